	.target	sm_90a

	.elftype	@"ET_EXEC"


//--------------------- .note.nv.tkinfo           --------------------------
	.section	.note.nv.tkinfo,"",@"SHT_NOTE"
	.sectionflags	@"SHF_NOTE_NV_TKINFO"
	.tkinfo
        /*0018*/ 	.word	0x00000002
        /*0030*/ 	.string	""
        /*0030*/ 	.string	"ptxas"
        /*0030*/ 	.string	"Cuda compilation tools, release 13.0, V13.0.88"
        /*0030*/ 	.string	"Build cuda_13.0.r13.0/compiler.36424714_0"
        /*0030*/ 	.string	"-arch sm_90a -m 64 "



//--------------------- .note.nv.cuinfo           --------------------------
	.section	.note.nv.cuinfo,"",@"SHT_NOTE"
	.sectionflags	@"SHF_NOTE_NV_CUINFO"
        /*0018*/ 	.short	0x0002
        /*001a*/ 	.short	0x005a
        /*001c*/ 	.short	0x0082
	.zero		2


//--------------------- .nv.info                  --------------------------
	.section	.nv.info,"",@"SHT_CUDA_INFO"
	.align	4


	//----- nvinfo : EIATTR_REGCOUNT
	.align		4
        /*0000*/ 	.byte	0x04, 0x2f
        /*0002*/ 	.short	(.L_19 - .L_18)
	.align		4
.L_18:
        /*0004*/ 	.word	index@(_ZN7cutlass13device_kernelIN5flash22FlashAttnBwdPreprocessIN4cute5tupleIJNS3_1CILi64EEENS5_ILi96EEEEEENS_6half_tEfNS_4arch4Sm90ELb1ELb1EEEEEvNT_6ParamsE)
        /*0008*/ 	.word	0x00000030


	//----- nvinfo : EIATTR_FRAME_SIZE
	.align		4
.L_19:
        /*000c*/ 	.byte	0x04, 0x11
        /*000e*/ 	.short	(.L_21 - .L_20)
	.align		4
.L_20:
        /*0010*/ 	.word	index@(_ZN7cutlass13device_kernelIN5flash22FlashAttnBwdPreprocessIN4cute5tupleIJNS3_1CILi64EEENS5_ILi96EEEEEENS_6half_tEfNS_4arch4Sm90ELb1ELb1EEEEEvNT_6ParamsE)
        /*0014*/ 	.word	0x00000000


	//----- nvinfo : EIATTR_REGCOUNT
	.align		4
.L_21:
        /*0018*/ 	.byte	0x04, 0x2f
        /*001a*/ 	.short	(.L_23 - .L_22)
	.align		4
.L_22:
        /*001c*/ 	.word	index@(_ZN7cutlass13device_kernelIN5flash11enable_sm90INS1_16FlashAttnBwdSm90INS1_25CollectiveMainloopBwdSm90ILi2ELi2ELi2EN4cute5tupleIJNS5_1CILi1EEES8_S8_EEENS6_IJNS7_ILi64EEENS7_ILi128EEENS7_ILi96EEEEEENS_6half_tEfNS_4arch4Sm90ELb1ELb0ELb0ELb1ELb1ELb1ELb0ELb0ELi2ELi1ELi2ELi1ELb1EEENS1_24CollectiveEpilogueBwdGQAISD_fSG_Li256ELb1ELb1EEENS1_25SingleTileBwdLPTSchedulerILb1ELi128ELb1EEEEEEEEEvNT_6ParamsE)
        /*0020*/ 	.word	0x000000a8


	//----- nvinfo : EIATTR_FRAME_SIZE
	.align		4
.L_23:
        /*0024*/ 	.byte	0x04, 0x11
        /*0026*/ 	.short	(.L_25 - .L_24)
	.align		4
.L_24:
        /*0028*/ 	.word	index@(_ZN7cutlass13device_kernelIN5flash11enable_sm90INS1_16FlashAttnBwdSm90INS1_25CollectiveMainloopBwdSm90ILi2ELi2ELi2EN4cute5tupleIJNS5_1CILi1EEES8_S8_EEENS6_IJNS7_ILi64EEENS7_ILi128EEENS7_ILi96EEEEEENS_6half_tEfNS_4arch4Sm90ELb1ELb0ELb0ELb1ELb1ELb1ELb0ELb0ELi2ELi1ELi2ELi1ELb1EEENS1_24CollectiveEpilogueBwdGQAISD_fSG_Li256ELb1ELb1EEENS1_25SingleTileBwdLPTSchedulerILb1ELi128ELb1EEEEEEEEEvNT_6ParamsE)
        /*002c*/ 	.word	0x00000008


	//----- nvinfo : EIATTR_REGCOUNT
	.align		4
.L_25:
        /*0030*/ 	.byte	0x04, 0x2f
        /*0032*/ 	.short	(.L_27 - .L_26)
	.align		4
.L_26:
        /*0034*/ 	.word	index@(_ZN7cutlass13device_kernelIN5flash32FlashAttnBwdPostprocessConvertdQIN4cute5tupleIJNS3_1CILi64EEENS5_ILi96EEEEEENS_6half_tEfNS_4arch4Sm90ELi256ENS3_8TiledMMAINS3_8MMA_AtomIJNS3_4SM904GMMA25MMA_64x16x16_F32F16F16_SSILNSF_5MajorE0ELSH_1ELNSF_7ScaleInE1ELSI_1EEEEEENS3_6LayoutINS4_IJNS5_ILi1EEENS5_ILi2EEESM_EEENS4_IJNS5_ILi0EEESM_SP_EEEEENS4_IJNS3_10UnderscoreESS_SS_EEEEELb0EEEEEvNT_6ParamsE)
        /*0038*/ 	.word	0x0000002f


	//----- nvinfo : EIATTR_FRAME_SIZE
	.align		4
.L_27:
        /*003c*/ 	.byte	0x04, 0x11
        /*003e*/ 	.short	(.L_29 - .L_28)
	.align		4
.L_28:
        /*0040*/ 	.word	index@(_ZN7cutlass13device_kernelIN5flash32FlashAttnBwdPostprocessConvertdQIN4cute5tupleIJNS3_1CILi64EEENS5_ILi96EEEEEENS_6half_tEfNS_4arch4Sm90ELi256ENS3_8TiledMMAINS3_8MMA_AtomIJNS3_4SM904GMMA25MMA_64x16x16_F32F16F16_SSILNSF_5MajorE0ELSH_1ELNSF_7ScaleInE1ELSI_1EEEEEENS3_6LayoutINS4_IJNS5_ILi1EEENS5_ILi2EEESM_EEENS4_IJNS5_ILi0EEESM_SP_EEEEENS4_IJNS3_10UnderscoreESS_SS_EEEEELb0EEEEEvNT_6ParamsE)
        /*0044*/ 	.word	0x00000000


	//----- nvinfo : EIATTR_REGCOUNT
	.align		4
.L_29:
        /*0048*/ 	.byte	0x04, 0x2f
        /*004a*/ 	.short	(.L_31 - .L_30)
	.align		4
.L_30:
        /*004c*/ 	.word	index@(_ZN7cutlass13device_kernelIN5flash32FlashAttnBwdPostprocessConvertdQIN4cute5tupleIJNS3_1CILi128EEENS5_ILi96EEEEEENS_6half_tEfNS_4arch4Sm90ELi256ENS3_8TiledMMAINS3_8MMA_AtomIJNS3_4SM904GMMA25MMA_64x96x16_F32F16F16_RSILNSF_5MajorE0ELSH_1ELNSF_7ScaleInE1ELSI_1EEEEEENS3_6LayoutINS4_IJNS5_ILi2EEENS5_ILi1EEESN_EEENS4_IJSN_NS5_ILi0EEESP_EEEEENS4_IJNS3_10UnderscoreESS_SS_EEEEELb0EEEEEvNT_6ParamsE)
        /*0050*/ 	.word	0x00000048


	//----- nvinfo : EIATTR_FRAME_SIZE
	.align		4
.L_31:
        /*0054*/ 	.byte	0x04, 0x11
        /*0056*/ 	.short	(.L_33 - .L_32)
	.align		4
.L_32:
        /*0058*/ 	.word	index@(_ZN7cutlass13device_kernelIN5flash32FlashAttnBwdPostprocessConvertdQIN4cute5tupleIJNS3_1CILi128EEENS5_ILi96EEEEEENS_6half_tEfNS_4arch4Sm90ELi256ENS3_8TiledMMAINS3_8MMA_AtomIJNS3_4SM904GMMA25MMA_64x96x16_F32F16F16_RSILNSF_5MajorE0ELSH_1ELNSF_7ScaleInE1ELSI_1EEEEEENS3_6LayoutINS4_IJNS5_ILi2EEENS5_ILi1EEESN_EEENS4_IJSN_NS5_ILi0EEESP_EEEEENS4_IJNS3_10UnderscoreESS_SS_EEEEELb0EEEEEvNT_6ParamsE)
        /*005c*/ 	.word	0x00000000


	//----- nvinfo : EIATTR_REGCOUNT
	.align		4
.L_33:
        /*0060*/ 	.byte	0x04, 0x2f
        /*0062*/ 	.short	(.L_35 - .L_34)
	.align		4
.L_34:
        /*0064*/ 	.word	index@(_ZN7cutlass13device_kernelIN5flash11enable_sm90INS1_16FlashAttnBwdSm90INS1_25CollectiveMainloopBwdSm90ILi2ELi2ELi2EN4cute5tupleIJNS5_1CILi1EEES8_S8_EEENS6_IJNS7_ILi64EEENS7_ILi128EEENS7_ILi96EEEEEENS_6half_tEfNS_4arch4Sm90ELb1ELb0ELb0ELb1ELb0ELb1ELb0ELb0ELi2ELi1ELi2ELi1ELb1EEENS1_24CollectiveEpilogueBwdGQAISD_fSG_Li256ELb1ELb0EEENS1_25SingleTileBwdLPTSchedulerILb1ELi128ELb0EEEEEEEEEvNT_6ParamsE)
        /*0068*/ 	.word	0x000000a8


	//----- nvinfo : EIATTR_FRAME_SIZE
	.align		4
.L_35:
        /*006c*/ 	.byte	0x04, 0x11
        /*006e*/ 	.short	(.L_37 - .L_36)
	.align		4
.L_36:
        /*0070*/ 	.word	index@(_ZN7cutlass13device_kernelIN5flash11enable_sm90INS1_16FlashAttnBwdSm90INS1_25CollectiveMainloopBwdSm90ILi2ELi2ELi2EN4cute5tupleIJNS5_1CILi1EEES8_S8_EEENS6_IJNS7_ILi64EEENS7_ILi128EEENS7_ILi96EEEEEENS_6half_tEfNS_4arch4Sm90ELb1ELb0ELb0ELb1ELb0ELb1ELb0ELb0ELi2ELi1ELi2ELi1ELb1EEENS1_24CollectiveEpilogueBwdGQAISD_fSG_Li256ELb1ELb0EEENS1_25SingleTileBwdLPTSchedulerILb1ELi128ELb0EEEEEEEEEvNT_6ParamsE)
        /*0074*/ 	.word	0x00000008


	//----- nvinfo : EIATTR_REGCOUNT
	.align		4
.L_37:
        /*0078*/ 	.byte	0x04, 0x2f
        /*007a*/ 	.short	(.L_39 - .L_38)
	.align		4
.L_38:
        /*007c*/ 	.word	index@(_ZN7cutlass13device_kernelIN5flash11enable_sm90INS1_16FlashAttnBwdSm90INS1_25CollectiveMainloopBwdSm90ILi2ELi2ELi2EN4cute5tupleIJNS5_1CILi1EEES8_S8_EEENS6_IJNS7_ILi64EEENS7_ILi128EEENS7_ILi96EEEEEENS_6half_tEfNS_4arch4Sm90ELb1ELb0ELb0ELb1ELb1ELb1ELb0ELb0ELi2ELi1ELi2ELi1ELb1EEENS1_21CollectiveEpilogueBwdISD_SE_SG_Li256ELb1ELb0ELi1EEENS1_25SingleTileBwdLPTSchedulerILb1ELi128ELb1EEEEEEEEEvNT_6ParamsE)
        /*0080*/ 	.word	0x000000a8


	//----- nvinfo : EIATTR_FRAME_SIZE
	.align		4
.L_39:
        /*0084*/ 	.byte	0x04, 0x11
        /*0086*/ 	.short	(.L_41 - .L_40)
	.align		4
.L_40:
        /*0088*/ 	.word	index@(_ZN7cutlass13device_kernelIN5flash11enable_sm90INS1_16FlashAttnBwdSm90INS1_25CollectiveMainloopBwdSm90ILi2ELi2ELi2EN4cute5tupleIJNS5_1CILi1EEES8_S8_EEENS6_IJNS7_ILi64EEENS7_ILi128EEENS7_ILi96EEEEEENS_6half_tEfNS_4arch4Sm90ELb1ELb0ELb0ELb1ELb1ELb1ELb0ELb0ELi2ELi1ELi2ELi1ELb1EEENS1_21CollectiveEpilogueBwdISD_SE_SG_Li256ELb1ELb0ELi1EEENS1_25SingleTileBwdLPTSchedulerILb1ELi128ELb1EEEEEEEEEvNT_6ParamsE)
        /*008c*/ 	.word	0x00000008


	//----- nvinfo : EIATTR_REGCOUNT
	.align		4
.L_41:
        /*0090*/ 	.byte	0x04, 0x2f
        /*0092*/ 	.short	(.L_43 - .L_42)
	.align		4
.L_42:
        /*0094*/ 	.word	index@(_ZN7cutlass13device_kernelIN5flash11enable_sm90INS1_16FlashAttnBwdSm90INS1_25CollectiveMainloopBwdSm90ILi2ELi2ELi2EN4cute5tupleIJNS5_1CILi1EEES8_S8_EEENS6_IJNS7_ILi64EEENS7_ILi128EEENS7_ILi96EEEEEENS_6half_tEfNS_4arch4Sm90ELb1ELb0ELb0ELb1ELb0ELb1ELb0ELb0ELi2ELi1ELi2ELi1ELb1EEENS1_21CollectiveEpilogueBwdISD_SE_SG_Li256ELb1ELb0ELi1EEENS1_25SingleTileBwdLPTSchedulerILb1ELi128ELb0EEEEEEEEEvNT_6ParamsE)
        /*0098*/ 	.word	0x000000a8


	//----- nvinfo : EIATTR_FRAME_SIZE
	.align		4
.L_43:
        /*009c*/ 	.byte	0x04, 0x11
        /*009e*/ 	.short	(.L_45 - .L_44)
	.align		4
.L_44:
        /*00a0*/ 	.word	index@(_ZN7cutlass13device_kernelIN5flash11enable_sm90INS1_16FlashAttnBwdSm90INS1_25CollectiveMainloopBwdSm90ILi2ELi2ELi2EN4cute5tupleIJNS5_1CILi1EEES8_S8_EEENS6_IJNS7_ILi64EEENS7_ILi128EEENS7_ILi96EEEEEENS_6half_tEfNS_4arch4Sm90ELb1ELb0ELb0ELb1ELb0ELb1ELb0ELb0ELi2ELi1ELi2ELi1ELb1EEENS1_21CollectiveEpilogueBwdISD_SE_SG_Li256ELb1ELb0ELi1EEENS1_25SingleTileBwdLPTSchedulerILb1ELi128ELb0EEEEEEEEEvNT_6ParamsE)
        /*00a4*/ 	.word	0x00000008


	//----- nvinfo : EIATTR_REGCOUNT
	.align		4
.L_45:
        /*00a8*/ 	.byte	0x04, 0x2f
        /*00aa*/ 	.short	(.L_47 - .L_46)
	.align		4
.L_46:
        /*00ac*/ 	.word	index@(_ZN7cutlass13device_kernelIN5flash22FlashAttnBwdPreprocessIN4cute5tupleIJNS3_1CILi64EEENS5_ILi96EEEEEENS_6half_tEfNS_4arch4Sm90ELb1ELb0EEEEEvNT_6ParamsE)
        /*00b0*/ 	.word	0x0000002d


	//----- nvinfo : EIATTR_FRAME_SIZE
	.align		4
.L_47:
        /*00b4*/ 	.byte	0x04, 0x11
        /*00b6*/ 	.short	(.L_49 - .L_48)
	.align		4
.L_48:
        /*00b8*/ 	.word	index@(_ZN7cutlass13device_kernelIN5flash22FlashAttnBwdPreprocessIN4cute5tupleIJNS3_1CILi64EEENS5_ILi96EEEEEENS_6half_tEfNS_4arch4Sm90ELb1ELb0EEEEEvNT_6ParamsE)
        /*00bc*/ 	.word	0x00000000


	//----- nvinfo : EIATTR_REGCOUNT
	.align		4
.L_49:
        /*00c0*/ 	.byte	0x04, 0x2f
        /*00c2*/ 	.short	(.L_51 - .L_50)
	.align		4
.L_50:
        /*00c4*/ 	.word	index@(_ZN7cutlass13device_kernelIN5flash11enable_sm90INS1_16FlashAttnBwdSm90INS1_25CollectiveMainloopBwdSm90ILi2ELi2ELi2EN4cute5tupleIJNS5_1CILi1EEES8_S8_EEENS6_IJNS7_ILi64EEENS7_ILi128EEENS7_ILi96EEEEEENS_6half_tEfNS_4arch4Sm90ELb1ELb0ELb0ELb0ELb1ELb1ELb0ELb0ELi2ELi1ELi2ELi1ELb1EEENS1_24CollectiveEpilogueBwdGQAISD_fSG_Li256ELb0ELb1EEENS1_25SingleTileBwdLPTSchedulerILb0ELi128ELb1EEEEEEEEEvNT_6ParamsE)
        /*00c8*/ 	.word	0x000000a8


	//----- nvinfo : EIATTR_FRAME_SIZE
	.align		4
.L_51:
        /*00cc*/ 	.byte	0x04, 0x11
        /*00ce*/ 	.short	(.L_53 - .L_52)
	.align		4
.L_52:
        /*00d0*/ 	.word	index@(_ZN7cutlass13device_kernelIN5flash11enable_sm90INS1_16FlashAttnBwdSm90INS1_25CollectiveMainloopBwdSm90ILi2ELi2ELi2EN4cute5tupleIJNS5_1CILi1EEES8_S8_EEENS6_IJNS7_ILi64EEENS7_ILi128EEENS7_ILi96EEEEEENS_6half_tEfNS_4arch4Sm90ELb1ELb0ELb0ELb0ELb1ELb1ELb0ELb0ELi2ELi1ELi2ELi1ELb1EEENS1_24CollectiveEpilogueBwdGQAISD_fSG_Li256ELb0ELb1EEENS1_25SingleTileBwdLPTSchedulerILb0ELi128ELb1EEEEEEEEEvNT_6ParamsE)
        /*00d4*/ 	.word	0x00000008


	//----- nvinfo : EIATTR_REGCOUNT
	.align		4
.L_53:
        /*00d8*/ 	.byte	0x04, 0x2f
        /*00da*/ 	.short	(.L_55 - .L_54)
	.align		4
.L_54:
        /*00dc*/ 	.word	index@(_ZN7cutlass13device_kernelIN5flash11enable_sm90INS1_16FlashAttnBwdSm90INS1_25CollectiveMainloopBwdSm90ILi2ELi2ELi2EN4cute5tupleIJNS5_1CILi1EEES8_S8_EEENS6_IJNS7_ILi64EEENS7_ILi128EEENS7_ILi96EEEEEENS_6half_tEfNS_4arch4Sm90ELb1ELb0ELb0ELb0ELb0ELb1ELb0ELb0ELi2ELi1ELi2ELi1ELb1EEENS1_24CollectiveEpilogueBwdGQAISD_fSG_Li256ELb0ELb0EEENS1_25SingleTileBwdLPTSchedulerILb0ELi128ELb0EEEEEEEEEvNT_6ParamsE)
        /*00e0*/ 	.word	0x000000a8


	//----- nvinfo : EIATTR_FRAME_SIZE
	.align		4
.L_55:
        /*00e4*/ 	.byte	0x04, 0x11
        /*00e6*/ 	.short	(.L_57 - .L_56)
	.align		4
.L_56:
        /*00e8*/ 	.word	index@(_ZN7cutlass13device_kernelIN5flash11enable_sm90INS1_16FlashAttnBwdSm90INS1_25CollectiveMainloopBwdSm90ILi2ELi2ELi2EN4cute5tupleIJNS5_1CILi1EEES8_S8_EEENS6_IJNS7_ILi64EEENS7_ILi128EEENS7_ILi96EEEEEENS_6half_tEfNS_4arch4Sm90ELb1ELb0ELb0ELb0ELb0ELb1ELb0ELb0ELi2ELi1ELi2ELi1ELb1EEENS1_24CollectiveEpilogueBwdGQAISD_fSG_Li256ELb0ELb0EEENS1_25SingleTileBwdLPTSchedulerILb0ELi128ELb0EEEEEEEEEvNT_6ParamsE)
        /*00ec*/ 	.word	0x00000008


	//----- nvinfo : EIATTR_REGCOUNT
	.align		4
.L_57:
        /*00f0*/ 	.byte	0x04, 0x2f
        /*00f2*/ 	.short	(.L_59 - .L_58)
	.align		4
.L_58:
        /*00f4*/ 	.word	index@(_ZN7cutlass13device_kernelIN5flash11enable_sm90INS1_16FlashAttnBwdSm90INS1_25CollectiveMainloopBwdSm90ILi2ELi2ELi2EN4cute5tupleIJNS5_1CILi1EEES8_S8_EEENS6_IJNS7_ILi64EEENS7_ILi128EEENS7_ILi96EEEEEENS_6half_tEfNS_4arch4Sm90ELb1ELb0ELb0ELb0ELb1ELb1ELb0ELb0ELi2ELi1ELi2ELi1ELb1EEENS1_21CollectiveEpilogueBwdISD_SE_SG_Li256ELb0ELb0ELi1EEENS1_25SingleTileBwdLPTSchedulerILb0ELi128ELb1EEEEEEEEEvNT_6ParamsE)
        /*00f8*/ 	.word	0x000000a8


	//----- nvinfo : EIATTR_FRAME_SIZE
	.align		4
.L_59:
        /*00fc*/ 	.byte	0x04, 0x11
        /*00fe*/ 	.short	(.L_61 - .L_60)
	.align		4
.L_60:
        /*0100*/ 	.word	index@(_ZN7cutlass13device_kernelIN5flash11enable_sm90INS1_16FlashAttnBwdSm90INS1_25CollectiveMainloopBwdSm90ILi2ELi2ELi2EN4cute5tupleIJNS5_1CILi1EEES8_S8_EEENS6_IJNS7_ILi64EEENS7_ILi128EEENS7_ILi96EEEEEENS_6half_tEfNS_4arch4Sm90ELb1ELb0ELb0ELb0ELb1ELb1ELb0ELb0ELi2ELi1ELi2ELi1ELb1EEENS1_21CollectiveEpilogueBwdISD_SE_SG_Li256ELb0ELb0ELi1EEENS1_25SingleTileBwdLPTSchedulerILb0ELi128ELb1EEEEEEEEEvNT_6ParamsE)
        /*0104*/ 	.word	0x00000008


	//----- nvinfo : EIATTR_REGCOUNT
	.align		4
.L_61:
        /*0108*/ 	.byte	0x04, 0x2f
        /*010a*/ 	.short	(.L_63 - .L_62)
	.align		4
.L_62:
        /*010c*/ 	.word	index@(_ZN7cutlass13device_kernelIN5flash11enable_sm90INS1_16FlashAttnBwdSm90INS1_25CollectiveMainloopBwdSm90ILi2ELi2ELi2EN4cute5tupleIJNS5_1CILi1EEES8_S8_EEENS6_IJNS7_ILi64EEENS7_ILi128EEENS7_ILi96EEEEEENS_6half_tEfNS_4arch4Sm90ELb1ELb0ELb0ELb0ELb0ELb1ELb0ELb0ELi2ELi1ELi2ELi1ELb1EEENS1_21CollectiveEpilogueBwdISD_SE_SG_Li256ELb0ELb0ELi1EEENS1_25SingleTileBwdLPTSchedulerILb0ELi128ELb0EEEEEEEEEvNT_6ParamsE)
        /*0110*/ 	.word	0x000000a8


	//----- nvinfo : EIATTR_FRAME_SIZE
	.align		4
.L_63:
        /*0114*/ 	.byte	0x04, 0x11
        /*0116*/ 	.short	(.L_65 - .L_64)
	.align		4
.L_64:
        /*0118*/ 	.word	index@(_ZN7cutlass13device_kernelIN5flash11enable_sm90INS1_16FlashAttnBwdSm90INS1_25CollectiveMainloopBwdSm90ILi2ELi2ELi2EN4cute5tupleIJNS5_1CILi1EEES8_S8_EEENS6_IJNS7_ILi64EEENS7_ILi128EEENS7_ILi96EEEEEENS_6half_tEfNS_4arch4Sm90ELb1ELb0ELb0ELb0ELb0ELb1ELb0ELb0ELi2ELi1ELi2ELi1ELb1EEENS1_21CollectiveEpilogueBwdISD_SE_SG_Li256ELb0ELb0ELi1EEENS1_25SingleTileBwdLPTSchedulerILb0ELi128ELb0EEEEEEEEEvNT_6ParamsE)
        /*011c*/ 	.word	0x00000008


	//----- nvinfo : EIATTR_REGCOUNT
	.align		4
.L_65:
        /*0120*/ 	.byte	0x04, 0x2f
        /*0122*/ 	.short	(.L_67 - .L_66)
	.align		4
.L_66:
        /*0124*/ 	.word	index@(_ZN7cutlass13device_kernelIN5flash11enable_sm90INS1_16FlashAttnBwdSm90INS1_25CollectiveMainloopBwdSm90ILi2ELi2ELi2EN4cute5tupleIJNS5_1CILi1EEES8_S8_EEENS6_IJNS7_ILi64EEENS7_ILi128EEENS7_ILi96EEEEEENS_6half_tEfNS_4arch4Sm90ELb0ELb1ELb0ELb1ELb1ELb1ELb0ELb0ELi2ELi1ELi2ELi1ELb1EEENS1_24CollectiveEpilogueBwdGQAISD_fSG_Li256ELb1ELb1EEENS1_19SingleTileSchedulerILb1ELb0ELb0ELi128EEEEEEEEEvNT_6ParamsE)
        /*0128*/ 	.word	0x000000a8


	//----- nvinfo : EIATTR_FRAME_SIZE
	.align		4
.L_67:
        /*012c*/ 	.byte	0x04, 0x11
        /*012e*/ 	.short	(.L_69 - .L_68)
	.align		4
.L_68:
        /*0130*/ 	.word	index@(_ZN7cutlass13device_kernelIN5flash11enable_sm90INS1_16FlashAttnBwdSm90INS1_25CollectiveMainloopBwdSm90ILi2ELi2ELi2EN4cute5tupleIJNS5_1CILi1EEES8_S8_EEENS6_IJNS7_ILi64EEENS7_ILi128EEENS7_ILi96EEEEEENS_6half_tEfNS_4arch4Sm90ELb0ELb1ELb0ELb1ELb1ELb1ELb0ELb0ELi2ELi1ELi2ELi1ELb1EEENS1_24CollectiveEpilogueBwdGQAISD_fSG_Li256ELb1ELb1EEENS1_19SingleTileSchedulerILb1ELb0ELb0ELi128EEEEEEEEEvNT_6ParamsE)
        /*0134*/ 	.word	0x00000008


	//----- nvinfo : EIATTR_REGCOUNT
	.align		4
.L_69:
        /*0138*/ 	.byte	0x04, 0x2f
        /*013a*/ 	.short	(.L_71 - .L_70)
	.align		4
.L_70:
        /*013c*/ 	.word	index@(_ZN7cutlass13device_kernelIN5flash11enable_sm90INS1_16FlashAttnBwdSm90INS1_25CollectiveMainloopBwdSm90ILi2ELi2ELi2EN4cute5tupleIJNS5_1CILi1EEES8_S8_EEENS6_IJNS7_ILi64EEENS7_ILi128EEENS7_ILi96EEEEEENS_6half_tEfNS_4arch4Sm90ELb0ELb1ELb0ELb1ELb0ELb1ELb0ELb0ELi2ELi1ELi2ELi1ELb1EEENS1_24CollectiveEpilogueBwdGQAISD_fSG_Li256ELb1ELb0EEENS1_19SingleTileSchedulerILb1ELb0ELb0ELi128EEEEEEEEEvNT_6ParamsE)
        /*0140*/ 	.word	0x000000a8


	//----- nvinfo : EIATTR_FRAME_SIZE
	.align		4
.L_71:
        /*0144*/ 	.byte	0x04, 0x11
        /*0146*/ 	.short	(.L_73 - .L_72)
	.align		4
.L_72:
        /*0148*/ 	.word	index@(_ZN7cutlass13device_kernelIN5flash11enable_sm90INS1_16FlashAttnBwdSm90INS1_25CollectiveMainloopBwdSm90ILi2ELi2ELi2EN4cute5tupleIJNS5_1CILi1EEES8_S8_EEENS6_IJNS7_ILi64EEENS7_ILi128EEENS7_ILi96EEEEEENS_6half_tEfNS_4arch4Sm90ELb0ELb1ELb0ELb1ELb0ELb1ELb0ELb0ELi2ELi1ELi2ELi1ELb1EEENS1_24CollectiveEpilogueBwdGQAISD_fSG_Li256ELb1ELb0EEENS1_19SingleTileSchedulerILb1ELb0ELb0ELi128EEEEEEEEEvNT_6ParamsE)
        /*014c*/ 	.word	0x00000008


	//----- nvinfo : EIATTR_REGCOUNT
	.align		4
.L_73:
        /*0150*/ 	.byte	0x04, 0x2f
        /*0152*/ 	.short	(.L_75 - .L_74)
	.align		4
.L_74:
        /*0154*/ 	.word	index@(_ZN7cutlass13device_kernelIN5flash11enable_sm90INS1_16FlashAttnBwdSm90INS1_25CollectiveMainloopBwdSm90ILi2ELi2ELi2EN4cute5tupleIJNS5_1CILi1EEES8_S8_EEENS6_IJNS7_ILi64EEENS7_ILi128EEENS7_ILi96EEEEEENS_6half_tEfNS_4arch4Sm90ELb0ELb1ELb0ELb1ELb1ELb1ELb0ELb0ELi2ELi1ELi2ELi1ELb1EEENS1_21CollectiveEpilogueBwdISD_SE_SG_Li256ELb1ELb0ELi1EEENS1_19SingleTileSchedulerILb1ELb0ELb0ELi128EEEEEEEEEvNT_6ParamsE)
        /*0158*/ 	.word	0x000000a8


	//----- nvinfo : EIATTR_FRAME_SIZE
	.align		4
.L_75:
        /*015c*/ 	.byte	0x04, 0x11
        /*015e*/ 	.short	(.L_77 - .L_76)
	.align		4
.L_76:
        /*0160*/ 	.word	index@(_ZN7cutlass13device_kernelIN5flash11enable_sm90INS1_16FlashAttnBwdSm90INS1_25CollectiveMainloopBwdSm90ILi2ELi2ELi2EN4cute5tupleIJNS5_1CILi1EEES8_S8_EEENS6_IJNS7_ILi64EEENS7_ILi128EEENS7_ILi96EEEEEENS_6half_tEfNS_4arch4Sm90ELb0ELb1ELb0ELb1ELb1ELb1ELb0ELb0ELi2ELi1ELi2ELi1ELb1EEENS1_21CollectiveEpilogueBwdISD_SE_SG_Li256ELb1ELb0ELi1EEENS1_19SingleTileSchedulerILb1ELb0ELb0ELi128EEEEEEEEEvNT_6ParamsE)
        /*0164*/ 	.word	0x00000008


	//----- nvinfo : EIATTR_REGCOUNT
	.align		4
.L_77:
        /*0168*/ 	.byte	0x04, 0x2f
        /*016a*/ 	.short	(.L_79 - .L_78)
	.align		4
.L_78:
        /*016c*/ 	.word	index@(_ZN7cutlass13device_kernelIN5flash11enable_sm90INS1_16FlashAttnBwdSm90INS1_25CollectiveMainloopBwdSm90ILi2ELi2ELi2EN4cute5tupleIJNS5_1CILi1EEES8_S8_EEENS6_IJNS7_ILi64EEENS7_ILi128EEENS7_ILi96EEEEEENS_6half_tEfNS_4arch4Sm90ELb0ELb1ELb0ELb1ELb0ELb1ELb0ELb0ELi2ELi1ELi2ELi1ELb1EEENS1_21CollectiveEpilogueBwdISD_SE_SG_Li256ELb1ELb0ELi1EEENS1_19SingleTileSchedulerILb1ELb0ELb0ELi128EEEEEEEEEvNT_6ParamsE)
        /*0170*/ 	.word	0x000000a8


	//----- nvinfo : EIATTR_FRAME_SIZE
	.align		4
.L_79:
        /*0174*/ 	.byte	0x04, 0x11
        /*0176*/ 	.short	(.L_81 - .L_80)
	.align		4
.L_80:
        /*0178*/ 	.word	index@(_ZN7cutlass13device_kernelIN5flash11enable_sm90INS1_16FlashAttnBwdSm90INS1_25CollectiveMainloopBwdSm90ILi2ELi2ELi2EN4cute5tupleIJNS5_1CILi1EEES8_S8_EEENS6_IJNS7_ILi64EEENS7_ILi128EEENS7_ILi96EEEEEENS_6half_tEfNS_4arch4Sm90ELb0ELb1ELb0ELb1ELb0ELb1ELb0ELb0ELi2ELi1ELi2ELi1ELb1EEENS1_21CollectiveEpilogueBwdISD_SE_SG_Li256ELb1ELb0ELi1EEENS1_19SingleTileSchedulerILb1ELb0ELb0ELi128EEEEEEEEEvNT_6ParamsE)
        /*017c*/ 	.word	0x00000008


	//----- nvinfo : EIATTR_REGCOUNT
	.align		4
.L_81:
        /*0180*/ 	.byte	0x04, 0x2f
        /*0182*/ 	.short	(.L_83 - .L_82)
	.align		4
.L_82:
        /*0184*/ 	.word	index@(_ZN7cutlass13device_kernelIN5flash11enable_sm90INS1_16FlashAttnBwdSm90INS1_25CollectiveMainloopBwdSm90ILi2ELi2ELi2EN4cute5tupleIJNS5_1CILi1EEES8_S8_EEENS6_IJNS7_ILi64EEENS7_ILi128EEENS7_ILi96EEEEEENS_6half_tEfNS_4arch4Sm90ELb0ELb1ELb0ELb0ELb1ELb1ELb0ELb0ELi2ELi1ELi2ELi1ELb1EEENS1_24CollectiveEpilogueBwdGQAISD_fSG_Li256ELb0ELb1EEENS1_19SingleTileSchedulerILb0ELb0ELb0ELi128EEEEEEEEEvNT_6ParamsE)
        /*0188*/ 	.word	0x000000a8


	//----- nvinfo : EIATTR_FRAME_SIZE
	.align		4
.L_83:
        /*018c*/ 	.byte	0x04, 0x11
        /*018e*/ 	.short	(.L_85 - .L_84)
	.align		4
.L_84:
        /*0190*/ 	.word	index@(_ZN7cutlass13device_kernelIN5flash11enable_sm90INS1_16FlashAttnBwdSm90INS1_25CollectiveMainloopBwdSm90ILi2ELi2ELi2EN4cute5tupleIJNS5_1CILi1EEES8_S8_EEENS6_IJNS7_ILi64EEENS7_ILi128EEENS7_ILi96EEEEEENS_6half_tEfNS_4arch4Sm90ELb0ELb1ELb0ELb0ELb1ELb1ELb0ELb0ELi2ELi1ELi2ELi1ELb1EEENS1_24CollectiveEpilogueBwdGQAISD_fSG_Li256ELb0ELb1EEENS1_19SingleTileSchedulerILb0ELb0ELb0ELi128EEEEEEEEEvNT_6ParamsE)
        /*0194*/ 	.word	0x00000008


	//----- nvinfo : EIATTR_REGCOUNT
	.align		4
.L_85:
        /*0198*/ 	.byte	0x04, 0x2f
        /*019a*/ 	.short	(.L_87 - .L_86)
	.align		4
.L_86:
        /*019c*/ 	.word	index@(_ZN7cutlass13device_kernelIN5flash11enable_sm90INS1_16FlashAttnBwdSm90INS1_25CollectiveMainloopBwdSm90ILi2ELi2ELi2EN4cute5tupleIJNS5_1CILi1EEES8_S8_EEENS6_IJNS7_ILi64EEENS7_ILi128EEENS7_ILi96EEEEEENS_6half_tEfNS_4arch4Sm90ELb0ELb1ELb0ELb0ELb0ELb1ELb0ELb0ELi2ELi1ELi2ELi1ELb1EEENS1_24CollectiveEpilogueBwdGQAISD_fSG_Li256ELb0ELb0EEENS1_19SingleTileSchedulerILb0ELb0ELb0ELi128EEEEEEEEEvNT_6ParamsE)
        /*01a0*/ 	.word	0x000000a8


	//----- nvinfo : EIATTR_FRAME_SIZE
	.align		4
.L_87:
        /*01a4*/ 	.byte	0x04, 0x11
        /*01a6*/ 	.short	(.L_89 - .L_88)
	.align		4
.L_88:
        /*01a8*/ 	.word	index@(_ZN7cutlass13device_kernelIN5flash11enable_sm90INS1_16FlashAttnBwdSm90INS1_25CollectiveMainloopBwdSm90ILi2ELi2ELi2EN4cute5tupleIJNS5_1CILi1EEES8_S8_EEENS6_IJNS7_ILi64EEENS7_ILi128EEENS7_ILi96EEEEEENS_6half_tEfNS_4arch4Sm90ELb0ELb1ELb0ELb0ELb0ELb1ELb0ELb0ELi2ELi1ELi2ELi1ELb1EEENS1_24CollectiveEpilogueBwdGQAISD_fSG_Li256ELb0ELb0EEENS1_19SingleTileSchedulerILb0ELb0ELb0ELi128EEEEEEEEEvNT_6ParamsE)
        /*01ac*/ 	.word	0x00000008


	//----- nvinfo : EIATTR_REGCOUNT
	.align		4
.L_89:
        /*01b0*/ 	.byte	0x04, 0x2f
        /*01b2*/ 	.short	(.L_91 - .L_90)
	.align		4
.L_90:
        /*01b4*/ 	.word	index@(_ZN7cutlass13device_kernelIN5flash11enable_sm90INS1_16FlashAttnBwdSm90INS1_25CollectiveMainloopBwdSm90ILi2ELi2ELi2EN4cute5tupleIJNS5_1CILi1EEES8_S8_EEENS6_IJNS7_ILi64EEENS7_ILi128EEENS7_ILi96EEEEEENS_6half_tEfNS_4arch4Sm90ELb0ELb1ELb0ELb0ELb1ELb1ELb0ELb0ELi2ELi1ELi2ELi1ELb1EEENS1_21CollectiveEpilogueBwdISD_SE_SG_Li256ELb0ELb0ELi1EEENS1_19SingleTileSchedulerILb0ELb0ELb0ELi128EEEEEEEEEvNT_6ParamsE)
        /*01b8*/ 	.word	0x000000a8


	//----- nvinfo : EIATTR_FRAME_SIZE
	.align		4
.L_91:
        /*01bc*/ 	.byte	0x04, 0x11
        /*01be*/ 	.short	(.L_93 - .L_92)
	.align		4
.L_92:
        /*01c0*/ 	.word	index@(_ZN7cutlass13device_kernelIN5flash11enable_sm90INS1_16FlashAttnBwdSm90INS1_25CollectiveMainloopBwdSm90ILi2ELi2ELi2EN4cute5tupleIJNS5_1CILi1EEES8_S8_EEENS6_IJNS7_ILi64EEENS7_ILi128EEENS7_ILi96EEEEEENS_6half_tEfNS_4arch4Sm90ELb0ELb1ELb0ELb0ELb1ELb1ELb0ELb0ELi2ELi1ELi2ELi1ELb1EEENS1_21CollectiveEpilogueBwdISD_SE_SG_Li256ELb0ELb0ELi1EEENS1_19SingleTileSchedulerILb0ELb0ELb0ELi128EEEEEEEEEvNT_6ParamsE)
        /*01c4*/ 	.word	0x00000008


	//----- nvinfo : EIATTR_REGCOUNT
	.align		4
.L_93:
        /*01c8*/ 	.byte	0x04, 0x2f
        /*01ca*/ 	.short	(.L_95 - .L_94)
	.align		4
.L_94:
        /*01cc*/ 	.word	index@(_ZN7cutlass13device_kernelIN5flash11enable_sm90INS1_16FlashAttnBwdSm90INS1_25CollectiveMainloopBwdSm90ILi2ELi2ELi2EN4cute5tupleIJNS5_1CILi1EEES8_S8_EEENS6_IJNS7_ILi64EEENS7_ILi128EEENS7_ILi96EEEEEENS_6half_tEfNS_4arch4Sm90ELb0ELb1ELb0ELb0ELb0ELb1ELb0ELb0ELi2ELi1ELi2ELi1ELb1EEENS1_21CollectiveEpilogueBwdISD_SE_SG_Li256ELb0ELb0ELi1EEENS1_19SingleTileSchedulerILb0ELb0ELb0ELi128EEEEEEEEEvNT_6ParamsE)
        /*01d0*/ 	.word	0x000000a8


	//----- nvinfo : EIATTR_FRAME_SIZE
	.align		4
.L_95:
        /*01d4*/ 	.byte	0x04, 0x11
        /*01d6*/ 	.short	(.L_97 - .L_96)
	.align		4
.L_96:
        /*01d8*/ 	.word	index@(_ZN7cutlass13device_kernelIN5flash11enable_sm90INS1_16FlashAttnBwdSm90INS1_25CollectiveMainloopBwdSm90ILi2ELi2ELi2EN4cute5tupleIJNS5_1CILi1EEES8_S8_EEENS6_IJNS7_ILi64EEENS7_ILi128EEENS7_ILi96EEEEEENS_6half_tEfNS_4arch4Sm90ELb0ELb1ELb0ELb0ELb0ELb1ELb0ELb0ELi2ELi1ELi2ELi1ELb1EEENS1_21CollectiveEpilogueBwdISD_SE_SG_Li256ELb0ELb0ELi1EEENS1_19SingleTileSchedulerILb0ELb0ELb0ELi128EEEEEEEEEvNT_6ParamsE)
        /*01dc*/ 	.word	0x00000008


	//----- nvinfo : EIATTR_REGCOUNT
	.align		4
.L_97:
        /*01e0*/ 	.byte	0x04, 0x2f
        /*01e2*/ 	.short	(.L_99 - .L_98)
	.align		4
.L_98:
        /*01e4*/ 	.word	index@(_ZN7cutlass13device_kernelIN5flash11enable_sm90INS1_16FlashAttnBwdSm90INS1_25CollectiveMainloopBwdSm90ILi2ELi2ELi2EN4cute5tupleIJNS5_1CILi1EEES8_S8_EEENS6_IJNS7_ILi64EEENS7_ILi128EEENS7_ILi96EEEEEENS_6half_tEfNS_4arch4Sm90ELb0ELb0ELb0ELb1ELb1ELb1ELb0ELb0ELi2ELi1ELi2ELi1ELb1EEENS1_24CollectiveEpilogueBwdGQAISD_fSG_Li256ELb1ELb1EEENS1_19SingleTileSchedulerILb1ELb0ELb0ELi128EEEEEEEEEvNT_6ParamsE)
        /*01e8*/ 	.word	0x000000a8


	//----- nvinfo : EIATTR_FRAME_SIZE
	.align		4
.L_99:
        /*01ec*/ 	.byte	0x04, 0x11
        /*01ee*/ 	.short	(.L_101 - .L_100)
	.align		4
.L_100:
        /*01f0*/ 	.word	index@(_ZN7cutlass13device_kernelIN5flash11enable_sm90INS1_16FlashAttnBwdSm90INS1_25CollectiveMainloopBwdSm90ILi2ELi2ELi2EN4cute5tupleIJNS5_1CILi1EEES8_S8_EEENS6_IJNS7_ILi64EEENS7_ILi128EEENS7_ILi96EEEEEENS_6half_tEfNS_4arch4Sm90ELb0ELb0ELb0ELb1ELb1ELb1ELb0ELb0ELi2ELi1ELi2ELi1ELb1EEENS1_24CollectiveEpilogueBwdGQAISD_fSG_Li256ELb1ELb1EEENS1_19SingleTileSchedulerILb1ELb0ELb0ELi128EEEEEEEEEvNT_6ParamsE)
        /*01f4*/ 	.word	0x00000000


	//----- nvinfo : EIATTR_REGCOUNT
	.align		4
.L_101:
        /*01f8*/ 	.byte	0x04, 0x2f
        /*01fa*/ 	.short	(.L_103 - .L_102)
	.align		4
.L_102:
        /*01fc*/ 	.word	index@(_ZN7cutlass13device_kernelIN5flash11enable_sm90INS1_16FlashAttnBwdSm90INS1_25CollectiveMainloopBwdSm90ILi2ELi2ELi2EN4cute5tupleIJNS5_1CILi1EEES8_S8_EEENS6_IJNS7_ILi64EEENS7_ILi128EEENS7_ILi96EEEEEENS_6half_tEfNS_4arch4Sm90ELb0ELb0ELb0ELb1ELb0ELb1ELb0ELb0ELi2ELi1ELi2ELi1ELb1EEENS1_24CollectiveEpilogueBwdGQAISD_fSG_Li256ELb1ELb0EEENS1_19SingleTileSchedulerILb1ELb0ELb0ELi128EEEEEEEEEvNT_6ParamsE)
        /*0200*/ 	.word	0x000000a8


	//----- nvinfo : EIATTR_FRAME_SIZE
	.align		4
.L_103:
        /*0204*/ 	.byte	0x04, 0x11
        /*0206*/ 	.short	(.L_105 - .L_104)
	.align		4
.L_104:
        /*0208*/ 	.word	index@(_ZN7cutlass13device_kernelIN5flash11enable_sm90INS1_16FlashAttnBwdSm90INS1_25CollectiveMainloopBwdSm90ILi2ELi2ELi2EN4cute5tupleIJNS5_1CILi1EEES8_S8_EEENS6_IJNS7_ILi64EEENS7_ILi128EEENS7_ILi96EEEEEENS_6half_tEfNS_4arch4Sm90ELb0ELb0ELb0ELb1ELb0ELb1ELb0ELb0ELi2ELi1ELi2ELi1ELb1EEENS1_24CollectiveEpilogueBwdGQAISD_fSG_Li256ELb1ELb0EEENS1_19SingleTileSchedulerILb1ELb0ELb0ELi128EEEEEEEEEvNT_6ParamsE)
        /*020c*/ 	.word	0x00000000


	//----- nvinfo : EIATTR_REGCOUNT
	.align		4
.L_105:
        /*0210*/ 	.byte	0x04, 0x2f
        /*0212*/ 	.short	(.L_107 - .L_106)
	.align		4
.L_106:
        /*0214*/ 	.word	index@(_ZN7cutlass13device_kernelIN5flash11enable_sm90INS1_16FlashAttnBwdSm90INS1_25CollectiveMainloopBwdSm90ILi2ELi2ELi2EN4cute5tupleIJNS5_1CILi1EEES8_S8_EEENS6_IJNS7_ILi64EEENS7_ILi128EEENS7_ILi96EEEEEENS_6half_tEfNS_4arch4Sm90ELb0ELb0ELb0ELb1ELb1ELb1ELb0ELb0ELi2ELi1ELi2ELi1ELb1EEENS1_21CollectiveEpilogueBwdISD_SE_SG_Li256ELb1ELb0ELi1EEENS1_19SingleTileSchedulerILb1ELb0ELb0ELi128EEEEEEEEEvNT_6ParamsE)
        /*0218*/ 	.word	0x000000a8


	//----- nvinfo : EIATTR_FRAME_SIZE
	.align		4
.L_107:
        /*021c*/ 	.byte	0x04, 0x11
        /*021e*/ 	.short	(.L_109 - .L_108)
	.align		4
.L_108:
        /*0220*/ 	.word	index@(_ZN7cutlass13device_kernelIN5flash11enable_sm90INS1_16FlashAttnBwdSm90INS1_25CollectiveMainloopBwdSm90ILi2ELi2ELi2EN4cute5tupleIJNS5_1CILi1EEES8_S8_EEENS6_IJNS7_ILi64EEENS7_ILi128EEENS7_ILi96EEEEEENS_6half_tEfNS_4arch4Sm90ELb0ELb0ELb0ELb1ELb1ELb1ELb0ELb0ELi2ELi1ELi2ELi1ELb1EEENS1_21CollectiveEpilogueBwdISD_SE_SG_Li256ELb1ELb0ELi1EEENS1_19SingleTileSchedulerILb1ELb0ELb0ELi128EEEEEEEEEvNT_6ParamsE)
        /*0224*/ 	.word	0x00000000


	//----- nvinfo : EIATTR_REGCOUNT
	.align		4
.L_109:
        /*0228*/ 	.byte	0x04, 0x2f
        /*022a*/ 	.short	(.L_111 - .L_110)
	.align		4
.L_110:
        /*022c*/ 	.word	index@(_ZN7cutlass13device_kernelIN5flash11enable_sm90INS1_16FlashAttnBwdSm90INS1_25CollectiveMainloopBwdSm90ILi2ELi2ELi2EN4cute5tupleIJNS5_1CILi1EEES8_S8_EEENS6_IJNS7_ILi64EEENS7_ILi128EEENS7_ILi96EEEEEENS_6half_tEfNS_4arch4Sm90ELb0ELb0ELb0ELb1ELb0ELb1ELb0ELb0ELi2ELi1ELi2ELi1ELb1EEENS1_21CollectiveEpilogueBwdISD_SE_SG_Li256ELb1ELb0ELi1EEENS1_19SingleTileSchedulerILb1ELb0ELb0ELi128EEEEEEEEEvNT_6ParamsE)
        /*0230*/ 	.word	0x000000a8


	//----- nvinfo : EIATTR_FRAME_SIZE
	.align		4
.L_111:
        /*0234*/ 	.byte	0x04, 0x11
        /*0236*/ 	.short	(.L_113 - .L_112)
	.align		4
.L_112:
        /*0238*/ 	.word	index@(_ZN7cutlass13device_kernelIN5flash11enable_sm90INS1_16FlashAttnBwdSm90INS1_25CollectiveMainloopBwdSm90ILi2ELi2ELi2EN4cute5tupleIJNS5_1CILi1EEES8_S8_EEENS6_IJNS7_ILi64EEENS7_ILi128EEENS7_ILi96EEEEEENS_6half_tEfNS_4arch4Sm90ELb0ELb0ELb0ELb1ELb0ELb1ELb0ELb0ELi2ELi1ELi2ELi1ELb1EEENS1_21CollectiveEpilogueBwdISD_SE_SG_Li256ELb1ELb0ELi1EEENS1_19SingleTileSchedulerILb1ELb0ELb0ELi128EEEEEEEEEvNT_6ParamsE)
        /*023c*/ 	.word	0x00000000


	//----- nvinfo : EIATTR_REGCOUNT
	.align		4
.L_113:
        /*0240*/ 	.byte	0x04, 0x2f
        /*0242*/ 	.short	(.L_115 - .L_114)
	.align		4
.L_114:
        /*0244*/ 	.word	index@(_ZN7cutlass13device_kernelIN5flash11enable_sm90INS1_16FlashAttnBwdSm90INS1_25CollectiveMainloopBwdSm90ILi2ELi2ELi2EN4cute5tupleIJNS5_1CILi1EEES8_S8_EEENS6_IJNS7_ILi64EEENS7_ILi128EEENS7_ILi96EEEEEENS_6half_tEfNS_4arch4Sm90ELb0ELb0ELb0ELb0ELb1ELb1ELb0ELb0ELi2ELi1ELi2ELi1ELb1EEENS1_24CollectiveEpilogueBwdGQAISD_fSG_Li256ELb0ELb1EEENS1_19SingleTileSchedulerILb0ELb0ELb0ELi128EEEEEEEEEvNT_6ParamsE)
        /*0248*/ 	.word	0x000000a8


	//----- nvinfo : EIATTR_FRAME_SIZE
	.align		4
.L_115:
        /*024c*/ 	.byte	0x04, 0x11
        /*024e*/ 	.short	(.L_117 - .L_116)
	.align		4
.L_116:
        /*0250*/ 	.word	index@(_ZN7cutlass13device_kernelIN5flash11enable_sm90INS1_16FlashAttnBwdSm90INS1_25CollectiveMainloopBwdSm90ILi2ELi2ELi2EN4cute5tupleIJNS5_1CILi1EEES8_S8_EEENS6_IJNS7_ILi64EEENS7_ILi128EEENS7_ILi96EEEEEENS_6half_tEfNS_4arch4Sm90ELb0ELb0ELb0ELb0ELb1ELb1ELb0ELb0ELi2ELi1ELi2ELi1ELb1EEENS1_24CollectiveEpilogueBwdGQAISD_fSG_Li256ELb0ELb1EEENS1_19SingleTileSchedulerILb0ELb0ELb0ELi128EEEEEEEEEvNT_6ParamsE)
        /*0254*/ 	.word	0x00000000


	//----- nvinfo : EIATTR_REGCOUNT
	.align		4
.L_117:
        /*0258*/ 	.byte	0x04, 0x2f
        /*025a*/ 	.short	(.L_119 - .L_118)
	.align		4
.L_118:
        /*025c*/ 	.word	index@(_ZN7cutlass13device_kernelIN5flash11enable_sm90INS1_16FlashAttnBwdSm90INS1_25CollectiveMainloopBwdSm90ILi2ELi2ELi2EN4cute5tupleIJNS5_1CILi1EEES8_S8_EEENS6_IJNS7_ILi64EEENS7_ILi128EEENS7_ILi96EEEEEENS_6half_tEfNS_4arch4Sm90ELb0ELb0ELb0ELb0ELb0ELb1ELb0ELb0ELi2ELi1ELi2ELi1ELb1EEENS1_24CollectiveEpilogueBwdGQAISD_fSG_Li256ELb0ELb0EEENS1_19SingleTileSchedulerILb0ELb0ELb0ELi128EEEEEEEEEvNT_6ParamsE)
        /*0260*/ 	.word	0x000000a8


	//----- nvinfo : EIATTR_FRAME_SIZE
	.align		4
.L_119:
        /*0264*/ 	.byte	0x04, 0x11
        /*0266*/ 	.short	(.L_121 - .L_120)
	.align		4
.L_120:
        /*0268*/ 	.word	index@(_ZN7cutlass13device_kernelIN5flash11enable_sm90INS1_16FlashAttnBwdSm90INS1_25CollectiveMainloopBwdSm90ILi2ELi2ELi2EN4cute5tupleIJNS5_1CILi1EEES8_S8_EEENS6_IJNS7_ILi64EEENS7_ILi128EEENS7_ILi96EEEEEENS_6half_tEfNS_4arch4Sm90ELb0ELb0ELb0ELb0ELb0ELb1ELb0ELb0ELi2ELi1ELi2ELi1ELb1EEENS1_24CollectiveEpilogueBwdGQAISD_fSG_Li256ELb0ELb0EEENS1_19SingleTileSchedulerILb0ELb0ELb0ELi128EEEEEEEEEvNT_6ParamsE)
        /*026c*/ 	.word	0x00000000


	//----- nvinfo : EIATTR_REGCOUNT
	.align		4
.L_121:
        /*0270*/ 	.byte	0x04, 0x2f
        /*0272*/ 	.short	(.L_123 - .L_122)
	.align		4
.L_122:
        /*0274*/ 	.word	index@(_ZN7cutlass13device_kernelIN5flash11enable_sm90INS1_16FlashAttnBwdSm90INS1_25CollectiveMainloopBwdSm90ILi2ELi2ELi2EN4cute5tupleIJNS5_1CILi1EEES8_S8_EEENS6_IJNS7_ILi64EEENS7_ILi128EEENS7_ILi96EEEEEENS_6half_tEfNS_4arch4Sm90ELb0ELb0ELb0ELb0ELb1ELb1ELb0ELb0ELi2ELi1ELi2ELi1ELb1EEENS1_21CollectiveEpilogueBwdISD_SE_SG_Li256ELb0ELb0ELi1EEENS1_19SingleTileSchedulerILb0ELb0ELb0ELi128EEEEEEEEEvNT_6ParamsE)
        /*0278*/ 	.word	0x000000a8


	//----- nvinfo : EIATTR_FRAME_SIZE
	.align		4
.L_123:
        /*027c*/ 	.byte	0x04, 0x11
        /*027e*/ 	.short	(.L_125 - .L_124)
	.align		4
.L_124:
        /*0280*/ 	.word	index@(_ZN7cutlass13device_kernelIN5flash11enable_sm90INS1_16FlashAttnBwdSm90INS1_25CollectiveMainloopBwdSm90ILi2ELi2ELi2EN4cute5tupleIJNS5_1CILi1EEES8_S8_EEENS6_IJNS7_ILi64EEENS7_ILi128EEENS7_ILi96EEEEEENS_6half_tEfNS_4arch4Sm90ELb0ELb0ELb0ELb0ELb1ELb1ELb0ELb0ELi2ELi1ELi2ELi1ELb1EEENS1_21CollectiveEpilogueBwdISD_SE_SG_Li256ELb0ELb0ELi1EEENS1_19SingleTileSchedulerILb0ELb0ELb0ELi128EEEEEEEEEvNT_6ParamsE)
        /*0284*/ 	.word	0x00000000


	//----- nvinfo : EIATTR_REGCOUNT
	.align		4
.L_125:
        /*0288*/ 	.byte	0x04, 0x2f
        /*028a*/ 	.short	(.L_127 - .L_126)
	.align		4
.L_126:
        /*028c*/ 	.word	index@(_ZN7cutlass13device_kernelIN5flash11enable_sm90INS1_16FlashAttnBwdSm90INS1_25CollectiveMainloopBwdSm90ILi2ELi2ELi2EN4cute5tupleIJNS5_1CILi1EEES8_S8_EEENS6_IJNS7_ILi64EEENS7_ILi128EEENS7_ILi96EEEEEENS_6half_tEfNS_4arch4Sm90ELb0ELb0ELb0ELb0ELb0ELb1ELb0ELb0ELi2ELi1ELi2ELi1ELb1EEENS1_21CollectiveEpilogueBwdISD_SE_SG_Li256ELb0ELb0ELi1EEENS1_19SingleTileSchedulerILb0ELb0ELb0ELi128EEEEEEEEEvNT_6ParamsE)
        /*0290*/ 	.word	0x000000a8


	//----- nvinfo : EIATTR_FRAME_SIZE
	.align		4
.L_127:
        /*0294*/ 	.byte	0x04, 0x11
        /*0296*/ 	.short	(.L_129 - .L_128)
	.align		4
.L_128:
        /*0298*/ 	.word	index@(_ZN7cutlass13device_kernelIN5flash11enable_sm90INS1_16FlashAttnBwdSm90INS1_25CollectiveMainloopBwdSm90ILi2ELi2ELi2EN4cute5tupleIJNS5_1CILi1EEES8_S8_EEENS6_IJNS7_ILi64EEENS7_ILi128EEENS7_ILi96EEEEEENS_6half_tEfNS_4arch4Sm90ELb0ELb0ELb0ELb0ELb0ELb1ELb0ELb0ELi2ELi1ELi2ELi1ELb1EEENS1_21CollectiveEpilogueBwdISD_SE_SG_Li256ELb0ELb0ELi1EEENS1_19SingleTileSchedulerILb0ELb0ELb0ELi128EEEEEEEEEvNT_6ParamsE)
        /*029c*/ 	.word	0x00000000


	//----- nvinfo : EIATTR_REGCOUNT
	.align		4
.L_129:
        /*02a0*/ 	.byte	0x04, 0x2f
        /*02a2*/ 	.short	(.L_131 - .L_130)
	.align		4
.L_130:
        /*02a4*/ 	.word	index@(_ZN7cutlass13device_kernelIN5flash11enable_sm90INS1_16FlashAttnBwdSm90INS1_25CollectiveMainloopBwdSm90ILi2ELi2ELi2EN4cute5tupleIJNS5_1CILi1EEES8_S8_EEENS6_IJNS7_ILi64EEENS7_ILi128EEENS7_ILi96EEEEEENS_6half_tEfNS_4arch4Sm90ELb1ELb0ELb1ELb1ELb1ELb1ELb0ELb0ELi2ELi1ELi2ELi1ELb1EEENS1_24CollectiveEpilogueBwdGQAISD_fSG_Li256ELb1ELb1EEENS1_25SingleTileBwdLPTSchedulerILb1ELi128ELb1EEEEEEEEEvNT_6ParamsE)
        /*02a8*/ 	.word	0x000000a8


	//----- nvinfo : EIATTR_FRAME_SIZE
	.align		4
.L_131:
        /*02ac*/ 	.byte	0x04, 0x11
        /*02ae*/ 	.short	(.L_133 - .L_132)
	.align		4
.L_132:
        /*02b0*/ 	.word	index@(_ZN7cutlass13device_kernelIN5flash11enable_sm90INS1_16FlashAttnBwdSm90INS1_25CollectiveMainloopBwdSm90ILi2ELi2ELi2EN4cute5tupleIJNS5_1CILi1EEES8_S8_EEENS6_IJNS7_ILi64EEENS7_ILi128EEENS7_ILi96EEEEEENS_6half_tEfNS_4arch4Sm90ELb1ELb0ELb1ELb1ELb1ELb1ELb0ELb0ELi2ELi1ELi2ELi1ELb1EEENS1_24CollectiveEpilogueBwdGQAISD_fSG_Li256ELb1ELb1EEENS1_25SingleTileBwdLPTSchedulerILb1ELi128ELb1EEEEEEEEEvNT_6ParamsE)
        /*02b4*/ 	.word	0x00000008


	//----- nvinfo : EIATTR_REGCOUNT
	.align		4
.L_133:
        /*02b8*/ 	.byte	0x04, 0x2f
        /*02ba*/ 	.short	(.L_135 - .L_134)
	.align		4
.L_134:
        /*02bc*/ 	.word	index@(_ZN7cutlass13device_kernelIN5flash11enable_sm90INS1_16FlashAttnBwdSm90INS1_25CollectiveMainloopBwdSm90ILi2ELi2ELi2EN4cute5tupleIJNS5_1CILi1EEES8_S8_EEENS6_IJNS7_ILi64EEENS7_ILi128EEENS7_ILi96EEEEEENS_6half_tEfNS_4arch4Sm90ELb1ELb0ELb1ELb1ELb0ELb1ELb0ELb0ELi2ELi1ELi2ELi1ELb1EEENS1_24CollectiveEpilogueBwdGQAISD_fSG_Li256ELb1ELb0EEENS1_25SingleTileBwdLPTSchedulerILb1ELi128ELb0EEEEEEEEEvNT_6ParamsE)
        /*02c0*/ 	.word	0x000000a8


	//----- nvinfo : EIATTR_FRAME_SIZE
	.align		4
.L_135:
        /*02c4*/ 	.byte	0x04, 0x11
        /*02c6*/ 	.short	(.L_137 - .L_136)
	.align		4
.L_136:
        /*02c8*/ 	.word	index@(_ZN7cutlass13device_kernelIN5flash11enable_sm90INS1_16FlashAttnBwdSm90INS1_25CollectiveMainloopBwdSm90ILi2ELi2ELi2EN4cute5tupleIJNS5_1CILi1EEES8_S8_EEENS6_IJNS7_ILi64EEENS7_ILi128EEENS7_ILi96EEEEEENS_6half_tEfNS_4arch4Sm90ELb1ELb0ELb1ELb1ELb0ELb1ELb0ELb0ELi2ELi1ELi2ELi1ELb1EEENS1_24CollectiveEpilogueBwdGQAISD_fSG_Li256ELb1ELb0EEENS1_25SingleTileBwdLPTSchedulerILb1ELi128ELb0EEEEEEEEEvNT_6ParamsE)
        /*02cc*/ 	.word	0x00000008


	//----- nvinfo : EIATTR_REGCOUNT
	.align		4
.L_137:
        /*02d0*/ 	.byte	0x04, 0x2f
        /*02d2*/ 	.short	(.L_139 - .L_138)
	.align		4
.L_138:
        /*02d4*/ 	.word	index@(_ZN7cutlass13device_kernelIN5flash11enable_sm90INS1_16FlashAttnBwdSm90INS1_25CollectiveMainloopBwdSm90ILi2ELi2ELi2EN4cute5tupleIJNS5_1CILi1EEES8_S8_EEENS6_IJNS7_ILi64EEENS7_ILi128EEENS7_ILi96EEEEEENS_6half_tEfNS_4arch4Sm90ELb1ELb0ELb1ELb1ELb1ELb1ELb0ELb0ELi2ELi1ELi2ELi1ELb1EEENS1_21CollectiveEpilogueBwdISD_SE_SG_Li256ELb1ELb0ELi1EEENS1_25SingleTileBwdLPTSchedulerILb1ELi128ELb1EEEEEEEEEvNT_6ParamsE)
        /*02d8*/ 	.word	0x000000a8


	//----- nvinfo : EIATTR_FRAME_SIZE
	.align		4
.L_139:
        /*02dc*/ 	.byte	0x04, 0x11
        /*02de*/ 	.short	(.L_141 - .L_140)
	.align		4
.L_140:
        /*02e0*/ 	.word	index@(_ZN7cutlass13device_kernelIN5flash11enable_sm90INS1_16FlashAttnBwdSm90INS1_25CollectiveMainloopBwdSm90ILi2ELi2ELi2EN4cute5tupleIJNS5_1CILi1EEES8_S8_EEENS6_IJNS7_ILi64EEENS7_ILi128EEENS7_ILi96EEEEEENS_6half_tEfNS_4arch4Sm90ELb1ELb0ELb1ELb1ELb1ELb1ELb0ELb0ELi2ELi1ELi2ELi1ELb1EEENS1_21CollectiveEpilogueBwdISD_SE_SG_Li256ELb1ELb0ELi1EEENS1_25SingleTileBwdLPTSchedulerILb1ELi128ELb1EEEEEEEEEvNT_6ParamsE)
        /*02e4*/ 	.word	0x00000008


	//----- nvinfo : EIATTR_REGCOUNT
	.align		4
.L_141:
        /*02e8*/ 	.byte	0x04, 0x2f
        /*02ea*/ 	.short	(.L_143 - .L_142)
	.align		4
.L_142:
        /*02ec*/ 	.word	index@(_ZN7cutlass13device_kernelIN5flash11enable_sm90INS1_16FlashAttnBwdSm90INS1_25CollectiveMainloopBwdSm90ILi2ELi2ELi2EN4cute5tupleIJNS5_1CILi1EEES8_S8_EEENS6_IJNS7_ILi64EEENS7_ILi128EEENS7_ILi96EEEEEENS_6half_tEfNS_4arch4Sm90ELb1ELb0ELb1ELb1ELb0ELb1ELb0ELb0ELi2ELi1ELi2ELi1ELb1EEENS1_21CollectiveEpilogueBwdISD_SE_SG_Li256ELb1ELb0ELi1EEENS1_25SingleTileBwdLPTSchedulerILb1ELi128ELb0EEEEEEEEEvNT_6ParamsE)
        /*02f0*/ 	.word	0x000000a8


	//----- nvinfo : EIATTR_FRAME_SIZE
	.align		4
.L_143:
        /*02f4*/ 	.byte	0x04, 0x11
        /*02f6*/ 	.short	(.L_145 - .L_144)
	.align		4
.L_144:
        /*02f8*/ 	.word	index@(_ZN7cutlass13device_kernelIN5flash11enable_sm90INS1_16FlashAttnBwdSm90INS1_25CollectiveMainloopBwdSm90ILi2ELi2ELi2EN4cute5tupleIJNS5_1CILi1EEES8_S8_EEENS6_IJNS7_ILi64EEENS7_ILi128EEENS7_ILi96EEEEEENS_6half_tEfNS_4arch4Sm90ELb1ELb0ELb1ELb1ELb0ELb1ELb0ELb0ELi2ELi1ELi2ELi1ELb1EEENS1_21CollectiveEpilogueBwdISD_SE_SG_Li256ELb1ELb0ELi1EEENS1_25SingleTileBwdLPTSchedulerILb1ELi128ELb0EEEEEEEEEvNT_6ParamsE)
        /*02fc*/ 	.word	0x00000008


	//----- nvinfo : EIATTR_REGCOUNT
	.align		4
.L_145:
        /*0300*/ 	.byte	0x04, 0x2f
        /*0302*/ 	.short	(.L_147 - .L_146)
	.align		4
.L_146:
        /*0304*/ 	.word	index@(_ZN7cutlass13device_kernelIN5flash11enable_sm90INS1_16FlashAttnBwdSm90INS1_25CollectiveMainloopBwdSm90ILi2ELi2ELi2EN4cute5tupleIJNS5_1CILi1EEES8_S8_EEENS6_IJNS7_ILi64EEENS7_ILi128EEENS7_ILi96EEEEEENS_6half_tEfNS_4arch4Sm90ELb1ELb0ELb1ELb0ELb1ELb1ELb0ELb0ELi2ELi1ELi2ELi1ELb1EEENS1_24CollectiveEpilogueBwdGQAISD_fSG_Li256ELb0ELb1EEENS1_25SingleTileBwdLPTSchedulerILb0ELi128ELb1EEEEEEEEEvNT_6ParamsE)
        /*0308*/ 	.word	0x000000a8


	//----- nvinfo : EIATTR_FRAME_SIZE
	.align		4
.L_147:
        /*030c*/ 	.byte	0x04, 0x11
        /*030e*/ 	.short	(.L_149 - .L_148)
	.align		4
.L_148:
        /*0310*/ 	.word	index@(_ZN7cutlass13device_kernelIN5flash11enable_sm90INS1_16FlashAttnBwdSm90INS1_25CollectiveMainloopBwdSm90ILi2ELi2ELi2EN4cute5tupleIJNS5_1CILi1EEES8_S8_EEENS6_IJNS7_ILi64EEENS7_ILi128EEENS7_ILi96EEEEEENS_6half_tEfNS_4arch4Sm90ELb1ELb0ELb1ELb0ELb1ELb1ELb0ELb0ELi2ELi1ELi2ELi1ELb1EEENS1_24CollectiveEpilogueBwdGQAISD_fSG_Li256ELb0ELb1EEENS1_25SingleTileBwdLPTSchedulerILb0ELi128ELb1EEEEEEEEEvNT_6ParamsE)
        /*0314*/ 	.word	0x00000008


	//----- nvinfo : EIATTR_REGCOUNT
	.align		4
.L_149:
        /*0318*/ 	.byte	0x04, 0x2f
        /*031a*/ 	.short	(.L_151 - .L_150)
	.align		4
.L_150:
        /*031c*/ 	.word	index@(_ZN7cutlass13device_kernelIN5flash11enable_sm90INS1_16FlashAttnBwdSm90INS1_25CollectiveMainloopBwdSm90ILi2ELi2ELi2EN4cute5tupleIJNS5_1CILi1EEES8_S8_EEENS6_IJNS7_ILi64EEENS7_ILi128EEENS7_ILi96EEEEEENS_6half_tEfNS_4arch4Sm90ELb1ELb0ELb1ELb0ELb0ELb1ELb0ELb0ELi2ELi1ELi2ELi1ELb1EEENS1_24CollectiveEpilogueBwdGQAISD_fSG_Li256ELb0ELb0EEENS1_25SingleTileBwdLPTSchedulerILb0ELi128ELb0EEEEEEEEEvNT_6ParamsE)
        /*0320*/ 	.word	0x000000a8


	//----- nvinfo : EIATTR_FRAME_SIZE
	.align		4
.L_151:
        /*0324*/ 	.byte	0x04, 0x11
        /*0326*/ 	.short	(.L_153 - .L_152)
	.align		4
.L_152:
        /*0328*/ 	.word	index@(_ZN7cutlass13device_kernelIN5flash11enable_sm90INS1_16FlashAttnBwdSm90INS1_25CollectiveMainloopBwdSm90ILi2ELi2ELi2EN4cute5tupleIJNS5_1CILi1EEES8_S8_EEENS6_IJNS7_ILi64EEENS7_ILi128EEENS7_ILi96EEEEEENS_6half_tEfNS_4arch4Sm90ELb1ELb0ELb1ELb0ELb0ELb1ELb0ELb0ELi2ELi1ELi2ELi1ELb1EEENS1_24CollectiveEpilogueBwdGQAISD_fSG_Li256ELb0ELb0EEENS1_25SingleTileBwdLPTSchedulerILb0ELi128ELb0EEEEEEEEEvNT_6ParamsE)
        /*032c*/ 	.word	0x00000008


	//----- nvinfo : EIATTR_REGCOUNT
	.align		4
.L_153:
        /*0330*/ 	.byte	0x04, 0x2f
        /*0332*/ 	.short	(.L_155 - .L_154)
	.align		4
.L_154:
        /*0334*/ 	.word	index@(_ZN7cutlass13device_kernelIN5flash11enable_sm90INS1_16FlashAttnBwdSm90INS1_25CollectiveMainloopBwdSm90ILi2ELi2ELi2EN4cute5tupleIJNS5_1CILi1EEES8_S8_EEENS6_IJNS7_ILi64EEENS7_ILi128EEENS7_ILi96EEEEEENS_6half_tEfNS_4arch4Sm90ELb1ELb0ELb1ELb0ELb1ELb1ELb0ELb0ELi2ELi1ELi2ELi1ELb1EEENS1_21CollectiveEpilogueBwdISD_SE_SG_Li256ELb0ELb0ELi1EEENS1_25SingleTileBwdLPTSchedulerILb0ELi128ELb1EEEEEEEEEvNT_6ParamsE)
        /*0338*/ 	.word	0x000000a8


	//----- nvinfo : EIATTR_FRAME_SIZE
	.align		4
.L_155:
        /*033c*/ 	.byte	0x04, 0x11
        /*033e*/ 	.short	(.L_157 - .L_156)
	.align		4
.L_156:
        /*0340*/ 	.word	index@(_ZN7cutlass13device_kernelIN5flash11enable_sm90INS1_16FlashAttnBwdSm90INS1_25CollectiveMainloopBwdSm90ILi2ELi2ELi2EN4cute5tupleIJNS5_1CILi1EEES8_S8_EEENS6_IJNS7_ILi64EEENS7_ILi128EEENS7_ILi96EEEEEENS_6half_tEfNS_4arch4Sm90ELb1ELb0ELb1ELb0ELb1ELb1ELb0ELb0ELi2ELi1ELi2ELi1ELb1EEENS1_21CollectiveEpilogueBwdISD_SE_SG_Li256ELb0ELb0ELi1EEENS1_25SingleTileBwdLPTSchedulerILb0ELi128ELb1EEEEEEEEEvNT_6ParamsE)
        /*0344*/ 	.word	0x00000008


	//----- nvinfo : EIATTR_REGCOUNT
	.align		4
.L_157:
        /*0348*/ 	.byte	0x04, 0x2f
        /*034a*/ 	.short	(.L_159 - .L_158)
	.align		4
.L_158:
        /*034c*/ 	.word	index@(_ZN7cutlass13device_kernelIN5flash11enable_sm90INS1_16FlashAttnBwdSm90INS1_25CollectiveMainloopBwdSm90ILi2ELi2ELi2EN4cute5tupleIJNS5_1CILi1EEES8_S8_EEENS6_IJNS7_ILi64EEENS7_ILi128EEENS7_ILi96EEEEEENS_6half_tEfNS_4arch4Sm90ELb1ELb0ELb1ELb0ELb0ELb1ELb0ELb0ELi2ELi1ELi2ELi1ELb1EEENS1_21CollectiveEpilogueBwdISD_SE_SG_Li256ELb0ELb0ELi1EEENS1_25SingleTileBwdLPTSchedulerILb0ELi128ELb0EEEEEEEEEvNT_6ParamsE)
        /*0350*/ 	.word	0x000000a8


	//----- nvinfo : EIATTR_FRAME_SIZE
	.align		4
.L_159:
        /*0354*/ 	.byte	0x04, 0x11
        /*0356*/ 	.short	(.L_161 - .L_160)
	.align		4
.L_160:
        /*0358*/ 	.word	index@(_ZN7cutlass13device_kernelIN5flash11enable_sm90INS1_16FlashAttnBwdSm90INS1_25CollectiveMainloopBwdSm90ILi2ELi2ELi2EN4cute5tupleIJNS5_1CILi1EEES8_S8_EEENS6_IJNS7_ILi64EEENS7_ILi128EEENS7_ILi96EEEEEENS_6half_tEfNS_4arch4Sm90ELb1ELb0ELb1ELb0ELb0ELb1ELb0ELb0ELi2ELi1ELi2ELi1ELb1EEENS1_21CollectiveEpilogueBwdISD_SE_SG_Li256ELb0ELb0ELi1EEENS1_25SingleTileBwdLPTSchedulerILb0ELi128ELb0EEEEEEEEEvNT_6ParamsE)
        /*035c*/ 	.word	0x00000008


	//----- nvinfo : EIATTR_REGCOUNT
	.align		4
.L_161:
        /*0360*/ 	.byte	0x04, 0x2f
        /*0362*/ 	.short	(.L_163 - .L_162)
	.align		4
.L_162:
        /*0364*/ 	.word	index@(_ZN7cutlass13device_kernelIN5flash11enable_sm90INS1_16FlashAttnBwdSm90INS1_25CollectiveMainloopBwdSm90ILi2ELi2ELi2EN4cute5tupleIJNS5_1CILi1EEES8_S8_EEENS6_IJNS7_ILi64EEENS7_ILi128EEENS7_ILi96EEEEEENS_6half_tEfNS_4arch4Sm90ELb0ELb1ELb1ELb1ELb1ELb1ELb0ELb0ELi2ELi1ELi2ELi1ELb1EEENS1_24CollectiveEpilogueBwdGQAISD_fSG_Li256ELb1ELb1EEENS1_19SingleTileSchedulerILb1ELb0ELb0ELi128EEEEEEEEEvNT_6ParamsE)
        /*0368*/ 	.word	0x000000a8


	//----- nvinfo : EIATTR_FRAME_SIZE
	.align		4
.L_163:
        /*036c*/ 	.byte	0x04, 0x11
        /*036e*/ 	.short	(.L_165 - .L_164)
	.align		4
.L_164:
        /*0370*/ 	.word	index@(_ZN7cutlass13device_kernelIN5flash11enable_sm90INS1_16FlashAttnBwdSm90INS1_25CollectiveMainloopBwdSm90ILi2ELi2ELi2EN4cute5tupleIJNS5_1CILi1EEES8_S8_EEENS6_IJNS7_ILi64EEENS7_ILi128EEENS7_ILi96EEEEEENS_6half_tEfNS_4arch4Sm90ELb0ELb1ELb1ELb1ELb1ELb1ELb0ELb0ELi2ELi1ELi2ELi1ELb1EEENS1_24CollectiveEpilogueBwdGQAISD_fSG_Li256ELb1ELb1EEENS1_19SingleTileSchedulerILb1ELb0ELb0ELi128EEEEEEEEEvNT_6ParamsE)
        /*0374*/ 	.word	0x00000010


	//----- nvinfo : EIATTR_REGCOUNT
	.align		4
.L_165:
        /*0378*/ 	.byte	0x04, 0x2f
        /*037a*/ 	.short	(.L_167 - .L_166)
	.align		4
.L_166:
        /*037c*/ 	.word	index@(_ZN7cutlass13device_kernelIN5flash11enable_sm90INS1_16FlashAttnBwdSm90INS1_25CollectiveMainloopBwdSm90ILi2ELi2ELi2EN4cute5tupleIJNS5_1CILi1EEES8_S8_EEENS6_IJNS7_ILi64EEENS7_ILi128EEENS7_ILi96EEEEEENS_6half_tEfNS_4arch4Sm90ELb0ELb1ELb1ELb1ELb0ELb1ELb0ELb0ELi2ELi1ELi2ELi1ELb1EEENS1_24CollectiveEpilogueBwdGQAISD_fSG_Li256ELb1ELb0EEENS1_19SingleTileSchedulerILb1ELb0ELb0ELi128EEEEEEEEEvNT_6ParamsE)
        /*0380*/ 	.word	0x000000a8


	//----- nvinfo : EIATTR_FRAME_SIZE
	.align		4
.L_167:
        /*0384*/ 	.byte	0x04, 0x11
        /*0386*/ 	.short	(.L_169 - .L_168)
	.align		4
.L_168:
        /*0388*/ 	.word	index@(_ZN7cutlass13device_kernelIN5flash11enable_sm90INS1_16FlashAttnBwdSm90INS1_25CollectiveMainloopBwdSm90ILi2ELi2ELi2EN4cute5tupleIJNS5_1CILi1EEES8_S8_EEENS6_IJNS7_ILi64EEENS7_ILi128EEENS7_ILi96EEEEEENS_6half_tEfNS_4arch4Sm90ELb0ELb1ELb1ELb1ELb0ELb1ELb0ELb0ELi2ELi1ELi2ELi1ELb1EEENS1_24CollectiveEpilogueBwdGQAISD_fSG_Li256ELb1ELb0EEENS1_19SingleTileSchedulerILb1ELb0ELb0ELi128EEEEEEEEEvNT_6ParamsE)
        /*038c*/ 	.word	0x00000010


	//----- nvinfo : EIATTR_REGCOUNT
	.align		4
.L_169:
        /*0390*/ 	.byte	0x04, 0x2f
        /*0392*/ 	.short	(.L_171 - .L_170)
	.align		4
.L_170:
        /*0394*/ 	.word	index@(_ZN7cutlass13device_kernelIN5flash11enable_sm90INS1_16FlashAttnBwdSm90INS1_25CollectiveMainloopBwdSm90ILi2ELi2ELi2EN4cute5tupleIJNS5_1CILi1EEES8_S8_EEENS6_IJNS7_ILi64EEENS7_ILi128EEENS7_ILi96EEEEEENS_6half_tEfNS_4arch4Sm90ELb0ELb1ELb1ELb1ELb1ELb1ELb0ELb0ELi2ELi1ELi2ELi1ELb1EEENS1_21CollectiveEpilogueBwdISD_SE_SG_Li256ELb1ELb0ELi1EEENS1_19SingleTileSchedulerILb1ELb0ELb0ELi128EEEEEEEEEvNT_6ParamsE)
        /*0398*/ 	.word	0x000000a8


	//----- nvinfo : EIATTR_FRAME_SIZE
	.align		4
.L_171:
        /*039c*/ 	.byte	0x04, 0x11
        /*039e*/ 	.short	(.L_173 - .L_172)
	.align		4
.L_172:
        /*03a0*/ 	.word	index@(_ZN7cutlass13device_kernelIN5flash11enable_sm90INS1_16FlashAttnBwdSm90INS1_25CollectiveMainloopBwdSm90ILi2ELi2ELi2EN4cute5tupleIJNS5_1CILi1EEES8_S8_EEENS6_IJNS7_ILi64EEENS7_ILi128EEENS7_ILi96EEEEEENS_6half_tEfNS_4arch4Sm90ELb0ELb1ELb1ELb1ELb1ELb1ELb0ELb0ELi2ELi1ELi2ELi1ELb1EEENS1_21CollectiveEpilogueBwdISD_SE_SG_Li256ELb1ELb0ELi1EEENS1_19SingleTileSchedulerILb1ELb0ELb0ELi128EEEEEEEEEvNT_6ParamsE)
        /*03a4*/ 	.word	0x00000010


	//----- nvinfo : EIATTR_REGCOUNT
	.align		4
.L_173:
        /*03a8*/ 	.byte	0x04, 0x2f
        /*03aa*/ 	.short	(.L_175 - .L_174)
	.align		4
.L_174:
        /*03ac*/ 	.word	index@(_ZN7cutlass13device_kernelIN5flash11enable_sm90INS1_16FlashAttnBwdSm90INS1_25CollectiveMainloopBwdSm90ILi2ELi2ELi2EN4cute5tupleIJNS5_1CILi1EEES8_S8_EEENS6_IJNS7_ILi64EEENS7_ILi128EEENS7_ILi96EEEEEENS_6half_tEfNS_4arch4Sm90ELb0ELb1ELb1ELb1ELb0ELb1ELb0ELb0ELi2ELi1ELi2ELi1ELb1EEENS1_21CollectiveEpilogueBwdISD_SE_SG_Li256ELb1ELb0ELi1EEENS1_19SingleTileSchedulerILb1ELb0ELb0ELi128EEEEEEEEEvNT_6ParamsE)
        /*03b0*/ 	.word	0x000000a8


	//----- nvinfo : EIATTR_FRAME_SIZE
	.align		4
.L_175:
        /*03b4*/ 	.byte	0x04, 0x11
        /*03b6*/ 	.short	(.L_177 - .L_176)
	.align		4
.L_176:
        /*03b8*/ 	.word	index@(_ZN7cutlass13device_kernelIN5flash11enable_sm90INS1_16FlashAttnBwdSm90INS1_25CollectiveMainloopBwdSm90ILi2ELi2ELi2EN4cute5tupleIJNS5_1CILi1EEES8_S8_EEENS6_IJNS7_ILi64EEENS7_ILi128EEENS7_ILi96EEEEEENS_6half_tEfNS_4arch4Sm90ELb0ELb1ELb1ELb1ELb0ELb1ELb0ELb0ELi2ELi1ELi2ELi1ELb1EEENS1_21CollectiveEpilogueBwdISD_SE_SG_Li256ELb1ELb0ELi1EEENS1_19SingleTileSchedulerILb1ELb0ELb0ELi128EEEEEEEEEvNT_6ParamsE)
        /*03bc*/ 	.word	0x00000010


	//----- nvinfo : EIATTR_REGCOUNT
	.align		4
.L_177:
        /*03c0*/ 	.byte	0x04, 0x2f
        /*03c2*/ 	.short	(.L_179 - .L_178)
	.align		4
.L_178:
        /*03c4*/ 	.word	index@(_ZN7cutlass13device_kernelIN5flash11enable_sm90INS1_16FlashAttnBwdSm90INS1_25CollectiveMainloopBwdSm90ILi2ELi2ELi2EN4cute5tupleIJNS5_1CILi1EEES8_S8_EEENS6_IJNS7_ILi64EEENS7_ILi128EEENS7_ILi96EEEEEENS_6half_tEfNS_4arch4Sm90ELb0ELb1ELb1ELb0ELb1ELb1ELb0ELb0ELi2ELi1ELi2ELi1ELb1EEENS1_24CollectiveEpilogueBwdGQAISD_fSG_Li256ELb0ELb1EEENS1_19SingleTileSchedulerILb0ELb0ELb0ELi128EEEEEEEEEvNT_6ParamsE)
        /*03c8*/ 	.word	0x000000a8


	//----- nvinfo : EIATTR_FRAME_SIZE
	.align		4
.L_179:
        /*03cc*/ 	.byte	0x04, 0x11
        /*03ce*/ 	.short	(.L_181 - .L_180)
	.align		4
.L_180:
        /*03d0*/ 	.word	index@(_ZN7cutlass13device_kernelIN5flash11enable_sm90INS1_16FlashAttnBwdSm90INS1_25CollectiveMainloopBwdSm90ILi2ELi2ELi2EN4cute5tupleIJNS5_1CILi1EEES8_S8_EEENS6_IJNS7_ILi64EEENS7_ILi128EEENS7_ILi96EEEEEENS_6half_tEfNS_4arch4Sm90ELb0ELb1ELb1ELb0ELb1ELb1ELb0ELb0ELi2ELi1ELi2ELi1ELb1EEENS1_24CollectiveEpilogueBwdGQAISD_fSG_Li256ELb0ELb1EEENS1_19SingleTileSchedulerILb0ELb0ELb0ELi128EEEEEEEEEvNT_6ParamsE)
        /*03d4*/ 	.word	0x00000008


	//----- nvinfo : EIATTR_REGCOUNT
	.align		4
.L_181:
        /*03d8*/ 	.byte	0x04, 0x2f
        /*03da*/ 	.short	(.L_183 - .L_182)
	.align		4
.L_182:
        /*03dc*/ 	.word	index@(_ZN7cutlass13device_kernelIN5flash11enable_sm90INS1_16FlashAttnBwdSm90INS1_25CollectiveMainloopBwdSm90ILi2ELi2ELi2EN4cute5tupleIJNS5_1CILi1EEES8_S8_EEENS6_IJNS7_ILi64EEENS7_ILi128EEENS7_ILi96EEEEEENS_6half_tEfNS_4arch4Sm90ELb0ELb1ELb1ELb0ELb0ELb1ELb0ELb0ELi2ELi1ELi2ELi1ELb1EEENS1_24CollectiveEpilogueBwdGQAISD_fSG_Li256ELb0ELb0EEENS1_19SingleTileSchedulerILb0ELb0ELb0ELi128EEEEEEEEEvNT_6ParamsE)
        /*03e0*/ 	.word	0x000000a8


	//----- nvinfo : EIATTR_FRAME_SIZE
	.align		4
.L_183:
        /*03e4*/ 	.byte	0x04, 0x11
        /*03e6*/ 	.short	(.L_185 - .L_184)
	.align		4
.L_184:
        /*03e8*/ 	.word	index@(_ZN7cutlass13device_kernelIN5flash11enable_sm90INS1_16FlashAttnBwdSm90INS1_25CollectiveMainloopBwdSm90ILi2ELi2ELi2EN4cute5tupleIJNS5_1CILi1EEES8_S8_EEENS6_IJNS7_ILi64EEENS7_ILi128EEENS7_ILi96EEEEEENS_6half_tEfNS_4arch4Sm90ELb0ELb1ELb1ELb0ELb0ELb1ELb0ELb0ELi2ELi1ELi2ELi1ELb1EEENS1_24CollectiveEpilogueBwdGQAISD_fSG_Li256ELb0ELb0EEENS1_19SingleTileSchedulerILb0ELb0ELb0ELi128EEEEEEEEEvNT_6ParamsE)
        /*03ec*/ 	.word	0x00000008


	//----- nvinfo : EIATTR_REGCOUNT
	.align		4
.L_185:
        /*03f0*/ 	.byte	0x04, 0x2f
        /*03f2*/ 	.short	(.L_187 - .L_186)
	.align		4
.L_186:
        /*03f4*/ 	.word	index@(_ZN7cutlass13device_kernelIN5flash11enable_sm90INS1_16FlashAttnBwdSm90INS1_25CollectiveMainloopBwdSm90ILi2ELi2ELi2EN4cute5tupleIJNS5_1CILi1EEES8_S8_EEENS6_IJNS7_ILi64EEENS7_ILi128EEENS7_ILi96EEEEEENS_6half_tEfNS_4arch4Sm90ELb0ELb1ELb1ELb0ELb1ELb1ELb0ELb0ELi2ELi1ELi2ELi1ELb1EEENS1_21CollectiveEpilogueBwdISD_SE_SG_Li256ELb0ELb0ELi1EEENS1_19SingleTileSchedulerILb0ELb0ELb0ELi128EEEEEEEEEvNT_6ParamsE)
        /*03f8*/ 	.word	0x000000a8


	//----- nvinfo : EIATTR_FRAME_SIZE
	.align		4
.L_187:
        /*03fc*/ 	.byte	0x04, 0x11
        /*03fe*/ 	.short	(.L_189 - .L_188)
	.align		4
.L_188:
        /*0400*/ 	.word	index@(_ZN7cutlass13device_kernelIN5flash11enable_sm90INS1_16FlashAttnBwdSm90INS1_25CollectiveMainloopBwdSm90ILi2ELi2ELi2EN4cute5tupleIJNS5_1CILi1EEES8_S8_EEENS6_IJNS7_ILi64EEENS7_ILi128EEENS7_ILi96EEEEEENS_6half_tEfNS_4arch4Sm90ELb0ELb1ELb1ELb0ELb1ELb1ELb0ELb0ELi2ELi1ELi2ELi1ELb1EEENS1_21CollectiveEpilogueBwdISD_SE_SG_Li256ELb0ELb0ELi1EEENS1_19SingleTileSchedulerILb0ELb0ELb0ELi128EEEEEEEEEvNT_6ParamsE)
        /*0404*/ 	.word	0x00000008


	//----- nvinfo : EIATTR_REGCOUNT
	.align		4
.L_189:
        /*0408*/ 	.byte	0x04, 0x2f
        /*040a*/ 	.short	(.L_191 - .L_190)
	.align		4
.L_190:
        /*040c*/ 	.word	index@(_ZN7cutlass13device_kernelIN5flash11enable_sm90INS1_16FlashAttnBwdSm90INS1_25CollectiveMainloopBwdSm90ILi2ELi2ELi2EN4cute5tupleIJNS5_1CILi1EEES8_S8_EEENS6_IJNS7_ILi64EEENS7_ILi128EEENS7_ILi96EEEEEENS_6half_tEfNS_4arch4Sm90ELb0ELb1ELb1ELb0ELb0ELb1ELb0ELb0ELi2ELi1ELi2ELi1ELb1EEENS1_21CollectiveEpilogueBwdISD_SE_SG_Li256ELb0ELb0ELi1EEENS1_19SingleTileSchedulerILb0ELb0ELb0ELi128EEEEEEEEEvNT_6ParamsE)
        /*0410*/ 	.word	0x000000a8


	//----- nvinfo : EIATTR_FRAME_SIZE
	.align		4
.L_191:
        /*0414*/ 	.byte	0x04, 0x11
        /*0416*/ 	.short	(.L_193 - .L_192)
	.align		4
.L_192:
        /*0418*/ 	.word	index@(_ZN7cutlass13device_kernelIN5flash11enable_sm90INS1_16FlashAttnBwdSm90INS1_25CollectiveMainloopBwdSm90ILi2ELi2ELi2EN4cute5tupleIJNS5_1CILi1EEES8_S8_EEENS6_IJNS7_ILi64EEENS7_ILi128EEENS7_ILi96EEEEEENS_6half_tEfNS_4arch4Sm90ELb0ELb1ELb1ELb0ELb0ELb1ELb0ELb0ELi2ELi1ELi2ELi1ELb1EEENS1_21CollectiveEpilogueBwdISD_SE_SG_Li256ELb0ELb0ELi1EEENS1_19SingleTileSchedulerILb0ELb0ELb0ELi128EEEEEEEEEvNT_6ParamsE)
        /*041c*/ 	.word	0x00000008


	//----- nvinfo : EIATTR_REGCOUNT
	.align		4
.L_193:
        /*0420*/ 	.byte	0x04, 0x2f
        /*0422*/ 	.short	(.L_195 - .L_194)
	.align		4
.L_194:
        /*0424*/ 	.word	index@(_ZN7cutlass13device_kernelIN5flash11enable_sm90INS1_16FlashAttnBwdSm90INS1_25CollectiveMainloopBwdSm90ILi2ELi2ELi2EN4cute5tupleIJNS5_1CILi1EEES8_S8_EEENS6_IJNS7_ILi64EEENS7_ILi128EEENS7_ILi96EEEEEENS_6half_tEfNS_4arch4Sm90ELb0ELb0ELb1ELb1ELb1ELb1ELb0ELb0ELi2ELi1ELi2ELi1ELb1EEENS1_24CollectiveEpilogueBwdGQAISD_fSG_Li256ELb1ELb1EEENS1_19SingleTileSchedulerILb1ELb0ELb0ELi128EEEEEEEEEvNT_6ParamsE)
        /*0428*/ 	.word	0x000000a8


	//----- nvinfo : EIATTR_FRAME_SIZE
	.align		4
.L_195:
        /*042c*/ 	.byte	0x04, 0x11
        /*042e*/ 	.short	(.L_197 - .L_196)
	.align		4
.L_196:
        /*0430*/ 	.word	index@(_ZN7cutlass13device_kernelIN5flash11enable_sm90INS1_16FlashAttnBwdSm90INS1_25CollectiveMainloopBwdSm90ILi2ELi2ELi2EN4cute5tupleIJNS5_1CILi1EEES8_S8_EEENS6_IJNS7_ILi64EEENS7_ILi128EEENS7_ILi96EEEEEENS_6half_tEfNS_4arch4Sm90ELb0ELb0ELb1ELb1ELb1ELb1ELb0ELb0ELi2ELi1ELi2ELi1ELb1EEENS1_24CollectiveEpilogueBwdGQAISD_fSG_Li256ELb1ELb1EEENS1_19SingleTileSchedulerILb1ELb0ELb0ELi128EEEEEEEEEvNT_6ParamsE)
        /*0434*/ 	.word	0x00000000


	//----- nvinfo : EIATTR_REGCOUNT
	.align		4
.L_197:
        /*0438*/ 	.byte	0x04, 0x2f
        /*043a*/ 	.short	(.L_199 - .L_198)
	.align		4
.L_198:
        /*043c*/ 	.word	index@(_ZN7cutlass13device_kernelIN5flash11enable_sm90INS1_16FlashAttnBwdSm90INS1_25CollectiveMainloopBwdSm90ILi2ELi2ELi2EN4cute5tupleIJNS5_1CILi1EEES8_S8_EEENS6_IJNS7_ILi64EEENS7_ILi128EEENS7_ILi96EEEEEENS_6half_tEfNS_4arch4Sm90ELb0ELb0ELb1ELb1ELb0ELb1ELb0ELb0ELi2ELi1ELi2ELi1ELb1EEENS1_24CollectiveEpilogueBwdGQAISD_fSG_Li256ELb1ELb0EEENS1_19SingleTileSchedulerILb1ELb0ELb0ELi128EEEEEEEEEvNT_6ParamsE)
        /*0440*/ 	.word	0x000000a8


	//----- nvinfo : EIATTR_FRAME_SIZE
	.align		4
.L_199:
        /*0444*/ 	.byte	0x04, 0x11
        /*0446*/ 	.short	(.L_201 - .L_200)
	.align		4
.L_200:
        /*0448*/ 	.word	index@(_ZN7cutlass13device_kernelIN5flash11enable_sm90INS1_16FlashAttnBwdSm90INS1_25CollectiveMainloopBwdSm90ILi2ELi2ELi2EN4cute5tupleIJNS5_1CILi1EEES8_S8_EEENS6_IJNS7_ILi64EEENS7_ILi128EEENS7_ILi96EEEEEENS_6half_tEfNS_4arch4Sm90ELb0ELb0ELb1ELb1ELb0ELb1ELb0ELb0ELi2ELi1ELi2ELi1ELb1EEENS1_24CollectiveEpilogueBwdGQAISD_fSG_Li256ELb1ELb0EEENS1_19SingleTileSchedulerILb1ELb0ELb0ELi128EEEEEEEEEvNT_6ParamsE)
        /*044c*/ 	.word	0x00000000


	//----- nvinfo : EIATTR_REGCOUNT
	.align		4
.L_201:
        /*0450*/ 	.byte	0x04, 0x2f
        /*0452*/ 	.short	(.L_203 - .L_202)
	.align		4
.L_202:
        /*0454*/ 	.word	index@(_ZN7cutlass13device_kernelIN5flash11enable_sm90INS1_16FlashAttnBwdSm90INS1_25CollectiveMainloopBwdSm90ILi2ELi2ELi2EN4cute5tupleIJNS5_1CILi1EEES8_S8_EEENS6_IJNS7_ILi64EEENS7_ILi128EEENS7_ILi96EEEEEENS_6half_tEfNS_4arch4Sm90ELb0ELb0ELb1ELb1ELb1ELb1ELb0ELb0ELi2ELi1ELi2ELi1ELb1EEENS1_21CollectiveEpilogueBwdISD_SE_SG_Li256ELb1ELb0ELi1EEENS1_19SingleTileSchedulerILb1ELb0ELb0ELi128EEEEEEEEEvNT_6ParamsE)
        /*0458*/ 	.word	0x000000a8


	//----- nvinfo : EIATTR_FRAME_SIZE
	.align		4
.L_203:
        /*045c*/ 	.byte	0x04, 0x11
        /*045e*/ 	.short	(.L_205 - .L_204)
	.align		4
.L_204:
        /*0460*/ 	.word	index@(_ZN7cutlass13device_kernelIN5flash11enable_sm90INS1_16FlashAttnBwdSm90INS1_25CollectiveMainloopBwdSm90ILi2ELi2ELi2EN4cute5tupleIJNS5_1CILi1EEES8_S8_EEENS6_IJNS7_ILi64EEENS7_ILi128EEENS7_ILi96EEEEEENS_6half_tEfNS_4arch4Sm90ELb0ELb0ELb1ELb1ELb1ELb1ELb0ELb0ELi2ELi1ELi2ELi1ELb1EEENS1_21CollectiveEpilogueBwdISD_SE_SG_Li256ELb1ELb0ELi1EEENS1_19SingleTileSchedulerILb1ELb0ELb0ELi128EEEEEEEEEvNT_6ParamsE)
        /*0464*/ 	.word	0x00000000


	//----- nvinfo : EIATTR_REGCOUNT
	.align		4
.L_205:
        /*0468*/ 	.byte	0x04, 0x2f
        /*046a*/ 	.short	(.L_207 - .L_206)
	.align		4
.L_206:
        /*046c*/ 	.word	index@(_ZN7cutlass13device_kernelIN5flash11enable_sm90INS1_16FlashAttnBwdSm90INS1_25CollectiveMainloopBwdSm90ILi2ELi2ELi2EN4cute5tupleIJNS5_1CILi1EEES8_S8_EEENS6_IJNS7_ILi64EEENS7_ILi128EEENS7_ILi96EEEEEENS_6half_tEfNS_4arch4Sm90ELb0ELb0ELb1ELb1ELb0ELb1ELb0ELb0ELi2ELi1ELi2ELi1ELb1EEENS1_21CollectiveEpilogueBwdISD_SE_SG_Li256ELb1ELb0ELi1EEENS1_19SingleTileSchedulerILb1ELb0ELb0ELi128EEEEEEEEEvNT_6ParamsE)
        /*0470*/ 	.word	0x000000a8


	//----- nvinfo : EIATTR_FRAME_SIZE
	.align		4
.L_207:
        /*0474*/ 	.byte	0x04, 0x11
        /*0476*/ 	.short	(.L_209 - .L_208)
	.align		4
.L_208:
        /*0478*/ 	.word	index@(_ZN7cutlass13device_kernelIN5flash11enable_sm90INS1_16FlashAttnBwdSm90INS1_25CollectiveMainloopBwdSm90ILi2ELi2ELi2EN4cute5tupleIJNS5_1CILi1EEES8_S8_EEENS6_IJNS7_ILi64EEENS7_ILi128EEENS7_ILi96EEEEEENS_6half_tEfNS_4arch4Sm90ELb0ELb0ELb1ELb1ELb0ELb1ELb0ELb0ELi2ELi1ELi2ELi1ELb1EEENS1_21CollectiveEpilogueBwdISD_SE_SG_Li256ELb1ELb0ELi1EEENS1_19SingleTileSchedulerILb1ELb0ELb0ELi128EEEEEEEEEvNT_6ParamsE)
        /*047c*/ 	.word	0x00000000


	//----- nvinfo : EIATTR_REGCOUNT
	.align		4
.L_209:
        /*0480*/ 	.byte	0x04, 0x2f
        /*0482*/ 	.short	(.L_211 - .L_210)
	.align		4
.L_210:
        /*0484*/ 	.word	index@(_ZN7cutlass13device_kernelIN5flash11enable_sm90INS1_16FlashAttnBwdSm90INS1_25CollectiveMainloopBwdSm90ILi2ELi2ELi2EN4cute5tupleIJNS5_1CILi1EEES8_S8_EEENS6_IJNS7_ILi64EEENS7_ILi128EEENS7_ILi96EEEEEENS_6half_tEfNS_4arch4Sm90ELb0ELb0ELb1ELb0ELb1ELb1ELb0ELb0ELi2ELi1ELi2ELi1ELb1EEENS1_24CollectiveEpilogueBwdGQAISD_fSG_Li256ELb0ELb1EEENS1_19SingleTileSchedulerILb0ELb0ELb0ELi128EEEEEEEEEvNT_6ParamsE)
        /*0488*/ 	.word	0x000000a8


	//----- nvinfo : EIATTR_FRAME_SIZE
	.align		4
.L_211:
        /*048c*/ 	.byte	0x04, 0x11
        /*048e*/ 	.short	(.L_213 - .L_212)
	.align		4
.L_212:
        /*0490*/ 	.word	index@(_ZN7cutlass13device_kernelIN5flash11enable_sm90INS1_16FlashAttnBwdSm90INS1_25CollectiveMainloopBwdSm90ILi2ELi2ELi2EN4cute5tupleIJNS5_1CILi1EEES8_S8_EEENS6_IJNS7_ILi64EEENS7_ILi128EEENS7_ILi96EEEEEENS_6half_tEfNS_4arch4Sm90ELb0ELb0ELb1ELb0ELb1ELb1ELb0ELb0ELi2ELi1ELi2ELi1ELb1EEENS1_24CollectiveEpilogueBwdGQAISD_fSG_Li256ELb0ELb1EEENS1_19SingleTileSchedulerILb0ELb0ELb0ELi128EEEEEEEEEvNT_6ParamsE)
        /*0494*/ 	.word	0x00000000


	//----- nvinfo : EIATTR_REGCOUNT
	.align		4
.L_213:
        /*0498*/ 	.byte	0x04, 0x2f
        /*049a*/ 	.short	(.L_215 - .L_214)
	.align		4
.L_214:
        /*049c*/ 	.word	index@(_ZN7cutlass13device_kernelIN5flash11enable_sm90INS1_16FlashAttnBwdSm90INS1_25CollectiveMainloopBwdSm90ILi2ELi2ELi2EN4cute5tupleIJNS5_1CILi1EEES8_S8_EEENS6_IJNS7_ILi64EEENS7_ILi128EEENS7_ILi96EEEEEENS_6half_tEfNS_4arch4Sm90ELb0ELb0ELb1ELb0ELb0ELb1ELb0ELb0ELi2ELi1ELi2ELi1ELb1EEENS1_24CollectiveEpilogueBwdGQAISD_fSG_Li256ELb0ELb0EEENS1_19SingleTileSchedulerILb0ELb0ELb0ELi128EEEEEEEEEvNT_6ParamsE)
        /*04a0*/ 	.word	0x000000a8


	//----- nvinfo : EIATTR_FRAME_SIZE
	.align		4
.L_215:
        /*04a4*/ 	.byte	0x04, 0x11
        /*04a6*/ 	.short	(.L_217 - .L_216)
	.align		4
.L_216:
        /*04a8*/ 	.word	index@(_ZN7cutlass13device_kernelIN5flash11enable_sm90INS1_16FlashAttnBwdSm90INS1_25CollectiveMainloopBwdSm90ILi2ELi2ELi2EN4cute5tupleIJNS5_1CILi1EEES8_S8_EEENS6_IJNS7_ILi64EEENS7_ILi128EEENS7_ILi96EEEEEENS_6half_tEfNS_4arch4Sm90ELb0ELb0ELb1ELb0ELb0ELb1ELb0ELb0ELi2ELi1ELi2ELi1ELb1EEENS1_24CollectiveEpilogueBwdGQAISD_fSG_Li256ELb0ELb0EEENS1_19SingleTileSchedulerILb0ELb0ELb0ELi128EEEEEEEEEvNT_6ParamsE)
        /*04ac*/ 	.word	0x00000000


	//----- nvinfo : EIATTR_REGCOUNT
	.align		4
.L_217:
        /*04b0*/ 	.byte	0x04, 0x2f
        /*04b2*/ 	.short	(.L_219 - .L_218)
	.align		4
.L_218:
        /*04b4*/ 	.word	index@(_ZN7cutlass13device_kernelIN5flash11enable_sm90INS1_16FlashAttnBwdSm90INS1_25CollectiveMainloopBwdSm90ILi2ELi2ELi2EN4cute5tupleIJNS5_1CILi1EEES8_S8_EEENS6_IJNS7_ILi64EEENS7_ILi128EEENS7_ILi96EEEEEENS_6half_tEfNS_4arch4Sm90ELb0ELb0ELb1ELb0ELb1ELb1ELb0ELb0ELi2ELi1ELi2ELi1ELb1EEENS1_21CollectiveEpilogueBwdISD_SE_SG_Li256ELb0ELb0ELi1EEENS1_19SingleTileSchedulerILb0ELb0ELb0ELi128EEEEEEEEEvNT_6ParamsE)
        /*04b8*/ 	.word	0x000000a8


	//----- nvinfo : EIATTR_FRAME_SIZE
	.align		4
.L_219:
        /*04bc*/ 	.byte	0x04, 0x11
        /*04be*/ 	.short	(.L_221 - .L_220)
	.align		4
.L_220:
        /*04c0*/ 	.word	index@(_ZN7cutlass13device_kernelIN5flash11enable_sm90INS1_16FlashAttnBwdSm90INS1_25CollectiveMainloopBwdSm90ILi2ELi2ELi2EN4cute5tupleIJNS5_1CILi1EEES8_S8_EEENS6_IJNS7_ILi64EEENS7_ILi128EEENS7_ILi96EEEEEENS_6half_tEfNS_4arch4Sm90ELb0ELb0ELb1ELb0ELb1ELb1ELb0ELb0ELi2ELi1ELi2ELi1ELb1EEENS1_21CollectiveEpilogueBwdISD_SE_SG_Li256ELb0ELb0ELi1EEENS1_19SingleTileSchedulerILb0ELb0ELb0ELi128EEEEEEEEEvNT_6ParamsE)
        /*04c4*/ 	.word	0x00000000


	//----- nvinfo : EIATTR_REGCOUNT
	.align		4
.L_221:
        /*04c8*/ 	.byte	0x04, 0x2f
        /*04ca*/ 	.short	(.L_223 - .L_222)
	.align		4
.L_222:
        /*04cc*/ 	.word	index@(_ZN7cutlass13device_kernelIN5flash11enable_sm90INS1_16FlashAttnBwdSm90INS1_25CollectiveMainloopBwdSm90ILi2ELi2ELi2EN4cute5tupleIJNS5_1CILi1EEES8_S8_EEENS6_IJNS7_ILi64EEENS7_ILi128EEENS7_ILi96EEEEEENS_6half_tEfNS_4arch4Sm90ELb0ELb0ELb1ELb0ELb0ELb1ELb0ELb0ELi2ELi1ELi2ELi1ELb1EEENS1_21CollectiveEpilogueBwdISD_SE_SG_Li256ELb0ELb0ELi1EEENS1_19SingleTileSchedulerILb0ELb0ELb0ELi128EEEEEEEEEvNT_6ParamsE)
        /*04d0*/ 	.word	0x000000a8


	//----- nvinfo : EIATTR_FRAME_SIZE
	.align		4
.L_223:
        /*04d4*/ 	.byte	0x04, 0x11
        /*04d6*/ 	.short	(.L_225 - .L_224)
	.align		4
.L_224:
        /*04d8*/ 	.word	index@(_ZN7cutlass13device_kernelIN5flash11enable_sm90INS1_16FlashAttnBwdSm90INS1_25CollectiveMainloopBwdSm90ILi2ELi2ELi2EN4cute5tupleIJNS5_1CILi1EEES8_S8_EEENS6_IJNS7_ILi64EEENS7_ILi128EEENS7_ILi96EEEEEENS_6half_tEfNS_4arch4Sm90ELb0ELb0ELb1ELb0ELb0ELb1ELb0ELb0ELi2ELi1ELi2ELi1ELb1EEENS1_21CollectiveEpilogueBwdISD_SE_SG_Li256ELb0ELb0ELi1EEENS1_19SingleTileSchedulerILb0ELb0ELb0ELi128EEEEEEEEEvNT_6ParamsE)
        /*04dc*/ 	.word	0x00000000


	//----- nvinfo : EIATTR_MIN_STACK_SIZE
	.align		4
.L_225:
        /*04e0*/ 	.byte	0x04, 0x12
        /*04e2*/ 	.short	(.L_227 - .L_226)
	.align		4
.L_226:
        /*04e4*/ 	.word	index@(_ZN7cutlass13device_kernelIN5flash11enable_sm90INS1_16FlashAttnBwdSm90INS1_25CollectiveMainloopBwdSm90ILi2ELi2ELi2EN4cute5tupleIJNS5_1CILi1EEES8_S8_EEENS6_IJNS7_ILi64EEENS7_ILi128EEENS7_ILi96EEEEEENS_6half_tEfNS_4arch4Sm90ELb0ELb0ELb1ELb0ELb0ELb1ELb0ELb0ELi2ELi1ELi2ELi1ELb1EEENS1_21CollectiveEpilogueBwdISD_SE_SG_Li256ELb0ELb0ELi1EEENS1_19SingleTileSchedulerILb0ELb0ELb0ELi128EEEEEEEEEvNT_6ParamsE)
        /*04e8*/ 	.word	0x00000000


	//----- nvinfo : EIATTR_MIN_STACK_SIZE
	.align		4
.L_227:
        /*04ec*/ 	.byte	0x04, 0x12
        /*04ee*/ 	.short	(.L_229 - .L_228)
	.align		4
.L_228:
        /*04f0*/ 	.word	index@(_ZN7cutlass13device_kernelIN5flash11enable_sm90INS1_16FlashAttnBwdSm90INS1_25CollectiveMainloopBwdSm90ILi2ELi2ELi2EN4cute5tupleIJNS5_1CILi1EEES8_S8_EEENS6_IJNS7_ILi64EEENS7_ILi128EEENS7_ILi96EEEEEENS_6half_tEfNS_4arch4Sm90ELb0ELb0ELb1ELb0ELb1ELb1ELb0ELb0ELi2ELi1ELi2ELi1ELb1EEENS1_21CollectiveEpilogueBwdISD_SE_SG_Li256ELb0ELb0ELi1EEENS1_19SingleTileSchedulerILb0ELb0ELb0ELi128EEEEEEEEEvNT_6ParamsE)
        /*04f4*/ 	.word	0x00000000


	//----- nvinfo : EIATTR_MIN_STACK_SIZE
	.align		4
.L_229:
        /*04f8*/ 	.byte	0x04, 0x12
        /*04fa*/ 	.short	(.L_231 - .L_230)
	.align		4
.L_230:
        /*04fc*/ 	.word	index@(_ZN7cutlass13device_kernelIN5flash11enable_sm90INS1_16FlashAttnBwdSm90INS1_25CollectiveMainloopBwdSm90ILi2ELi2ELi2EN4cute5tupleIJNS5_1CILi1EEES8_S8_EEENS6_IJNS7_ILi64EEENS7_ILi128EEENS7_ILi96EEEEEENS_6half_tEfNS_4arch4Sm90ELb0ELb0ELb1ELb0ELb0ELb1ELb0ELb0ELi2ELi1ELi2ELi1ELb1EEENS1_24CollectiveEpilogueBwdGQAISD_fSG_Li256ELb0ELb0EEENS1_19SingleTileSchedulerILb0ELb0ELb0ELi128EEEEEEEEEvNT_6ParamsE)
        /*0500*/ 	.word	0x00000000


	//----- nvinfo : EIATTR_MIN_STACK_SIZE
	.align		4
.L_231:
        /*0504*/ 	.byte	0x04, 0x12
        /*0506*/ 	.short	(.L_233 - .L_232)
	.align		4
.L_232:
        /*0508*/ 	.word	index@(_ZN7cutlass13device_kernelIN5flash11enable_sm90INS1_16FlashAttnBwdSm90INS1_25CollectiveMainloopBwdSm90ILi2ELi2ELi2EN4cute5tupleIJNS5_1CILi1EEES8_S8_EEENS6_IJNS7_ILi64EEENS7_ILi128EEENS7_ILi96EEEEEENS_6half_tEfNS_4arch4Sm90ELb0ELb0ELb1ELb0ELb1ELb1ELb0ELb0ELi2ELi1ELi2ELi1ELb1EEENS1_24CollectiveEpilogueBwdGQAISD_fSG_Li256ELb0ELb1EEENS1_19SingleTileSchedulerILb0ELb0ELb0ELi128EEEEEEEEEvNT_6ParamsE)
        /*050c*/ 	.word	0x00000000


	//----- nvinfo : EIATTR_MIN_STACK_SIZE
	.align		4
.L_233:
        /*0510*/ 	.byte	0x04, 0x12
        /*0512*/ 	.short	(.L_235 - .L_234)
	.align		4
.L_234:
        /*0514*/ 	.word	index@(_ZN7cutlass13device_kernelIN5flash11enable_sm90INS1_16FlashAttnBwdSm90INS1_25CollectiveMainloopBwdSm90ILi2ELi2ELi2EN4cute5tupleIJNS5_1CILi1EEES8_S8_EEENS6_IJNS7_ILi64EEENS7_ILi128EEENS7_ILi96EEEEEENS_6half_tEfNS_4arch4Sm90ELb0ELb0ELb1ELb1ELb0ELb1ELb0ELb0ELi2ELi1ELi2ELi1ELb1EEENS1_21CollectiveEpilogueBwdISD_SE_SG_Li256ELb1ELb0ELi1EEENS1_19SingleTileSchedulerILb1ELb0ELb0ELi128EEEEEEEEEvNT_6ParamsE)
        /*0518*/ 	.word	0x00000000


	//----- nvinfo : EIATTR_MIN_STACK_SIZE
	.align		4
.L_235:
        /*051c*/ 	.byte	0x04, 0x12
        /*051e*/ 	.short	(.L_237 - .L_236)
	.align		4
.L_236:
        /*0520*/ 	.word	index@(_ZN7cutlass13device_kernelIN5flash11enable_sm90INS1_16FlashAttnBwdSm90INS1_25CollectiveMainloopBwdSm90ILi2ELi2ELi2EN4cute5tupleIJNS5_1CILi1EEES8_S8_EEENS6_IJNS7_ILi64EEENS7_ILi128EEENS7_ILi96EEEEEENS_6half_tEfNS_4arch4Sm90ELb0ELb0ELb1ELb1ELb1ELb1ELb0ELb0ELi2ELi1ELi2ELi1ELb1EEENS1_21CollectiveEpilogueBwdISD_SE_SG_Li256ELb1ELb0ELi1EEENS1_19SingleTileSchedulerILb1ELb0ELb0ELi128EEEEEEEEEvNT_6ParamsE)
        /*0524*/ 	.word	0x00000000


	//----- nvinfo : EIATTR_MIN_STACK_SIZE
	.align		4
.L_237:
        /*0528*/ 	.byte	0x04, 0x12
        /*052a*/ 	.short	(.L_239 - .L_238)
	.align		4
.L_238:
        /*052c*/ 	.word	index@(_ZN7cutlass13device_kernelIN5flash11enable_sm90INS1_16FlashAttnBwdSm90INS1_25CollectiveMainloopBwdSm90ILi2ELi2ELi2EN4cute5tupleIJNS5_1CILi1EEES8_S8_EEENS6_IJNS7_ILi64EEENS7_ILi128EEENS7_ILi96EEEEEENS_6half_tEfNS_4arch4Sm90ELb0ELb0ELb1ELb1ELb0ELb1ELb0ELb0ELi2ELi1ELi2ELi1ELb1EEENS1_24CollectiveEpilogueBwdGQAISD_fSG_Li256ELb1ELb0EEENS1_19SingleTileSchedulerILb1ELb0ELb0ELi128EEEEEEEEEvNT_6ParamsE)
        /*0530*/ 	.word	0x00000000


	//----- nvinfo : EIATTR_MIN_STACK_SIZE
	.align		4
.L_239:
        /*0534*/ 	.byte	0x04, 0x12
        /*0536*/ 	.short	(.L_241 - .L_240)
	.align		4
.L_240:
        /*0538*/ 	.word	index@(_ZN7cutlass13device_kernelIN5flash11enable_sm90INS1_16FlashAttnBwdSm90INS1_25CollectiveMainloopBwdSm90ILi2ELi2ELi2EN4cute5tupleIJNS5_1CILi1EEES8_S8_EEENS6_IJNS7_ILi64EEENS7_ILi128EEENS7_ILi96EEEEEENS_6half_tEfNS_4arch4Sm90ELb0ELb0ELb1ELb1ELb1ELb1ELb0ELb0ELi2ELi1ELi2ELi1ELb1EEENS1_24CollectiveEpilogueBwdGQAISD_fSG_Li256ELb1ELb1EEENS1_19SingleTileSchedulerILb1ELb0ELb0ELi128EEEEEEEEEvNT_6ParamsE)
        /*053c*/ 	.word	0x00000000


	//----- nvinfo : EIATTR_MIN_STACK_SIZE
	.align		4
.L_241:
        /*0540*/ 	.byte	0x04, 0x12
        /*0542*/ 	.short	(.L_243 - .L_242)
	.align		4
.L_242:
        /*0544*/ 	.word	index@(_ZN7cutlass13device_kernelIN5flash11enable_sm90INS1_16FlashAttnBwdSm90INS1_25CollectiveMainloopBwdSm90ILi2ELi2ELi2EN4cute5tupleIJNS5_1CILi1EEES8_S8_EEENS6_IJNS7_ILi64EEENS7_ILi128EEENS7_ILi96EEEEEENS_6half_tEfNS_4arch4Sm90ELb0ELb1ELb1ELb0ELb0ELb1ELb0ELb0ELi2ELi1ELi2ELi1ELb1EEENS1_21CollectiveEpilogueBwdISD_SE_SG_Li256ELb0ELb0ELi1EEENS1_19SingleTileSchedulerILb0ELb0ELb0ELi128EEEEEEEEEvNT_6ParamsE)
        /*0548*/ 	.word	0x00000008


	//----- nvinfo : EIATTR_MIN_STACK_SIZE
	.align		4
.L_243:
        /*054c*/ 	.byte	0x04, 0x12
        /*054e*/ 	.short	(.L_245 - .L_244)
	.align		4
.L_244:
        /*0550*/ 	.word	index@(_ZN7cutlass13device_kernelIN5flash11enable_sm90INS1_16FlashAttnBwdSm90INS1_25CollectiveMainloopBwdSm90ILi2ELi2ELi2EN4cute5tupleIJNS5_1CILi1EEES8_S8_EEENS6_IJNS7_ILi64EEENS7_ILi128EEENS7_ILi96EEEEEENS_6half_tEfNS_4arch4Sm90ELb0ELb1ELb1ELb0ELb1ELb1ELb0ELb0ELi2ELi1ELi2ELi1ELb1EEENS1_21CollectiveEpilogueBwdISD_SE_SG_Li256ELb0ELb0ELi1EEENS1_19SingleTileSchedulerILb0ELb0ELb0ELi128EEEEEEEEEvNT_6ParamsE)
        /*0554*/ 	.word	0x00000008


	//----- nvinfo : EIATTR_MIN_STACK_SIZE
	.align		4
.L_245:
        /*0558*/ 	.byte	0x04, 0x12
        /*055a*/ 	.short	(.L_247 - .L_246)
	.align		4
.L_246:
        /*055c*/ 	.word	index@(_ZN7cutlass13device_kernelIN5flash11enable_sm90INS1_16FlashAttnBwdSm90INS1_25CollectiveMainloopBwdSm90ILi2ELi2ELi2EN4cute5tupleIJNS5_1CILi1EEES8_S8_EEENS6_IJNS7_ILi64EEENS7_ILi128EEENS7_ILi96EEEEEENS_6half_tEfNS_4arch4Sm90ELb0ELb1ELb1ELb0ELb0ELb1ELb0ELb0ELi2ELi1ELi2ELi1ELb1EEENS1_24CollectiveEpilogueBwdGQAISD_fSG_Li256ELb0ELb0EEENS1_19SingleTileSchedulerILb0ELb0ELb0ELi128EEEEEEEEEvNT_6ParamsE)
        /*0560*/ 	.word	0x00000008


	//----- nvinfo : EIATTR_MIN_STACK_SIZE
	.align		4
.L_247:
        /*0564*/ 	.byte	0x04, 0x12
        /*0566*/ 	.short	(.L_249 - .L_248)
	.align		4
.L_248:
        /*0568*/ 	.word	index@(_ZN7cutlass13device_kernelIN5flash11enable_sm90INS1_16FlashAttnBwdSm90INS1_25CollectiveMainloopBwdSm90ILi2ELi2ELi2EN4cute5tupleIJNS5_1CILi1EEES8_S8_EEENS6_IJNS7_ILi64EEENS7_ILi128EEENS7_ILi96EEEEEENS_6half_tEfNS_4arch4Sm90ELb0ELb1ELb1ELb0ELb1ELb1ELb0ELb0ELi2ELi1ELi2ELi1ELb1EEENS1_24CollectiveEpilogueBwdGQAISD_fSG_Li256ELb0ELb1EEENS1_19SingleTileSchedulerILb0ELb0ELb0ELi128EEEEEEEEEvNT_6ParamsE)
        /*056c*/ 	.word	0x00000008


	//----- nvinfo : EIATTR_MIN_STACK_SIZE
	.align		4
.L_249:
        /*0570*/ 	.byte	0x04, 0x12
        /*0572*/ 	.short	(.L_251 - .L_250)
	.align		4
.L_250:
        /*0574*/ 	.word	index@(_ZN7cutlass13device_kernelIN5flash11enable_sm90INS1_16FlashAttnBwdSm90INS1_25CollectiveMainloopBwdSm90ILi2ELi2ELi2EN4cute5tupleIJNS5_1CILi1EEES8_S8_EEENS6_IJNS7_ILi64EEENS7_ILi128EEENS7_ILi96EEEEEENS_6half_tEfNS_4arch4Sm90ELb0ELb1ELb1ELb1ELb0ELb1ELb0ELb0ELi2ELi1ELi2ELi1ELb1EEENS1_21CollectiveEpilogueBwdISD_SE_SG_Li256ELb1ELb0ELi1EEENS1_19SingleTileSchedulerILb1ELb0ELb0ELi128EEEEEEEEEvNT_6ParamsE)
        /*0578*/ 	.word	0x00000010


	//----- nvinfo : EIATTR_MIN_STACK_SIZE
	.align		4
.L_251:
        /*057c*/ 	.byte	0x04, 0x12
        /*057e*/ 	.short	(.L_253 - .L_252)
	.align		4
.L_252:
        /*0580*/ 	.word	index@(_ZN7cutlass13device_kernelIN5flash11enable_sm90INS1_16FlashAttnBwdSm90INS1_25CollectiveMainloopBwdSm90ILi2ELi2ELi2EN4cute5tupleIJNS5_1CILi1EEES8_S8_EEENS6_IJNS7_ILi64EEENS7_ILi128EEENS7_ILi96EEEEEENS_6half_tEfNS_4arch4Sm90ELb0ELb1ELb1ELb1ELb1ELb1ELb0ELb0ELi2ELi1ELi2ELi1ELb1EEENS1_21CollectiveEpilogueBwdISD_SE_SG_Li256ELb1ELb0ELi1EEENS1_19SingleTileSchedulerILb1ELb0ELb0ELi128EEEEEEEEEvNT_6ParamsE)
        /*0584*/ 	.word	0x00000010


	//----- nvinfo : EIATTR_MIN_STACK_SIZE
	.align		4
.L_253:
        /*0588*/ 	.byte	0x04, 0x12
        /*058a*/ 	.short	(.L_255 - .L_254)
	.align		4
.L_254:
        /*058c*/ 	.word	index@(_ZN7cutlass13device_kernelIN5flash11enable_sm90INS1_16FlashAttnBwdSm90INS1_25CollectiveMainloopBwdSm90ILi2ELi2ELi2EN4cute5tupleIJNS5_1CILi1EEES8_S8_EEENS6_IJNS7_ILi64EEENS7_ILi128EEENS7_ILi96EEEEEENS_6half_tEfNS_4arch4Sm90ELb0ELb1ELb1ELb1ELb0ELb1ELb0ELb0ELi2ELi1ELi2ELi1ELb1EEENS1_24CollectiveEpilogueBwdGQAISD_fSG_Li256ELb1ELb0EEENS1_19SingleTileSchedulerILb1ELb0ELb0ELi128EEEEEEEEEvNT_6ParamsE)
        /*0590*/ 	.word	0x00000010


	//----- nvinfo : EIATTR_MIN_STACK_SIZE
	.align		4
.L_255:
        /*0594*/ 	.byte	0x04, 0x12
        /*0596*/ 	.short	(.L_257 - .L_256)
	.align		4
.L_256:
        /*0598*/ 	.word	index@(_ZN7cutlass13device_kernelIN5flash11enable_sm90INS1_16FlashAttnBwdSm90INS1_25CollectiveMainloopBwdSm90ILi2ELi2ELi2EN4cute5tupleIJNS5_1CILi1EEES8_S8_EEENS6_IJNS7_ILi64EEENS7_ILi128EEENS7_ILi96EEEEEENS_6half_tEfNS_4arch4Sm90ELb0ELb1ELb1ELb1ELb1ELb1ELb0ELb0ELi2ELi1ELi2ELi1ELb1EEENS1_24CollectiveEpilogueBwdGQAISD_fSG_Li256ELb1ELb1EEENS1_19SingleTileSchedulerILb1ELb0ELb0ELi128EEEEEEEEEvNT_6ParamsE)
        /*059c*/ 	.word	0x00000010


	//----- nvinfo : EIATTR_MIN_STACK_SIZE
	.align		4
.L_257:
        /*05a0*/ 	.byte	0x04, 0x12
        /*05a2*/ 	.short	(.L_259 - .L_258)
	.align		4
.L_258:
        /*05a4*/ 	.word	index@(_ZN7cutlass13device_kernelIN5flash11enable_sm90INS1_16FlashAttnBwdSm90INS1_25CollectiveMainloopBwdSm90ILi2ELi2ELi2EN4cute5tupleIJNS5_1CILi1EEES8_S8_EEENS6_IJNS7_ILi64EEENS7_ILi128EEENS7_ILi96EEEEEENS_6half_tEfNS_4arch4Sm90ELb1ELb0ELb1ELb0ELb0ELb1ELb0ELb0ELi2ELi1ELi2ELi1ELb1EEENS1_21CollectiveEpilogueBwdISD_SE_SG_Li256ELb0ELb0ELi1EEENS1_25SingleTileBwdLPTSchedulerILb0ELi128ELb0EEEEEEEEEvNT_6ParamsE)
        /*05a8*/ 	.word	0x00000008


	//----- nvinfo : EIATTR_MIN_STACK_SIZE
	.align		4
.L_259:
        /*05ac*/ 	.byte	0x04, 0x12
        /*05ae*/ 	.short	(.L_261 - .L_260)
	.align		4
.L_260:
        /*05b0*/ 	.word	index@(_ZN7cutlass13device_kernelIN5flash11enable_sm90INS1_16FlashAttnBwdSm90INS1_25CollectiveMainloopBwdSm90ILi2ELi2ELi2EN4cute5tupleIJNS5_1CILi1EEES8_S8_EEENS6_IJNS7_ILi64EEENS7_ILi128EEENS7_ILi96EEEEEENS_6half_tEfNS_4arch4Sm90ELb1ELb0ELb1ELb0ELb1ELb1ELb0ELb0ELi2ELi1ELi2ELi1ELb1EEENS1_21CollectiveEpilogueBwdISD_SE_SG_Li256ELb0ELb0ELi1EEENS1_25SingleTileBwdLPTSchedulerILb0ELi128ELb1EEEEEEEEEvNT_6ParamsE)
        /*05b4*/ 	.word	0x00000008


	//----- nvinfo : EIATTR_MIN_STACK_SIZE
	.align		4
.L_261:
        /*05b8*/ 	.byte	0x04, 0x12
        /*05ba*/ 	.short	(.L_263 - .L_262)
	.align		4
.L_262:
        /*05bc*/ 	.word	index@(_ZN7cutlass13device_kernelIN5flash11enable_sm90INS1_16FlashAttnBwdSm90INS1_25CollectiveMainloopBwdSm90ILi2ELi2ELi2EN4cute5tupleIJNS5_1CILi1EEES8_S8_EEENS6_IJNS7_ILi64EEENS7_ILi128EEENS7_ILi96EEEEEENS_6half_tEfNS_4arch4Sm90ELb1ELb0ELb1ELb0ELb0ELb1ELb0ELb0ELi2ELi1ELi2ELi1ELb1EEENS1_24CollectiveEpilogueBwdGQAISD_fSG_Li256ELb0ELb0EEENS1_25SingleTileBwdLPTSchedulerILb0ELi128ELb0EEEEEEEEEvNT_6ParamsE)
        /*05c0*/ 	.word	0x00000008


	//----- nvinfo : EIATTR_MIN_STACK_SIZE
	.align		4
.L_263:
        /*05c4*/ 	.byte	0x04, 0x12
        /*05c6*/ 	.short	(.L_265 - .L_264)
	.align		4
.L_264:
        /*05c8*/ 	.word	index@(_ZN7cutlass13device_kernelIN5flash11enable_sm90INS1_16FlashAttnBwdSm90INS1_25CollectiveMainloopBwdSm90ILi2ELi2ELi2EN4cute5tupleIJNS5_1CILi1EEES8_S8_EEENS6_IJNS7_ILi64EEENS7_ILi128EEENS7_ILi96EEEEEENS_6half_tEfNS_4arch4Sm90ELb1ELb0ELb1ELb0ELb1ELb1ELb0ELb0ELi2ELi1ELi2ELi1ELb1EEENS1_24CollectiveEpilogueBwdGQAISD_fSG_Li256ELb0ELb1EEENS1_25SingleTileBwdLPTSchedulerILb0ELi128ELb1EEEEEEEEEvNT_6ParamsE)
        /*05cc*/ 	.word	0x00000008


	//----- nvinfo : EIATTR_MIN_STACK_SIZE
	.align		4
.L_265:
        /*05d0*/ 	.byte	0x04, 0x12
        /*05d2*/ 	.short	(.L_267 - .L_266)
	.align		4
.L_266:
        /*05d4*/ 	.word	index@(_ZN7cutlass13device_kernelIN5flash11enable_sm90INS1_16FlashAttnBwdSm90INS1_25CollectiveMainloopBwdSm90ILi2ELi2ELi2EN4cute5tupleIJNS5_1CILi1EEES8_S8_EEENS6_IJNS7_ILi64EEENS7_ILi128EEENS7_ILi96EEEEEENS_6half_tEfNS_4arch4Sm90ELb1ELb0ELb1ELb1ELb0ELb1ELb0ELb0ELi2ELi1ELi2ELi1ELb1EEENS1_21CollectiveEpilogueBwdISD_SE_SG_Li256ELb1ELb0ELi1EEENS1_25SingleTileBwdLPTSchedulerILb1ELi128ELb0EEEEEEEEEvNT_6ParamsE)
        /*05d8*/ 	.word	0x00000008


	//----- nvinfo : EIATTR_MIN_STACK_SIZE
	.align		4
.L_267:
        /*05dc*/ 	.byte	0x04, 0x12
        /*05de*/ 	.short	(.L_269 - .L_268)
	.align		4
.L_268:
        /*05e0*/ 	.word	index@(_ZN7cutlass13device_kernelIN5flash11enable_sm90INS1_16FlashAttnBwdSm90INS1_25CollectiveMainloopBwdSm90ILi2ELi2ELi2EN4cute5tupleIJNS5_1CILi1EEES8_S8_EEENS6_IJNS7_ILi64EEENS7_ILi128EEENS7_ILi96EEEEEENS_6half_tEfNS_4arch4Sm90ELb1ELb0ELb1ELb1ELb1ELb1ELb0ELb0ELi2ELi1ELi2ELi1ELb1EEENS1_21CollectiveEpilogueBwdISD_SE_SG_Li256ELb1ELb0ELi1EEENS1_25SingleTileBwdLPTSchedulerILb1ELi128ELb1EEEEEEEEEvNT_6ParamsE)
        /*05e4*/ 	.word	0x00000008


	//----- nvinfo : EIATTR_MIN_STACK_SIZE
	.align		4
.L_269:
        /*05e8*/ 	.byte	0x04, 0x12
        /*05ea*/ 	.short	(.L_271 - .L_270)
	.align		4
.L_270:
        /*05ec*/ 	.word	index@(_ZN7cutlass13device_kernelIN5flash11enable_sm90INS1_16FlashAttnBwdSm90INS1_25CollectiveMainloopBwdSm90ILi2ELi2ELi2EN4cute5tupleIJNS5_1CILi1EEES8_S8_EEENS6_IJNS7_ILi64EEENS7_ILi128EEENS7_ILi96EEEEEENS_6half_tEfNS_4arch4Sm90ELb1ELb0ELb1ELb1ELb0ELb1ELb0ELb0ELi2ELi1ELi2ELi1ELb1EEENS1_24CollectiveEpilogueBwdGQAISD_fSG_Li256ELb1ELb0EEENS1_25SingleTileBwdLPTSchedulerILb1ELi128ELb0EEEEEEEEEvNT_6ParamsE)
        /*05f0*/ 	.word	0x00000008


	//----- nvinfo : EIATTR_MIN_STACK_SIZE
	.align		4
.L_271:
        /*05f4*/ 	.byte	0x04, 0x12
        /*05f6*/ 	.short	(.L_273 - .L_272)
	.align		4
.L_272:
        /*05f8*/ 	.word	index@(_ZN7cutlass13device_kernelIN5flash11enable_sm90INS1_16FlashAttnBwdSm90INS1_25CollectiveMainloopBwdSm90ILi2ELi2ELi2EN4cute5tupleIJNS5_1CILi1EEES8_S8_EEENS6_IJNS7_ILi64EEENS7_ILi128EEENS7_ILi96EEEEEENS_6half_tEfNS_4arch4Sm90ELb1ELb0ELb1ELb1ELb1ELb1ELb0ELb0ELi2ELi1ELi2ELi1ELb1EEENS1_24CollectiveEpilogueBwdGQAISD_fSG_Li256ELb1ELb1EEENS1_25SingleTileBwdLPTSchedulerILb1ELi128ELb1EEEEEEEEEvNT_6ParamsE)
        /*05fc*/ 	.word	0x00000008


	//----- nvinfo : EIATTR_MIN_STACK_SIZE
	.align		4
.L_273:
        /*0600*/ 	.byte	0x04, 0x12
        /*0602*/ 	.short	(.L_275 - .L_274)
	.align		4
.L_274:
        /*0604*/ 	.word	index@(_ZN7cutlass13device_kernelIN5flash11enable_sm90INS1_16FlashAttnBwdSm90INS1_25CollectiveMainloopBwdSm90ILi2ELi2ELi2EN4cute5tupleIJNS5_1CILi1EEES8_S8_EEENS6_IJNS7_ILi64EEENS7_ILi128EEENS7_ILi96EEEEEENS_6half_tEfNS_4arch4Sm90ELb0ELb0ELb0ELb0ELb0ELb1ELb0ELb0ELi2ELi1ELi2ELi1ELb1EEENS1_21CollectiveEpilogueBwdISD_SE_SG_Li256ELb0ELb0ELi1EEENS1_19SingleTileSchedulerILb0ELb0ELb0ELi128EEEEEEEEEvNT_6ParamsE)
        /*0608*/ 	.word	0x00000000


	//----- nvinfo : EIATTR_MIN_STACK_SIZE
	.align		4
.L_275:
        /*060c*/ 	.byte	0x04, 0x12
        /*060e*/ 	.short	(.L_277 - .L_276)
	.align		4
.L_276:
        /*0610*/ 	.word	index@(_ZN7cutlass13device_kernelIN5flash11enable_sm90INS1_16FlashAttnBwdSm90INS1_25CollectiveMainloopBwdSm90ILi2ELi2ELi2EN4cute5tupleIJNS5_1CILi1EEES8_S8_EEENS6_IJNS7_ILi64EEENS7_ILi128EEENS7_ILi96EEEEEENS_6half_tEfNS_4arch4Sm90ELb0ELb0ELb0ELb0ELb1ELb1ELb0ELb0ELi2ELi1ELi2ELi1ELb1EEENS1_21CollectiveEpilogueBwdISD_SE_SG_Li256ELb0ELb0ELi1EEENS1_19SingleTileSchedulerILb0ELb0ELb0ELi128EEEEEEEEEvNT_6ParamsE)
        /*0614*/ 	.word	0x00000000


	//----- nvinfo : EIATTR_MIN_STACK_SIZE
	.align		4
.L_277:
        /*0618*/ 	.byte	0x04, 0x12
        /*061a*/ 	.short	(.L_279 - .L_278)
	.align		4
.L_278:
        /*061c*/ 	.word	index@(_ZN7cutlass13device_kernelIN5flash11enable_sm90INS1_16FlashAttnBwdSm90INS1_25CollectiveMainloopBwdSm90ILi2ELi2ELi2EN4cute5tupleIJNS5_1CILi1EEES8_S8_EEENS6_IJNS7_ILi64EEENS7_ILi128EEENS7_ILi96EEEEEENS_6half_tEfNS_4arch4Sm90ELb0ELb0ELb0ELb0ELb0ELb1ELb0ELb0ELi2ELi1ELi2ELi1ELb1EEENS1_24CollectiveEpilogueBwdGQAISD_fSG_Li256ELb0ELb0EEENS1_19SingleTileSchedulerILb0ELb0ELb0ELi128EEEEEEEEEvNT_6ParamsE)
        /*0620*/ 	.word	0x00000000


	//----- nvinfo : EIATTR_MIN_STACK_SIZE
	.align		4
.L_279:
        /*0624*/ 	.byte	0x04, 0x12
        /*0626*/ 	.short	(.L_281 - .L_280)
	.align		4
.L_280:
        /*0628*/ 	.word	index@(_ZN7cutlass13device_kernelIN5flash11enable_sm90INS1_16FlashAttnBwdSm90INS1_25CollectiveMainloopBwdSm90ILi2ELi2ELi2EN4cute5tupleIJNS5_1CILi1EEES8_S8_EEENS6_IJNS7_ILi64EEENS7_ILi128EEENS7_ILi96EEEEEENS_6half_tEfNS_4arch4Sm90ELb0ELb0ELb0ELb0ELb1ELb1ELb0ELb0ELi2ELi1ELi2ELi1ELb1EEENS1_24CollectiveEpilogueBwdGQAISD_fSG_Li256ELb0ELb1EEENS1_19SingleTileSchedulerILb0ELb0ELb0ELi128EEEEEEEEEvNT_6ParamsE)
        /*062c*/ 	.word	0x00000000


	//----- nvinfo : EIATTR_MIN_STACK_SIZE
	.align		4
.L_281:
        /*0630*/ 	.byte	0x04, 0x12
        /*0632*/ 	.short	(.L_283 - .L_282)
	.align		4
.L_282:
        /*0634*/ 	.word	index@(_ZN7cutlass13device_kernelIN5flash11enable_sm90INS1_16FlashAttnBwdSm90INS1_25CollectiveMainloopBwdSm90ILi2ELi2ELi2EN4cute5tupleIJNS5_1CILi1EEES8_S8_EEENS6_IJNS7_ILi64EEENS7_ILi128EEENS7_ILi96EEEEEENS_6half_tEfNS_4arch4Sm90ELb0ELb0ELb0ELb1ELb0ELb1ELb0ELb0ELi2ELi1ELi2ELi1ELb1EEENS1_21CollectiveEpilogueBwdISD_SE_SG_Li256ELb1ELb0ELi1EEENS1_19SingleTileSchedulerILb1ELb0ELb0ELi128EEEEEEEEEvNT_6ParamsE)
        /*0638*/ 	.word	0x00000000


	//----- nvinfo : EIATTR_MIN_STACK_SIZE
	.align		4
.L_283:
        /*063c*/ 	.byte	0x04, 0x12
        /*063e*/ 	.short	(.L_285 - .L_284)
	.align		4
.L_284:
        /*0640*/ 	.word	index@(_ZN7cutlass13device_kernelIN5flash11enable_sm90INS1_16FlashAttnBwdSm90INS1_25CollectiveMainloopBwdSm90ILi2ELi2ELi2EN4cute5tupleIJNS5_1CILi1EEES8_S8_EEENS6_IJNS7_ILi64EEENS7_ILi128EEENS7_ILi96EEEEEENS_6half_tEfNS_4arch4Sm90ELb0ELb0ELb0ELb1ELb1ELb1ELb0ELb0ELi2ELi1ELi2ELi1ELb1EEENS1_21CollectiveEpilogueBwdISD_SE_SG_Li256ELb1ELb0ELi1EEENS1_19SingleTileSchedulerILb1ELb0ELb0ELi128EEEEEEEEEvNT_6ParamsE)
        /*0644*/ 	.word	0x00000000


	//----- nvinfo : EIATTR_MIN_STACK_SIZE
	.align		4
.L_285:
        /*0648*/ 	.byte	0x04, 0x12
        /*064a*/ 	.short	(.L_287 - .L_286)
	.align		4
.L_286:
        /*064c*/ 	.word	index@(_ZN7cutlass13device_kernelIN5flash11enable_sm90INS1_16FlashAttnBwdSm90INS1_25CollectiveMainloopBwdSm90ILi2ELi2ELi2EN4cute5tupleIJNS5_1CILi1EEES8_S8_EEENS6_IJNS7_ILi64EEENS7_ILi128EEENS7_ILi96EEEEEENS_6half_tEfNS_4arch4Sm90ELb0ELb0ELb0ELb1ELb0ELb1ELb0ELb0ELi2ELi1ELi2ELi1ELb1EEENS1_24CollectiveEpilogueBwdGQAISD_fSG_Li256ELb1ELb0EEENS1_19SingleTileSchedulerILb1ELb0ELb0ELi128EEEEEEEEEvNT_6ParamsE)
        /*0650*/ 	.word	0x00000000


	//----- nvinfo : EIATTR_MIN_STACK_SIZE
	.align		4
.L_287:
        /*0654*/ 	.byte	0x04, 0x12
        /*0656*/ 	.short	(.L_289 - .L_288)
	.align		4
.L_288:
        /*0658*/ 	.word	index@(_ZN7cutlass13device_kernelIN5flash11enable_sm90INS1_16FlashAttnBwdSm90INS1_25CollectiveMainloopBwdSm90ILi2ELi2ELi2EN4cute5tupleIJNS5_1CILi1EEES8_S8_EEENS6_IJNS7_ILi64EEENS7_ILi128EEENS7_ILi96EEEEEENS_6half_tEfNS_4arch4Sm90ELb0ELb0ELb0ELb1ELb1ELb1ELb0ELb0ELi2ELi1ELi2ELi1ELb1EEENS1_24CollectiveEpilogueBwdGQAISD_fSG_Li256ELb1ELb1EEENS1_19SingleTileSchedulerILb1ELb0ELb0ELi128EEEEEEEEEvNT_6ParamsE)
        /*065c*/ 	.word	0x00000000


	//----- nvinfo : EIATTR_MIN_STACK_SIZE
	.align		4
.L_289:
        /*0660*/ 	.byte	0x04, 0x12
        /*0662*/ 	.short	(.L_291 - .L_290)
	.align		4
.L_290:
        /*0664*/ 	.word	index@(_ZN7cutlass13device_kernelIN5flash11enable_sm90INS1_16FlashAttnBwdSm90INS1_25CollectiveMainloopBwdSm90ILi2ELi2ELi2EN4cute5tupleIJNS5_1CILi1EEES8_S8_EEENS6_IJNS7_ILi64EEENS7_ILi128EEENS7_ILi96EEEEEENS_6half_tEfNS_4arch4Sm90ELb0ELb1ELb0ELb0ELb0ELb1ELb0ELb0ELi2ELi1ELi2ELi1ELb1EEENS1_21CollectiveEpilogueBwdISD_SE_SG_Li256ELb0ELb0ELi1EEENS1_19SingleTileSchedulerILb0ELb0ELb0ELi128EEEEEEEEEvNT_6ParamsE)
        /*0668*/ 	.word	0x00000008


	//----- nvinfo : EIATTR_MIN_STACK_SIZE
	.align		4
.L_291:
        /*066c*/ 	.byte	0x04, 0x12
        /*066e*/ 	.short	(.L_293 - .L_292)
	.align		4
.L_292:
        /*0670*/ 	.word	index@(_ZN7cutlass13device_kernelIN5flash11enable_sm90INS1_16FlashAttnBwdSm90INS1_25CollectiveMainloopBwdSm90ILi2ELi2ELi2EN4cute5tupleIJNS5_1CILi1EEES8_S8_EEENS6_IJNS7_ILi64EEENS7_ILi128EEENS7_ILi96EEEEEENS_6half_tEfNS_4arch4Sm90ELb0ELb1ELb0ELb0ELb1ELb1ELb0ELb0ELi2ELi1ELi2ELi1ELb1EEENS1_21CollectiveEpilogueBwdISD_SE_SG_Li256ELb0ELb0ELi1EEENS1_19SingleTileSchedulerILb0ELb0ELb0ELi128EEEEEEEEEvNT_6ParamsE)
        /*0674*/ 	.word	0x00000008


	//----- nvinfo : EIATTR_MIN_STACK_SIZE
	.align		4
.L_293:
        /*0678*/ 	.byte	0x04, 0x12
        /*067a*/ 	.short	(.L_295 - .L_294)
	.align		4
.L_294:
        /*067c*/ 	.word	index@(_ZN7cutlass13device_kernelIN5flash11enable_sm90INS1_16FlashAttnBwdSm90INS1_25CollectiveMainloopBwdSm90ILi2ELi2ELi2EN4cute5tupleIJNS5_1CILi1EEES8_S8_EEENS6_IJNS7_ILi64EEENS7_ILi128EEENS7_ILi96EEEEEENS_6half_tEfNS_4arch4Sm90ELb0ELb1ELb0ELb0ELb0ELb1ELb0ELb0ELi2ELi1ELi2ELi1ELb1EEENS1_24CollectiveEpilogueBwdGQAISD_fSG_Li256ELb0ELb0EEENS1_19SingleTileSchedulerILb0ELb0ELb0ELi128EEEEEEEEEvNT_6ParamsE)
        /*0680*/ 	.word	0x00000008


	//----- nvinfo : EIATTR_MIN_STACK_SIZE
	.align		4
.L_295:
        /*0684*/ 	.byte	0x04, 0x12
        /*0686*/ 	.short	(.L_297 - .L_296)
	.align		4
.L_296:
        /*0688*/ 	.word	index@(_ZN7cutlass13device_kernelIN5flash11enable_sm90INS1_16FlashAttnBwdSm90INS1_25CollectiveMainloopBwdSm90ILi2ELi2ELi2EN4cute5tupleIJNS5_1CILi1EEES8_S8_EEENS6_IJNS7_ILi64EEENS7_ILi128EEENS7_ILi96EEEEEENS_6half_tEfNS_4arch4Sm90ELb0ELb1ELb0ELb0ELb1ELb1ELb0ELb0ELi2ELi1ELi2ELi1ELb1EEENS1_24CollectiveEpilogueBwdGQAISD_fSG_Li256ELb0ELb1EEENS1_19SingleTileSchedulerILb0ELb0ELb0ELi128EEEEEEEEEvNT_6ParamsE)
        /*068c*/ 	.word	0x00000008


	//----- nvinfo : EIATTR_MIN_STACK_SIZE
	.align		4
.L_297:
        /*0690*/ 	.byte	0x04, 0x12
        /*0692*/ 	.short	(.L_299 - .L_298)
	.align		4
.L_298:
        /*0694*/ 	.word	index@(_ZN7cutlass13device_kernelIN5flash11enable_sm90INS1_16FlashAttnBwdSm90INS1_25CollectiveMainloopBwdSm90ILi2ELi2ELi2EN4cute5tupleIJNS5_1CILi1EEES8_S8_EEENS6_IJNS7_ILi64EEENS7_ILi128EEENS7_ILi96EEEEEENS_6half_tEfNS_4arch4Sm90ELb0ELb1ELb0ELb1ELb0ELb1ELb0ELb0ELi2ELi1ELi2ELi1ELb1EEENS1_21CollectiveEpilogueBwdISD_SE_SG_Li256ELb1ELb0ELi1EEENS1_19SingleTileSchedulerILb1ELb0ELb0ELi128EEEEEEEEEvNT_6ParamsE)
        /*0698*/ 	.word	0x00000008


	//----- nvinfo : EIATTR_MIN_STACK_SIZE
	.align		4
.L_299:
        /*069c*/ 	.byte	0x04, 0x12
        /*069e*/ 	.short	(.L_301 - .L_300)
	.align		4
.L_300:
        /*06a0*/ 	.word	index@(_ZN7cutlass13device_kernelIN5flash11enable_sm90INS1_16FlashAttnBwdSm90INS1_25CollectiveMainloopBwdSm90ILi2ELi2ELi2EN4cute5tupleIJNS5_1CILi1EEES8_S8_EEENS6_IJNS7_ILi64EEENS7_ILi128EEENS7_ILi96EEEEEENS_6half_tEfNS_4arch4Sm90ELb0ELb1ELb0ELb1ELb1ELb1ELb0ELb0ELi2ELi1ELi2ELi1ELb1EEENS1_21CollectiveEpilogueBwdISD_SE_SG_Li256ELb1ELb0ELi1EEENS1_19SingleTileSchedulerILb1ELb0ELb0ELi128EEEEEEEEEvNT_6ParamsE)
        /*06a4*/ 	.word	0x00000008


	//----- nvinfo : EIATTR_MIN_STACK_SIZE
	.align		4
.L_301:
        /*06a8*/ 	.byte	0x04, 0x12
        /*06aa*/ 	.short	(.L_303 - .L_302)
	.align		4
.L_302:
        /*06ac*/ 	.word	index@(_ZN7cutlass13device_kernelIN5flash11enable_sm90INS1_16FlashAttnBwdSm90INS1_25CollectiveMainloopBwdSm90ILi2ELi2ELi2EN4cute5tupleIJNS5_1CILi1EEES8_S8_EEENS6_IJNS7_ILi64EEENS7_ILi128EEENS7_ILi96EEEEEENS_6half_tEfNS_4arch4Sm90ELb0ELb1ELb0ELb1ELb0ELb1ELb0ELb0ELi2ELi1ELi2ELi1ELb1EEENS1_24CollectiveEpilogueBwdGQAISD_fSG_Li256ELb1ELb0EEENS1_19SingleTileSchedulerILb1ELb0ELb0ELi128EEEEEEEEEvNT_6ParamsE)
        /*06b0*/ 	.word	0x00000008


	//----- nvinfo : EIATTR_MIN_STACK_SIZE
	.align		4
.L_303:
        /*06b4*/ 	.byte	0x04, 0x12
        /*06b6*/ 	.short	(.L_305 - .L_304)
	.align		4
.L_304:
        /*06b8*/ 	.word	index@(_ZN7cutlass13device_kernelIN5flash11enable_sm90INS1_16FlashAttnBwdSm90INS1_25CollectiveMainloopBwdSm90ILi2ELi2ELi2EN4cute5tupleIJNS5_1CILi1EEES8_S8_EEENS6_IJNS7_ILi64EEENS7_ILi128EEENS7_ILi96EEEEEENS_6half_tEfNS_4arch4Sm90ELb0ELb1ELb0ELb1ELb1ELb1ELb0ELb0ELi2ELi1ELi2ELi1ELb1EEENS1_24CollectiveEpilogueBwdGQAISD_fSG_Li256ELb1ELb1EEENS1_19SingleTileSchedulerILb1ELb0ELb0ELi128EEEEEEEEEvNT_6ParamsE)
        /*06bc*/ 	.word	0x00000008


	//----- nvinfo : EIATTR_MIN_STACK_SIZE
	.align		4
.L_305:
        /*06c0*/ 	.byte	0x04, 0x12
        /*06c2*/ 	.short	(.L_307 - .L_306)
	.align		4
.L_306:
        /*06c4*/ 	.word	index@(_ZN7cutlass13device_kernelIN5flash11enable_sm90INS1_16FlashAttnBwdSm90INS1_25CollectiveMainloopBwdSm90ILi2ELi2ELi2EN4cute5tupleIJNS5_1CILi1EEES8_S8_EEENS6_IJNS7_ILi64EEENS7_ILi128EEENS7_ILi96EEEEEENS_6half_tEfNS_4arch4Sm90ELb1ELb0ELb0ELb0ELb0ELb1ELb0ELb0ELi2ELi1ELi2ELi1ELb1EEENS1_21CollectiveEpilogueBwdISD_SE_SG_Li256ELb0ELb0ELi1EEENS1_25SingleTileBwdLPTSchedulerILb0ELi128ELb0EEEEEEEEEvNT_6ParamsE)
        /*06c8*/ 	.word	0x00000008


	//----- nvinfo : EIATTR_MIN_STACK_SIZE
	.align		4
.L_307:
        /*06cc*/ 	.byte	0x04, 0x12
        /*06ce*/ 	.short	(.L_309 - .L_308)
	.align		4
.L_308:
        /*06d0*/ 	.word	index@(_ZN7cutlass13device_kernelIN5flash11enable_sm90INS1_16FlashAttnBwdSm90INS1_25CollectiveMainloopBwdSm90ILi2ELi2ELi2EN4cute5tupleIJNS5_1CILi1EEES8_S8_EEENS6_IJNS7_ILi64EEENS7_ILi128EEENS7_ILi96EEEEEENS_6half_tEfNS_4arch4Sm90ELb1ELb0ELb0ELb0ELb1ELb1ELb0ELb0ELi2ELi1ELi2ELi1ELb1EEENS1_21CollectiveEpilogueBwdISD_SE_SG_Li256ELb0ELb0ELi1EEENS1_25SingleTileBwdLPTSchedulerILb0ELi128ELb1EEEEEEEEEvNT_6ParamsE)
        /*06d4*/ 	.word	0x00000008


	//----- nvinfo : EIATTR_MIN_STACK_SIZE
	.align		4
.L_309:
        /*06d8*/ 	.byte	0x04, 0x12
        /*06da*/ 	.short	(.L_311 - .L_310)
	.align		4
.L_310:
        /*06dc*/ 	.word	index@(_ZN7cutlass13device_kernelIN5flash11enable_sm90INS1_16FlashAttnBwdSm90INS1_25CollectiveMainloopBwdSm90ILi2ELi2ELi2EN4cute5tupleIJNS5_1CILi1EEES8_S8_EEENS6_IJNS7_ILi64EEENS7_ILi128EEENS7_ILi96EEEEEENS_6half_tEfNS_4arch4Sm90ELb1ELb0ELb0ELb0ELb0ELb1ELb0ELb0ELi2ELi1ELi2ELi1ELb1EEENS1_24CollectiveEpilogueBwdGQAISD_fSG_Li256ELb0ELb0EEENS1_25SingleTileBwdLPTSchedulerILb0ELi128ELb0EEEEEEEEEvNT_6ParamsE)
        /*06e0*/ 	.word	0x00000008


	//----- nvinfo : EIATTR_MIN_STACK_SIZE
	.align		4
.L_311:
        /*06e4*/ 	.byte	0x04, 0x12
        /*06e6*/ 	.short	(.L_313 - .L_312)
	.align		4
.L_312:
        /*06e8*/ 	.word	index@(_ZN7cutlass13device_kernelIN5flash11enable_sm90INS1_16FlashAttnBwdSm90INS1_25CollectiveMainloopBwdSm90ILi2ELi2ELi2EN4cute5tupleIJNS5_1CILi1EEES8_S8_EEENS6_IJNS7_ILi64EEENS7_ILi128EEENS7_ILi96EEEEEENS_6half_tEfNS_4arch4Sm90ELb1ELb0ELb0ELb0ELb1ELb1ELb0ELb0ELi2ELi1ELi2ELi1ELb1EEENS1_24CollectiveEpilogueBwdGQAISD_fSG_Li256ELb0ELb1EEENS1_25SingleTileBwdLPTSchedulerILb0ELi128ELb1EEEEEEEEEvNT_6ParamsE)
        /*06ec*/ 	.word	0x00000008


	//----- nvinfo : EIATTR_MIN_STACK_SIZE
	.align		4
.L_313:
        /*06f0*/ 	.byte	0x04, 0x12
        /*06f2*/ 	.short	(.L_315 - .L_314)
	.align		4
.L_314:
        /*06f4*/ 	.word	index@(_ZN7cutlass13device_kernelIN5flash22FlashAttnBwdPreprocessIN4cute5tupleIJNS3_1CILi64EEENS5_ILi96EEEEEENS_6half_tEfNS_4arch4Sm90ELb1ELb0EEEEEvNT_6ParamsE)
        /*06f8*/ 	.word	0x00000000


	//----- nvinfo : EIATTR_MIN_STACK_SIZE
	.align		4
.L_315:
        /*06fc*/ 	.byte	0x04, 0x12
        /*06fe*/ 	.short	(.L_317 - .L_316)
	.align		4
.L_316:
        /*0700*/ 	.word	index@(_ZN7cutlass13device_kernelIN5flash11enable_sm90INS1_16FlashAttnBwdSm90INS1_25CollectiveMainloopBwdSm90ILi2ELi2ELi2EN4cute5tupleIJNS5_1CILi1EEES8_S8_EEENS6_IJNS7_ILi64EEENS7_ILi128EEENS7_ILi96EEEEEENS_6half_tEfNS_4arch4Sm90ELb1ELb0ELb0ELb1ELb0ELb1ELb0ELb0ELi2ELi1ELi2ELi1ELb1EEENS1_21CollectiveEpilogueBwdISD_SE_SG_Li256ELb1ELb0ELi1EEENS1_25SingleTileBwdLPTSchedulerILb1ELi128ELb0EEEEEEEEEvNT_6ParamsE)
        /*0704*/ 	.word	0x00000008


	//----- nvinfo : EIATTR_MIN_STACK_SIZE
	.align		4
.L_317:
        /*0708*/ 	.byte	0x04, 0x12
        /*070a*/ 	.short	(.L_319 - .L_318)
	.align		4
.L_318:
        /*070c*/ 	.word	index@(_ZN7cutlass13device_kernelIN5flash11enable_sm90INS1_16FlashAttnBwdSm90INS1_25CollectiveMainloopBwdSm90ILi2ELi2ELi2EN4cute5tupleIJNS5_1CILi1EEES8_S8_EEENS6_IJNS7_ILi64EEENS7_ILi128EEENS7_ILi96EEEEEENS_6half_tEfNS_4arch4Sm90ELb1ELb0ELb0ELb1ELb1ELb1ELb0ELb0ELi2ELi1ELi2ELi1ELb1EEENS1_21CollectiveEpilogueBwdISD_SE_SG_Li256ELb1ELb0ELi1EEENS1_25SingleTileBwdLPTSchedulerILb1ELi128ELb1EEEEEEEEEvNT_6ParamsE)
        /*0710*/ 	.word	0x00000008


	//----- nvinfo : EIATTR_MIN_STACK_SIZE
	.align		4
.L_319:
        /*0714*/ 	.byte	0x04, 0x12
        /*0716*/ 	.short	(.L_321 - .L_320)
	.align		4
.L_320:
        /*0718*/ 	.word	index@(_ZN7cutlass13device_kernelIN5flash11enable_sm90INS1_16FlashAttnBwdSm90INS1_25CollectiveMainloopBwdSm90ILi2ELi2ELi2EN4cute5tupleIJNS5_1CILi1EEES8_S8_EEENS6_IJNS7_ILi64EEENS7_ILi128EEENS7_ILi96EEEEEENS_6half_tEfNS_4arch4Sm90ELb1ELb0ELb0ELb1ELb0ELb1ELb0ELb0ELi2ELi1ELi2ELi1ELb1EEENS1_24CollectiveEpilogueBwdGQAISD_fSG_Li256ELb1ELb0EEENS1_25SingleTileBwdLPTSchedulerILb1ELi128ELb0EEEEEEEEEvNT_6ParamsE)
        /*071c*/ 	.word	0x00000008


	//----- nvinfo : EIATTR_MIN_STACK_SIZE
	.align		4
.L_321:
        /*0720*/ 	.byte	0x04, 0x12
        /*0722*/ 	.short	(.L_323 - .L_322)
	.align		4
.L_322:
        /*0724*/ 	.word	index@(_ZN7cutlass13device_kernelIN5flash32FlashAttnBwdPostprocessConvertdQIN4cute5tupleIJNS3_1CILi128EEENS5_ILi96EEEEEENS_6half_tEfNS_4arch4Sm90ELi256ENS3_8TiledMMAINS3_8MMA_AtomIJNS3_4SM904GMMA25MMA_64x96x16_F32F16F16_RSILNSF_5MajorE0ELSH_1ELNSF_7ScaleInE1ELSI_1EEEEEENS3_6LayoutINS4_IJNS5_ILi2EEENS5_ILi1EEESN_EEENS4_IJSN_NS5_ILi0EEESP_EEEEENS4_IJNS3_10UnderscoreESS_SS_EEEEELb0EEEEEvNT_6ParamsE)
        /*0728*/ 	.word	0x00000000


	//----- nvinfo : EIATTR_MIN_STACK_SIZE
	.align		4
.L_323:
        /*072c*/ 	.byte	0x04, 0x12
        /*072e*/ 	.short	(.L_325 - .L_324)
	.align		4
.L_324:
        /*0730*/ 	.word	index@(_ZN7cutlass13device_kernelIN5flash32FlashAttnBwdPostprocessConvertdQIN4cute5tupleIJNS3_1CILi64EEENS5_ILi96EEEEEENS_6half_tEfNS_4arch4Sm90ELi256ENS3_8TiledMMAINS3_8MMA_AtomIJNS3_4SM904GMMA25MMA_64x16x16_F32F16F16_SSILNSF_5MajorE0ELSH_1ELNSF_7ScaleInE1ELSI_1EEEEEENS3_6LayoutINS4_IJNS5_ILi1EEENS5_ILi2EEESM_EEENS4_IJNS5_ILi0EEESM_SP_EEEEENS4_IJNS3_10UnderscoreESS_SS_EEEEELb0EEEEEvNT_6ParamsE)
        /*0734*/ 	.word	0x00000000


	//----- nvinfo : EIATTR_MIN_STACK_SIZE
	.align		4
.L_325:
        /*0738*/ 	.byte	0x04, 0x12
        /*073a*/ 	.short	(.L_327 - .L_326)
	.align		4
.L_326:
        /*073c*/ 	.word	index@(_ZN7cutlass13device_kernelIN5flash11enable_sm90INS1_16FlashAttnBwdSm90INS1_25CollectiveMainloopBwdSm90ILi2ELi2ELi2EN4cute5tupleIJNS5_1CILi1EEES8_S8_EEENS6_IJNS7_ILi64EEENS7_ILi128EEENS7_ILi96EEEEEENS_6half_tEfNS_4arch4Sm90ELb1ELb0ELb0ELb1ELb1ELb1ELb0ELb0ELi2ELi1ELi2ELi1ELb1EEENS1_24CollectiveEpilogueBwdGQAISD_fSG_Li256ELb1ELb1EEENS1_25SingleTileBwdLPTSchedulerILb1ELi128ELb1EEEEEEEEEvNT_6ParamsE)
        /*0740*/ 	.word	0x00000008


	//----- nvinfo : EIATTR_MIN_STACK_SIZE
	.align		4
.L_327:
        /*0744*/ 	.byte	0x04, 0x12
        /*0746*/ 	.short	(.L_329 - .L_328)
	.align		4
.L_328:
        /*0748*/ 	.word	index@(_ZN7cutlass13device_kernelIN5flash22FlashAttnBwdPreprocessIN4cute5tupleIJNS3_1CILi64EEENS5_ILi96EEEEEENS_6half_tEfNS_4arch4Sm90ELb1ELb1EEEEEvNT_6ParamsE)
        /*074c*/ 	.word	0x00000000
.L_329:


//--------------------- .nv.compat                --------------------------
	.section	.nv.compat,"",@"SHT_CUDA_COMPAT_INFO"
	.align	4
        /*0000*/ 	.byte	0x02, 0x09, 0x01, 0x00, 0x02, 0x02, 0x04, 0x00, 0x02, 0x05, 0x05, 0x00, 0x03, 0x07, 0x01, 0x01
        /*0010*/ 	.byte	0x02, 0x03, 0x01, 0x00, 0x02, 0x06, 0x01, 0x00, 0x04, 0x0b, 0x08, 0x00, 0x00, 0x00, 0x00, 0x00
        /*0020*/ 	.byte	0x00, 0x00, 0x00, 0x00


//--------------------- .nv.info._ZN7cutlass13device_kernelIN5flash11enable_sm90INS1_16FlashAttnBwdSm90INS1_25CollectiveMainloopBwdSm90ILi2ELi2ELi2EN4cute5tupleIJNS5_1CILi1EEES8_S8_EEENS6_IJNS7_ILi64EEENS7_ILi128EEENS7_ILi96EEEEEENS_6half_tEfNS_4arch4Sm90ELb0ELb0ELb1ELb0ELb0ELb1ELb0ELb0ELi2ELi1ELi2ELi1ELb1EEENS1_21CollectiveEpilogueBwdISD_SE_SG_Li256ELb0ELb0ELi1EEENS1_19SingleTileSchedulerILb0ELb0ELb0ELi128EEEEEEEEEvNT_6ParamsE --------------------------
	.section	.nv.info._ZN7cutlass13device_kernelIN5flash11enable_sm90INS1_16FlashAttnBwdSm90INS1_25CollectiveMainloopBwdSm90ILi2ELi2ELi2EN4cute5tupleIJNS5_1CILi1EEES8_S8_EEENS6_IJNS7_ILi64EEENS7_ILi128EEENS7_ILi96EEEEEENS_6half_tEfNS_4arch4Sm90ELb0ELb0ELb1ELb0ELb0ELb1ELb0ELb0ELi2ELi1ELi2ELi1ELb1EEENS1_21CollectiveEpilogueBwdISD_SE_SG_Li256ELb0ELb0ELi1EEENS1_19SingleTileSchedulerILb0ELb0ELb0ELi128EEEEEEEEEvNT_6ParamsE,"",@"SHT_CUDA_INFO"
	.sectionflags	@""
	.align	4


	//----- nvinfo : EIATTR_CUDA_API_VERSION
	.align		4
        /*0000*/ 	.byte	0x04, 0x37
        /*0002*/ 	.short	(.L_331 - .L_330)
.L_330:
        /*0004*/ 	.word	0x00000082


	//----- nvinfo : EIATTR_KPARAM_INFO
	.align		4
.L_331:
        /*0008*/ 	.byte	0x04, 0x17
        /*000a*/ 	.short	(.L_333 - .L_332)
.L_332:
        /*000c*/ 	.word	0x00000000
        /*0010*/ 	.short	0x0000
        /*0012*/ 	.short	0x0070
        /*0014*/ 	.byte	0x00, 0xf0, 0x01, 0x24


	//----- nvinfo : EIATTR_SPARSE_MMA_MASK
	.align		4
.L_333:
        /*0018*/ 	.byte	0x03, 0x50
        /*001a*/ 	.short	0x0000


	//----- nvinfo : EIATTR_MAXREG_COUNT
	.align		4
        /*001c*/ 	.byte	0x03, 0x1b
        /*001e*/ 	.short	0x00a8


	//----- nvinfo : EIATTR_NUM_BARRIERS
	.align		4
        /*0020*/ 	.byte	0x02, 0x4c
        /*0022*/ 	.byte	0x10
	.zero		1


	//----- nvinfo : EIATTR_EXTERNS
	.align		4
        /*0024*/ 	.byte	0x04, 0x0f
        /*0026*/ 	.short	(.L_335 - .L_334)


	//   ....[0]....
	.align		4
.L_334:
        /*0028*/ 	.word	index@(__assertfail)


	//----- nvinfo : EIATTR_MERCURY_ISA_VERSION
	.align		4
.L_335:
        /*002c*/ 	.byte	0x03, 0x5f
        /*002e*/ 	.short	0x0101


	//----- nvinfo : EIATTR_INT_WARP_WIDE_INSTR_OFFSETS
	.align		4
        /*0030*/ 	.byte	0x04, 0x31
        /*0032*/ 	.short	(.L_337 - .L_336)


	//   ....[0]....
.L_336:
        /*0034*/ 	.word	0x000001e0


	//   ....[1]....
        /*0038*/ 	.word	0x00000210


	//----- nvinfo : EIATTR_COOP_GROUP_MASK_REGIDS
	.align		4
.L_337:
        /*003c*/ 	.byte	0x04, 0x29
        /*003e*/ 	.short	(.L_339 - .L_338)


	//   ....[0]....
.L_338:
        /*0040*/ 	.word	0xffffffff


	//   ....[1]....
        /*0044*/ 	.word	0xffffffff


	//   ....[2]....
        /*0048*/ 	.word	0xffffffff


	//   ....[3]....
        /*004c*/ 	.word	0xffffffff


	//   ....[4]....
        /*0050*/ 	.word	0xffffffff


	//   ....[5]....
        /*0054*/ 	.word	0xffffffff


	//   ....[6]....
        /*0058*/ 	.word	0xffffffff


	//   ....[7]....
        /*005c*/ 	.word	0xffffffff


	//   ....[8]....
        /*0060*/ 	.word	0x0500000f


	//----- nvinfo : EIATTR_COOP_GROUP_INSTR_OFFSETS
	.align		4
.L_339:
        /*0064*/ 	.byte	0x04, 0x28
        /*0066*/ 	.short	(.L_341 - .L_340)


	//   ....[0]....
.L_340:
        /*0068*/ 	.word	0x00000050


	//   ....[1]....
        /*006c*/ 	.word	0x000001f0


	//   ....[2]....
        /*0070*/ 	.word	0x00000240


	//   ....[3]....
        /*0074*/ 	.word	0x00000430


	//   ....[4]....
        /*0078*/ 	.word	0x00000630


	//   ....[5]....
        /*007c*/ 	.word	0x00000b70


	//   ....[6]....
        /*0080*/ 	.word	0x00004c50


	//   ....[7]....
        /*0084*/ 	.word	0x00005250


	//   ....[8]....
        /*0088*/ 	.word	0x00008080


	//----- nvinfo : EIATTR_REG_RECONFIG
	.align		4
.L_341:
        /*008c*/ 	.byte	0x01, 0x54
	.zero		2


	//----- nvinfo : EIATTR_SYSCALL_OFFSETS
	.align		4
        /*0090*/ 	.byte	0x04, 0x46
        /*0092*/ 	.short	(.L_343 - .L_342)


	//   ....[0]....
.L_342:
        /*0094*/ 	.word	0x000007d0


	//   ....[1]....
        /*0098*/ 	.word	0x000008c0


	//   ....[2]....
        /*009c*/ 	.word	0x00000a20


	//   ....[3]....
        /*00a0*/ 	.word	0x00000b10


	//   ....[4]....
        /*00a4*/ 	.word	0x00000e00


	//   ....[5]....
        /*00a8*/ 	.word	0x000046f0


	//   ....[6]....
        /*00ac*/ 	.word	0x00004810


	//   ....[7]....
        /*00b0*/ 	.word	0x00004930


	//   ....[8]....
        /*00b4*/ 	.word	0x00004a50


	//----- nvinfo : EIATTR_MBARRIER_INSTR_OFFSETS
	.align		4
.L_343:
        /*00b8*/ 	.byte	0x04, 0x39
        /*00ba*/ 	.short	(.L_345 - .L_344)


	//   ....[0]....
.L_344:
        /*00bc*/ 	.word	0x000002e0
        /*00c0*/ 	.word	0x000000ff
        /*00c4*/ 	.word	0x00026800
        /*00c8*/ 	.short	0x0100
        /*00ca*/ 	.byte	0x06
	.zero		1


	//   ....[1]....
        /*00cc*/ 	.word	0x000003e0
        /*00d0*/ 	.word	0x000000ff
        /*00d4*/ 	.word	0x00026810
        /*00d8*/ 	.short	0x0100
        /*00da*/ 	.byte	0x08
	.zero		1


	//   ....[2]....
        /*00dc*/ 	.word	0x000003f0
        /*00e0*/ 	.word	0x000000ff
        /*00e4*/ 	.word	0x00026820
        /*00e8*/ 	.short	0x0100
        /*00ea*/ 	.byte	0x08
	.zero		1


	//   ....[3]....
        /*00ec*/ 	.word	0x00000400
        /*00f0*/ 	.word	0x000000ff
        /*00f4*/ 	.word	0x00026818
        /*00f8*/ 	.short	0x0100
        /*00fa*/ 	.byte	0x08
	.zero		1


	//   ....[4]....
        /*00fc*/ 	.word	0x00000410
        /*0100*/ 	.word	0x000000ff
        /*0104*/ 	.word	0x00026828
        /*0108*/ 	.short	0x0100
        /*010a*/ 	.byte	0x08
	.zero		1


	//   ....[5]....
        /*010c*/ 	.word	0x00000540
        /*0110*/ 	.word	0x000000ff
        /*0114*/ 	.word	0x00026830
        /*0118*/ 	.short	0x0100
        /*011a*/ 	.byte	0x08
	.zero		1


	//   ....[6]....
        /*011c*/ 	.word	0x00000550
        /*0120*/ 	.word	0x000000ff
        /*0124*/ 	.word	0x00026840
        /*0128*/ 	.short	0x0100
        /*012a*/ 	.byte	0x08
	.zero		1


	//   ....[7]....
        /*012c*/ 	.word	0x00000560
        /*0130*/ 	.word	0x000000ff
        /*0134*/ 	.word	0x00026838
        /*0138*/ 	.short	0x0100
        /*013a*/ 	.byte	0x08
	.zero		1


	//   ....[8]....
        /*013c*/ 	.word	0x00000570
        /*0140*/ 	.word	0x000000ff
        /*0144*/ 	.word	0x00026848
        /*0148*/ 	.short	0x0100
        /*014a*/ 	.byte	0x08
	.zero		1


	//   ....[9]....
        /*014c*/ 	.word	0x00000bb0
        /*0150*/ 	.word	0x00000010
        /*0154*/ 	.word	0x00026800
        /*0158*/ 	.short	0x010a
        /*015a*/ 	.byte	0x3f
	.zero		1


	//   ....[10]....
        /*015c*/ 	.word	0x00000cb0
        /*0160*/ 	.word	0x00000010
        /*0164*/ 	.word	0x00026800
        /*0168*/ 	.short	0x010a
        /*016a*/ 	.byte	0x3f
	.zero		1


	//   ....[11]....
        /*016c*/ 	.word	0x00001670
        /*0170*/ 	.word	0x000000ff
        /*0174*/ 	.word	0x00026810
        /*0178*/ 	.short	0x010a
        /*017a*/ 	.byte	0x08
	.zero		1


	//   ....[12]....
        /*017c*/ 	.word	0x000016b0
        /*0180*/ 	.word	0x000000ff
        /*0184*/ 	.word	0x00026810
        /*0188*/ 	.short	0x010a
        /*018a*/ 	.byte	0x08
	.zero		1


	//   ....[13]....
        /*018c*/ 	.word	0x00001b00
        /*0190*/ 	.word	0x000000ff
        /*0194*/ 	.word	0x00026830
        /*0198*/ 	.short	0x010a
        /*019a*/ 	.byte	0x08
	.zero		1


	//   ....[14]....
        /*019c*/ 	.word	0x00001b40
        /*01a0*/ 	.word	0x000000ff
        /*01a4*/ 	.word	0x00026830
        /*01a8*/ 	.short	0x010a
        /*01aa*/ 	.byte	0x08
	.zero		1


	//   ....[15]....
        /*01ac*/ 	.word	0x00003fa0
        /*01b0*/ 	.word	0x000000ff
        /*01b4*/ 	.word	0x00000000
        /*01b8*/ 	.short	0x0101
        /*01ba*/ 	.byte	0x0a
	.zero		1


	//   ....[16]....
        /*01bc*/ 	.word	0x00004280
        /*01c0*/ 	.word	0x000000ff
        /*01c4*/ 	.word	0x00000000
        /*01c8*/ 	.short	0x0101
        /*01ca*/ 	.byte	0x08
	.zero		1


	//   ....[17]....
        /*01cc*/ 	.word	0x00006020
        /*01d0*/ 	.word	0x00000000
        /*01d4*/ 	.word	0x00026820
        /*01d8*/ 	.short	0x010a
        /*01da*/ 	.byte	0x3f
	.zero		1


	//   ....[18]....
        /*01dc*/ 	.word	0x00006920
        /*01e0*/ 	.word	0x00000000
        /*01e4*/ 	.word	0x00026840
        /*01e8*/ 	.short	0x010a
        /*01ea*/ 	.byte	0x3f
	.zero		1


	//   ....[19]....
        /*01ec*/ 	.word	0x00006c20
        /*01f0*/ 	.word	0x00000000
        /*01f4*/ 	.word	0x00026828
        /*01f8*/ 	.short	0x010a
        /*01fa*/ 	.byte	0x3f
	.zero		1


	//   ....[20]....
        /*01fc*/ 	.word	0x00006ea0
        /*0200*/ 	.word	0x00000000
        /*0204*/ 	.word	0x00026848
        /*0208*/ 	.short	0x010a
        /*020a*/ 	.byte	0x3f
	.zero		1


	//   ....[21]....
        /*020c*/ 	.word	0x00007170
        /*0210*/ 	.word	0x00000000
        /*0214*/ 	.word	0x00026820
        /*0218*/ 	.short	0x010a
        /*021a*/ 	.byte	0x3f
	.zero		1


	//   ....[22]....
        /*021c*/ 	.word	0x00007460
        /*0220*/ 	.word	0x00000000
        /*0224*/ 	.word	0x00026840
        /*0228*/ 	.short	0x010a
        /*022a*/ 	.byte	0x3f
	.zero		1


	//   ....[23]....
        /*022c*/ 	.word	0x00007740
        /*0230*/ 	.word	0x00000000
        /*0234*/ 	.word	0x00026828
        /*0238*/ 	.short	0x010a
        /*023a*/ 	.byte	0x3f
	.zero		1


	//   ....[24]....
        /*023c*/ 	.word	0x00007a20
        /*0240*/ 	.word	0x00000003
        /*0244*/ 	.word	0x00026840
        /*0248*/ 	.short	0x010a
        /*024a*/ 	.byte	0x3f
	.zero		1


	//   ....[25]....
        /*024c*/ 	.word	0x00007ee0
        /*0250*/ 	.word	0x00000006
        /*0254*/ 	.word	0x00000000
        /*0258*/ 	.short	0x010a
        /*025a*/ 	.byte	0x3f
	.zero		1


	//   ....[26]....
        /*025c*/ 	.word	0x00007f40
        /*0260*/ 	.word	0x00000003
        /*0264*/ 	.word	0x00000000
        /*0268*/ 	.short	0x010a
        /*026a*/ 	.byte	0x3f
	.zero		1


	//   ....[27]....
        /*026c*/ 	.word	0x00007fa0
        /*0270*/ 	.word	0x00000000
        /*0274*/ 	.word	0x00000000
        /*0278*/ 	.short	0x010a
        /*027a*/ 	.byte	0x3f
	.zero		1


	//   ....[28]....
        /*027c*/ 	.word	0x00007fd0
        /*0280*/ 	.word	0x00000003
        /*0284*/ 	.word	0x00000000
        /*0288*/ 	.short	0x010a
        /*028a*/ 	.byte	0x3f
	.zero		1


	//   ....[29]....
        /*028c*/ 	.word	0x000080b0
        /*0290*/ 	.word	0x00000010
        /*0294*/ 	.word	0x00026800
        /*0298*/ 	.short	0x010a
        /*029a*/ 	.byte	0x3f
	.zero		1


	//   ....[30]....
        /*029c*/ 	.word	0x00008110
        /*02a0*/ 	.word	0x00000005
        /*02a4*/ 	.word	0x00026810
        /*02a8*/ 	.short	0x010a
        /*02aa*/ 	.byte	0x3f
	.zero		1


	//   ....[31]....
        /*02ac*/ 	.word	0x00008170
        /*02b0*/ 	.word	0x00000007
        /*02b4*/ 	.word	0x00026830
        /*02b8*/ 	.short	0x010a
        /*02ba*/ 	.byte	0x3f
	.zero		1


	//   ....[32]....
        /*02bc*/ 	.word	0x000081c0
        /*02c0*/ 	.word	0x00000000
        /*02c4*/ 	.word	0x00026820
        /*02c8*/ 	.short	0x010a
        /*02ca*/ 	.byte	0x3f
	.zero		1


	//   ....[33]....
        /*02cc*/ 	.word	0x00008210
        /*02d0*/ 	.word	0x00000000
        /*02d4*/ 	.word	0x00026840
        /*02d8*/ 	.short	0x010a
        /*02da*/ 	.byte	0x3f
	.zero		1


	//   ....[34]....
        /*02dc*/ 	.word	0x00008260
        /*02e0*/ 	.word	0x00000000
        /*02e4*/ 	.word	0x00026828
        /*02e8*/ 	.short	0x010a
        /*02ea*/ 	.byte	0x3f
	.zero		1


	//   ....[35]....
        /*02ec*/ 	.word	0x000082b0
        /*02f0*/ 	.word	0x00000000
        /*02f4*/ 	.word	0x00026848
        /*02f8*/ 	.short	0x010a
        /*02fa*/ 	.byte	0x3f
	.zero		1


	//   ....[36]....
        /*02fc*/ 	.word	0x00008310
        /*0300*/ 	.word	0x00000000
        /*0304*/ 	.word	0x00026820
        /*0308*/ 	.short	0x010a
        /*030a*/ 	.byte	0x3f
	.zero		1


	//   ....[37]....
        /*030c*/ 	.word	0x00008360
        /*0310*/ 	.word	0x00000000
        /*0314*/ 	.word	0x00026840
        /*0318*/ 	.short	0x010a
        /*031a*/ 	.byte	0x3f
	.zero		1


	//   ....[38]....
        /*031c*/ 	.word	0x000083b0
        /*0320*/ 	.word	0x00000000
        /*0324*/ 	.word	0x00026828
        /*0328*/ 	.short	0x010a
        /*032a*/ 	.byte	0x3f
	.zero		1


	//   ....[39]....
        /*032c*/ 	.word	0x00008400
        /*0330*/ 	.word	0x00000003
        /*0334*/ 	.word	0x00026840
        /*0338*/ 	.short	0x010a
        /*033a*/ 	.byte	0x3f
	.zero		1


	//   ....[40]....
        /*033c*/ 	.word	0x000084e0
        /*0340*/ 	.word	0x00000006
        /*0344*/ 	.word	0x00000000
        /*0348*/ 	.short	0x010a
        /*034a*/ 	.byte	0x3f
	.zero		1


	//   ....[41]....
        /*034c*/ 	.word	0x00008530
        /*0350*/ 	.word	0x00000003
        /*0354*/ 	.word	0x00000000
        /*0358*/ 	.short	0x010a
        /*035a*/ 	.byte	0x3f
	.zero		1


	//   ....[42]....
        /*035c*/ 	.word	0x00008580
        /*0360*/ 	.word	0x00000000
        /*0364*/ 	.word	0x00000000
        /*0368*/ 	.short	0x010a
        /*036a*/ 	.byte	0x3f
	.zero		1


	//----- nvinfo : EIATTR_NUM_MBARRIERS
	.align		4
.L_345:
        /*036c*/ 	.byte	0x03, 0x38
        /*036e*/ 	.short	0x0009


	//----- nvinfo : EIATTR_EXIT_INSTR_OFFSETS
	.align		4
        /*0370*/ 	.byte	0x04, 0x1c
        /*0372*/ 	.short	(.L_347 - .L_346)


	//   ....[0]....
.L_346:
        /*0374*/ 	.word	0x00000680


	//   ....[1]....
        /*0378*/ 	.word	0x00005200


	//   ....[2]....
        /*037c*/ 	.word	0x00005290


	//   ....[3]....
        /*0380*/ 	.word	0x000052c0


	//   ....[4]....
        /*0384*/ 	.word	0x000053c0


	//   ....[5]....
        /*0388*/ 	.word	0x00005a60


	//   ....[6]....
        /*038c*/ 	.word	0x00005d30


	//   ....[7]....
        /*0390*/ 	.word	0x00008020


	//----- nvinfo : EIATTR_MAX_THREADS
	.align		4
.L_347:
        /*0394*/ 	.byte	0x04, 0x05
        /*0396*/ 	.short	(.L_349 - .L_348)
.L_348:
        /*0398*/ 	.word	0x00000180
        /*039c*/ 	.word	0x00000001
        /*03a0*/ 	.word	0x00000001


	//----- nvinfo : EIATTR_CRS_STACK_SIZE
	.align		4
.L_349:
        /*03a4*/ 	.byte	0x04, 0x1e
        /*03a6*/ 	.short	(.L_351 - .L_350)
.L_350:
        /*03a8*/ 	.word	0x00000000


	//----- nvinfo : EIATTR_CBANK_PARAM_SIZE
	.align		4
.L_351:
        /*03ac*/ 	.byte	0x03, 0x19
        /*03ae*/ 	.short	0x0970


	//----- nvinfo : EIATTR_PARAM_CBANK
	.align		4
        /*03b0*/ 	.byte	0x04, 0x0a
        /*03b2*/ 	.short	(.L_353 - .L_352)
	.align		4
.L_352:
        /*03b4*/ 	.word	index@(.nv.constant0._ZN7cutlass13device_kernelIN5flash11enable_sm90INS1_16FlashAttnBwdSm90INS1_25CollectiveMainloopBwdSm90ILi2ELi2ELi2EN4cute5tupleIJNS5_1CILi1EEES8_S8_EEENS6_IJNS7_ILi64EEENS7_ILi128EEENS7_ILi96EEEEEENS_6half_tEfNS_4arch4Sm90ELb0ELb0ELb1ELb0ELb0ELb1ELb0ELb0ELi2ELi1ELi2ELi1ELb1EEENS1_21CollectiveEpilogueBwdISD_SE_SG_Li256ELb0ELb0ELi1EEENS1_19SingleTileSchedulerILb0ELb0ELb0ELi128EEEEEEEEEvNT_6ParamsE)
        /*03b8*/ 	.short	0x0210
        /*03ba*/ 	.short	0x0970


	//----- nvinfo : EIATTR_SW_WAR
	.align		4
.L_353:
        /*03bc*/ 	.byte	0x04, 0x36
        /*03be*/ 	.short	(.L_355 - .L_354)
.L_354:
        /*03c0*/ 	.word	0x00000008
.L_355:


//--------------------- .nv.info._ZN7cutlass13device_kernelIN5flash11enable_sm90INS1_16FlashAttnBwdSm90INS1_25CollectiveMainloopBwdSm90ILi2ELi2ELi2EN4cute5tupleIJNS5_1CILi1EEES8_S8_EEENS6_IJNS7_ILi64EEENS7_ILi128EEENS7_ILi96EEEEEENS_6half_tEfNS_4arch4Sm90ELb0ELb0ELb1ELb0ELb1ELb1ELb0ELb0ELi2ELi1ELi2ELi1ELb1EEENS1_21CollectiveEpilogueBwdISD_SE_SG_Li256ELb0ELb0ELi1EEENS1_19SingleTileSchedulerILb0ELb0ELb0ELi128EEEEEEEEEvNT_6ParamsE --------------------------
	.section	.nv.info._ZN7cutlass13device_kernelIN5flash11enable_sm90INS1_16FlashAttnBwdSm90INS1_25CollectiveMainloopBwdSm90ILi2ELi2ELi2EN4cute5tupleIJNS5_1CILi1EEES8_S8_EEENS6_IJNS7_ILi64EEENS7_ILi128EEENS7_ILi96EEEEEENS_6half_tEfNS_4arch4Sm90ELb0ELb0ELb1ELb0ELb1ELb1ELb0ELb0ELi2ELi1ELi2ELi1ELb1EEENS1_21CollectiveEpilogueBwdISD_SE_SG_Li256ELb0ELb0ELi1EEENS1_19SingleTileSchedulerILb0ELb0ELb0ELi128EEEEEEEEEvNT_6ParamsE,"",@"SHT_CUDA_INFO"
	.sectionflags	@""
	.align	4


	//----- nvinfo : EIATTR_CUDA_API_VERSION
	.align		4
        /*0000*/ 	.byte	0x04, 0x37
        /*0002*/ 	.short	(.L_357 - .L_356)
.L_356:
        /*0004*/ 	.word	0x00000082


	//----- nvinfo : EIATTR_KPARAM_INFO
	.align		4
.L_357:
        /*0008*/ 	.byte	0x04, 0x17
        /*000a*/ 	.short	(.L_359 - .L_358)
.L_358:
        /*000c*/ 	.word	0x00000000
        /*0010*/ 	.short	0x0000
        /*0012*/ 	.short	0x0070
        /*0014*/ 	.byte	0x00, 0xf0, 0x01, 0x24


	//----- nvinfo : EIATTR_SPARSE_MMA_MASK
	.align		4
.L_359:
        /*0018*/ 	.byte	0x03, 0x50
        /*001a*/ 	.short	0x0000


	//----- nvinfo : EIATTR_MAXREG_COUNT
	.align		4
        /*001c*/ 	.byte	0x03, 0x1b
        /*001e*/ 	.short	0x00a8


	//----- nvinfo : EIATTR_NUM_BARRIERS
	.align		4
        /*0020*/ 	.byte	0x02, 0x4c
        /*0022*/ 	.byte	0x10
	.zero		1


	//----- nvinfo : EIATTR_EXTERNS
	.align		4
        /*0024*/ 	.byte	0x04, 0x0f
        /*0026*/ 	.short	(.L_361 - .L_360)


	//   ....[0]....
	.align		4
.L_360:
        /*0028*/ 	.word	index@(__assertfail)


	//----- nvinfo : EIATTR_MERCURY_ISA_VERSION
	.align		4
.L_361:
        /*002c*/ 	.byte	0x03, 0x5f
        /*002e*/ 	.short	0x0101


	//----- nvinfo : EIATTR_INT_WARP_WIDE_INSTR_OFFSETS
	.align		4
        /*0030*/ 	.byte	0x04, 0x31
        /*0032*/ 	.short	(.L_363 - .L_362)


	//   ....[0]....
.L_362:
        /*0034*/ 	.word	0x000001e0


	//   ....[1]....
        /*0038*/ 	.word	0x00000210


	//   ....[2]....
        /*003c*/ 	.word	0x00005af0


	//   ....[3]....
        /*0040*/ 	.word	0x00005f60


	//   ....[4]....
        /*0044*/ 	.word	0x00006540


	//----- nvinfo : EIATTR_COOP_GROUP_MASK_REGIDS
	.align		4
.L_363:
        /*0048*/ 	.byte	0x04, 0x29
        /*004a*/ 	.short	(.L_365 - .L_364)


	//   ....[0]....
.L_364:
        /*004c*/ 	.word	0xffffffff


	//   ....[1]....
        /*0050*/ 	.word	0xffffffff


	//   ....[2]....
        /*0054*/ 	.word	0xffffffff


	//   ....[3]....
        /*0058*/ 	.word	0xffffffff


	//   ....[4]....
        /*005c*/ 	.word	0xffffffff


	//   ....[5]....
        /*0060*/ 	.word	0xffffffff


	//   ....[6]....
        /*0064*/ 	.word	0xffffffff


	//   ....[7]....
        /*0068*/ 	.word	0xffffffff


	//   ....[8]....
        /*006c*/ 	.word	0xffffffff


	//   ....[9]....
        /*0070*/ 	.word	0xffffffff


	//   ....[10]....
        /*0074*/ 	.word	0xffffffff


	//   ....[11]....
        /*0078*/ 	.word	0xffffffff


	//   ....[12]....
        /*007c*/ 	.word	0xffffffff


	//   ....[13]....
        /*0080*/ 	.word	0xffffffff


	//   ....[14]....
        /*0084*/ 	.word	0x0500000f


	//   ....[15]....
        /*0088*/ 	.word	0x0500000f


	//   ....[16]....
        /*008c*/ 	.word	0x0500000f


	//   ....[17]....
        /*0090*/ 	.word	0x0500000f


	//----- nvinfo : EIATTR_COOP_GROUP_INSTR_OFFSETS
	.align		4
.L_365:
        /*0094*/ 	.byte	0x04, 0x28
        /*0096*/ 	.short	(.L_367 - .L_366)


	//   ....[0]....
.L_366:
        /*0098*/ 	.word	0x00000050


	//   ....[1]....
        /*009c*/ 	.word	0x000001f0


	//   ....[2]....
        /*00a0*/ 	.word	0x00000240


	//   ....[3]....
        /*00a4*/ 	.word	0x00000430


	//   ....[4]....
        /*00a8*/ 	.word	0x00000630


	//   ....[5]....
        /*00ac*/ 	.word	0x00000b70


	//   ....[6]....
        /*00b0*/ 	.word	0x00004c50


	//   ....[7]....
        /*00b4*/ 	.word	0x00005250


	//   ....[8]....
        /*00b8*/ 	.word	0x00005790


	//   ....[9]....
        /*00bc*/ 	.word	0x00005a20


	//   ....[10]....
        /*00c0*/ 	.word	0x00005c60


	//   ....[11]....
        /*00c4*/ 	.word	0x00005e90


	//   ....[12]....
        /*00c8*/ 	.word	0x00006140


	//   ....[13]....
        /*00cc*/ 	.word	0x00006470


	//   ....[14]....
        /*00d0*/ 	.word	0x000088f0


	//   ....[15]....
        /*00d4*/ 	.word	0x00008a60


	//   ....[16]....
        /*00d8*/ 	.word	0x00008ad0


	//   ....[17]....
        /*00dc*/ 	.word	0x00008b40


	//----- nvinfo : EIATTR_REG_RECONFIG
	.align		4
.L_367:
        /*00e0*/ 	.byte	0x01, 0x54
	.zero		2


	//----- nvinfo : EIATTR_SYSCALL_OFFSETS
	.align		4
        /*00e4*/ 	.byte	0x04, 0x46
        /*00e6*/ 	.short	(.L_369 - .L_368)


	//   ....[0]....
.L_368:
        /*00e8*/ 	.word	0x000007d0


	//   ....[1]....
        /*00ec*/ 	.word	0x000008c0


	//   ....[2]....
        /*00f0*/ 	.word	0x00000a20


	//   ....[3]....
        /*00f4*/ 	.word	0x00000b10


	//   ....[4]....
        /*00f8*/ 	.word	0x00000e00


	//   ....[5]....
        /*00fc*/ 	.word	0x000046f0


	//   ....[6]....
        /*0100*/ 	.word	0x00004810


	//   ....[7]....
        /*0104*/ 	.word	0x00004930


	//   ....[8]....
        /*0108*/ 	.word	0x00004a50


	//----- nvinfo : EIATTR_MBARRIER_INSTR_OFFSETS
	.align		4
.L_369:
        /*010c*/ 	.byte	0x04, 0x39
        /*010e*/ 	.short	(.L_371 - .L_370)


	//   ....[0]....
.L_370:
        /*0110*/ 	.word	0x000002e0
        /*0114*/ 	.word	0x000000ff
        /*0118*/ 	.word	0x00026800
        /*011c*/ 	.short	0x0100
        /*011e*/ 	.byte	0x06
	.zero		1


	//   ....[1]....
        /*0120*/ 	.word	0x000003e0
        /*0124*/ 	.word	0x000000ff
        /*0128*/ 	.word	0x00026810
        /*012c*/ 	.short	0x0100
        /*012e*/ 	.byte	0x08
	.zero		1


	//   ....[2]....
        /*0130*/ 	.word	0x000003f0
        /*0134*/ 	.word	0x000000ff
        /*0138*/ 	.word	0x00026820
        /*013c*/ 	.short	0x0100
        /*013e*/ 	.byte	0x08
	.zero		1


	//   ....[3]....
        /*0140*/ 	.word	0x00000400
        /*0144*/ 	.word	0x000000ff
        /*0148*/ 	.word	0x00026818
        /*014c*/ 	.short	0x0100
        /*014e*/ 	.byte	0x08
	.zero		1


	//   ....[4]....
        /*0150*/ 	.word	0x00000410
        /*0154*/ 	.word	0x000000ff
        /*0158*/ 	.word	0x00026828
        /*015c*/ 	.short	0x0100
        /*015e*/ 	.byte	0x08
	.zero		1


	//   ....[5]....
        /*0160*/ 	.word	0x00000540
        /*0164*/ 	.word	0x000000ff
        /*0168*/ 	.word	0x00026830
        /*016c*/ 	.short	0x0100
        /*016e*/ 	.byte	0x08
	.zero		1


	//   ....[6]....
        /*0170*/ 	.word	0x00000550
        /*0174*/ 	.word	0x000000ff
        /*0178*/ 	.word	0x00026840
        /*017c*/ 	.short	0x0100
        /*017e*/ 	.byte	0x08
	.zero		1


	//   ....[7]....
        /*0180*/ 	.word	0x00000560
        /*0184*/ 	.word	0x000000ff
        /*0188*/ 	.word	0x00026838
        /*018c*/ 	.short	0x0100
        /*018e*/ 	.byte	0x08
	.zero		1


	//   ....[8]....
        /*0190*/ 	.word	0x00000570
        /*0194*/ 	.word	0x000000ff
        /*0198*/ 	.word	0x00026848
        /*019c*/ 	.short	0x0100
        /*019e*/ 	.byte	0x08
	.zero		1


	//   ....[9]....
        /*01a0*/ 	.word	0x00000ba0
        /*01a4*/ 	.word	0x00000010
        /*01a8*/ 	.word	0x00026800
        /*01ac*/ 	.short	0x010a
        /*01ae*/ 	.byte	0x3f
	.zero		1


	//   ....[10]....
        /*01b0*/ 	.word	0x00000cb0
        /*01b4*/ 	.word	0x00000010
        /*01b8*/ 	.word	0x00026800
        /*01bc*/ 	.short	0x010a
        /*01be*/ 	.byte	0x3f
	.zero		1


	//   ....[11]....
        /*01c0*/ 	.word	0x00001670
        /*01c4*/ 	.word	0x000000ff
        /*01c8*/ 	.word	0x00026810
        /*01cc*/ 	.short	0x010a
        /*01ce*/ 	.byte	0x08
	.zero		1


	//   ....[12]....
        /*01d0*/ 	.word	0x000016b0
        /*01d4*/ 	.word	0x000000ff
        /*01d8*/ 	.word	0x00026810
        /*01dc*/ 	.short	0x010a
        /*01de*/ 	.byte	0x08
	.zero		1


	//   ....[13]....
        /*01e0*/ 	.word	0x00001b00
        /*01e4*/ 	.word	0x000000ff
        /*01e8*/ 	.word	0x00026830
        /*01ec*/ 	.short	0x010a
        /*01ee*/ 	.byte	0x08
	.zero		1


	//   ....[14]....
        /*01f0*/ 	.word	0x00001b40
        /*01f4*/ 	.word	0x000000ff
        /*01f8*/ 	.word	0x00026830
        /*01fc*/ 	.short	0x010a
        /*01fe*/ 	.byte	0x08
	.zero		1


	//   ....[15]....
        /*0200*/ 	.word	0x00003fa0
        /*0204*/ 	.word	0x000000ff
        /*0208*/ 	.word	0x00000000
        /*020c*/ 	.short	0x0101
        /*020e*/ 	.byte	0x0a
	.zero		1


	//   ....[16]....
        /*0210*/ 	.word	0x00004280
        /*0214*/ 	.word	0x000000ff
        /*0218*/ 	.word	0x00000000
        /*021c*/ 	.short	0x0101
        /*021e*/ 	.byte	0x08
	.zero		1


	//   ....[17]....
        /*0220*/ 	.word	0x00006890
        /*0224*/ 	.word	0x00000000
        /*0228*/ 	.word	0x00026820
        /*022c*/ 	.short	0x010a
        /*022e*/ 	.byte	0x3f
	.zero		1


	//   ....[18]....
        /*0230*/ 	.word	0x00007190
        /*0234*/ 	.word	0x00000000
        /*0238*/ 	.word	0x00026840
        /*023c*/ 	.short	0x010a
        /*023e*/ 	.byte	0x3f
	.zero		1


	//   ....[19]....
        /*0240*/ 	.word	0x00007490
        /*0244*/ 	.word	0x00000000
        /*0248*/ 	.word	0x00026828
        /*024c*/ 	.short	0x010a
        /*024e*/ 	.byte	0x3f
	.zero		1


	//   ....[20]....
        /*0250*/ 	.word	0x00007710
        /*0254*/ 	.word	0x00000000
        /*0258*/ 	.word	0x00026848
        /*025c*/ 	.short	0x010a
        /*025e*/ 	.byte	0x3f
	.zero		1


	//   ....[21]....
        /*0260*/ 	.word	0x000079e0
        /*0264*/ 	.word	0x00000000
        /*0268*/ 	.word	0x00026820
        /*026c*/ 	.short	0x010a
        /*026e*/ 	.byte	0x3f
	.zero		1


	//   ....[22]....
        /*0270*/ 	.word	0x00007cd0
        /*0274*/ 	.word	0x00000000
        /*0278*/ 	.word	0x00026840
        /*027c*/ 	.short	0x010a
        /*027e*/ 	.byte	0x3f
	.zero		1


	//   ....[23]....
        /*0280*/ 	.word	0x00007fb0
        /*0284*/ 	.word	0x00000000
        /*0288*/ 	.word	0x00026828
        /*028c*/ 	.short	0x010a
        /*028e*/ 	.byte	0x3f
	.zero		1


	//   ....[24]....
        /*0290*/ 	.word	0x00008290
        /*0294*/ 	.word	0x00000003
        /*0298*/ 	.word	0x00026840
        /*029c*/ 	.short	0x010a
        /*029e*/ 	.byte	0x3f
	.zero		1


	//   ....[25]....
        /*02a0*/ 	.word	0x00008750
        /*02a4*/ 	.word	0x00000006
        /*02a8*/ 	.word	0x00000000
        /*02ac*/ 	.short	0x010a
        /*02ae*/ 	.byte	0x3f
	.zero		1


	//   ....[26]....
        /*02b0*/ 	.word	0x000087b0
        /*02b4*/ 	.word	0x00000003
        /*02b8*/ 	.word	0x00000000
        /*02bc*/ 	.short	0x010a
        /*02be*/ 	.byte	0x3f
	.zero		1


	//   ....[27]....
        /*02c0*/ 	.word	0x00008810
        /*02c4*/ 	.word	0x00000000
        /*02c8*/ 	.word	0x00000000
        /*02cc*/ 	.short	0x010a
        /*02ce*/ 	.byte	0x3f
	.zero		1


	//   ....[28]....
        /*02d0*/ 	.word	0x00008840
        /*02d4*/ 	.word	0x00000003
        /*02d8*/ 	.word	0x00000000
        /*02dc*/ 	.short	0x010a
        /*02de*/ 	.byte	0x3f
	.zero		1


	//   ....[29]....
        /*02e0*/ 	.word	0x00008920
        /*02e4*/ 	.word	0x00000010
        /*02e8*/ 	.word	0x00026800
        /*02ec*/ 	.short	0x010a
        /*02ee*/ 	.byte	0x3f
	.zero		1


	//   ....[30]....
        /*02f0*/ 	.word	0x00008980
        /*02f4*/ 	.word	0x00000005
        /*02f8*/ 	.word	0x00026810
        /*02fc*/ 	.short	0x010a
        /*02fe*/ 	.byte	0x3f
	.zero		1


	//   ....[31]....
        /*0300*/ 	.word	0x000089e0
        /*0304*/ 	.word	0x00000007
        /*0308*/ 	.word	0x00026830
        /*030c*/ 	.short	0x010a
        /*030e*/ 	.byte	0x3f
	.zero		1


	//   ....[32]....
        /*0310*/ 	.word	0x00008b80
        /*0314*/ 	.word	0x00000000
        /*0318*/ 	.word	0x00026820
        /*031c*/ 	.short	0x010a
        /*031e*/ 	.byte	0x3f
	.zero		1


	//   ....[33]....
        /*0320*/ 	.word	0x00008bd0
        /*0324*/ 	.word	0x00000000
        /*0328*/ 	.word	0x00026840
        /*032c*/ 	.short	0x010a
        /*032e*/ 	.byte	0x3f
	.zero		1


	//   ....[34]....
        /*0330*/ 	.word	0x00008c20
        /*0334*/ 	.word	0x00000000
        /*0338*/ 	.word	0x00026828
        /*033c*/ 	.short	0x010a
        /*033e*/ 	.byte	0x3f
	.zero		1


	//   ....[35]....
        /*0340*/ 	.word	0x00008c70
        /*0344*/ 	.word	0x00000000
        /*0348*/ 	.word	0x00026848
        /*034c*/ 	.short	0x010a
        /*034e*/ 	.byte	0x3f
	.zero		1


	//   ....[36]....
        /*0350*/ 	.word	0x00008cd0
        /*0354*/ 	.word	0x00000000
        /*0358*/ 	.word	0x00026820
        /*035c*/ 	.short	0x010a
        /*035e*/ 	.byte	0x3f
	.zero		1


	//   ....[37]....
        /*0360*/ 	.word	0x00008d20
        /*0364*/ 	.word	0x00000000
        /*0368*/ 	.word	0x00026840
        /*036c*/ 	.short	0x010a
        /*036e*/ 	.byte	0x3f
	.zero		1


	//   ....[38]....
        /*0370*/ 	.word	0x00008d70
        /*0374*/ 	.word	0x00000000
        /*0378*/ 	.word	0x00026828
        /*037c*/ 	.short	0x010a
        /*037e*/ 	.byte	0x3f
	.zero		1


	//   ....[39]....
        /*0380*/ 	.word	0x00008dc0
        /*0384*/ 	.word	0x00000003
        /*0388*/ 	.word	0x00026840
        /*038c*/ 	.short	0x010a
        /*038e*/ 	.byte	0x3f
	.zero		1


	//   ....[40]....
        /*0390*/ 	.word	0x00008ea0
        /*0394*/ 	.word	0x00000006
        /*0398*/ 	.word	0x00000000
        /*039c*/ 	.short	0x010a
        /*039e*/ 	.byte	0x3f
	.zero		1


	//   ....[41]....
        /*03a0*/ 	.word	0x00008ef0
        /*03a4*/ 	.word	0x00000003
        /*03a8*/ 	.word	0x00000000
        /*03ac*/ 	.short	0x010a
        /*03ae*/ 	.byte	0x3f
	.zero		1


	//   ....[42]....
        /*03b0*/ 	.word	0x00008f40
        /*03b4*/ 	.word	0x00000000
        /*03b8*/ 	.word	0x00000000
        /*03bc*/ 	.short	0x010a
        /*03be*/ 	.byte	0x3f
	.zero		1


	//----- nvinfo : EIATTR_NUM_MBARRIERS
	.align		4
.L_371:
        /*03c0*/ 	.byte	0x03, 0x38
        /*03c2*/ 	.short	0x0009


	//----- nvinfo : EIATTR_EXIT_INSTR_OFFSETS
	.align		4
        /*03c4*/ 	.byte	0x04, 0x1c
        /*03c6*/ 	.short	(.L_373 - .L_372)


	//   ....[0]....
.L_372:
        /*03c8*/ 	.word	0x00000680


	//   ....[1]....
        /*03cc*/ 	.word	0x00005200


	//   ....[2]....
        /*03d0*/ 	.word	0x00005290


	//   ....[3]....
        /*03d4*/ 	.word	0x000052c0


	//   ....[4]....
        /*03d8*/ 	.word	0x00005410


	//   ....[5]....
        /*03dc*/ 	.word	0x00006000


	//   ....[6]....
        /*03e0*/ 	.word	0x000065a0


	//   ....[7]....
        /*03e4*/ 	.word	0x00008890


	//----- nvinfo : EIATTR_MAX_THREADS
	.align		4
.L_373:
        /*03e8*/ 	.byte	0x04, 0x05
        /*03ea*/ 	.short	(.L_375 - .L_374)
.L_374:
        /*03ec*/ 	.word	0x00000180
        /*03f0*/ 	.word	0x00000001
        /*03f4*/ 	.word	0x00000001


	//----- nvinfo : EIATTR_CRS_STACK_SIZE
	.align		4
.L_375:
        /*03f8*/ 	.byte	0x04, 0x1e
        /*03fa*/ 	.short	(.L_377 - .L_376)
.L_376:
        /*03fc*/ 	.word	0x00000000


	//----- nvinfo : EIATTR_CBANK_PARAM_SIZE
	.align		4
.L_377:
        /*0400*/ 	.byte	0x03, 0x19
        /*0402*/ 	.short	0x0970


	//----- nvinfo : EIATTR_PARAM_CBANK
	.align		4
        /*0404*/ 	.byte	0x04, 0x0a
        /*0406*/ 	.short	(.L_379 - .L_378)
	.align		4
.L_378:
        /*0408*/ 	.word	index@(.nv.constant0._ZN7cutlass13device_kernelIN5flash11enable_sm90INS1_16FlashAttnBwdSm90INS1_25CollectiveMainloopBwdSm90ILi2ELi2ELi2EN4cute5tupleIJNS5_1CILi1EEES8_S8_EEENS6_IJNS7_ILi64EEENS7_ILi128EEENS7_ILi96EEEEEENS_6half_tEfNS_4arch4Sm90ELb0ELb0ELb1ELb0ELb1ELb1ELb0ELb0ELi2ELi1ELi2ELi1ELb1EEENS1_21CollectiveEpilogueBwdISD_SE_SG_Li256ELb0ELb0ELi1EEENS1_19SingleTileSchedulerILb0ELb0ELb0ELi128EEEEEEEEEvNT_6ParamsE)
        /*040c*/ 	.short	0x0210
        /*040e*/ 	.short	0x0970


	//----- nvinfo : EIATTR_SW_WAR
	.align		4
.L_379:
        /*0410*/ 	.byte	0x04, 0x36
        /*0412*/ 	.short	(.L_381 - .L_380)
.L_380:
        /*0414*/ 	.word	0x00000008
.L_381:


//--------------------- .nv.info._ZN7cutlass13device_kernelIN5flash11enable_sm90INS1_16FlashAttnBwdSm90INS1_25CollectiveMainloopBwdSm90ILi2ELi2ELi2EN4cute5tupleIJNS5_1CILi1EEES8_S8_EEENS6_IJNS7_ILi64EEENS7_ILi128EEENS7_ILi96EEEEEENS_6half_tEfNS_4arch4Sm90ELb0ELb0ELb1ELb0ELb0ELb1ELb0ELb0ELi2ELi1ELi2ELi1ELb1EEENS1_24CollectiveEpilogueBwdGQAISD_fSG_Li256ELb0ELb0EEENS1_19SingleTileSchedulerILb0ELb0ELb0ELi128EEEEEEEEEvNT_6ParamsE --------------------------
	.section	.nv.info._ZN7cutlass13device_kernelIN5flash11enable_sm90INS1_16FlashAttnBwdSm90INS1_25CollectiveMainloopBwdSm90ILi2ELi2ELi2EN4cute5tupleIJNS5_1CILi1EEES8_S8_EEENS6_IJNS7_ILi64EEENS7_ILi128EEENS7_ILi96EEEEEENS_6half_tEfNS_4arch4Sm90ELb0ELb0ELb1ELb0ELb0ELb1ELb0ELb0ELi2ELi1ELi2ELi1ELb1EEENS1_24CollectiveEpilogueBwdGQAISD_fSG_Li256ELb0ELb0EEENS1_19SingleTileSchedulerILb0ELb0ELb0ELi128EEEEEEEEEvNT_6ParamsE,"",@"SHT_CUDA_INFO"
	.sectionflags	@""
	.align	4


	//----- nvinfo : EIATTR_CUDA_API_VERSION
	.align		4
        /*0000*/ 	.byte	0x04, 0x37
        /*0002*/ 	.short	(.L_383 - .L_382)
.L_382:
        /*0004*/ 	.word	0x00000082


	//----- nvinfo : EIATTR_KPARAM_INFO
	.align		4
.L_383:
        /*0008*/ 	.byte	0x04, 0x17
        /*000a*/ 	.short	(.L_385 - .L_384)
.L_384:
        /*000c*/ 	.word	0x00000000
        /*0010*/ 	.short	0x0000
        /*0012*/ 	.short	0x0070
        /*0014*/ 	.byte	0x00, 0xf0, 0x01, 0x1a


	//----- nvinfo : EIATTR_SPARSE_MMA_MASK
	.align		4
.L_385:
        /*0018*/ 	.byte	0x03, 0x50
        /*001a*/ 	.short	0x0000


	//----- nvinfo : EIATTR_MAXREG_COUNT
	.align		4
        /*001c*/ 	.byte	0x03, 0x1b
        /*001e*/ 	.short	0x00a8


	//----- nvinfo : EIATTR_NUM_BARRIERS
	.align		4
        /*0020*/ 	.byte	0x02, 0x4c
        /*0022*/ 	.byte	0x10
	.zero		1


	//----- nvinfo : EIATTR_EXTERNS
	.align		4
        /*0024*/ 	.byte	0x04, 0x0f
        /*0026*/ 	.short	(.L_387 - .L_386)


	//   ....[0]....
	.align		4
.L_386:
        /*0028*/ 	.word	index@(__assertfail)


	//----- nvinfo : EIATTR_MERCURY_ISA_VERSION
	.align		4
.L_387:
        /*002c*/ 	.byte	0x03, 0x5f
        /*002e*/ 	.short	0x0101


	//----- nvinfo : EIATTR_INT_WARP_WIDE_INSTR_OFFSETS
	.align		4
        /*0030*/ 	.byte	0x04, 0x31
        /*0032*/ 	.short	(.L_389 - .L_388)


	//   ....[0]....
.L_388:
        /*0034*/ 	.word	0x00000180


	//   ....[1]....
        /*0038*/ 	.word	0x000001b0


	//----- nvinfo : EIATTR_COOP_GROUP_MASK_REGIDS
	.align		4
.L_389:
        /*003c*/ 	.byte	0x04, 0x29
        /*003e*/ 	.short	(.L_391 - .L_390)


	//   ....[0]....
.L_390:
        /*0040*/ 	.word	0xffffffff


	//   ....[1]....
        /*0044*/ 	.word	0xffffffff


	//   ....[2]....
        /*0048*/ 	.word	0xffffffff


	//   ....[3]....
        /*004c*/ 	.word	0xffffffff


	//   ....[4]....
        /*0050*/ 	.word	0xffffffff


	//   ....[5]....
        /*0054*/ 	.word	0xffffffff


	//   ....[6]....
        /*0058*/ 	.word	0xffffffff


	//   ....[7]....
        /*005c*/ 	.word	0x0500000f


	//----- nvinfo : EIATTR_COOP_GROUP_INSTR_OFFSETS
	.align		4
.L_391:
        /*0060*/ 	.byte	0x04, 0x28
        /*0062*/ 	.short	(.L_393 - .L_392)


	//   ....[0]....
.L_392:
        /*0064*/ 	.word	0x00000050


	//   ....[1]....
        /*0068*/ 	.word	0x00000190


	//   ....[2]....
        /*006c*/ 	.word	0x000001e0


	//   ....[3]....
        /*0070*/ 	.word	0x000003d0


	//   ....[4]....
        /*0074*/ 	.word	0x000005e0


	//   ....[5]....
        /*0078*/ 	.word	0x00000b20


	//   ....[6]....
        /*007c*/ 	.word	0x00005020


	//   ....[7]....
        /*0080*/ 	.word	0x00007e90


	//----- nvinfo : EIATTR_REG_RECONFIG
	.align		4
.L_393:
        /*0084*/ 	.byte	0x01, 0x54
	.zero		2


	//----- nvinfo : EIATTR_SYSCALL_OFFSETS
	.align		4
        /*0088*/ 	.byte	0x04, 0x46
        /*008a*/ 	.short	(.L_395 - .L_394)


	//   ....[0]....
.L_394:
        /*008c*/ 	.word	0x00000780


	//   ....[1]....
        /*0090*/ 	.word	0x00000870


	//   ....[2]....
        /*0094*/ 	.word	0x000009d0


	//   ....[3]....
        /*0098*/ 	.word	0x00000ac0


	//   ....[4]....
        /*009c*/ 	.word	0x00000d40


	//----- nvinfo : EIATTR_MBARRIER_INSTR_OFFSETS
	.align		4
.L_395:
        /*00a0*/ 	.byte	0x04, 0x39
        /*00a2*/ 	.short	(.L_397 - .L_396)


	//   ....[0]....
.L_396:
        /*00a4*/ 	.word	0x00000280
        /*00a8*/ 	.word	0x000000ff
        /*00ac*/ 	.word	0x00026800
        /*00b0*/ 	.short	0x0100
        /*00b2*/ 	.byte	0x06
	.zero		1


	//   ....[1]....
        /*00b4*/ 	.word	0x00000380
        /*00b8*/ 	.word	0x000000ff
        /*00bc*/ 	.word	0x00026810
        /*00c0*/ 	.short	0x0100
        /*00c2*/ 	.byte	0x08
	.zero		1


	//   ....[2]....
        /*00c4*/ 	.word	0x00000390
        /*00c8*/ 	.word	0x000000ff
        /*00cc*/ 	.word	0x00026820
        /*00d0*/ 	.short	0x0100
        /*00d2*/ 	.byte	0x08
	.zero		1


	//   ....[3]....
        /*00d4*/ 	.word	0x000003a0
        /*00d8*/ 	.word	0x000000ff
        /*00dc*/ 	.word	0x00026818
        /*00e0*/ 	.short	0x0100
        /*00e2*/ 	.byte	0x08
	.zero		1


	//   ....[4]....
        /*00e4*/ 	.word	0x000003b0
        /*00e8*/ 	.word	0x000000ff
        /*00ec*/ 	.word	0x00026828
        /*00f0*/ 	.short	0x0100
        /*00f2*/ 	.byte	0x08
	.zero		1


	//   ....[5]....
        /*00f4*/ 	.word	0x000004e0
        /*00f8*/ 	.word	0x000000ff
        /*00fc*/ 	.word	0x00026830
        /*0100*/ 	.short	0x0100
        /*0102*/ 	.byte	0x08
	.zero		1


	//   ....[6]....
        /*0104*/ 	.word	0x000004f0
        /*0108*/ 	.word	0x000000ff
        /*010c*/ 	.word	0x00026840
        /*0110*/ 	.short	0x0100
        /*0112*/ 	.byte	0x08
	.zero		1


	//   ....[7]....
        /*0114*/ 	.word	0x00000500
        /*0118*/ 	.word	0x000000ff
        /*011c*/ 	.word	0x00026838
        /*0120*/ 	.short	0x0100
        /*0122*/ 	.byte	0x08
	.zero		1


	//   ....[8]....
        /*0124*/ 	.word	0x00000510
        /*0128*/ 	.word	0x000000ff
        /*012c*/ 	.word	0x00026848
        /*0130*/ 	.short	0x0100
        /*0132*/ 	.byte	0x08
	.zero		1


	//   ....[9]....
        /*0134*/ 	.word	0x00000b50
        /*0138*/ 	.word	0x00000012
        /*013c*/ 	.word	0x00026800
        /*0140*/ 	.short	0x010a
        /*0142*/ 	.byte	0x3f
	.zero		1


	//   ....[10]....
        /*0144*/ 	.word	0x00000c00
        /*0148*/ 	.word	0x00000012
        /*014c*/ 	.word	0x00026800
        /*0150*/ 	.short	0x010a
        /*0152*/ 	.byte	0x3f
	.zero		1


	//   ....[11]....
        /*0154*/ 	.word	0x000018e0
        /*0158*/ 	.word	0x000000ff
        /*015c*/ 	.word	0x00026810
        /*0160*/ 	.short	0x010a
        /*0162*/ 	.byte	0x08
	.zero		1


	//   ....[12]....
        /*0164*/ 	.word	0x00001920
        /*0168*/ 	.word	0x000000ff
        /*016c*/ 	.word	0x00026810
        /*0170*/ 	.short	0x010a
        /*0172*/ 	.byte	0x08
	.zero		1


	//   ....[13]....
        /*0174*/ 	.word	0x00001d70
        /*0178*/ 	.word	0x000000ff
        /*017c*/ 	.word	0x00026830
        /*0180*/ 	.short	0x010a
        /*0182*/ 	.byte	0x08
	.zero		1


	//   ....[14]....
        /*0184*/ 	.word	0x00001db0
        /*0188*/ 	.word	0x000000ff
        /*018c*/ 	.word	0x00026830
        /*0190*/ 	.short	0x010a
        /*0192*/ 	.byte	0x08
	.zero		1


	//   ....[15]....
        /*0194*/ 	.word	0x00004230
        /*0198*/ 	.word	0x000000ff
        /*019c*/ 	.word	0x00000000
        /*01a0*/ 	.short	0x0101
        /*01a2*/ 	.byte	0x0a
	.zero		1


	//   ....[16]....
        /*01a4*/ 	.word	0x00004510
        /*01a8*/ 	.word	0x000000ff
        /*01ac*/ 	.word	0x00000000
        /*01b0*/ 	.short	0x0101
        /*01b2*/ 	.byte	0x08
	.zero		1


	//   ....[17]....
        /*01b4*/ 	.word	0x00005df0
        /*01b8*/ 	.word	0x00000000
        /*01bc*/ 	.word	0x00026820
        /*01c0*/ 	.short	0x010a
        /*01c2*/ 	.byte	0x3f
	.zero		1


	//   ....[18]....
        /*01c4*/ 	.word	0x00006740
        /*01c8*/ 	.word	0x00000000
        /*01cc*/ 	.word	0x00026840
        /*01d0*/ 	.short	0x010a
        /*01d2*/ 	.byte	0x3f
	.zero		1


	//   ....[19]....
        /*01d4*/ 	.word	0x00006a40
        /*01d8*/ 	.word	0x00000000
        /*01dc*/ 	.word	0x00026828
        /*01e0*/ 	.short	0x010a
        /*01e2*/ 	.byte	0x3f
	.zero		1


	//   ....[20]....
        /*01e4*/ 	.word	0x00006cc0
        /*01e8*/ 	.word	0x00000000
        /*01ec*/ 	.word	0x00026848
        /*01f0*/ 	.short	0x010a
        /*01f2*/ 	.byte	0x3f
	.zero		1


	//   ....[21]....
        /*01f4*/ 	.word	0x00006f90
        /*01f8*/ 	.word	0x00000000
        /*01fc*/ 	.word	0x00026820
        /*0200*/ 	.short	0x010a
        /*0202*/ 	.byte	0x3f
	.zero		1


	//   ....[22]....
        /*0204*/ 	.word	0x00007280
        /*0208*/ 	.word	0x00000000
        /*020c*/ 	.word	0x00026840
        /*0210*/ 	.short	0x010a
        /*0212*/ 	.byte	0x3f
	.zero		1


	//   ....[23]....
        /*0214*/ 	.word	0x00007560
        /*0218*/ 	.word	0x00000000
        /*021c*/ 	.word	0x00026828
        /*0220*/ 	.short	0x010a
        /*0222*/ 	.byte	0x3f
	.zero		1


	//   ....[24]....
        /*0224*/ 	.word	0x00007840
        /*0228*/ 	.word	0x00000003
        /*022c*/ 	.word	0x00026840
        /*0230*/ 	.short	0x010a
        /*0232*/ 	.byte	0x3f
	.zero		1


	//   ....[25]....
        /*0234*/ 	.word	0x00007cf0
        /*0238*/ 	.word	0x00000006
        /*023c*/ 	.word	0x00000000
        /*0240*/ 	.short	0x010a
        /*0242*/ 	.byte	0x3f
	.zero		1


	//   ....[26]....
        /*0244*/ 	.word	0x00007d50
        /*0248*/ 	.word	0x00000003
        /*024c*/ 	.word	0x00000000
        /*0250*/ 	.short	0x010a
        /*0252*/ 	.byte	0x3f
	.zero		1


	//   ....[27]....
        /*0254*/ 	.word	0x00007db0
        /*0258*/ 	.word	0x00000000
        /*025c*/ 	.word	0x00000000
        /*0260*/ 	.short	0x010a
        /*0262*/ 	.byte	0x3f
	.zero		1


	//   ....[28]....
        /*0264*/ 	.word	0x00007de0
        /*0268*/ 	.word	0x00000003
        /*026c*/ 	.word	0x00000000
        /*0270*/ 	.short	0x010a
        /*0272*/ 	.byte	0x3f
	.zero		1


	//   ....[29]....
        /*0274*/ 	.word	0x00007ec0
        /*0278*/ 	.word	0x00000012
        /*027c*/ 	.word	0x00026800
        /*0280*/ 	.short	0x010a
        /*0282*/ 	.byte	0x3f
	.zero		1


	//   ....[30]....
        /*0284*/ 	.word	0x00007f20
        /*0288*/ 	.word	0x00000005
        /*028c*/ 	.word	0x00026810
        /*0290*/ 	.short	0x010a
        /*0292*/ 	.byte	0x3f
	.zero		1


	//   ....[31]....
        /*0294*/ 	.word	0x00007f80
        /*0298*/ 	.word	0x00000079
        /*029c*/ 	.word	0x00026830
        /*02a0*/ 	.short	0x010a
        /*02a2*/ 	.byte	0x3f
	.zero		1


	//   ....[32]....
        /*02a4*/ 	.word	0x00007fd0
        /*02a8*/ 	.word	0x00000000
        /*02ac*/ 	.word	0x00026820
        /*02b0*/ 	.short	0x010a
        /*02b2*/ 	.byte	0x3f
	.zero		1


	//   ....[33]....
        /*02b4*/ 	.word	0x00008020
        /*02b8*/ 	.word	0x00000000
        /*02bc*/ 	.word	0x00026840
        /*02c0*/ 	.short	0x010a
        /*02c2*/ 	.byte	0x3f
	.zero		1


	//   ....[34]....
        /*02c4*/ 	.word	0x00008070
        /*02c8*/ 	.word	0x00000000
        /*02cc*/ 	.word	0x00026828
        /*02d0*/ 	.short	0x010a
        /*02d2*/ 	.byte	0x3f
	.zero		1


	//   ....[35]....
        /*02d4*/ 	.word	0x000080c0
        /*02d8*/ 	.word	0x00000000
        /*02dc*/ 	.word	0x00026848
        /*02e0*/ 	.short	0x010a
        /*02e2*/ 	.byte	0x3f
	.zero		1


	//   ....[36]....
        /*02e4*/ 	.word	0x00008120
        /*02e8*/ 	.word	0x00000000
        /*02ec*/ 	.word	0x00026820
        /*02f0*/ 	.short	0x010a
        /*02f2*/ 	.byte	0x3f
	.zero		1


	//   ....[37]....
        /*02f4*/ 	.word	0x00008170
        /*02f8*/ 	.word	0x00000000
        /*02fc*/ 	.word	0x00026840
        /*0300*/ 	.short	0x010a
        /*0302*/ 	.byte	0x3f
	.zero		1


	//   ....[38]....
        /*0304*/ 	.word	0x000081c0
        /*0308*/ 	.word	0x00000000
        /*030c*/ 	.word	0x00026828
        /*0310*/ 	.short	0x010a
        /*0312*/ 	.byte	0x3f
	.zero		1


	//   ....[39]....
        /*0314*/ 	.word	0x00008210
        /*0318*/ 	.word	0x00000003
        /*031c*/ 	.word	0x00026840
        /*0320*/ 	.short	0x010a
        /*0322*/ 	.byte	0x3f
	.zero		1


	//   ....[40]....
        /*0324*/ 	.word	0x000082f0
        /*0328*/ 	.word	0x00000006
        /*032c*/ 	.word	0x00000000
        /*0330*/ 	.short	0x010a
        /*0332*/ 	.byte	0x3f
	.zero		1


	//   ....[41]....
        /*0334*/ 	.word	0x00008340
        /*0338*/ 	.word	0x00000003
        /*033c*/ 	.word	0x00000000
        /*0340*/ 	.short	0x010a
        /*0342*/ 	.byte	0x3f
	.zero		1


	//   ....[42]....
        /*0344*/ 	.word	0x00008390
        /*0348*/ 	.word	0x00000000
        /*034c*/ 	.word	0x00000000
        /*0350*/ 	.short	0x010a
        /*0352*/ 	.byte	0x3f
	.zero		1


	//----- nvinfo : EIATTR_NUM_MBARRIERS
	.align		4
.L_397:
        /*0354*/ 	.byte	0x03, 0x38
        /*0356*/ 	.short	0x0009


	//----- nvinfo : EIATTR_EXIT_INSTR_OFFSETS
	.align		4
        /*0358*/ 	.byte	0x04, 0x1c
        /*035a*/ 	.short	(.L_399 - .L_398)


	//   ....[0]....
.L_398:
        /*035c*/ 	.word	0x00007e30


	//----- nvinfo : EIATTR_MAX_THREADS
	.align		4
.L_399:
        /*0360*/ 	.byte	0x04, 0x05
        /*0362*/ 	.short	(.L_401 - .L_400)
.L_400:
        /*0364*/ 	.word	0x00000180
        /*0368*/ 	.word	0x00000001
        /*036c*/ 	.word	0x00000001


	//----- nvinfo : EIATTR_CRS_STACK_SIZE
	.align		4
.L_401:
        /*0370*/ 	.byte	0x04, 0x1e
        /*0372*/ 	.short	(.L_403 - .L_402)
.L_402:
        /*0374*/ 	.word	0x00000000


	//----- nvinfo : EIATTR_CBANK_PARAM_SIZE
	.align		4
.L_403:
        /*0378*/ 	.byte	0x03, 0x19
        /*037a*/ 	.short	0x06f0


	//----- nvinfo : EIATTR_PARAM_CBANK
	.align		4
        /*037c*/ 	.byte	0x04, 0x0a
        /*037e*/ 	.short	(.L_405 - .L_404)
	.align		4
.L_404:
        /*0380*/ 	.word	index@(.nv.constant0._ZN7cutlass13device_kernelIN5flash11enable_sm90INS1_16FlashAttnBwdSm90INS1_25CollectiveMainloopBwdSm90ILi2ELi2ELi2EN4cute5tupleIJNS5_1CILi1EEES8_S8_EEENS6_IJNS7_ILi64EEENS7_ILi128EEENS7_ILi96EEEEEENS_6half_tEfNS_4arch4Sm90ELb0ELb0ELb1ELb0ELb0ELb1ELb0ELb0ELi2ELi1ELi2ELi1ELb1EEENS1_24CollectiveEpilogueBwdGQAISD_fSG_Li256ELb0ELb0EEENS1_19SingleTileSchedulerILb0ELb0ELb0ELi128EEEEEEEEEvNT_6ParamsE)
        /*0384*/ 	.short	0x0210
        /*0386*/ 	.short	0x06f0


	//----- nvinfo : EIATTR_SW_WAR
	.align		4
.L_405:
        /*0388*/ 	.byte	0x04, 0x36
        /*038a*/ 	.short	(.L_407 - .L_406)
.L_406:
        /*038c*/ 	.word	0x00000008
.L_407:


//--------------------- .nv.info._ZN7cutlass13device_kernelIN5flash11enable_sm90INS1_16FlashAttnBwdSm90INS1_25CollectiveMainloopBwdSm90ILi2ELi2ELi2EN4cute5tupleIJNS5_1CILi1EEES8_S8_EEENS6_IJNS7_ILi64EEENS7_ILi128EEENS7_ILi96EEEEEENS_6half_tEfNS_4arch4Sm90ELb0ELb0ELb1ELb0ELb1ELb1ELb0ELb0ELi2ELi1ELi2ELi1ELb1EEENS1_24CollectiveEpilogueBwdGQAISD_fSG_Li256ELb0ELb1EEENS1_19SingleTileSchedulerILb0ELb0ELb0ELi128EEEEEEEEEvNT_6ParamsE --------------------------
	.section	.nv.info._ZN7cutlass13device_kernelIN5flash11enable_sm90INS1_16FlashAttnBwdSm90INS1_25CollectiveMainloopBwdSm90ILi2ELi2ELi2EN4cute5tupleIJNS5_1CILi1EEES8_S8_EEENS6_IJNS7_ILi64EEENS7_ILi128EEENS7_ILi96EEEEEENS_6half_tEfNS_4arch4Sm90ELb0ELb0ELb1ELb0ELb1ELb1ELb0ELb0ELi2ELi1ELi2ELi1ELb1EEENS1_24CollectiveEpilogueBwdGQAISD_fSG_Li256ELb0ELb1EEENS1_19SingleTileSchedulerILb0ELb0ELb0ELi128EEEEEEEEEvNT_6ParamsE,"",@"SHT_CUDA_INFO"
	.sectionflags	@""
	.align	4


	//----- nvinfo : EIATTR_CUDA_API_VERSION
	.align		4
        /*0000*/ 	.byte	0x04, 0x37
        /*0002*/ 	.short	(.L_409 - .L_408)
.L_408:
        /*0004*/ 	.word	0x00000082


	//----- nvinfo : EIATTR_KPARAM_INFO
	.align		4
.L_409:
        /*0008*/ 	.byte	0x04, 0x17
        /*000a*/ 	.short	(.L_411 - .L_410)
.L_410:
        /*000c*/ 	.word	0x00000000
        /*0010*/ 	.short	0x0000
        /*0012*/ 	.short	0x0070
        /*0014*/ 	.byte	0x00, 0xf0, 0x01, 0x1a


	//----- nvinfo : EIATTR_SPARSE_MMA_MASK
	.align		4
.L_411:
        /*0018*/ 	.byte	0x03, 0x50
        /*001a*/ 	.short	0x0000


	//----- nvinfo : EIATTR_MAXREG_COUNT
	.align		4
        /*001c*/ 	.byte	0x03, 0x1b
        /*001e*/ 	.short	0x00a8


	//----- nvinfo : EIATTR_NUM_BARRIERS
	.align		4
        /*0020*/ 	.byte	0x02, 0x4c
        /*0022*/ 	.byte	0x10
	.zero		1


	//----- nvinfo : EIATTR_EXTERNS
	.align		4
        /*0024*/ 	.byte	0x04, 0x0f
        /*0026*/ 	.short	(.L_413 - .L_412)


	//   ....[0]....
	.align		4
.L_412:
        /*0028*/ 	.word	index@(__assertfail)


	//----- nvinfo : EIATTR_MERCURY_ISA_VERSION
	.align		4
.L_413:
        /*002c*/ 	.byte	0x03, 0x5f
        /*002e*/ 	.short	0x0101


	//----- nvinfo : EIATTR_INT_WARP_WIDE_INSTR_OFFSETS
	.align		4
        /*0030*/ 	.byte	0x04, 0x31
        /*0032*/ 	.short	(.L_415 - .L_414)


	//   ....[0]....
.L_414:
        /*0034*/ 	.word	0x00000180


	//   ....[1]....
        /*0038*/ 	.word	0x000001b0


	//   ....[2]....
        /*003c*/ 	.word	0x00005da0


	//   ....[3]....
        /*0040*/ 	.word	0x00006210


	//   ....[4]....
        /*0044*/ 	.word	0x000067e0


	//----- nvinfo : EIATTR_COOP_GROUP_MASK_REGIDS
	.align		4
.L_415:
        /*0048*/ 	.byte	0x04, 0x29
        /*004a*/ 	.short	(.L_417 - .L_416)


	//   ....[0]....
.L_416:
        /*004c*/ 	.word	0xffffffff


	//   ....[1]....
        /*0050*/ 	.word	0xffffffff


	//   ....[2]....
        /*0054*/ 	.word	0xffffffff


	//   ....[3]....
        /*0058*/ 	.word	0xffffffff


	//   ....[4]....
        /*005c*/ 	.word	0xffffffff


	//   ....[5]....
        /*0060*/ 	.word	0xffffffff


	//   ....[6]....
        /*0064*/ 	.word	0xffffffff


	//   ....[7]....
        /*0068*/ 	.word	0xffffffff


	//   ....[8]....
        /*006c*/ 	.word	0xffffffff


	//   ....[9]....
        /*0070*/ 	.word	0xffffffff


	//   ....[10]....
        /*0074*/ 	.word	0xffffffff


	//   ....[11]....
        /*0078*/ 	.word	0xffffffff


	//   ....[12]....
        /*007c*/ 	.word	0xffffffff


	//   ....[13]....
        /*0080*/ 	.word	0xffffffff


	//   ....[14]....
        /*0084*/ 	.word	0xffffffff


	//   ....[15]....
        /*0088*/ 	.word	0xffffffff


	//   ....[16]....
        /*008c*/ 	.word	0xffffffff


	//   ....[17]....
        /*0090*/ 	.word	0x0500000f


	//   ....[18]....
        /*0094*/ 	.word	0x0500000f


	//   ....[19]....
        /*0098*/ 	.word	0x0500000f


	//   ....[20]....
        /*009c*/ 	.word	0x0500000f


	//   ....[21]....
        /*00a0*/ 	.word	0x0500000f


	//   ....[22]....
        /*00a4*/ 	.word	0x0500000f


	//----- nvinfo : EIATTR_COOP_GROUP_INSTR_OFFSETS
	.align		4
.L_417:
        /*00a8*/ 	.byte	0x04, 0x28
        /*00aa*/ 	.short	(.L_419 - .L_418)


	//   ....[0]....
.L_418:
        /*00ac*/ 	.word	0x00000050


	//   ....[1]....
        /*00b0*/ 	.word	0x00000190


	//   ....[2]....
        /*00b4*/ 	.word	0x000001e0


	//   ....[3]....
        /*00b8*/ 	.word	0x000003d0


	//   ....[4]....
        /*00bc*/ 	.word	0x000005f0


	//   ....[5]....
        /*00c0*/ 	.word	0x00000b30


	//   ....[6]....
        /*00c4*/ 	.word	0x00004e10


	//   ....[7]....
        /*00c8*/ 	.word	0x00004fa0


	//   ....[8]....
        /*00cc*/ 	.word	0x00005250


	//   ....[9]....
        /*00d0*/ 	.word	0x000053f0


	//   ....[10]....
        /*00d4*/ 	.word	0x00005510


	//   ....[11]....
        /*00d8*/ 	.word	0x00005a40


	//   ....[12]....
        /*00dc*/ 	.word	0x00005cd0


	//   ....[13]....
        /*00e0*/ 	.word	0x00005f10


	//   ....[14]....
        /*00e4*/ 	.word	0x00006140


	//   ....[15]....
        /*00e8*/ 	.word	0x000063f0


	//   ....[16]....
        /*00ec*/ 	.word	0x00006720


	//   ....[17]....
        /*00f0*/ 	.word	0x00008c00


	//   ....[18]....
        /*00f4*/ 	.word	0x00008d70


	//   ....[19]....
        /*00f8*/ 	.word	0x00008de0


	//   ....[20]....
        /*00fc*/ 	.word	0x00008e50


	//   ....[21]....
        /*0100*/ 	.word	0x00008ec0


	//   ....[22]....
        /*0104*/ 	.word	0x00008f30


	//----- nvinfo : EIATTR_REG_RECONFIG
	.align		4
.L_419:
        /*0108*/ 	.byte	0x01, 0x54
	.zero		2


	//----- nvinfo : EIATTR_SYSCALL_OFFSETS
	.align		4
        /*010c*/ 	.byte	0x04, 0x46
        /*010e*/ 	.short	(.L_421 - .L_420)


	//   ....[0]....
.L_420:
        /*0110*/ 	.word	0x00000790


	//   ....[1]....
        /*0114*/ 	.word	0x00000880


	//   ....[2]....
        /*0118*/ 	.word	0x000009e0


	//   ....[3]....
        /*011c*/ 	.word	0x00000ad0


	//   ....[4]....
        /*0120*/ 	.word	0x00000d50


	//----- nvinfo : EIATTR_MBARRIER_INSTR_OFFSETS
	.align		4
.L_421:
        /*0124*/ 	.byte	0x04, 0x39
        /*0126*/ 	.short	(.L_423 - .L_422)


	//   ....[0]....
.L_422:
        /*0128*/ 	.word	0x00000280
        /*012c*/ 	.word	0x000000ff
        /*0130*/ 	.word	0x00026800
        /*0134*/ 	.short	0x0100
        /*0136*/ 	.byte	0x06
	.zero		1


	//   ....[1]....
        /*0138*/ 	.word	0x00000380
        /*013c*/ 	.word	0x000000ff
        /*0140*/ 	.word	0x00026810
        /*0144*/ 	.short	0x0100
        /*0146*/ 	.byte	0x08
	.zero		1


	//   ....[2]....
        /*0148*/ 	.word	0x00000390
        /*014c*/ 	.word	0x000000ff
        /*0150*/ 	.word	0x00026820
        /*0154*/ 	.short	0x0100
        /*0156*/ 	.byte	0x08
	.zero		1


	//   ....[3]....
        /*0158*/ 	.word	0x000003a0
        /*015c*/ 	.word	0x000000ff
        /*0160*/ 	.word	0x00026818
        /*0164*/ 	.short	0x0100
        /*0166*/ 	.byte	0x08
	.zero		1


	//   ....[4]....
        /*0168*/ 	.word	0x000003b0
        /*016c*/ 	.word	0x000000ff
        /*0170*/ 	.word	0x00026828
        /*0174*/ 	.short	0x0100
        /*0176*/ 	.byte	0x08
	.zero		1


	//   ....[5]....
        /*0178*/ 	.word	0x000004e0
        /*017c*/ 	.word	0x000000ff
        /*0180*/ 	.word	0x00026830
        /*0184*/ 	.short	0x0100
        /*0186*/ 	.byte	0x08
	.zero		1


	//   ....[6]....
        /*0188*/ 	.word	0x000004f0
        /*018c*/ 	.word	0x000000ff
        /*0190*/ 	.word	0x00026840
        /*0194*/ 	.short	0x0100
        /*0196*/ 	.byte	0x08
	.zero		1


	//   ....[7]....
        /*0198*/ 	.word	0x00000500
        /*019c*/ 	.word	0x000000ff
        /*01a0*/ 	.word	0x00026838
        /*01a4*/ 	.short	0x0100
        /*01a6*/ 	.byte	0x08
	.zero		1


	//   ....[8]....
        /*01a8*/ 	.word	0x00000510
        /*01ac*/ 	.word	0x000000ff
        /*01b0*/ 	.word	0x00026848
        /*01b4*/ 	.short	0x0100
        /*01b6*/ 	.byte	0x08
	.zero		1


	//   ....[9]....
        /*01b8*/ 	.word	0x00000b60
        /*01bc*/ 	.word	0x00000012
        /*01c0*/ 	.word	0x00026800
        /*01c4*/ 	.short	0x010a
        /*01c6*/ 	.byte	0x3f
	.zero		1


	//   ....[10]....
        /*01c8*/ 	.word	0x00000c10
        /*01cc*/ 	.word	0x00000012
        /*01d0*/ 	.word	0x00026800
        /*01d4*/ 	.short	0x010a
        /*01d6*/ 	.byte	0x3f
	.zero		1


	//   ....[11]....
        /*01d8*/ 	.word	0x000018f0
        /*01dc*/ 	.word	0x000000ff
        /*01e0*/ 	.word	0x00026810
        /*01e4*/ 	.short	0x010a
        /*01e6*/ 	.byte	0x08
	.zero		1


	//   ....[12]....
        /*01e8*/ 	.word	0x00001930
        /*01ec*/ 	.word	0x000000ff
        /*01f0*/ 	.word	0x00026810
        /*01f4*/ 	.short	0x010a
        /*01f6*/ 	.byte	0x08
	.zero		1


	//   ....[13]....
        /*01f8*/ 	.word	0x00001d80
        /*01fc*/ 	.word	0x000000ff
        /*0200*/ 	.word	0x00026830
        /*0204*/ 	.short	0x010a
        /*0206*/ 	.byte	0x08
	.zero		1


	//   ....[14]....
        /*0208*/ 	.word	0x00001dc0
        /*020c*/ 	.word	0x000000ff
        /*0210*/ 	.word	0x00026830
        /*0214*/ 	.short	0x010a
        /*0216*/ 	.byte	0x08
	.zero		1


	//   ....[15]....
        /*0218*/ 	.word	0x00004240
        /*021c*/ 	.word	0x000000ff
        /*0220*/ 	.word	0x00000000
        /*0224*/ 	.short	0x0101
        /*0226*/ 	.byte	0x0a
	.zero		1


	//   ....[16]....
        /*0228*/ 	.word	0x00004520
        /*022c*/ 	.word	0x000000ff
        /*0230*/ 	.word	0x00000000
        /*0234*/ 	.short	0x0101
        /*0236*/ 	.byte	0x08
	.zero		1


	//   ....[17]....
        /*0238*/ 	.word	0x00006b20
        /*023c*/ 	.word	0x00000000
        /*0240*/ 	.word	0x00026820
        /*0244*/ 	.short	0x010a
        /*0246*/ 	.byte	0x3f
	.zero		1


	//   ....[18]....
        /*0248*/ 	.word	0x000074b0
        /*024c*/ 	.word	0x00000000
        /*0250*/ 	.word	0x00026840
        /*0254*/ 	.short	0x010a
        /*0256*/ 	.byte	0x3f
	.zero		1


	//   ....[19]....
        /*0258*/ 	.word	0x000077b0
        /*025c*/ 	.word	0x00000000
        /*0260*/ 	.word	0x00026828
        /*0264*/ 	.short	0x010a
        /*0266*/ 	.byte	0x3f
	.zero		1


	//   ....[20]....
        /*0268*/ 	.word	0x00007a30
        /*026c*/ 	.word	0x00000000
        /*0270*/ 	.word	0x00026848
        /*0274*/ 	.short	0x010a
        /*0276*/ 	.byte	0x3f
	.zero		1


	//   ....[21]....
        /*0278*/ 	.word	0x00007d00
        /*027c*/ 	.word	0x00000000
        /*0280*/ 	.word	0x00026820
        /*0284*/ 	.short	0x010a
        /*0286*/ 	.byte	0x3f
	.zero		1


	//   ....[22]....
        /*0288*/ 	.word	0x00007ff0
        /*028c*/ 	.word	0x00000000
        /*0290*/ 	.word	0x00026840
        /*0294*/ 	.short	0x010a
        /*0296*/ 	.byte	0x3f
	.zero		1


	//   ....[23]....
        /*0298*/ 	.word	0x000082d0
        /*029c*/ 	.word	0x00000000
        /*02a0*/ 	.word	0x00026828
        /*02a4*/ 	.short	0x010a
        /*02a6*/ 	.byte	0x3f
	.zero		1


	//   ....[24]....
        /*02a8*/ 	.word	0x000085b0
        /*02ac*/ 	.word	0x00000003
        /*02b0*/ 	.word	0x00026840
        /*02b4*/ 	.short	0x010a
        /*02b6*/ 	.byte	0x3f
	.zero		1


	//   ....[25]....
        /*02b8*/ 	.word	0x00008a60
        /*02bc*/ 	.word	0x00000006
        /*02c0*/ 	.word	0x00000000
        /*02c4*/ 	.short	0x010a
        /*02c6*/ 	.byte	0x3f
	.zero		1


	//   ....[26]....
        /*02c8*/ 	.word	0x00008ac0
        /*02cc*/ 	.word	0x00000003
        /*02d0*/ 	.word	0x00000000
        /*02d4*/ 	.short	0x010a
        /*02d6*/ 	.byte	0x3f
	.zero		1


	//   ....[27]....
        /*02d8*/ 	.word	0x00008b20
        /*02dc*/ 	.word	0x00000000
        /*02e0*/ 	.word	0x00000000
        /*02e4*/ 	.short	0x010a
        /*02e6*/ 	.byte	0x3f
	.zero		1


	//   ....[28]....
        /*02e8*/ 	.word	0x00008b50
        /*02ec*/ 	.word	0x00000003
        /*02f0*/ 	.word	0x00000000
        /*02f4*/ 	.short	0x010a
        /*02f6*/ 	.byte	0x3f
	.zero		1


	//   ....[29]....
        /*02f8*/ 	.word	0x00008c30
        /*02fc*/ 	.word	0x00000012
        /*0300*/ 	.word	0x00026800
        /*0304*/ 	.short	0x010a
        /*0306*/ 	.byte	0x3f
	.zero		1


	//   ....[30]....
        /*0308*/ 	.word	0x00008c90
        /*030c*/ 	.word	0x00000005
        /*0310*/ 	.word	0x00026810
        /*0314*/ 	.short	0x010a
        /*0316*/ 	.byte	0x3f
	.zero		1


	//   ....[31]....
        /*0318*/ 	.word	0x00008cf0
        /*031c*/ 	.word	0x00000079
        /*0320*/ 	.word	0x00026830
        /*0324*/ 	.short	0x010a
        /*0326*/ 	.byte	0x3f
	.zero		1


	//   ....[32]....
        /*0328*/ 	.word	0x00008f70
        /*032c*/ 	.word	0x00000000
        /*0330*/ 	.word	0x00026820
        /*0334*/ 	.short	0x010a
        /*0336*/ 	.byte	0x3f
	.zero		1


	//   ....[33]....
        /*0338*/ 	.word	0x00008fc0
        /*033c*/ 	.word	0x00000000
        /*0340*/ 	.word	0x00026840
        /*0344*/ 	.short	0x010a
        /*0346*/ 	.byte	0x3f
	.zero		1


	//   ....[34]....
        /*0348*/ 	.word	0x00009010
        /*034c*/ 	.word	0x00000000
        /*0350*/ 	.word	0x00026828
        /*0354*/ 	.short	0x010a
        /*0356*/ 	.byte	0x3f
	.zero		1


	//   ....[35]....
        /*0358*/ 	.word	0x00009060
        /*035c*/ 	.word	0x00000000
        /*0360*/ 	.word	0x00026848
        /*0364*/ 	.short	0x010a
        /*0366*/ 	.byte	0x3f
	.zero		1


	//   ....[36]....
        /*0368*/ 	.word	0x000090c0
        /*036c*/ 	.word	0x00000000
        /*0370*/ 	.word	0x00026820
        /*0374*/ 	.short	0x010a
        /*0376*/ 	.byte	0x3f
	.zero		1


	//   ....[37]....
        /*0378*/ 	.word	0x00009110
        /*037c*/ 	.word	0x00000000
        /*0380*/ 	.word	0x00026840
        /*0384*/ 	.short	0x010a
        /*0386*/ 	.byte	0x3f
	.zero		1


	//   ....[38]....
        /*0388*/ 	.word	0x00009160
        /*038c*/ 	.word	0x00000000
        /*0390*/ 	.word	0x00026828
        /*0394*/ 	.short	0x010a
        /*0396*/ 	.byte	0x3f
	.zero		1


	//   ....[39]....
        /*0398*/ 	.word	0x000091b0
        /*039c*/ 	.word	0x00000003
        /*03a0*/ 	.word	0x00026840
        /*03a4*/ 	.short	0x010a
        /*03a6*/ 	.byte	0x3f
	.zero		1


	//   ....[40]....
        /*03a8*/ 	.word	0x00009290
        /*03ac*/ 	.word	0x00000006
        /*03b0*/ 	.word	0x00000000
        /*03b4*/ 	.short	0x010a
        /*03b6*/ 	.byte	0x3f
	.zero		1


	//   ....[41]....
        /*03b8*/ 	.word	0x000092e0
        /*03bc*/ 	.word	0x00000003
        /*03c0*/ 	.word	0x00000000
        /*03c4*/ 	.short	0x010a
        /*03c6*/ 	.byte	0x3f
	.zero		1


	//   ....[42]....
        /*03c8*/ 	.word	0x00009330
        /*03cc*/ 	.word	0x00000000
        /*03d0*/ 	.word	0x00000000
        /*03d4*/ 	.short	0x010a
        /*03d6*/ 	.byte	0x3f
	.zero		1


	//----- nvinfo : EIATTR_NUM_MBARRIERS
	.align		4
.L_423:
        /*03d8*/ 	.byte	0x03, 0x38
        /*03da*/ 	.short	0x0009


	//----- nvinfo : EIATTR_EXIT_INSTR_OFFSETS
	.align		4
        /*03dc*/ 	.byte	0x04, 0x1c
        /*03de*/ 	.short	(.L_425 - .L_424)


	//   ....[0]....
.L_424:
        /*03e0*/ 	.word	0x00008ba0


	//----- nvinfo : EIATTR_MAX_THREADS
	.align		4
.L_425:
        /*03e4*/ 	.byte	0x04, 0x05
        /*03e6*/ 	.short	(.L_427 - .L_426)
.L_426:
        /*03e8*/ 	.word	0x00000180
        /*03ec*/ 	.word	0x00000001
        /*03f0*/ 	.word	0x00000001


	//----- nvinfo : EIATTR_CRS_STACK_SIZE
	.align		4
.L_427:
        /*03f4*/ 	.byte	0x04, 0x1e
        /*03f6*/ 	.short	(.L_429 - .L_428)
.L_428:
        /*03f8*/ 	.word	0x00000000


	//----- nvinfo : EIATTR_CBANK_PARAM_SIZE
	.align		4
.L_429:
        /*03fc*/ 	.byte	0x03, 0x19
        /*03fe*/ 	.short	0x06f0


	//----- nvinfo : EIATTR_PARAM_CBANK
	.align		4
        /*0400*/ 	.byte	0x04, 0x0a
        /*0402*/ 	.short	(.L_431 - .L_430)
	.align		4
.L_430:
        /*0404*/ 	.word	index@(.nv.constant0._ZN7cutlass13device_kernelIN5flash11enable_sm90INS1_16FlashAttnBwdSm90INS1_25CollectiveMainloopBwdSm90ILi2ELi2ELi2EN4cute5tupleIJNS5_1CILi1EEES8_S8_EEENS6_IJNS7_ILi64EEENS7_ILi128EEENS7_ILi96EEEEEENS_6half_tEfNS_4arch4Sm90ELb0ELb0ELb1ELb0ELb1ELb1ELb0ELb0ELi2ELi1ELi2ELi1ELb1EEENS1_24CollectiveEpilogueBwdGQAISD_fSG_Li256ELb0ELb1EEENS1_19SingleTileSchedulerILb0ELb0ELb0ELi128EEEEEEEEEvNT_6ParamsE)
        /*0408*/ 	.short	0x0210
        /*040a*/ 	.short	0x06f0


	//----- nvinfo : EIATTR_SW_WAR
	.align		4
.L_431:
        /*040c*/ 	.byte	0x04, 0x36
        /*040e*/ 	.short	(.L_433 - .L_432)
.L_432:
        /*0410*/ 	.word	0x00000008
.L_433:


//--------------------- .nv.info._ZN7cutlass13device_kernelIN5flash11enable_sm90INS1_16FlashAttnBwdSm90INS1_25CollectiveMainloopBwdSm90ILi2ELi2ELi2EN4cute5tupleIJNS5_1CILi1EEES8_S8_EEENS6_IJNS7_ILi64EEENS7_ILi128EEENS7_ILi96EEEEEENS_6half_tEfNS_4arch4Sm90ELb0ELb0ELb1ELb1ELb0ELb1ELb0ELb0ELi2ELi1ELi2ELi1ELb1EEENS1_21CollectiveEpilogueBwdISD_SE_SG_Li256ELb1ELb0ELi1EEENS1_19SingleTileSchedulerILb1ELb0ELb0ELi128EEEEEEEEEvNT_6ParamsE --------------------------
	.section	.nv.info._ZN7cutlass13device_kernelIN5flash11enable_sm90INS1_16FlashAttnBwdSm90INS1_25CollectiveMainloopBwdSm90ILi2ELi2ELi2EN4cute5tupleIJNS5_1CILi1EEES8_S8_EEENS6_IJNS7_ILi64EEENS7_ILi128EEENS7_ILi96EEEEEENS_6half_tEfNS_4arch4Sm90ELb0ELb0ELb1ELb1ELb0ELb1ELb0ELb0ELi2ELi1ELi2ELi1ELb1EEENS1_21CollectiveEpilogueBwdISD_SE_SG_Li256ELb1ELb0ELi1EEENS1_19SingleTileSchedulerILb1ELb0ELb0ELi128EEEEEEEEEvNT_6ParamsE,"",@"SHT_CUDA_INFO"
	.sectionflags	@""
	.align	4


	//----- nvinfo : EIATTR_CUDA_API_VERSION
	.align		4
        /*0000*/ 	.byte	0x04, 0x37
        /*0002*/ 	.short	(.L_435 - .L_434)
.L_434:
        /*0004*/ 	.word	0x00000082


	//----- nvinfo : EIATTR_KPARAM_INFO
	.align		4
.L_435:
        /*0008*/ 	.byte	0x04, 0x17
        /*000a*/ 	.short	(.L_437 - .L_436)
.L_436:
        /*000c*/ 	.word	0x00000000
        /*0010*/ 	.short	0x0000
        /*0012*/ 	.short	0x0070
        /*0014*/ 	.byte	0x00, 0xf0, 0x01, 0x1a


	//----- nvinfo : EIATTR_SPARSE_MMA_MASK
	.align		4
.L_437:
        /*0018*/ 	.byte	0x03, 0x50
        /*001a*/ 	.short	0x0000


	//----- nvinfo : EIATTR_MAXREG_COUNT
	.align		4
        /*001c*/ 	.byte	0x03, 0x1b
        /*001e*/ 	.short	0x00a8


	//----- nvinfo : EIATTR_NUM_BARRIERS
	.align		4
        /*0020*/ 	.byte	0x02, 0x4c
        /*0022*/ 	.byte	0x10
	.zero		1


	//----- nvinfo : EIATTR_EXTERNS
	.align		4
        /*0024*/ 	.byte	0x04, 0x0f
        /*0026*/ 	.short	(.L_439 - .L_438)


	//   ....[0]....
	.align		4
.L_438:
        /*0028*/ 	.word	index@(__assertfail)


	//----- nvinfo : EIATTR_MERCURY_ISA_VERSION
	.align		4
.L_439:
        /*002c*/ 	.byte	0x03, 0x5f
        /*002e*/ 	.short	0x0101


	//----- nvinfo : EIATTR_INT_WARP_WIDE_INSTR_OFFSETS
	.align		4
        /*0030*/ 	.byte	0x04, 0x31
        /*0032*/ 	.short	(.L_441 - .L_440)


	//   ....[0]....
.L_440:
        /*0034*/ 	.word	0x00000180


	//   ....[1]....
        /*0038*/ 	.word	0x000001b0


	//----- nvinfo : EIATTR_COOP_GROUP_MASK_REGIDS
	.align		4
.L_441:
        /*003c*/ 	.byte	0x04, 0x29
        /*003e*/ 	.short	(.L_443 - .L_442)


	//   ....[0]....
.L_442:
        /*0040*/ 	.word	0xffffffff


	//   ....[1]....
        /*0044*/ 	.word	0xffffffff


	//   ....[2]....
        /*0048*/ 	.word	0xffffffff


	//   ....[3]....
        /*004c*/ 	.word	0xffffffff


	//   ....[4]....
        /*0050*/ 	.word	0xffffffff


	//   ....[5]....
        /*0054*/ 	.word	0xffffffff


	//   ....[6]....
        /*0058*/ 	.word	0xffffffff


	//   ....[7]....
        /*005c*/ 	.word	0x0500000f


	//----- nvinfo : EIATTR_COOP_GROUP_INSTR_OFFSETS
	.align		4
.L_443:
        /*0060*/ 	.byte	0x04, 0x28
        /*0062*/ 	.short	(.L_445 - .L_444)


	//   ....[0]....
.L_444:
        /*0064*/ 	.word	0x00000050


	//   ....[1]....
        /*0068*/ 	.word	0x00000190


	//   ....[2]....
        /*006c*/ 	.word	0x000001e0


	//   ....[3]....
        /*0070*/ 	.word	0x000003d0


	//   ....[4]....
        /*0074*/ 	.word	0x00000600


	//   ....[5]....
        /*0078*/ 	.word	0x00001360


	//   ....[6]....
        /*007c*/ 	.word	0x000068a0


	//   ....[7]....
        /*0080*/ 	.word	0x0000a1e0


	//----- nvinfo : EIATTR_REG_RECONFIG
	.align		4
.L_445:
        /*0084*/ 	.byte	0x01, 0x54
	.zero		2


	//----- nvinfo : EIATTR_SYSCALL_OFFSETS
	.align		4
        /*0088*/ 	.byte	0x04, 0x46
        /*008a*/ 	.short	(.L_447 - .L_446)


	//   ....[0]....
.L_446:
        /*008c*/ 	.word	0x00000fc0


	//   ....[1]....
        /*0090*/ 	.word	0x000010b0


	//   ....[2]....
        /*0094*/ 	.word	0x00001210


	//   ....[3]....
        /*0098*/ 	.word	0x00001300


	//   ....[4]....
        /*009c*/ 	.word	0x00001570


	//----- nvinfo : EIATTR_MBARRIER_INSTR_OFFSETS
	.align		4
.L_447:
        /*00a0*/ 	.byte	0x04, 0x39
        /*00a2*/ 	.short	(.L_449 - .L_448)


	//   ....[0]....
.L_448:
        /*00a4*/ 	.word	0x00000280
        /*00a8*/ 	.word	0x000000ff
        /*00ac*/ 	.word	0x00026800
        /*00b0*/ 	.short	0x0100
        /*00b2*/ 	.byte	0x06
	.zero		1


	//   ....[1]....
        /*00b4*/ 	.word	0x00000380
        /*00b8*/ 	.word	0x000000ff
        /*00bc*/ 	.word	0x00026810
        /*00c0*/ 	.short	0x0100
        /*00c2*/ 	.byte	0x08
	.zero		1


	//   ....[2]....
        /*00c4*/ 	.word	0x00000390
        /*00c8*/ 	.word	0x000000ff
        /*00cc*/ 	.word	0x00026820
        /*00d0*/ 	.short	0x0100
        /*00d2*/ 	.byte	0x08
	.zero		1


	//   ....[3]....
        /*00d4*/ 	.word	0x000003a0
        /*00d8*/ 	.word	0x000000ff
        /*00dc*/ 	.word	0x00026818
        /*00e0*/ 	.short	0x0100
        /*00e2*/ 	.byte	0x08
	.zero		1


	//   ....[4]....
        /*00e4*/ 	.word	0x000003b0
        /*00e8*/ 	.word	0x000000ff
        /*00ec*/ 	.word	0x00026828
        /*00f0*/ 	.short	0x0100
        /*00f2*/ 	.byte	0x08
	.zero		1


	//   ....[5]....
        /*00f4*/ 	.word	0x000004e0
        /*00f8*/ 	.word	0x000000ff
        /*00fc*/ 	.word	0x00026830
        /*0100*/ 	.short	0x0100
        /*0102*/ 	.byte	0x08
	.zero		1


	//   ....[6]....
        /*0104*/ 	.word	0x000004f0
        /*0108*/ 	.word	0x000000ff
        /*010c*/ 	.word	0x00026840
        /*0110*/ 	.short	0x0100
        /*0112*/ 	.byte	0x08
	.zero		1


	//   ....[7]....
        /*0114*/ 	.word	0x00000500
        /*0118*/ 	.word	0x000000ff
        /*011c*/ 	.word	0x00026838
        /*0120*/ 	.short	0x0100
        /*0122*/ 	.byte	0x08
	.zero		1


	//   ....[8]....
        /*0124*/ 	.word	0x00000510
        /*0128*/ 	.word	0x000000ff
        /*012c*/ 	.word	0x00026848
        /*0130*/ 	.short	0x0100
        /*0132*/ 	.byte	0x08
	.zero		1


	//   ....[9]....
        /*0134*/ 	.word	0x000013a0
        /*0138*/ 	.word	0x00000012
        /*013c*/ 	.word	0x00026800
        /*0140*/ 	.short	0x010a
        /*0142*/ 	.byte	0x3f
	.zero		1


	//   ....[10]....
        /*0144*/ 	.word	0x00001430
        /*0148*/ 	.word	0x00000012
        /*014c*/ 	.word	0x00026800
        /*0150*/ 	.short	0x010a
        /*0152*/ 	.byte	0x3f
	.zero		1


	//   ....[11]....
        /*0154*/ 	.word	0x00001de0
        /*0158*/ 	.word	0x000000ff
        /*015c*/ 	.word	0x00026810
        /*0160*/ 	.short	0x010a
        /*0162*/ 	.byte	0x0a
	.zero		1


	//   ....[12]....
        /*0164*/ 	.word	0x00001e20
        /*0168*/ 	.word	0x000000ff
        /*016c*/ 	.word	0x00026810
        /*0170*/ 	.short	0x010a
        /*0172*/ 	.byte	0x0a
	.zero		1


	//   ....[13]....
        /*0174*/ 	.word	0x00002270
        /*0178*/ 	.word	0x000000ff
        /*017c*/ 	.word	0x00026830
        /*0180*/ 	.short	0x010a
        /*0182*/ 	.byte	0x0a
	.zero		1


	//   ....[14]....
        /*0184*/ 	.word	0x000022b0
        /*0188*/ 	.word	0x000000ff
        /*018c*/ 	.word	0x00026830
        /*0190*/ 	.short	0x010a
        /*0192*/ 	.byte	0x0a
	.zero		1


	//   ....[15]....
        /*0194*/ 	.word	0x000046a0
        /*0198*/ 	.word	0x000000ff
        /*019c*/ 	.word	0x00000000
        /*01a0*/ 	.short	0x0101
        /*01a2*/ 	.byte	0x0c
	.zero		1


	//   ....[16]....
        /*01a4*/ 	.word	0x00004950
        /*01a8*/ 	.word	0x000000ff
        /*01ac*/ 	.word	0x00000000
        /*01b0*/ 	.short	0x0101
        /*01b2*/ 	.byte	0x0a
	.zero		1


	//   ....[17]....
        /*01b4*/ 	.word	0x00008130
        /*01b8*/ 	.word	0x00000000
        /*01bc*/ 	.word	0x00026820
        /*01c0*/ 	.short	0x010a
        /*01c2*/ 	.byte	0x3f
	.zero		1


	//   ....[18]....
        /*01c4*/ 	.word	0x00008a00
        /*01c8*/ 	.word	0x00000000
        /*01cc*/ 	.word	0x00026840
        /*01d0*/ 	.short	0x010a
        /*01d2*/ 	.byte	0x3f
	.zero		1


	//   ....[19]....
        /*01d4*/ 	.word	0x00008d10
        /*01d8*/ 	.word	0x00000000
        /*01dc*/ 	.word	0x00026828
        /*01e0*/ 	.short	0x010a
        /*01e2*/ 	.byte	0x3f
	.zero		1


	//   ....[20]....
        /*01e4*/ 	.word	0x00008fb0
        /*01e8*/ 	.word	0x00000000
        /*01ec*/ 	.word	0x00026848
        /*01f0*/ 	.short	0x010a
        /*01f2*/ 	.byte	0x3f
	.zero		1


	//   ....[21]....
        /*01f4*/ 	.word	0x000092a0
        /*01f8*/ 	.word	0x00000000
        /*01fc*/ 	.word	0x00026820
        /*0200*/ 	.short	0x010a
        /*0202*/ 	.byte	0x3f
	.zero		1


	//   ....[22]....
        /*0204*/ 	.word	0x000095a0
        /*0208*/ 	.word	0x00000000
        /*020c*/ 	.word	0x00026840
        /*0210*/ 	.short	0x010a
        /*0212*/ 	.byte	0x3f
	.zero		1


	//   ....[23]....
        /*0214*/ 	.word	0x00009890
        /*0218*/ 	.word	0x00000000
        /*021c*/ 	.word	0x00026828
        /*0220*/ 	.short	0x010a
        /*0222*/ 	.byte	0x3f
	.zero		1


	//   ....[24]....
        /*0224*/ 	.word	0x00009b80
        /*0228*/ 	.word	0x00000003
        /*022c*/ 	.word	0x00026840
        /*0230*/ 	.short	0x010a
        /*0232*/ 	.byte	0x3f
	.zero		1


	//   ....[25]....
        /*0234*/ 	.word	0x0000a040
        /*0238*/ 	.word	0x00000006
        /*023c*/ 	.word	0x00000000
        /*0240*/ 	.short	0x010a
        /*0242*/ 	.byte	0x3f
	.zero		1


	//   ....[26]....
        /*0244*/ 	.word	0x0000a0a0
        /*0248*/ 	.word	0x00000003
        /*024c*/ 	.word	0x00000000
        /*0250*/ 	.short	0x010a
        /*0252*/ 	.byte	0x3f
	.zero		1


	//   ....[27]....
        /*0254*/ 	.word	0x0000a100
        /*0258*/ 	.word	0x00000000
        /*025c*/ 	.word	0x00000000
        /*0260*/ 	.short	0x010a
        /*0262*/ 	.byte	0x3f
	.zero		1


	//   ....[28]....
        /*0264*/ 	.word	0x0000a130
        /*0268*/ 	.word	0x00000003
        /*026c*/ 	.word	0x00000000
        /*0270*/ 	.short	0x010a
        /*0272*/ 	.byte	0x3f
	.zero		1


	//   ....[29]....
        /*0274*/ 	.word	0x0000a210
        /*0278*/ 	.word	0x00000012
        /*027c*/ 	.word	0x00026800
        /*0280*/ 	.short	0x010a
        /*0282*/ 	.byte	0x3f
	.zero		1


	//   ....[30]....
        /*0284*/ 	.word	0x0000a270
        /*0288*/ 	.word	0x00000005
        /*028c*/ 	.word	0x00026810
        /*0290*/ 	.short	0x010a
        /*0292*/ 	.byte	0x3f
	.zero		1


	//   ....[31]....
        /*0294*/ 	.word	0x0000a2d0
        /*0298*/ 	.word	0x00000079
        /*029c*/ 	.word	0x00026830
        /*02a0*/ 	.short	0x010a
        /*02a2*/ 	.byte	0x3f
	.zero		1


	//   ....[32]....
        /*02a4*/ 	.word	0x0000a320
        /*02a8*/ 	.word	0x00000000
        /*02ac*/ 	.word	0x00026820
        /*02b0*/ 	.short	0x010a
        /*02b2*/ 	.byte	0x3f
	.zero		1


	//   ....[33]....
        /*02b4*/ 	.word	0x0000a370
        /*02b8*/ 	.word	0x00000000
        /*02bc*/ 	.word	0x00026840
        /*02c0*/ 	.short	0x010a
        /*02c2*/ 	.byte	0x3f
	.zero		1


	//   ....[34]....
        /*02c4*/ 	.word	0x0000a3c0
        /*02c8*/ 	.word	0x00000000
        /*02cc*/ 	.word	0x00026828
        /*02d0*/ 	.short	0x010a
        /*02d2*/ 	.byte	0x3f
	.zero		1


	//   ....[35]....
        /*02d4*/ 	.word	0x0000a410
        /*02d8*/ 	.word	0x00000000
        /*02dc*/ 	.word	0x00026848
        /*02e0*/ 	.short	0x010a
        /*02e2*/ 	.byte	0x3f
	.zero		1


	//   ....[36]....
        /*02e4*/ 	.word	0x0000a470
        /*02e8*/ 	.word	0x00000000
        /*02ec*/ 	.word	0x00026820
        /*02f0*/ 	.short	0x010a
        /*02f2*/ 	.byte	0x3f
	.zero		1


	//   ....[37]....
        /*02f4*/ 	.word	0x0000a4c0
        /*02f8*/ 	.word	0x00000000
        /*02fc*/ 	.word	0x00026840
        /*0300*/ 	.short	0x010a
        /*0302*/ 	.byte	0x3f
	.zero		1


	//   ....[38]....
        /*0304*/ 	.word	0x0000a510
        /*0308*/ 	.word	0x00000000
        /*030c*/ 	.word	0x00026828
        /*0310*/ 	.short	0x010a
        /*0312*/ 	.byte	0x3f
	.zero		1


	//   ....[39]....
        /*0314*/ 	.word	0x0000a560
        /*0318*/ 	.word	0x00000003
        /*031c*/ 	.word	0x00026840
        /*0320*/ 	.short	0x010a
        /*0322*/ 	.byte	0x3f
	.zero		1


	//   ....[40]....
        /*0324*/ 	.word	0x0000a640
        /*0328*/ 	.word	0x00000006
        /*032c*/ 	.word	0x00000000
        /*0330*/ 	.short	0x010a
        /*0332*/ 	.byte	0x3f
	.zero		1


	//   ....[41]....
        /*0334*/ 	.word	0x0000a690
        /*0338*/ 	.word	0x00000003
        /*033c*/ 	.word	0x00000000
        /*0340*/ 	.short	0x010a
        /*0342*/ 	.byte	0x3f
	.zero		1


	//   ....[42]....
        /*0344*/ 	.word	0x0000a6e0
        /*0348*/ 	.word	0x00000000
        /*034c*/ 	.word	0x00000000
        /*0350*/ 	.short	0x010a
        /*0352*/ 	.byte	0x3f
	.zero		1


	//----- nvinfo : EIATTR_NUM_MBARRIERS
	.align		4
.L_449:
        /*0354*/ 	.byte	0x03, 0x38
        /*0356*/ 	.short	0x0009


	//----- nvinfo : EIATTR_EXIT_INSTR_OFFSETS
	.align		4
        /*0358*/ 	.byte	0x04, 0x1c
        /*035a*/ 	.short	(.L_451 - .L_450)


	//   ....[0]....
.L_450:
        /*035c*/ 	.word	0x0000a180


	//----- nvinfo : EIATTR_MAX_THREADS
	.align		4
.L_451:
        /*0360*/ 	.byte	0x04, 0x05
        /*0362*/ 	.short	(.L_453 - .L_452)
.L_452:
        /*0364*/ 	.word	0x00000180
        /*0368*/ 	.word	0x00000001
        /*036c*/ 	.word	0x00000001


	//----- nvinfo : EIATTR_CRS_STACK_SIZE
	.align		4
.L_453:
        /*0370*/ 	.byte	0x04, 0x1e
        /*0372*/ 	.short	(.L_455 - .L_454)
.L_454:
        /*0374*/ 	.word	0x00000000


	//----- nvinfo : EIATTR_CBANK_PARAM_SIZE
	.align		4
.L_455:
        /*0378*/ 	.byte	0x03, 0x19
        /*037a*/ 	.short	0x06f0


	//----- nvinfo : EIATTR_PARAM_CBANK
	.align		4
        /*037c*/ 	.byte	0x04, 0x0a
        /*037e*/ 	.short	(.L_457 - .L_456)
	.align		4
.L_456:
        /*0380*/ 	.word	index@(.nv.constant0._ZN7cutlass13device_kernelIN5flash11enable_sm90INS1_16FlashAttnBwdSm90INS1_25CollectiveMainloopBwdSm90ILi2ELi2ELi2EN4cute5tupleIJNS5_1CILi1EEES8_S8_EEENS6_IJNS7_ILi64EEENS7_ILi128EEENS7_ILi96EEEEEENS_6half_tEfNS_4arch4Sm90ELb0ELb0ELb1ELb1ELb0ELb1ELb0ELb0ELi2ELi1ELi2ELi1ELb1EEENS1_21CollectiveEpilogueBwdISD_SE_SG_Li256ELb1ELb0ELi1EEENS1_19SingleTileSchedulerILb1ELb0ELb0ELi128EEEEEEEEEvNT_6ParamsE)
        /*0384*/ 	.short	0x0210
        /*0386*/ 	.short	0x06f0


	//----- nvinfo : EIATTR_SW_WAR
	.align		4
.L_457:
        /*0388*/ 	.byte	0x04, 0x36
        /*038a*/ 	.short	(.L_459 - .L_458)
.L_458:
        /*038c*/ 	.word	0x00000008
.L_459:


//--------------------- .nv.info._ZN7cutlass13device_kernelIN5flash11enable_sm90INS1_16FlashAttnBwdSm90INS1_25CollectiveMainloopBwdSm90ILi2ELi2ELi2EN4cute5tupleIJNS5_1CILi1EEES8_S8_EEENS6_IJNS7_ILi64EEENS7_ILi128EEENS7_ILi96EEEEEENS_6half_tEfNS_4arch4Sm90ELb0ELb0ELb1ELb1ELb1ELb1ELb0ELb0ELi2ELi1ELi2ELi1ELb1EEENS1_21CollectiveEpilogueBwdISD_SE_SG_Li256ELb1ELb0ELi1EEENS1_19SingleTileSchedulerILb1ELb0ELb0ELi128EEEEEEEEEvNT_6ParamsE --------------------------
	.section	.nv.info._ZN7cutlass13device_kernelIN5flash11enable_sm90INS1_16FlashAttnBwdSm90INS1_25CollectiveMainloopBwdSm90ILi2ELi2ELi2EN4cute5tupleIJNS5_1CILi1EEES8_S8_EEENS6_IJNS7_ILi64EEENS7_ILi128EEENS7_ILi96EEEEEENS_6half_tEfNS_4arch4Sm90ELb0ELb0ELb1ELb1ELb1ELb1ELb0ELb0ELi2ELi1ELi2ELi1ELb1EEENS1_21CollectiveEpilogueBwdISD_SE_SG_Li256ELb1ELb0ELi1EEENS1_19SingleTileSchedulerILb1ELb0ELb0ELi128EEEEEEEEEvNT_6ParamsE,"",@"SHT_CUDA_INFO"
	.sectionflags	@""
	.align	4


	//----- nvinfo : EIATTR_CUDA_API_VERSION
	.align		4
        /*0000*/ 	.byte	0x04, 0x37
        /*0002*/ 	.short	(.L_461 - .L_460)
.L_460:
        /*0004*/ 	.word	0x00000082


	//----- nvinfo : EIATTR_KPARAM_INFO
	.align		4
.L_461:
        /*0008*/ 	.byte	0x04, 0x17
        /*000a*/ 	.short	(.L_463 - .L_462)
.L_462:
        /*000c*/ 	.word	0x00000000
        /*0010*/ 	.short	0x0000
        /*0012*/ 	.short	0x0070
        /*0014*/ 	.byte	0x00, 0xf0, 0x01, 0x1a


	//----- nvinfo : EIATTR_SPARSE_MMA_MASK
	.align		4
.L_463:
        /*0018*/ 	.byte	0x03, 0x50
        /*001a*/ 	.short	0x0000


	//----- nvinfo : EIATTR_MAXREG_COUNT
	.align		4
        /*001c*/ 	.byte	0x03, 0x1b
        /*001e*/ 	.short	0x00a8


	//----- nvinfo : EIATTR_NUM_BARRIERS
	.align		4
        /*0020*/ 	.byte	0x02, 0x4c
        /*0022*/ 	.byte	0x10
	.zero		1


	//----- nvinfo : EIATTR_EXTERNS
	.align		4
        /*0024*/ 	.byte	0x04, 0x0f
        /*0026*/ 	.short	(.L_465 - .L_464)


	//   ....[0]....
	.align		4
.L_464:
        /*0028*/ 	.word	index@(__assertfail)


	//----- nvinfo : EIATTR_MERCURY_ISA_VERSION
	.align		4
.L_465:
        /*002c*/ 	.byte	0x03, 0x5f
        /*002e*/ 	.short	0x0101


	//----- nvinfo : EIATTR_INT_WARP_WIDE_INSTR_OFFSETS
	.align		4
        /*0030*/ 	.byte	0x04, 0x31
        /*0032*/ 	.short	(.L_467 - .L_466)


	//   ....[0]....
.L_466:
        /*0034*/ 	.word	0x00000180


	//   ....[1]....
        /*0038*/ 	.word	0x000001b0


	//   ....[2]....
        /*003c*/ 	.word	0x000075d0


	//   ....[3]....
        /*0040*/ 	.word	0x00007a40


	//   ....[4]....
        /*0044*/ 	.word	0x00008010


	//----- nvinfo : EIATTR_COOP_GROUP_MASK_REGIDS
	.align		4
.L_467:
        /*0048*/ 	.byte	0x04, 0x29
        /*004a*/ 	.short	(.L_469 - .L_468)


	//   ....[0]....
.L_468:
        /*004c*/ 	.word	0xffffffff


	//   ....[1]....
        /*0050*/ 	.word	0xffffffff


	//   ....[2]....
        /*0054*/ 	.word	0xffffffff


	//   ....[3]....
        /*0058*/ 	.word	0xffffffff


	//   ....[4]....
        /*005c*/ 	.word	0xffffffff


	//   ....[5]....
        /*0060*/ 	.word	0xffffffff


	//   ....[6]....
        /*0064*/ 	.word	0xffffffff


	//   ....[7]....
        /*0068*/ 	.word	0xffffffff


	//   ....[8]....
        /*006c*/ 	.word	0xffffffff


	//   ....[9]....
        /*0070*/ 	.word	0xffffffff


	//   ....[10]....
        /*0074*/ 	.word	0xffffffff


	//   ....[11]....
        /*0078*/ 	.word	0xffffffff


	//   ....[12]....
        /*007c*/ 	.word	0xffffffff


	//   ....[13]....
        /*0080*/ 	.word	0x0500000f


	//   ....[14]....
        /*0084*/ 	.word	0x0500000f


	//   ....[15]....
        /*0088*/ 	.word	0x0500000f


	//   ....[16]....
        /*008c*/ 	.word	0x0500000f


	//----- nvinfo : EIATTR_COOP_GROUP_INSTR_OFFSETS
	.align		4
.L_469:
        /*0090*/ 	.byte	0x04, 0x28
        /*0092*/ 	.short	(.L_471 - .L_470)


	//   ....[0]....
.L_470:
        /*0094*/ 	.word	0x00000050


	//   ....[1]....
        /*0098*/ 	.word	0x00000190


	//   ....[2]....
        /*009c*/ 	.word	0x000001e0


	//   ....[3]....
        /*00a0*/ 	.word	0x000003d0


	//   ....[4]....
        /*00a4*/ 	.word	0x00000600


	//   ....[5]....
        /*00a8*/ 	.word	0x00001360


	//   ....[6]....
        /*00ac*/ 	.word	0x000068a0


	//   ....[7]....
        /*00b0*/ 	.word	0x00007270


	//   ....[8]....
        /*00b4*/ 	.word	0x00007500


	//   ....[9]....
        /*00b8*/ 	.word	0x00007740


	//   ....[10]....
        /*00bc*/ 	.word	0x00007970


	//   ....[11]....
        /*00c0*/ 	.word	0x00007c20


	//   ....[12]....
        /*00c4*/ 	.word	0x00007f50


	//   ....[13]....
        /*00c8*/ 	.word	0x0000aa30


	//   ....[14]....
        /*00cc*/ 	.word	0x0000aba0


	//   ....[15]....
        /*00d0*/ 	.word	0x0000ac10


	//   ....[16]....
        /*00d4*/ 	.word	0x0000ac80


	//----- nvinfo : EIATTR_REG_RECONFIG
	.align		4
.L_471:
        /*00d8*/ 	.byte	0x01, 0x54
	.zero		2


	//----- nvinfo : EIATTR_SYSCALL_OFFSETS
	.align		4
        /*00dc*/ 	.byte	0x04, 0x46
        /*00de*/ 	.short	(.L_473 - .L_472)


	//   ....[0]....
.L_472:
        /*00e0*/ 	.word	0x00000fc0


	//   ....[1]....
        /*00e4*/ 	.word	0x000010b0


	//   ....[2]....
        /*00e8*/ 	.word	0x00001210


	//   ....[3]....
        /*00ec*/ 	.word	0x00001300


	//   ....[4]....
        /*00f0*/ 	.word	0x00001570


	//----- nvinfo : EIATTR_MBARRIER_INSTR_OFFSETS
	.align		4
.L_473:
        /*00f4*/ 	.byte	0x04, 0x39
        /*00f6*/ 	.short	(.L_475 - .L_474)


	//   ....[0]....
.L_474:
        /*00f8*/ 	.word	0x00000280
        /*00fc*/ 	.word	0x000000ff
        /*0100*/ 	.word	0x00026800
        /*0104*/ 	.short	0x0100
        /*0106*/ 	.byte	0x06
	.zero		1


	//   ....[1]....
        /*0108*/ 	.word	0x00000380
        /*010c*/ 	.word	0x000000ff
        /*0110*/ 	.word	0x00026810
        /*0114*/ 	.short	0x0100
        /*0116*/ 	.byte	0x08
	.zero		1


	//   ....[2]....
        /*0118*/ 	.word	0x00000390
        /*011c*/ 	.word	0x000000ff
        /*0120*/ 	.word	0x00026820
        /*0124*/ 	.short	0x0100
        /*0126*/ 	.byte	0x08
	.zero		1


	//   ....[3]....
        /*0128*/ 	.word	0x000003a0
        /*012c*/ 	.word	0x000000ff
        /*0130*/ 	.word	0x00026818
        /*0134*/ 	.short	0x0100
        /*0136*/ 	.byte	0x08
	.zero		1


	//   ....[4]....
        /*0138*/ 	.word	0x000003b0
        /*013c*/ 	.word	0x000000ff
        /*0140*/ 	.word	0x00026828
        /*0144*/ 	.short	0x0100
        /*0146*/ 	.byte	0x08
	.zero		1


	//   ....[5]....
        /*0148*/ 	.word	0x000004e0
        /*014c*/ 	.word	0x000000ff
        /*0150*/ 	.word	0x00026830
        /*0154*/ 	.short	0x0100
        /*0156*/ 	.byte	0x08
	.zero		1


	//   ....[6]....
        /*0158*/ 	.word	0x000004f0
        /*015c*/ 	.word	0x000000ff
        /*0160*/ 	.word	0x00026840
        /*0164*/ 	.short	0x0100
        /*0166*/ 	.byte	0x08
	.zero		1


	//   ....[7]....
        /*0168*/ 	.word	0x00000500
        /*016c*/ 	.word	0x000000ff
        /*0170*/ 	.word	0x00026838
        /*0174*/ 	.short	0x0100
        /*0176*/ 	.byte	0x08
	.zero		1


	//   ....[8]....
        /*0178*/ 	.word	0x00000510
        /*017c*/ 	.word	0x000000ff
        /*0180*/ 	.word	0x00026848
        /*0184*/ 	.short	0x0100
        /*0186*/ 	.byte	0x08
	.zero		1


	//   ....[9]....
        /*0188*/ 	.word	0x000013a0
        /*018c*/ 	.word	0x00000012
        /*0190*/ 	.word	0x00026800
        /*0194*/ 	.short	0x010a
        /*0196*/ 	.byte	0x3f
	.zero		1


	//   ....[10]....
        /*0198*/ 	.word	0x00001430
        /*019c*/ 	.word	0x00000012
        /*01a0*/ 	.word	0x00026800
        /*01a4*/ 	.short	0x010a
        /*01a6*/ 	.byte	0x3f
	.zero		1


	//   ....[11]....
        /*01a8*/ 	.word	0x00001de0
        /*01ac*/ 	.word	0x000000ff
        /*01b0*/ 	.word	0x00026810
        /*01b4*/ 	.short	0x010a
        /*01b6*/ 	.byte	0x0a
	.zero		1


	//   ....[12]....
        /*01b8*/ 	.word	0x00001e20
        /*01bc*/ 	.word	0x000000ff
        /*01c0*/ 	.word	0x00026810
        /*01c4*/ 	.short	0x010a
        /*01c6*/ 	.byte	0x0a
	.zero		1


	//   ....[13]....
        /*01c8*/ 	.word	0x00002270
        /*01cc*/ 	.word	0x000000ff
        /*01d0*/ 	.word	0x00026830
        /*01d4*/ 	.short	0x010a
        /*01d6*/ 	.byte	0x0a
	.zero		1


	//   ....[14]....
        /*01d8*/ 	.word	0x000022b0
        /*01dc*/ 	.word	0x000000ff
        /*01e0*/ 	.word	0x00026830
        /*01e4*/ 	.short	0x010a
        /*01e6*/ 	.byte	0x0a
	.zero		1


	//   ....[15]....
        /*01e8*/ 	.word	0x000046a0
        /*01ec*/ 	.word	0x000000ff
        /*01f0*/ 	.word	0x00000000
        /*01f4*/ 	.short	0x0101
        /*01f6*/ 	.byte	0x0c
	.zero		1


	//   ....[16]....
        /*01f8*/ 	.word	0x00004950
        /*01fc*/ 	.word	0x000000ff
        /*0200*/ 	.word	0x00000000
        /*0204*/ 	.short	0x0101
        /*0206*/ 	.byte	0x0a
	.zero		1


	//   ....[17]....
        /*0208*/ 	.word	0x00008980
        /*020c*/ 	.word	0x00000000
        /*0210*/ 	.word	0x00026820
        /*0214*/ 	.short	0x010a
        /*0216*/ 	.byte	0x3f
	.zero		1


	//   ....[18]....
        /*0218*/ 	.word	0x00009250
        /*021c*/ 	.word	0x00000000
        /*0220*/ 	.word	0x00026840
        /*0224*/ 	.short	0x010a
        /*0226*/ 	.byte	0x3f
	.zero		1


	//   ....[19]....
        /*0228*/ 	.word	0x00009560
        /*022c*/ 	.word	0x00000000
        /*0230*/ 	.word	0x00026828
        /*0234*/ 	.short	0x010a
        /*0236*/ 	.byte	0x3f
	.zero		1


	//   ....[20]....
        /*0238*/ 	.word	0x00009800
        /*023c*/ 	.word	0x00000000
        /*0240*/ 	.word	0x00026848
        /*0244*/ 	.short	0x010a
        /*0246*/ 	.byte	0x3f
	.zero		1


	//   ....[21]....
        /*0248*/ 	.word	0x00009af0
        /*024c*/ 	.word	0x00000000
        /*0250*/ 	.word	0x00026820
        /*0254*/ 	.short	0x010a
        /*0256*/ 	.byte	0x3f
	.zero		1


	//   ....[22]....
        /*0258*/ 	.word	0x00009df0
        /*025c*/ 	.word	0x00000000
        /*0260*/ 	.word	0x00026840
        /*0264*/ 	.short	0x010a
        /*0266*/ 	.byte	0x3f
	.zero		1


	//   ....[23]....
        /*0268*/ 	.word	0x0000a0e0
        /*026c*/ 	.word	0x00000000
        /*0270*/ 	.word	0x00026828
        /*0274*/ 	.short	0x010a
        /*0276*/ 	.byte	0x3f
	.zero		1


	//   ....[24]....
        /*0278*/ 	.word	0x0000a3d0
        /*027c*/ 	.word	0x00000003
        /*0280*/ 	.word	0x00026840
        /*0284*/ 	.short	0x010a
        /*0286*/ 	.byte	0x3f
	.zero		1


	//   ....[25]....
        /*0288*/ 	.word	0x0000a890
        /*028c*/ 	.word	0x00000006
        /*0290*/ 	.word	0x00000000
        /*0294*/ 	.short	0x010a
        /*0296*/ 	.byte	0x3f
	.zero		1


	//   ....[26]....
        /*0298*/ 	.word	0x0000a8f0
        /*029c*/ 	.word	0x00000003
        /*02a0*/ 	.word	0x00000000
        /*02a4*/ 	.short	0x010a
        /*02a6*/ 	.byte	0x3f
	.zero		1


	//   ....[27]....
        /*02a8*/ 	.word	0x0000a950
        /*02ac*/ 	.word	0x00000000
        /*02b0*/ 	.word	0x00000000
        /*02b4*/ 	.short	0x010a
        /*02b6*/ 	.byte	0x3f
	.zero		1


	//   ....[28]....
        /*02b8*/ 	.word	0x0000a980
        /*02bc*/ 	.word	0x00000003
        /*02c0*/ 	.word	0x00000000
        /*02c4*/ 	.short	0x010a
        /*02c6*/ 	.byte	0x3f
	.zero		1


	//   ....[29]....
        /*02c8*/ 	.word	0x0000aa60
        /*02cc*/ 	.word	0x00000012
        /*02d0*/ 	.word	0x00026800
        /*02d4*/ 	.short	0x010a
        /*02d6*/ 	.byte	0x3f
	.zero		1


	//   ....[30]....
        /*02d8*/ 	.word	0x0000aac0
        /*02dc*/ 	.word	0x00000005
        /*02e0*/ 	.word	0x00026810
        /*02e4*/ 	.short	0x010a
        /*02e6*/ 	.byte	0x3f
	.zero		1


	//   ....[31]....
        /*02e8*/ 	.word	0x0000ab20
        /*02ec*/ 	.word	0x00000079
        /*02f0*/ 	.word	0x00026830
        /*02f4*/ 	.short	0x010a
        /*02f6*/ 	.byte	0x3f
	.zero		1


	//   ....[32]....
        /*02f8*/ 	.word	0x0000acc0
        /*02fc*/ 	.word	0x00000000
        /*0300*/ 	.word	0x00026820
        /*0304*/ 	.short	0x010a
        /*0306*/ 	.byte	0x3f
	.zero		1


	//   ....[33]....
        /*0308*/ 	.word	0x0000ad10
        /*030c*/ 	.word	0x00000000
        /*0310*/ 	.word	0x00026840
        /*0314*/ 	.short	0x010a
        /*0316*/ 	.byte	0x3f
	.zero		1


	//   ....[34]....
        /*0318*/ 	.word	0x0000ad60
        /*031c*/ 	.word	0x00000000
        /*0320*/ 	.word	0x00026828
        /*0324*/ 	.short	0x010a
        /*0326*/ 	.byte	0x3f
	.zero		1


	//   ....[35]....
        /*0328*/ 	.word	0x0000adb0
        /*032c*/ 	.word	0x00000000
        /*0330*/ 	.word	0x00026848
        /*0334*/ 	.short	0x010a
        /*0336*/ 	.byte	0x3f
	.zero		1


	//   ....[36]....
        /*0338*/ 	.word	0x0000ae10
        /*033c*/ 	.word	0x00000000
        /*0340*/ 	.word	0x00026820
        /*0344*/ 	.short	0x010a
        /*0346*/ 	.byte	0x3f
	.zero		1


	//   ....[37]....
        /*0348*/ 	.word	0x0000ae60
        /*034c*/ 	.word	0x00000000
        /*0350*/ 	.word	0x00026840
        /*0354*/ 	.short	0x010a
        /*0356*/ 	.byte	0x3f
	.zero		1


	//   ....[38]....
        /*0358*/ 	.word	0x0000aeb0
        /*035c*/ 	.word	0x00000000
        /*0360*/ 	.word	0x00026828
        /*0364*/ 	.short	0x010a
        /*0366*/ 	.byte	0x3f
	.zero		1


	//   ....[39]....
        /*0368*/ 	.word	0x0000af00
        /*036c*/ 	.word	0x00000003
        /*0370*/ 	.word	0x00026840
        /*0374*/ 	.short	0x010a
        /*0376*/ 	.byte	0x3f
	.zero		1


	//   ....[40]....
        /*0378*/ 	.word	0x0000afe0
        /*037c*/ 	.word	0x00000006
        /*0380*/ 	.word	0x00000000
        /*0384*/ 	.short	0x010a
        /*0386*/ 	.byte	0x3f
	.zero		1


	//   ....[41]....
        /*0388*/ 	.word	0x0000b030
        /*038c*/ 	.word	0x00000003
        /*0390*/ 	.word	0x00000000
        /*0394*/ 	.short	0x010a
        /*0396*/ 	.byte	0x3f
	.zero		1


	//   ....[42]....
        /*0398*/ 	.word	0x0000b080
        /*039c*/ 	.word	0x00000000
        /*03a0*/ 	.word	0x00000000
        /*03a4*/ 	.short	0x010a
        /*03a6*/ 	.byte	0x3f
	.zero		1


	//----- nvinfo : EIATTR_NUM_MBARRIERS
	.align		4
.L_475:
        /*03a8*/ 	.byte	0x03, 0x38
        /*03aa*/ 	.short	0x0009


	//----- nvinfo : EIATTR_EXIT_INSTR_OFFSETS
	.align		4
        /*03ac*/ 	.byte	0x04, 0x1c
        /*03ae*/ 	.short	(.L_477 - .L_476)


	//   ....[0]....
.L_476:
        /*03b0*/ 	.word	0x0000a9d0


	//----- nvinfo : EIATTR_MAX_THREADS
	.align		4
.L_477:
        /*03b4*/ 	.byte	0x04, 0x05
        /*03b6*/ 	.short	(.L_479 - .L_478)
.L_478:
        /*03b8*/ 	.word	0x00000180
        /*03bc*/ 	.word	0x00000001
        /*03c0*/ 	.word	0x00000001


	//----- nvinfo : EIATTR_CRS_STACK_SIZE
	.align		4
.L_479:
        /*03c4*/ 	.byte	0x04, 0x1e
        /*03c6*/ 	.short	(.L_481 - .L_480)
.L_480:
        /*03c8*/ 	.word	0x00000000


	//----- nvinfo : EIATTR_CBANK_PARAM_SIZE
	.align		4
.L_481:
        /*03cc*/ 	.byte	0x03, 0x19
        /*03ce*/ 	.short	0x06f0


	//----- nvinfo : EIATTR_PARAM_CBANK
	.align		4
        /*03d0*/ 	.byte	0x04, 0x0a
        /*03d2*/ 	.short	(.L_483 - .L_482)
	.align		4
.L_482:
        /*03d4*/ 	.word	index@(.nv.constant0._ZN7cutlass13device_kernelIN5flash11enable_sm90INS1_16FlashAttnBwdSm90INS1_25CollectiveMainloopBwdSm90ILi2ELi2ELi2EN4cute5tupleIJNS5_1CILi1EEES8_S8_EEENS6_IJNS7_ILi64EEENS7_ILi128EEENS7_ILi96EEEEEENS_6half_tEfNS_4arch4Sm90ELb0ELb0ELb1ELb1ELb1ELb1ELb0ELb0ELi2ELi1ELi2ELi1ELb1EEENS1_21CollectiveEpilogueBwdISD_SE_SG_Li256ELb1ELb0ELi1EEENS1_19SingleTileSchedulerILb1ELb0ELb0ELi128EEEEEEEEEvNT_6ParamsE)
        /*03d8*/ 	.short	0x0210
        /*03da*/ 	.short	0x06f0


	//----- nvinfo : EIATTR_SW_WAR
	.align		4
.L_483:
        /*03dc*/ 	.byte	0x04, 0x36
        /*03de*/ 	.short	(.L_485 - .L_484)
.L_484:
        /*03e0*/ 	.word	0x00000008
.L_485:


//--------------------- .nv.info._ZN7cutlass13device_kernelIN5flash11enable_sm90INS1_16FlashAttnBwdSm90INS1_25CollectiveMainloopBwdSm90ILi2ELi2ELi2EN4cute5tupleIJNS5_1CILi1EEES8_S8_EEENS6_IJNS7_ILi64EEENS7_ILi128EEENS7_ILi96EEEEEENS_6half_tEfNS_4arch4Sm90ELb0ELb0ELb1ELb1ELb0ELb1ELb0ELb0ELi2ELi1ELi2ELi1ELb1EEENS1_24CollectiveEpilogueBwdGQAISD_fSG_Li256ELb1ELb0EEENS1_19SingleTileSchedulerILb1ELb0ELb0ELi128EEEEEEEEEvNT_6ParamsE --------------------------
	.section	.nv.info._ZN7cutlass13device_kernelIN5flash11enable_sm90INS1_16FlashAttnBwdSm90INS1_25CollectiveMainloopBwdSm90ILi2ELi2ELi2EN4cute5tupleIJNS5_1CILi1EEES8_S8_EEENS6_IJNS7_ILi64EEENS7_ILi128EEENS7_ILi96EEEEEENS_6half_tEfNS_4arch4Sm90ELb0ELb0ELb1ELb1ELb0ELb1ELb0ELb0ELi2ELi1ELi2ELi1ELb1EEENS1_24CollectiveEpilogueBwdGQAISD_fSG_Li256ELb1ELb0EEENS1_19SingleTileSchedulerILb1ELb0ELb0ELi128EEEEEEEEEvNT_6ParamsE,"",@"SHT_CUDA_INFO"
	.sectionflags	@""
	.align	4


	//----- nvinfo : EIATTR_CUDA_API_VERSION
	.align		4
        /*0000*/ 	.byte	0x04, 0x37
        /*0002*/ 	.short	(.L_487 - .L_486)
.L_486:
        /*0004*/ 	.word	0x00000082


	//----- nvinfo : EIATTR_KPARAM_INFO
	.align		4
.L_487:
        /*0008*/ 	.byte	0x04, 0x17
        /*000a*/ 	.short	(.L_489 - .L_488)
.L_488:
        /*000c*/ 	.word	0x00000000
        /*0010*/ 	.short	0x0000
        /*0012*/ 	.short	0x0070
        /*0014*/ 	.byte	0x00, 0xf0, 0x01, 0x1a


	//----- nvinfo : EIATTR_SPARSE_MMA_MASK
	.align		4
.L_489:
        /*0018*/ 	.byte	0x03, 0x50
        /*001a*/ 	.short	0x0000


	//----- nvinfo : EIATTR_MAXREG_COUNT
	.align		4
        /*001c*/ 	.byte	0x03, 0x1b
        /*001e*/ 	.short	0x00a8


	//----- nvinfo : EIATTR_NUM_BARRIERS
	.align		4
        /*0020*/ 	.byte	0x02, 0x4c
        /*0022*/ 	.byte	0x10
	.zero		1


	//----- nvinfo : EIATTR_EXTERNS
	.align		4
        /*0024*/ 	.byte	0x04, 0x0f
        /*0026*/ 	.short	(.L_491 - .L_490)


	//   ....[0]....
	.align		4
.L_490:
        /*0028*/ 	.word	index@(__assertfail)


	//----- nvinfo : EIATTR_MERCURY_ISA_VERSION
	.align		4
.L_491:
        /*002c*/ 	.byte	0x03, 0x5f
        /*002e*/ 	.short	0x0101


	//----- nvinfo : EIATTR_INT_WARP_WIDE_INSTR_OFFSETS
	.align		4
        /*0030*/ 	.byte	0x04, 0x31
        /*0032*/ 	.short	(.L_493 - .L_492)


	//   ....[0]....
.L_492:
        /*0034*/ 	.word	0x00000180


	//   ....[1]....
        /*0038*/ 	.word	0x000001b0


	//----- nvinfo : EIATTR_COOP_GROUP_MASK_REGIDS
	.align		4
.L_493:
        /*003c*/ 	.byte	0x04, 0x29
        /*003e*/ 	.short	(.L_495 - .L_494)


	//   ....[0]....
.L_494:
        /*0040*/ 	.word	0xffffffff


	//   ....[1]....
        /*0044*/ 	.word	0xffffffff


	//   ....[2]....
        /*0048*/ 	.word	0xffffffff


	//   ....[3]....
        /*004c*/ 	.word	0xffffffff


	//   ....[4]....
        /*0050*/ 	.word	0xffffffff


	//   ....[5]....
        /*0054*/ 	.word	0xffffffff


	//   ....[6]....
        /*0058*/ 	.word	0xffffffff


	//   ....[7]....
        /*005c*/ 	.word	0x0500000f


	//----- nvinfo : EIATTR_COOP_GROUP_INSTR_OFFSETS
	.align		4
.L_495:
        /*0060*/ 	.byte	0x04, 0x28
        /*0062*/ 	.short	(.L_497 - .L_496)


	//   ....[0]....
.L_496:
        /*0064*/ 	.word	0x00000050


	//   ....[1]....
        /*0068*/ 	.word	0x00000190


	//   ....[2]....
        /*006c*/ 	.word	0x000001e0


	//   ....[3]....
        /*0070*/ 	.word	0x000003d0


	//   ....[4]....
        /*0074*/ 	.word	0x00000600


	//   ....[5]....
        /*0078*/ 	.word	0x00001350


	//   ....[6]....
        /*007c*/ 	.word	0x00005630


	//   ....[7]....
        /*0080*/ 	.word	0x00008f70


	//----- nvinfo : EIATTR_REG_RECONFIG
	.align		4
.L_497:
        /*0084*/ 	.byte	0x01, 0x54
	.zero		2


	//----- nvinfo : EIATTR_SYSCALL_OFFSETS
	.align		4
        /*0088*/ 	.byte	0x04, 0x46
        /*008a*/ 	.short	(.L_499 - .L_498)


	//   ....[0]....
.L_498:
        /*008c*/ 	.word	0x00000fb0


	//   ....[1]....
        /*0090*/ 	.word	0x000010a0


	//   ....[2]....
        /*0094*/ 	.word	0x00001200


	//   ....[3]....
        /*0098*/ 	.word	0x000012f0


	//   ....[4]....
        /*009c*/ 	.word	0x00001560


	//----- nvinfo : EIATTR_MBARRIER_INSTR_OFFSETS
	.align		4
.L_499:
        /*00a0*/ 	.byte	0x04, 0x39
        /*00a2*/ 	.short	(.L_501 - .L_500)


	//   ....[0]....
.L_500:
        /*00a4*/ 	.word	0x00000280
        /*00a8*/ 	.word	0x000000ff
        /*00ac*/ 	.word	0x00026800
        /*00b0*/ 	.short	0x0100
        /*00b2*/ 	.byte	0x06
	.zero		1


	//   ....[1]....
        /*00b4*/ 	.word	0x00000380
        /*00b8*/ 	.word	0x000000ff
        /*00bc*/ 	.word	0x00026810
        /*00c0*/ 	.short	0x0100
        /*00c2*/ 	.byte	0x08
	.zero		1


	//   ....[2]....
        /*00c4*/ 	.word	0x00000390
        /*00c8*/ 	.word	0x000000ff
        /*00cc*/ 	.word	0x00026820
        /*00d0*/ 	.short	0x0100
        /*00d2*/ 	.byte	0x08
	.zero		1


	//   ....[3]....
        /*00d4*/ 	.word	0x000003a0
        /*00d8*/ 	.word	0x000000ff
        /*00dc*/ 	.word	0x00026818
        /*00e0*/ 	.short	0x0100
        /*00e2*/ 	.byte	0x08
	.zero		1


	//   ....[4]....
        /*00e4*/ 	.word	0x000003b0
        /*00e8*/ 	.word	0x000000ff
        /*00ec*/ 	.word	0x00026828
        /*00f0*/ 	.short	0x0100
        /*00f2*/ 	.byte	0x08
	.zero		1


	//   ....[5]....
        /*00f4*/ 	.word	0x000004e0
        /*00f8*/ 	.word	0x000000ff
        /*00fc*/ 	.word	0x00026830
        /*0100*/ 	.short	0x0100
        /*0102*/ 	.byte	0x08
	.zero		1


	//   ....[6]....
        /*0104*/ 	.word	0x000004f0
        /*0108*/ 	.word	0x000000ff
        /*010c*/ 	.word	0x00026840
        /*0110*/ 	.short	0x0100
        /*0112*/ 	.byte	0x08
	.zero		1


	//   ....[7]....
        /*0114*/ 	.word	0x00000500
        /*0118*/ 	.word	0x000000ff
        /*011c*/ 	.word	0x00026838
        /*0120*/ 	.short	0x0100
        /*0122*/ 	.byte	0x08
	.zero		1


	//   ....[8]....
        /*0124*/ 	.word	0x00000510
        /*0128*/ 	.word	0x000000ff
        /*012c*/ 	.word	0x00026848
        /*0130*/ 	.short	0x0100
        /*0132*/ 	.byte	0x08
	.zero		1


	//   ....[9]....
        /*0134*/ 	.word	0x00001390
        /*0138*/ 	.word	0x00000012
        /*013c*/ 	.word	0x00026800
        /*0140*/ 	.short	0x010a
        /*0142*/ 	.byte	0x3f
	.zero		1


	//   ....[10]....
        /*0144*/ 	.word	0x00001420
        /*0148*/ 	.word	0x00000012
        /*014c*/ 	.word	0x00026800
        /*0150*/ 	.short	0x010a
        /*0152*/ 	.byte	0x3f
	.zero		1


	//   ....[11]....
        /*0154*/ 	.word	0x00001dd0
        /*0158*/ 	.word	0x000000ff
        /*015c*/ 	.word	0x00026810
        /*0160*/ 	.short	0x010a
        /*0162*/ 	.byte	0x0a
	.zero		1


	//   ....[12]....
        /*0164*/ 	.word	0x00001e10
        /*0168*/ 	.word	0x000000ff
        /*016c*/ 	.word	0x00026810
        /*0170*/ 	.short	0x010a
        /*0172*/ 	.byte	0x0a
	.zero		1


	//   ....[13]....
        /*0174*/ 	.word	0x00002260
        /*0178*/ 	.word	0x000000ff
        /*017c*/ 	.word	0x00026830
        /*0180*/ 	.short	0x010a
        /*0182*/ 	.byte	0x0a
	.zero		1


	//   ....[14]....
        /*0184*/ 	.word	0x000022a0
        /*0188*/ 	.word	0x000000ff
        /*018c*/ 	.word	0x00026830
        /*0190*/ 	.short	0x010a
        /*0192*/ 	.byte	0x0a
	.zero		1


	//   ....[15]....
        /*0194*/ 	.word	0x00004690
        /*0198*/ 	.word	0x000000ff
        /*019c*/ 	.word	0x00000000
        /*01a0*/ 	.short	0x0101
        /*01a2*/ 	.byte	0x0c
	.zero		1


	//   ....[16]....
        /*01a4*/ 	.word	0x00004940
        /*01a8*/ 	.word	0x000000ff
        /*01ac*/ 	.word	0x00000000
        /*01b0*/ 	.short	0x0101
        /*01b2*/ 	.byte	0x0a
	.zero		1


	//   ....[17]....
        /*01b4*/ 	.word	0x00006ec0
        /*01b8*/ 	.word	0x00000000
        /*01bc*/ 	.word	0x00026820
        /*01c0*/ 	.short	0x010a
        /*01c2*/ 	.byte	0x3f
	.zero		1


	//   ....[18]....
        /*01c4*/ 	.word	0x00007790
        /*01c8*/ 	.word	0x00000000
        /*01cc*/ 	.word	0x00026840
        /*01d0*/ 	.short	0x010a
        /*01d2*/ 	.byte	0x3f
	.zero		1


	//   ....[19]....
        /*01d4*/ 	.word	0x00007aa0
        /*01d8*/ 	.word	0x00000000
        /*01dc*/ 	.word	0x00026828
        /*01e0*/ 	.short	0x010a
        /*01e2*/ 	.byte	0x3f
	.zero		1


	//   ....[20]....
        /*01e4*/ 	.word	0x00007d40
        /*01e8*/ 	.word	0x00000000
        /*01ec*/ 	.word	0x00026848
        /*01f0*/ 	.short	0x010a
        /*01f2*/ 	.byte	0x3f
	.zero		1


	//   ....[21]....
        /*01f4*/ 	.word	0x00008030
        /*01f8*/ 	.word	0x00000000
        /*01fc*/ 	.word	0x00026820
        /*0200*/ 	.short	0x010a
        /*0202*/ 	.byte	0x3f
	.zero		1


	//   ....[22]....
        /*0204*/ 	.word	0x00008330
        /*0208*/ 	.word	0x00000000
        /*020c*/ 	.word	0x00026840
        /*0210*/ 	.short	0x010a
        /*0212*/ 	.byte	0x3f
	.zero		1


	//   ....[23]....
        /*0214*/ 	.word	0x00008620
        /*0218*/ 	.word	0x00000000
        /*021c*/ 	.word	0x00026828
        /*0220*/ 	.short	0x010a
        /*0222*/ 	.byte	0x3f
	.zero		1


	//   ....[24]....
        /*0224*/ 	.word	0x00008910
        /*0228*/ 	.word	0x00000003
        /*022c*/ 	.word	0x00026840
        /*0230*/ 	.short	0x010a
        /*0232*/ 	.byte	0x3f
	.zero		1


	//   ....[25]....
        /*0234*/ 	.word	0x00008dd0
        /*0238*/ 	.word	0x00000006
        /*023c*/ 	.word	0x00000000
        /*0240*/ 	.short	0x010a
        /*0242*/ 	.byte	0x3f
	.zero		1


	//   ....[26]....
        /*0244*/ 	.word	0x00008e30
        /*0248*/ 	.word	0x00000003
        /*024c*/ 	.word	0x00000000
        /*0250*/ 	.short	0x010a
        /*0252*/ 	.byte	0x3f
	.zero		1


	//   ....[27]....
        /*0254*/ 	.word	0x00008e90
        /*0258*/ 	.word	0x00000000
        /*025c*/ 	.word	0x00000000
        /*0260*/ 	.short	0x010a
        /*0262*/ 	.byte	0x3f
	.zero		1


	//   ....[28]....
        /*0264*/ 	.word	0x00008ec0
        /*0268*/ 	.word	0x00000003
        /*026c*/ 	.word	0x00000000
        /*0270*/ 	.short	0x010a
        /*0272*/ 	.byte	0x3f
	.zero		1


	//   ....[29]....
        /*0274*/ 	.word	0x00008fa0
        /*0278*/ 	.word	0x00000012
        /*027c*/ 	.word	0x00026800
        /*0280*/ 	.short	0x010a
        /*0282*/ 	.byte	0x3f
	.zero		1


	//   ....[30]....
        /*0284*/ 	.word	0x00009000
        /*0288*/ 	.word	0x00000005
        /*028c*/ 	.word	0x00026810
        /*0290*/ 	.short	0x010a
        /*0292*/ 	.byte	0x3f
	.zero		1


	//   ....[31]....
        /*0294*/ 	.word	0x00009060
        /*0298*/ 	.word	0x00000079
        /*029c*/ 	.word	0x00026830
        /*02a0*/ 	.short	0x010a
        /*02a2*/ 	.byte	0x3f
	.zero		1


	//   ....[32]....
        /*02a4*/ 	.word	0x000090b0
        /*02a8*/ 	.word	0x00000000
        /*02ac*/ 	.word	0x00026820
        /*02b0*/ 	.short	0x010a
        /*02b2*/ 	.byte	0x3f
	.zero		1


	//   ....[33]....
        /*02b4*/ 	.word	0x00009100
        /*02b8*/ 	.word	0x00000000
        /*02bc*/ 	.word	0x00026840
        /*02c0*/ 	.short	0x010a
        /*02c2*/ 	.byte	0x3f
	.zero		1


	//   ....[34]....
        /*02c4*/ 	.word	0x00009150
        /*02c8*/ 	.word	0x00000000
        /*02cc*/ 	.word	0x00026828
        /*02d0*/ 	.short	0x010a
        /*02d2*/ 	.byte	0x3f
	.zero		1


	//   ....[35]....
        /*02d4*/ 	.word	0x000091a0
        /*02d8*/ 	.word	0x00000000
        /*02dc*/ 	.word	0x00026848
        /*02e0*/ 	.short	0x010a
        /*02e2*/ 	.byte	0x3f
	.zero		1


	//   ....[36]....
        /*02e4*/ 	.word	0x00009200
        /*02e8*/ 	.word	0x00000000
        /*02ec*/ 	.word	0x00026820
        /*02f0*/ 	.short	0x010a
        /*02f2*/ 	.byte	0x3f
	.zero		1


	//   ....[37]....
        /*02f4*/ 	.word	0x00009250
        /*02f8*/ 	.word	0x00000000
        /*02fc*/ 	.word	0x00026840
        /*0300*/ 	.short	0x010a
        /*0302*/ 	.byte	0x3f
	.zero		1


	//   ....[38]....
        /*0304*/ 	.word	0x000092a0
        /*0308*/ 	.word	0x00000000
        /*030c*/ 	.word	0x00026828
        /*0310*/ 	.short	0x010a
        /*0312*/ 	.byte	0x3f
	.zero		1


	//   ....[39]....
        /*0314*/ 	.word	0x000092f0
        /*0318*/ 	.word	0x00000003
        /*031c*/ 	.word	0x00026840
        /*0320*/ 	.short	0x010a
        /*0322*/ 	.byte	0x3f
	.zero		1


	//   ....[40]....
        /*0324*/ 	.word	0x000093d0
        /*0328*/ 	.word	0x00000006
        /*032c*/ 	.word	0x00000000
        /*0330*/ 	.short	0x010a
        /*0332*/ 	.byte	0x3f
	.zero		1


	//   ....[41]....
        /*0334*/ 	.word	0x00009420
        /*0338*/ 	.word	0x00000003
        /*033c*/ 	.word	0x00000000
        /*0340*/ 	.short	0x010a
        /*0342*/ 	.byte	0x3f
	.zero		1


	//   ....[42]....
        /*0344*/ 	.word	0x00009470
        /*0348*/ 	.word	0x00000000
        /*034c*/ 	.word	0x00000000
        /*0350*/ 	.short	0x010a
        /*0352*/ 	.byte	0x3f
	.zero		1


	//----- nvinfo : EIATTR_NUM_MBARRIERS
	.align		4
.L_501:
        /*0354*/ 	.byte	0x03, 0x38
        /*0356*/ 	.short	0x0009


	//----- nvinfo : EIATTR_EXIT_INSTR_OFFSETS
	.align		4
        /*0358*/ 	.byte	0x04, 0x1c
        /*035a*/ 	.short	(.L_503 - .L_502)


	//   ....[0]....
.L_502:
        /*035c*/ 	.word	0x00008f10


	//----- nvinfo : EIATTR_MAX_THREADS
	.align		4
.L_503:
        /*0360*/ 	.byte	0x04, 0x05
        /*0362*/ 	.short	(.L_505 - .L_504)
.L_504:
        /*0364*/ 	.word	0x00000180
        /*0368*/ 	.word	0x00000001
        /*036c*/ 	.word	0x00000001


	//----- nvinfo : EIATTR_CRS_STACK_SIZE
	.align		4
.L_505:
        /*0370*/ 	.byte	0x04, 0x1e
        /*0372*/ 	.short	(.L_507 - .L_506)
.L_506:
        /*0374*/ 	.word	0x00000000


	//----- nvinfo : EIATTR_CBANK_PARAM_SIZE
	.align		4
.L_507:
        /*0378*/ 	.byte	0x03, 0x19
        /*037a*/ 	.short	0x06f0


	//----- nvinfo : EIATTR_PARAM_CBANK
	.align		4
        /*037c*/ 	.byte	0x04, 0x0a
        /*037e*/ 	.short	(.L_509 - .L_508)
	.align		4
.L_508:
        /*0380*/ 	.word	index@(.nv.constant0._ZN7cutlass13device_kernelIN5flash11enable_sm90INS1_16FlashAttnBwdSm90INS1_25CollectiveMainloopBwdSm90ILi2ELi2ELi2EN4cute5tupleIJNS5_1CILi1EEES8_S8_EEENS6_IJNS7_ILi64EEENS7_ILi128EEENS7_ILi96EEEEEENS_6half_tEfNS_4arch4Sm90ELb0ELb0ELb1ELb1ELb0ELb1ELb0ELb0ELi2ELi1ELi2ELi1ELb1EEENS1_24CollectiveEpilogueBwdGQAISD_fSG_Li256ELb1ELb0EEENS1_19SingleTileSchedulerILb1ELb0ELb0ELi128EEEEEEEEEvNT_6ParamsE)
        /*0384*/ 	.short	0x0210
        /*0386*/ 	.short	0x06f0


	//----- nvinfo : EIATTR_SW_WAR
	.align		4
.L_509:
        /*0388*/ 	.byte	0x04, 0x36
        /*038a*/ 	.short	(.L_511 - .L_510)
.L_510:
        /*038c*/ 	.word	0x00000008
.L_511:


//--------------------- .nv.info._ZN7cutlass13device_kernelIN5flash11enable_sm90INS1_16FlashAttnBwdSm90INS1_25CollectiveMainloopBwdSm90ILi2ELi2ELi2EN4cute5tupleIJNS5_1CILi1EEES8_S8_EEENS6_IJNS7_ILi64EEENS7_ILi128EEENS7_ILi96EEEEEENS_6half_tEfNS_4arch4Sm90ELb0ELb0ELb1ELb1ELb1ELb1ELb0ELb0ELi2ELi1ELi2ELi1ELb1EEENS1_24CollectiveEpilogueBwdGQAISD_fSG_Li256ELb1ELb1EEENS1_19SingleTileSchedulerILb1ELb0ELb0ELi128EEEEEEEEEvNT_6ParamsE --------------------------
	.section	.nv.info._ZN7cutlass13device_kernelIN5flash11enable_sm90INS1_16FlashAttnBwdSm90INS1_25CollectiveMainloopBwdSm90ILi2ELi2ELi2EN4cute5tupleIJNS5_1CILi1EEES8_S8_EEENS6_IJNS7_ILi64EEENS7_ILi128EEENS7_ILi96EEEEEENS_6half_tEfNS_4arch4Sm90ELb0ELb0ELb1ELb1ELb1ELb1ELb0ELb0ELi2ELi1ELi2ELi1ELb1EEENS1_24CollectiveEpilogueBwdGQAISD_fSG_Li256ELb1ELb1EEENS1_19SingleTileSchedulerILb1ELb0ELb0ELi128EEEEEEEEEvNT_6ParamsE,"",@"SHT_CUDA_INFO"
	.sectionflags	@""
	.align	4


	//----- nvinfo : EIATTR_CUDA_API_VERSION
	.align		4
        /*0000*/ 	.byte	0x04, 0x37
        /*0002*/ 	.short	(.L_513 - .L_512)
.L_512:
        /*0004*/ 	.word	0x00000082


	//----- nvinfo : EIATTR_KPARAM_INFO
	.align		4
.L_513:
        /*0008*/ 	.byte	0x04, 0x17
        /*000a*/ 	.short	(.L_515 - .L_514)
.L_514:
        /*000c*/ 	.word	0x00000000
        /*0010*/ 	.short	0x0000
        /*0012*/ 	.short	0x0070
        /*0014*/ 	.byte	0x00, 0xf0, 0x01, 0x1a


	//----- nvinfo : EIATTR_SPARSE_MMA_MASK
	.align		4
.L_515:
        /*0018*/ 	.byte	0x03, 0x50
        /*001a*/ 	.short	0x0000


	//----- nvinfo : EIATTR_MAXREG_COUNT
	.align		4
        /*001c*/ 	.byte	0x03, 0x1b
        /*001e*/ 	.short	0x00a8


	//----- nvinfo : EIATTR_NUM_BARRIERS
	.align		4
        /*0020*/ 	.byte	0x02, 0x4c
        /*0022*/ 	.byte	0x10
	.zero		1


	//----- nvinfo : EIATTR_EXTERNS
	.align		4
        /*0024*/ 	.byte	0x04, 0x0f
        /*0026*/ 	.short	(.L_517 - .L_516)


	//   ....[0]....
	.align		4
.L_516:
        /*0028*/ 	.word	index@(__assertfail)


	//----- nvinfo : EIATTR_MERCURY_ISA_VERSION
	.align		4
.L_517:
        /*002c*/ 	.byte	0x03, 0x5f
        /*002e*/ 	.short	0x0101


	//----- nvinfo : EIATTR_INT_WARP_WIDE_INSTR_OFFSETS
	.align		4
        /*0030*/ 	.byte	0x04, 0x31
        /*0032*/ 	.short	(.L_519 - .L_518)


	//   ....[0]....
.L_518:
        /*0034*/ 	.word	0x00000180


	//   ....[1]....
        /*0038*/ 	.word	0x000001b0


	//   ....[2]....
        /*003c*/ 	.word	0x00006850


	//   ....[3]....
        /*0040*/ 	.word	0x00006cc0


	//   ....[4]....
        /*0044*/ 	.word	0x00007290


	//----- nvinfo : EIATTR_COOP_GROUP_MASK_REGIDS
	.align		4
.L_519:
        /*0048*/ 	.byte	0x04, 0x29
        /*004a*/ 	.short	(.L_521 - .L_520)


	//   ....[0]....
.L_520:
        /*004c*/ 	.word	0xffffffff


	//   ....[1]....
        /*0050*/ 	.word	0xffffffff


	//   ....[2]....
        /*0054*/ 	.word	0xffffffff


	//   ....[3]....
        /*0058*/ 	.word	0xffffffff


	//   ....[4]....
        /*005c*/ 	.word	0xffffffff


	//   ....[5]....
        /*0060*/ 	.word	0xffffffff


	//   ....[6]....
        /*0064*/ 	.word	0xffffffff


	//   ....[7]....
        /*0068*/ 	.word	0xffffffff


	//   ....[8]....
        /*006c*/ 	.word	0xffffffff


	//   ....[9]....
        /*0070*/ 	.word	0xffffffff


	//   ....[10]....
        /*0074*/ 	.word	0xffffffff


	//   ....[11]....
        /*0078*/ 	.word	0xffffffff


	//   ....[12]....
        /*007c*/ 	.word	0xffffffff


	//   ....[13]....
        /*0080*/ 	.word	0xffffffff


	//   ....[14]....
        /*0084*/ 	.word	0xffffffff


	//   ....[15]....
        /*0088*/ 	.word	0xffffffff


	//   ....[16]....
        /*008c*/ 	.word	0xffffffff


	//   ....[17]....
        /*0090*/ 	.word	0x0500000f


	//   ....[18]....
        /*0094*/ 	.word	0x0500000f


	//   ....[19]....
        /*0098*/ 	.word	0x0500000f


	//   ....[20]....
        /*009c*/ 	.word	0x0500000f


	//   ....[21]....
        /*00a0*/ 	.word	0x0500000f


	//   ....[22]....
        /*00a4*/ 	.word	0x0500000f


	//----- nvinfo : EIATTR_COOP_GROUP_INSTR_OFFSETS
	.align		4
.L_521:
        /*00a8*/ 	.byte	0x04, 0x28
        /*00aa*/ 	.short	(.L_523 - .L_522)


	//   ....[0]....
.L_522:
        /*00ac*/ 	.word	0x00000050


	//   ....[1]....
        /*00b0*/ 	.word	0x00000190


	//   ....[2]....
        /*00b4*/ 	.word	0x000001e0


	//   ....[3]....
        /*00b8*/ 	.word	0x000003d0


	//   ....[4]....
        /*00bc*/ 	.word	0x00000600


	//   ....[5]....
        /*00c0*/ 	.word	0x00001350


	//   ....[6]....
        /*00c4*/ 	.word	0x00005440


	//   ....[7]....
        /*00c8*/ 	.word	0x000055d0


	//   ....[8]....
        /*00cc*/ 	.word	0x00005880


	//   ....[9]....
        /*00d0*/ 	.word	0x00005a10


	//   ....[10]....
        /*00d4*/ 	.word	0x00005b20


	//   ....[11]....
        /*00d8*/ 	.word	0x000064f0


	//   ....[12]....
        /*00dc*/ 	.word	0x00006780


	//   ....[13]....
        /*00e0*/ 	.word	0x000069c0


	//   ....[14]....
        /*00e4*/ 	.word	0x00006bf0


	//   ....[15]....
        /*00e8*/ 	.word	0x00006ea0


	//   ....[16]....
        /*00ec*/ 	.word	0x000071d0


	//   ....[17]....
        /*00f0*/ 	.word	0x00009cb0


	//   ....[18]....
        /*00f4*/ 	.word	0x00009e20


	//   ....[19]....
        /*00f8*/ 	.word	0x00009e90


	//   ....[20]....
        /*00fc*/ 	.word	0x00009f00


	//   ....[21]....
        /*0100*/ 	.word	0x00009f70


	//   ....[22]....
        /*0104*/ 	.word	0x00009fe0


	//----- nvinfo : EIATTR_REG_RECONFIG
	.align		4
.L_523:
        /*0108*/ 	.byte	0x01, 0x54
	.zero		2


	//----- nvinfo : EIATTR_SYSCALL_OFFSETS
	.align		4
        /*010c*/ 	.byte	0x04, 0x46
        /*010e*/ 	.short	(.L_525 - .L_524)


	//   ....[0]....
.L_524:
        /*0110*/ 	.word	0x00000fb0


	//   ....[1]....
        /*0114*/ 	.word	0x000010a0


	//   ....[2]....
        /*0118*/ 	.word	0x00001200


	//   ....[3]....
        /*011c*/ 	.word	0x000012f0


	//   ....[4]....
        /*0120*/ 	.word	0x00001560


	//----- nvinfo : EIATTR_MBARRIER_INSTR_OFFSETS
	.align		4
.L_525:
        /*0124*/ 	.byte	0x04, 0x39
        /*0126*/ 	.short	(.L_527 - .L_526)


	//   ....[0]....
.L_526:
        /*0128*/ 	.word	0x00000280
        /*012c*/ 	.word	0x000000ff
        /*0130*/ 	.word	0x00026800
        /*0134*/ 	.short	0x0100
        /*0136*/ 	.byte	0x06
	.zero		1


	//   ....[1]....
        /*0138*/ 	.word	0x00000380
        /*013c*/ 	.word	0x000000ff
        /*0140*/ 	.word	0x00026810
        /*0144*/ 	.short	0x0100
        /*0146*/ 	.byte	0x08
	.zero		1


	//   ....[2]....
        /*0148*/ 	.word	0x00000390
        /*014c*/ 	.word	0x000000ff
        /*0150*/ 	.word	0x00026820
        /*0154*/ 	.short	0x0100
        /*0156*/ 	.byte	0x08
	.zero		1


	//   ....[3]....
        /*0158*/ 	.word	0x000003a0
        /*015c*/ 	.word	0x000000ff
        /*0160*/ 	.word	0x00026818
        /*0164*/ 	.short	0x0100
        /*0166*/ 	.byte	0x08
	.zero		1


	//   ....[4]....
        /*0168*/ 	.word	0x000003b0
        /*016c*/ 	.word	0x000000ff
        /*0170*/ 	.word	0x00026828
        /*0174*/ 	.short	0x0100
        /*0176*/ 	.byte	0x08
	.zero		1


	//   ....[5]....
        /*0178*/ 	.word	0x000004e0
        /*017c*/ 	.word	0x000000ff
        /*0180*/ 	.word	0x00026830
        /*0184*/ 	.short	0x0100
        /*0186*/ 	.byte	0x08
	.zero		1


	//   ....[6]....
        /*0188*/ 	.word	0x000004f0
        /*018c*/ 	.word	0x000000ff
        /*0190*/ 	.word	0x00026840
        /*0194*/ 	.short	0x0100
        /*0196*/ 	.byte	0x08
	.zero		1


	//   ....[7]....
        /*0198*/ 	.word	0x00000500
        /*019c*/ 	.word	0x000000ff
        /*01a0*/ 	.word	0x00026838
        /*01a4*/ 	.short	0x0100
        /*01a6*/ 	.byte	0x08
	.zero		1


	//   ....[8]....
        /*01a8*/ 	.word	0x00000510
        /*01ac*/ 	.word	0x000000ff
        /*01b0*/ 	.word	0x00026848
        /*01b4*/ 	.short	0x0100
        /*01b6*/ 	.byte	0x08
	.zero		1


	//   ....[9]....
        /*01b8*/ 	.word	0x00001390
        /*01bc*/ 	.word	0x00000012
        /*01c0*/ 	.word	0x00026800
        /*01c4*/ 	.short	0x010a
        /*01c6*/ 	.byte	0x3f
	.zero		1


	//   ....[10]....
        /*01c8*/ 	.word	0x00001420
        /*01cc*/ 	.word	0x00000012
        /*01d0*/ 	.word	0x00026800
        /*01d4*/ 	.short	0x010a
        /*01d6*/ 	.byte	0x3f
	.zero		1


	//   ....[11]....
        /*01d8*/ 	.word	0x00001dd0
        /*01dc*/ 	.word	0x000000ff
        /*01e0*/ 	.word	0x00026810
        /*01e4*/ 	.short	0x010a
        /*01e6*/ 	.byte	0x0a
	.zero		1


	//   ....[12]....
        /*01e8*/ 	.word	0x00001e10
        /*01ec*/ 	.word	0x000000ff
        /*01f0*/ 	.word	0x00026810
        /*01f4*/ 	.short	0x010a
        /*01f6*/ 	.byte	0x0a
	.zero		1


	//   ....[13]....
        /*01f8*/ 	.word	0x00002260
        /*01fc*/ 	.word	0x000000ff
        /*0200*/ 	.word	0x00026830
        /*0204*/ 	.short	0x010a
        /*0206*/ 	.byte	0x0a
	.zero		1


	//   ....[14]....
        /*0208*/ 	.word	0x000022a0
        /*020c*/ 	.word	0x000000ff
        /*0210*/ 	.word	0x00026830
        /*0214*/ 	.short	0x010a
        /*0216*/ 	.byte	0x0a
	.zero		1


	//   ....[15]....
        /*0218*/ 	.word	0x00004690
        /*021c*/ 	.word	0x000000ff
        /*0220*/ 	.word	0x00000000
        /*0224*/ 	.short	0x0101
        /*0226*/ 	.byte	0x0c
	.zero		1


	//   ....[16]....
        /*0228*/ 	.word	0x00004940
        /*022c*/ 	.word	0x000000ff
        /*0230*/ 	.word	0x00000000
        /*0234*/ 	.short	0x0101
        /*0236*/ 	.byte	0x0a
	.zero		1


	//   ....[17]....
        /*0238*/ 	.word	0x00007c00
        /*023c*/ 	.word	0x00000000
        /*0240*/ 	.word	0x00026820
        /*0244*/ 	.short	0x010a
        /*0246*/ 	.byte	0x3f
	.zero		1


	//   ....[18]....
        /*0248*/ 	.word	0x000084d0
        /*024c*/ 	.word	0x00000000
        /*0250*/ 	.word	0x00026840
        /*0254*/ 	.short	0x010a
        /*0256*/ 	.byte	0x3f
	.zero		1


	//   ....[19]....
        /*0258*/ 	.word	0x000087e0
        /*025c*/ 	.word	0x00000000
        /*0260*/ 	.word	0x00026828
        /*0264*/ 	.short	0x010a
        /*0266*/ 	.byte	0x3f
	.zero		1


	//   ....[20]....
        /*0268*/ 	.word	0x00008a80
        /*026c*/ 	.word	0x00000000
        /*0270*/ 	.word	0x00026848
        /*0274*/ 	.short	0x010a
        /*0276*/ 	.byte	0x3f
	.zero		1


	//   ....[21]....
        /*0278*/ 	.word	0x00008d70
        /*027c*/ 	.word	0x00000000
        /*0280*/ 	.word	0x00026820
        /*0284*/ 	.short	0x010a
        /*0286*/ 	.byte	0x3f
	.zero		1


	//   ....[22]....
        /*0288*/ 	.word	0x00009070
        /*028c*/ 	.word	0x00000000
        /*0290*/ 	.word	0x00026840
        /*0294*/ 	.short	0x010a
        /*0296*/ 	.byte	0x3f
	.zero		1


	//   ....[23]....
        /*0298*/ 	.word	0x00009360
        /*029c*/ 	.word	0x00000000
        /*02a0*/ 	.word	0x00026828
        /*02a4*/ 	.short	0x010a
        /*02a6*/ 	.byte	0x3f
	.zero		1


	//   ....[24]....
        /*02a8*/ 	.word	0x00009650
        /*02ac*/ 	.word	0x00000003
        /*02b0*/ 	.word	0x00026840
        /*02b4*/ 	.short	0x010a
        /*02b6*/ 	.byte	0x3f
	.zero		1


	//   ....[25]....
        /*02b8*/ 	.word	0x00009b10
        /*02bc*/ 	.word	0x00000006
        /*02c0*/ 	.word	0x00000000
        /*02c4*/ 	.short	0x010a
        /*02c6*/ 	.byte	0x3f
	.zero		1


	//   ....[26]....
        /*02c8*/ 	.word	0x00009b70
        /*02cc*/ 	.word	0x00000003
        /*02d0*/ 	.word	0x00000000
        /*02d4*/ 	.short	0x010a
        /*02d6*/ 	.byte	0x3f
	.zero		1


	//   ....[27]....
        /*02d8*/ 	.word	0x00009bd0
        /*02dc*/ 	.word	0x00000000
        /*02e0*/ 	.word	0x00000000
        /*02e4*/ 	.short	0x010a
        /*02e6*/ 	.byte	0x3f
	.zero		1


	//   ....[28]....
        /*02e8*/ 	.word	0x00009c00
        /*02ec*/ 	.word	0x00000003
        /*02f0*/ 	.word	0x00000000
        /*02f4*/ 	.short	0x010a
        /*02f6*/ 	.byte	0x3f
	.zero		1


	//   ....[29]....
        /*02f8*/ 	.word	0x00009ce0
        /*02fc*/ 	.word	0x00000012
        /*0300*/ 	.word	0x00026800
        /*0304*/ 	.short	0x010a
        /*0306*/ 	.byte	0x3f
	.zero		1


	//   ....[30]....
        /*0308*/ 	.word	0x00009d40
        /*030c*/ 	.word	0x00000005
        /*0310*/ 	.word	0x00026810
        /*0314*/ 	.short	0x010a
        /*0316*/ 	.byte	0x3f
	.zero		1


	//   ....[31]....
        /*0318*/ 	.word	0x00009da0
        /*031c*/ 	.word	0x00000079
        /*0320*/ 	.word	0x00026830
        /*0324*/ 	.short	0x010a
        /*0326*/ 	.byte	0x3f
	.zero		1


	//   ....[32]....
        /*0328*/ 	.word	0x0000a020
        /*032c*/ 	.word	0x00000000
        /*0330*/ 	.word	0x00026820
        /*0334*/ 	.short	0x010a
        /*0336*/ 	.byte	0x3f
	.zero		1


	//   ....[33]....
        /*0338*/ 	.word	0x0000a070
        /*033c*/ 	.word	0x00000000
        /*0340*/ 	.word	0x00026840
        /*0344*/ 	.short	0x010a
        /*0346*/ 	.byte	0x3f
	.zero		1


	//   ....[34]....
        /*0348*/ 	.word	0x0000a0c0
        /*034c*/ 	.word	0x00000000
        /*0350*/ 	.word	0x00026828
        /*0354*/ 	.short	0x010a
        /*0356*/ 	.byte	0x3f
	.zero		1


	//   ....[35]....
        /*0358*/ 	.word	0x0000a110
        /*035c*/ 	.word	0x00000000
        /*0360*/ 	.word	0x00026848
        /*0364*/ 	.short	0x010a
        /*0366*/ 	.byte	0x3f
	.zero		1


	//   ....[36]....
        /*0368*/ 	.word	0x0000a170
        /*036c*/ 	.word	0x00000000
        /*0370*/ 	.word	0x00026820
        /*0374*/ 	.short	0x010a
        /*0376*/ 	.byte	0x3f
	.zero		1


	//   ....[37]....
        /*0378*/ 	.word	0x0000a1c0
        /*037c*/ 	.word	0x00000000
        /*0380*/ 	.word	0x00026840
        /*0384*/ 	.short	0x010a
        /*0386*/ 	.byte	0x3f
	.zero		1


	//   ....[38]....
        /*0388*/ 	.word	0x0000a210
        /*038c*/ 	.word	0x00000000
        /*0390*/ 	.word	0x00026828
        /*0394*/ 	.short	0x010a
        /*0396*/ 	.byte	0x3f
	.zero		1


	//   ....[39]....
        /*0398*/ 	.word	0x0000a260
        /*039c*/ 	.word	0x00000003
        /*03a0*/ 	.word	0x00026840
        /*03a4*/ 	.short	0x010a
        /*03a6*/ 	.byte	0x3f
	.zero		1


	//   ....[40]....
        /*03a8*/ 	.word	0x0000a340
        /*03ac*/ 	.word	0x00000006
        /*03b0*/ 	.word	0x00000000
        /*03b4*/ 	.short	0x010a
        /*03b6*/ 	.byte	0x3f
	.zero		1


	//   ....[41]....
        /*03b8*/ 	.word	0x0000a390
        /*03bc*/ 	.word	0x00000003
        /*03c0*/ 	.word	0x00000000
        /*03c4*/ 	.short	0x010a
        /*03c6*/ 	.byte	0x3f
	.zero		1


	//   ....[42]....
        /*03c8*/ 	.word	0x0000a3e0
        /*03cc*/ 	.word	0x00000000
        /*03d0*/ 	.word	0x00000000
        /*03d4*/ 	.short	0x010a
        /*03d6*/ 	.byte	0x3f
	.zero		1


	//----- nvinfo : EIATTR_NUM_MBARRIERS
	.align		4
.L_527:
        /*03d8*/ 	.byte	0x03, 0x38
        /*03da*/ 	.short	0x0009


	//----- nvinfo : EIATTR_EXIT_INSTR_OFFSETS
	.align		4
        /*03dc*/ 	.byte	0x04, 0x1c
        /*03de*/ 	.short	(.L_529 - .L_528)


	//   ....[0]....
.L_528:
        /*03e0*/ 	.word	0x00009c50


	//----- nvinfo : EIATTR_MAX_THREADS
	.align		4
.L_529:
        /*03e4*/ 	.byte	0x04, 0x05
        /*03e6*/ 	.short	(.L_531 - .L_530)
.L_530:
        /*03e8*/ 	.word	0x00000180
        /*03ec*/ 	.word	0x00000001
        /*03f0*/ 	.word	0x00000001


	//----- nvinfo : EIATTR_CRS_STACK_SIZE
	.align		4
.L_531:
        /*03f4*/ 	.byte	0x04, 0x1e
        /*03f6*/ 	.short	(.L_533 - .L_532)
.L_532:
        /*03f8*/ 	.word	0x00000000


	//----- nvinfo : EIATTR_CBANK_PARAM_SIZE
	.align		4
.L_533:
        /*03fc*/ 	.byte	0x03, 0x19
        /*03fe*/ 	.short	0x06f0


	//----- nvinfo : EIATTR_PARAM_CBANK
	.align		4
        /*0400*/ 	.byte	0x04, 0x0a
        /*0402*/ 	.short	(.L_535 - .L_534)
	.align		4
.L_534:
        /*0404*/ 	.word	index@(.nv.constant0._ZN7cutlass13device_kernelIN5flash11enable_sm90INS1_16FlashAttnBwdSm90INS1_25CollectiveMainloopBwdSm90ILi2ELi2ELi2EN4cute5tupleIJNS5_1CILi1EEES8_S8_EEENS6_IJNS7_ILi64EEENS7_ILi128EEENS7_ILi96EEEEEENS_6half_tEfNS_4arch4Sm90ELb0ELb0ELb1ELb1ELb1ELb1ELb0ELb0ELi2ELi1ELi2ELi1ELb1EEENS1_24CollectiveEpilogueBwdGQAISD_fSG_Li256ELb1ELb1EEENS1_19SingleTileSchedulerILb1ELb0ELb0ELi128EEEEEEEEEvNT_6ParamsE)
        /*0408*/ 	.short	0x0210
        /*040a*/ 	.short	0x06f0


	//----- nvinfo : EIATTR_SW_WAR
	.align		4
.L_535:
        /*040c*/ 	.byte	0x04, 0x36
        /*040e*/ 	.short	(.L_537 - .L_536)
.L_536:
        /*0410*/ 	.word	0x00000008
.L_537:


//--------------------- .nv.info._ZN7cutlass13device_kernelIN5flash11enable_sm90INS1_16FlashAttnBwdSm90INS1_25CollectiveMainloopBwdSm90ILi2ELi2ELi2EN4cute5tupleIJNS5_1CILi1EEES8_S8_EEENS6_IJNS7_ILi64EEENS7_ILi128EEENS7_ILi96EEEEEENS_6half_tEfNS_4arch4Sm90ELb0ELb1ELb1ELb0ELb0ELb1ELb0ELb0ELi2ELi1ELi2ELi1ELb1EEENS1_21CollectiveEpilogueBwdISD_SE_SG_Li256ELb0ELb0ELi1EEENS1_19SingleTileSchedulerILb0ELb0ELb0ELi128EEEEEEEEEvNT_6ParamsE --------------------------
	.section	.nv.info._ZN7cutlass13device_kernelIN5flash11enable_sm90INS1_16FlashAttnBwdSm90INS1_25CollectiveMainloopBwdSm90ILi2ELi2ELi2EN4cute5tupleIJNS5_1CILi1EEES8_S8_EEENS6_IJNS7_ILi64EEENS7_ILi128EEENS7_ILi96EEEEEENS_6half_tEfNS_4arch4Sm90ELb0ELb1ELb1ELb0ELb0ELb1ELb0ELb0ELi2ELi1ELi2ELi1ELb1EEENS1_21CollectiveEpilogueBwdISD_SE_SG_Li256ELb0ELb0ELi1EEENS1_19SingleTileSchedulerILb0ELb0ELb0ELi128EEEEEEEEEvNT_6ParamsE,"",@"SHT_CUDA_INFO"
	.sectionflags	@""
	.align	4


	//----- nvinfo : EIATTR_CUDA_API_VERSION
	.align		4
        /*0000*/ 	.byte	0x04, 0x37
        /*0002*/ 	.short	(.L_539 - .L_538)
.L_538:
        /*0004*/ 	.word	0x00000082


	//----- nvinfo : EIATTR_KPARAM_INFO
	.align		4
.L_539:
        /*0008*/ 	.byte	0x04, 0x17
        /*000a*/ 	.short	(.L_541 - .L_540)
.L_540:
        /*000c*/ 	.word	0x00000000
        /*0010*/ 	.short	0x0000
        /*0012*/ 	.short	0x0070
        /*0014*/ 	.byte	0x00, 0xf0, 0x01, 0x24


	//----- nvinfo : EIATTR_SPARSE_MMA_MASK
	.align		4
.L_541:
        /*0018*/ 	.byte	0x03, 0x50
        /*001a*/ 	.short	0x0000


	//----- nvinfo : EIATTR_MAXREG_COUNT
	.align		4
        /*001c*/ 	.byte	0x03, 0x1b
        /*001e*/ 	.short	0x00a8


	//----- nvinfo : EIATTR_NUM_BARRIERS
	.align		4
        /*0020*/ 	.byte	0x02, 0x4c
        /*0022*/ 	.byte	0x10
	.zero		1


	//----- nvinfo : EIATTR_EXTERNS
	.align		4
        /*0024*/ 	.byte	0x04, 0x0f
        /*0026*/ 	.short	(.L_543 - .L_542)


	//   ....[0]....
	.align		4
.L_542:
        /*0028*/ 	.word	index@(__assertfail)


	//----- nvinfo : EIATTR_ANNOTATIONS
	.align		4
.L_543:
        /*002c*/ 	.byte	0x04, 0x55
        /*002e*/ 	.short	(.L_545 - .L_544)


	//   ....[0]....
.L_544:
        /*0030*/ 	.word	0x00000001
        /*0034*/ 	.byte	0xd0, 0x16, 0x00, 0x00, 0x01, 0x00, 0x00, 0x00, 0x20, 0x29, 0x00, 0x00, 0x01, 0x00, 0x00, 0x00
        /*0044*/ 	.byte	0xd0, 0x7c, 0x00, 0x00, 0x01, 0x00, 0x00, 0x00, 0x20, 0x80, 0x00, 0x00, 0x01, 0x00, 0x00, 0x00
        /*0054*/ 	.byte	0xd0, 0x8c, 0x00, 0x00, 0x01, 0x00, 0x00, 0x00, 0xf0, 0x8c, 0x00, 0x00, 0x01, 0x00, 0x00, 0x00
        /*0064*/ 	.byte	0x30, 0x92, 0x00, 0x00


	//----- nvinfo : EIATTR_MERCURY_ISA_VERSION
	.align		4
.L_545:
        /*0068*/ 	.byte	0x03, 0x5f
        /*006a*/ 	.short	0x0101


	//----- nvinfo : EIATTR_INT_WARP_WIDE_INSTR_OFFSETS
	.align		4
        /*006c*/ 	.byte	0x04, 0x31
        /*006e*/ 	.short	(.L_547 - .L_546)


	//   ....[0]....
.L_546:
        /*0070*/ 	.word	0x000001f0


	//   ....[1]....
        /*0074*/ 	.word	0x00000220


	//----- nvinfo : EIATTR_COOP_GROUP_MASK_REGIDS
	.align		4
.L_547:
        /*0078*/ 	.byte	0x04, 0x29
        /*007a*/ 	.short	(.L_549 - .L_548)


	//   ....[0]....
.L_548:
        /*007c*/ 	.word	0xffffffff


	//   ....[1]....
        /*0080*/ 	.word	0xffffffff


	//   ....[2]....
        /*0084*/ 	.word	0xffffffff


	//   ....[3]....
        /*0088*/ 	.word	0xffffffff


	//   ....[4]....
        /*008c*/ 	.word	0xffffffff


	//   ....[5]....
        /*0090*/ 	.word	0xffffffff


	//   ....[6]....
        /*0094*/ 	.word	0xffffffff


	//   ....[7]....
        /*0098*/ 	.word	0xffffffff


	//   ....[8]....
        /*009c*/ 	.word	0x0500000f


	//----- nvinfo : EIATTR_COOP_GROUP_INSTR_OFFSETS
	.align		4
.L_549:
        /*00a0*/ 	.byte	0x04, 0x28
        /*00a2*/ 	.short	(.L_551 - .L_550)


	//   ....[0]....
.L_550:
        /*00a4*/ 	.word	0x00000070


	//   ....[1]....
        /*00a8*/ 	.word	0x00000200


	//   ....[2]....
        /*00ac*/ 	.word	0x00000250


	//   ....[3]....
        /*00b0*/ 	.word	0x00000440


	//   ....[4]....
        /*00b4*/ 	.word	0x00000650


	//   ....[5]....
        /*00b8*/ 	.word	0x000010a0


	//   ....[6]....
        /*00bc*/ 	.word	0x000058c0


	//   ....[7]....
        /*00c0*/ 	.word	0x00006640


	//   ....[8]....
        /*00c4*/ 	.word	0x000099b0


	//----- nvinfo : EIATTR_REG_RECONFIG
	.align		4
.L_551:
        /*00c8*/ 	.byte	0x01, 0x54
	.zero		2


	//----- nvinfo : EIATTR_SYSCALL_OFFSETS
	.align		4
        /*00cc*/ 	.byte	0x04, 0x46
        /*00ce*/ 	.short	(.L_553 - .L_552)


	//   ....[0]....
.L_552:
        /*00d0*/ 	.word	0x00000d00


	//   ....[1]....
        /*00d4*/ 	.word	0x00000df0


	//   ....[2]....
        /*00d8*/ 	.word	0x00000f50


	//   ....[3]....
        /*00dc*/ 	.word	0x00001040


	//   ....[4]....
        /*00e0*/ 	.word	0x000012c0


	//   ....[5]....
        /*00e4*/ 	.word	0x000050f0


	//   ....[6]....
        /*00e8*/ 	.word	0x00005230


	//   ....[7]....
        /*00ec*/ 	.word	0x00005350


	//   ....[8]....
        /*00f0*/ 	.word	0x00005470


	//----- nvinfo : EIATTR_MBARRIER_INSTR_OFFSETS
	.align		4
.L_553:
        /*00f4*/ 	.byte	0x04, 0x39
        /*00f6*/ 	.short	(.L_555 - .L_554)


	//   ....[0]....
.L_554:
        /*00f8*/ 	.word	0x000002f0
        /*00fc*/ 	.word	0x000000ff
        /*0100*/ 	.word	0x00026800
        /*0104*/ 	.short	0x0100
        /*0106*/ 	.byte	0x06
	.zero		1


	//   ....[1]....
        /*0108*/ 	.word	0x000003f0
        /*010c*/ 	.word	0x000000ff
        /*0110*/ 	.word	0x00026810
        /*0114*/ 	.short	0x0100
        /*0116*/ 	.byte	0x08
	.zero		1


	//   ....[2]....
        /*0118*/ 	.word	0x00000400
        /*011c*/ 	.word	0x000000ff
        /*0120*/ 	.word	0x00026820
        /*0124*/ 	.short	0x0100
        /*0126*/ 	.byte	0x08
	.zero		1


	//   ....[3]....
        /*0128*/ 	.word	0x00000410
        /*012c*/ 	.word	0x000000ff
        /*0130*/ 	.word	0x00026818
        /*0134*/ 	.short	0x0100
        /*0136*/ 	.byte	0x08
	.zero		1


	//   ....[4]....
        /*0138*/ 	.word	0x00000420
        /*013c*/ 	.word	0x000000ff
        /*0140*/ 	.word	0x00026828
        /*0144*/ 	.short	0x0100
        /*0146*/ 	.byte	0x08
	.zero		1


	//   ....[5]....
        /*0148*/ 	.word	0x00000550
        /*014c*/ 	.word	0x000000ff
        /*0150*/ 	.word	0x00026830
        /*0154*/ 	.short	0x0100
        /*0156*/ 	.byte	0x08
	.zero		1


	//   ....[6]....
        /*0158*/ 	.word	0x00000560
        /*015c*/ 	.word	0x000000ff
        /*0160*/ 	.word	0x00026840
        /*0164*/ 	.short	0x0100
        /*0166*/ 	.byte	0x08
	.zero		1


	//   ....[7]....
        /*0168*/ 	.word	0x00000570
        /*016c*/ 	.word	0x000000ff
        /*0170*/ 	.word	0x00026838
        /*0174*/ 	.short	0x0100
        /*0176*/ 	.byte	0x08
	.zero		1


	//   ....[8]....
        /*0178*/ 	.word	0x00000580
        /*017c*/ 	.word	0x000000ff
        /*0180*/ 	.word	0x00026848
        /*0184*/ 	.short	0x0100
        /*0186*/ 	.byte	0x08
	.zero		1


	//   ....[9]....
        /*0188*/ 	.word	0x000010e0
        /*018c*/ 	.word	0x000000ed
        /*0190*/ 	.word	0x00026800
        /*0194*/ 	.short	0x010a
        /*0196*/ 	.byte	0x3f
	.zero		1


	//   ....[10]....
        /*0198*/ 	.word	0x00001180
        /*019c*/ 	.word	0x000000ed
        /*01a0*/ 	.word	0x00026800
        /*01a4*/ 	.short	0x010a
        /*01a6*/ 	.byte	0x3f
	.zero		1


	//   ....[11]....
        /*01a8*/ 	.word	0x00001b40
        /*01ac*/ 	.word	0x000000ff
        /*01b0*/ 	.word	0x00026810
        /*01b4*/ 	.short	0x010a
        /*01b6*/ 	.byte	0x06
	.zero		1


	//   ....[12]....
        /*01b8*/ 	.word	0x00001b80
        /*01bc*/ 	.word	0x000000ff
        /*01c0*/ 	.word	0x00026810
        /*01c4*/ 	.short	0x010a
        /*01c6*/ 	.byte	0x06
	.zero		1


	//   ....[13]....
        /*01c8*/ 	.word	0x00001fc0
        /*01cc*/ 	.word	0x000000ff
        /*01d0*/ 	.word	0x00026830
        /*01d4*/ 	.short	0x010a
        /*01d6*/ 	.byte	0x06
	.zero		1


	//   ....[14]....
        /*01d8*/ 	.word	0x000022f0
        /*01dc*/ 	.word	0x000000ff
        /*01e0*/ 	.word	0x00026830
        /*01e4*/ 	.short	0x010a
        /*01e6*/ 	.byte	0x06
	.zero		1


	//   ....[15]....
        /*01e8*/ 	.word	0x00004940
        /*01ec*/ 	.word	0x000000ff
        /*01f0*/ 	.word	0x00000000
        /*01f4*/ 	.short	0x0101
        /*01f6*/ 	.byte	0x08
	.zero		1


	//   ....[16]....
        /*01f8*/ 	.word	0x00004c20
        /*01fc*/ 	.word	0x000000ff
        /*0200*/ 	.word	0x00000000
        /*0204*/ 	.short	0x0101
        /*0206*/ 	.byte	0x06
	.zero		1


	//   ....[17]....
        /*0208*/ 	.word	0x00007790
        /*020c*/ 	.word	0x00000010
        /*0210*/ 	.word	0x00026820
        /*0214*/ 	.short	0x010a
        /*0216*/ 	.byte	0x3f
	.zero		1


	//   ....[18]....
        /*0218*/ 	.word	0x000080b0
        /*021c*/ 	.word	0x00000010
        /*0220*/ 	.word	0x00026840
        /*0224*/ 	.short	0x010a
        /*0226*/ 	.byte	0x3f
	.zero		1


	//   ....[19]....
        /*0228*/ 	.word	0x000083c0
        /*022c*/ 	.word	0x00000010
        /*0230*/ 	.word	0x00026828
        /*0234*/ 	.short	0x010a
        /*0236*/ 	.byte	0x3f
	.zero		1


	//   ....[20]....
        /*0238*/ 	.word	0x000086d0
        /*023c*/ 	.word	0x00000010
        /*0240*/ 	.word	0x00026848
        /*0244*/ 	.short	0x010a
        /*0246*/ 	.byte	0x3f
	.zero		1


	//   ....[21]....
        /*0248*/ 	.word	0x00008990
        /*024c*/ 	.word	0x00000010
        /*0250*/ 	.word	0x00026820
        /*0254*/ 	.short	0x010a
        /*0256*/ 	.byte	0x3f
	.zero		1


	//   ....[22]....
        /*0258*/ 	.word	0x00008d20
        /*025c*/ 	.word	0x00000010
        /*0260*/ 	.word	0x00026840
        /*0264*/ 	.short	0x010a
        /*0266*/ 	.byte	0x3f
	.zero		1


	//   ....[23]....
        /*0268*/ 	.word	0x00009000
        /*026c*/ 	.word	0x00000010
        /*0270*/ 	.word	0x00026828
        /*0274*/ 	.short	0x010a
        /*0276*/ 	.byte	0x3f
	.zero		1


	//   ....[24]....
        /*0278*/ 	.word	0x00009360
        /*027c*/ 	.word	0x00000003
        /*0280*/ 	.word	0x00026840
        /*0284*/ 	.short	0x010a
        /*0286*/ 	.byte	0x3f
	.zero		1


	//   ....[25]....
        /*0288*/ 	.word	0x00009810
        /*028c*/ 	.word	0x00000006
        /*0290*/ 	.word	0x00000000
        /*0294*/ 	.short	0x010a
        /*0296*/ 	.byte	0x3f
	.zero		1


	//   ....[26]....
        /*0298*/ 	.word	0x00009870
        /*029c*/ 	.word	0x00000003
        /*02a0*/ 	.word	0x00000000
        /*02a4*/ 	.short	0x010a
        /*02a6*/ 	.byte	0x3f
	.zero		1


	//   ....[27]....
        /*02a8*/ 	.word	0x000098d0
        /*02ac*/ 	.word	0x00000000
        /*02b0*/ 	.word	0x00000000
        /*02b4*/ 	.short	0x010a
        /*02b6*/ 	.byte	0x3f
	.zero		1


	//   ....[28]....
        /*02b8*/ 	.word	0x00009900
        /*02bc*/ 	.word	0x00000003
        /*02c0*/ 	.word	0x00000000
        /*02c4*/ 	.short	0x010a
        /*02c6*/ 	.byte	0x3f
	.zero		1


	//   ....[29]....
        /*02c8*/ 	.word	0x000099e0
        /*02cc*/ 	.word	0x000000ed
        /*02d0*/ 	.word	0x00026800
        /*02d4*/ 	.short	0x010a
        /*02d6*/ 	.byte	0x3f
	.zero		1


	//   ....[30]....
        /*02d8*/ 	.word	0x00009a40
        /*02dc*/ 	.word	0x00000005
        /*02e0*/ 	.word	0x00026810
        /*02e4*/ 	.short	0x010a
        /*02e6*/ 	.byte	0x3f
	.zero		1


	//   ....[31]....
        /*02e8*/ 	.word	0x00009aa0
        /*02ec*/ 	.word	0x00000079
        /*02f0*/ 	.word	0x00026830
        /*02f4*/ 	.short	0x010a
        /*02f6*/ 	.byte	0x3f
	.zero		1


	//   ....[32]....
        /*02f8*/ 	.word	0x00009af0
        /*02fc*/ 	.word	0x00000010
        /*0300*/ 	.word	0x00026820
        /*0304*/ 	.short	0x010a
        /*0306*/ 	.byte	0x3f
	.zero		1


	//   ....[33]....
        /*0308*/ 	.word	0x00009b40
        /*030c*/ 	.word	0x00000010
        /*0310*/ 	.word	0x00026840
        /*0314*/ 	.short	0x010a
        /*0316*/ 	.byte	0x3f
	.zero		1


	//   ....[34]....
        /*0318*/ 	.word	0x00009b90
        /*031c*/ 	.word	0x00000010
        /*0320*/ 	.word	0x00026828
        /*0324*/ 	.short	0x010a
        /*0326*/ 	.byte	0x3f
	.zero		1


	//   ....[35]....
        /*0328*/ 	.word	0x00009be0
        /*032c*/ 	.word	0x00000010
        /*0330*/ 	.word	0x00026848
        /*0334*/ 	.short	0x010a
        /*0336*/ 	.byte	0x3f
	.zero		1


	//   ....[36]....
        /*0338*/ 	.word	0x00009c40
        /*033c*/ 	.word	0x00000010
        /*0340*/ 	.word	0x00026820
        /*0344*/ 	.short	0x010a
        /*0346*/ 	.byte	0x3f
	.zero		1


	//   ....[37]....
        /*0348*/ 	.word	0x00009c90
        /*034c*/ 	.word	0x00000010
        /*0350*/ 	.word	0x00026840
        /*0354*/ 	.short	0x010a
        /*0356*/ 	.byte	0x3f
	.zero		1


	//   ....[38]....
        /*0358*/ 	.word	0x00009ce0
        /*035c*/ 	.word	0x00000010
        /*0360*/ 	.word	0x00026828
        /*0364*/ 	.short	0x010a
        /*0366*/ 	.byte	0x3f
	.zero		1


	//   ....[39]....
        /*0368*/ 	.word	0x00009d30
        /*036c*/ 	.word	0x00000003
        /*0370*/ 	.word	0x00026840
        /*0374*/ 	.short	0x010a
        /*0376*/ 	.byte	0x3f
	.zero		1


	//   ....[40]....
        /*0378*/ 	.word	0x00009e00
        /*037c*/ 	.word	0x00000006
        /*0380*/ 	.word	0x00000000
        /*0384*/ 	.short	0x010a
        /*0386*/ 	.byte	0x3f
	.zero		1


	//   ....[41]....
        /*0388*/ 	.word	0x00009e50
        /*038c*/ 	.word	0x00000003
        /*0390*/ 	.word	0x00000000
        /*0394*/ 	.short	0x010a
        /*0396*/ 	.byte	0x3f
	.zero		1


	//   ....[42]....
        /*0398*/ 	.word	0x00009ea0
        /*039c*/ 	.word	0x00000000
        /*03a0*/ 	.word	0x00000000
        /*03a4*/ 	.short	0x010a
        /*03a6*/ 	.byte	0x3f
	.zero		1


	//----- nvinfo : EIATTR_NUM_MBARRIERS
	.align		4
.L_555:
        /*03a8*/ 	.byte	0x03, 0x38
        /*03aa*/ 	.short	0x0009


	//----- nvinfo : EIATTR_EXIT_INSTR_OFFSETS
	.align		4
        /*03ac*/ 	.byte	0x04, 0x1c
        /*03ae*/ 	.short	(.L_557 - .L_556)


	//   ....[0]....
.L_556:
        /*03b0*/ 	.word	0x000006b0


	//   ....[1]....
        /*03b4*/ 	.word	0x00005df0


	//   ....[2]....
        /*03b8*/ 	.word	0x000065e0


	//   ....[3]....
        /*03bc*/ 	.word	0x00009950


	//----- nvinfo : EIATTR_MAX_THREADS
	.align		4
.L_557:
        /*03c0*/ 	.byte	0x04, 0x05
        /*03c2*/ 	.short	(.L_559 - .L_558)
.L_558:
        /*03c4*/ 	.word	0x00000180
        /*03c8*/ 	.word	0x00000001
        /*03cc*/ 	.word	0x00000001


	//----- nvinfo : EIATTR_CRS_STACK_SIZE
	.align		4
.L_559:
        /*03d0*/ 	.byte	0x04, 0x1e
        /*03d2*/ 	.short	(.L_561 - .L_560)
.L_560:
        /*03d4*/ 	.word	0x00000000


	//----- nvinfo : EIATTR_CBANK_PARAM_SIZE
	.align		4
.L_561:
        /*03d8*/ 	.byte	0x03, 0x19
        /*03da*/ 	.short	0x0970


	//----- nvinfo : EIATTR_PARAM_CBANK
	.align		4
        /*03dc*/ 	.byte	0x04, 0x0a
        /*03de*/ 	.short	(.L_563 - .L_562)
	.align		4
.L_562:
        /*03e0*/ 	.word	index@(.nv.constant0._ZN7cutlass13device_kernelIN5flash11enable_sm90INS1_16FlashAttnBwdSm90INS1_25CollectiveMainloopBwdSm90ILi2ELi2ELi2EN4cute5tupleIJNS5_1CILi1EEES8_S8_EEENS6_IJNS7_ILi64EEENS7_ILi128EEENS7_ILi96EEEEEENS_6half_tEfNS_4arch4Sm90ELb0ELb1ELb1ELb0ELb0ELb1ELb0ELb0ELi2ELi1ELi2ELi1ELb1EEENS1_21CollectiveEpilogueBwdISD_SE_SG_Li256ELb0ELb0ELi1EEENS1_19SingleTileSchedulerILb0ELb0ELb0ELi128EEEEEEEEEvNT_6ParamsE)
        /*03e4*/ 	.short	0x0210
        /*03e6*/ 	.short	0x0970


	//----- nvinfo : EIATTR_SW_WAR
	.align		4
.L_563:
        /*03e8*/ 	.byte	0x04, 0x36
        /*03ea*/ 	.short	(.L_565 - .L_564)
.L_564:
        /*03ec*/ 	.word	0x00000008
.L_565:


//--------------------- .nv.info._ZN7cutlass13device_kernelIN5flash11enable_sm90INS1_16FlashAttnBwdSm90INS1_25CollectiveMainloopBwdSm90ILi2ELi2ELi2EN4cute5tupleIJNS5_1CILi1EEES8_S8_EEENS6_IJNS7_ILi64EEENS7_ILi128EEENS7_ILi96EEEEEENS_6half_tEfNS_4arch4Sm90ELb0ELb1ELb1ELb0ELb1ELb1ELb0ELb0ELi2ELi1ELi2ELi1ELb1EEENS1_21CollectiveEpilogueBwdISD_SE_SG_Li256ELb0ELb0ELi1EEENS1_19SingleTileSchedulerILb0ELb0ELb0ELi128EEEEEEEEEvNT_6ParamsE --------------------------
	.section	.nv.info._ZN7cutlass13device_kernelIN5flash11enable_sm90INS1_16FlashAttnBwdSm90INS1_25CollectiveMainloopBwdSm90ILi2ELi2ELi2EN4cute5tupleIJNS5_1CILi1EEES8_S8_EEENS6_IJNS7_ILi64EEENS7_ILi128EEENS7_ILi96EEEEEENS_6half_tEfNS_4arch4Sm90ELb0ELb1ELb1ELb0ELb1ELb1ELb0ELb0ELi2ELi1ELi2ELi1ELb1EEENS1_21CollectiveEpilogueBwdISD_SE_SG_Li256ELb0ELb0ELi1EEENS1_19SingleTileSchedulerILb0ELb0ELb0ELi128EEEEEEEEEvNT_6ParamsE,"",@"SHT_CUDA_INFO"
	.sectionflags	@""
	.align	4


	//----- nvinfo : EIATTR_CUDA_API_VERSION
	.align		4
        /*0000*/ 	.byte	0x04, 0x37
        /*0002*/ 	.short	(.L_567 - .L_566)
.L_566:
        /*0004*/ 	.word	0x00000082


	//----- nvinfo : EIATTR_KPARAM_INFO
	.align		4
.L_567:
        /*0008*/ 	.byte	0x04, 0x17
        /*000a*/ 	.short	(.L_569 - .L_568)
.L_568:
        /*000c*/ 	.word	0x00000000
        /*0010*/ 	.short	0x0000
        /*0012*/ 	.short	0x0070
        /*0014*/ 	.byte	0x00, 0xf0, 0x01, 0x24


	//----- nvinfo : EIATTR_SPARSE_MMA_MASK
	.align		4
.L_569:
        /*0018*/ 	.byte	0x03, 0x50
        /*001a*/ 	.short	0x0000


	//----- nvinfo : EIATTR_MAXREG_COUNT
	.align		4
        /*001c*/ 	.byte	0x03, 0x1b
        /*001e*/ 	.short	0x00a8


	//----- nvinfo : EIATTR_NUM_BARRIERS
	.align		4
        /*0020*/ 	.byte	0x02, 0x4c
        /*0022*/ 	.byte	0x10
	.zero		1


	//----- nvinfo : EIATTR_EXTERNS
	.align		4
        /*0024*/ 	.byte	0x04, 0x0f
        /*0026*/ 	.short	(.L_571 - .L_570)


	//   ....[0]....
	.align		4
.L_570:
        /*0028*/ 	.word	index@(__assertfail)


	//----- nvinfo : EIATTR_ANNOTATIONS
	.align		4
.L_571:
        /*002c*/ 	.byte	0x04, 0x55
        /*002e*/ 	.short	(.L_573 - .L_572)


	//   ....[0]....
.L_572:
        /*0030*/ 	.word	0x00000001
        /*0034*/ 	.byte	0xe0, 0x16, 0x00, 0x00, 0x01, 0x00, 0x00, 0x00, 0xf0, 0x28, 0x00, 0x00, 0x01, 0x00, 0x00, 0x00
        /*0044*/ 	.byte	0xb0, 0x8b, 0x00, 0x00, 0x01, 0x00, 0x00, 0x00, 0x00, 0x8f, 0x00, 0x00, 0x01, 0x00, 0x00, 0x00
        /*0054*/ 	.byte	0xb0, 0x9b, 0x00, 0x00, 0x01, 0x00, 0x00, 0x00, 0xd0, 0x9b, 0x00, 0x00, 0x01, 0x00, 0x00, 0x00
        /*0064*/ 	.byte	0x10, 0xa1, 0x00, 0x00


	//----- nvinfo : EIATTR_MERCURY_ISA_VERSION
	.align		4
.L_573:
        /*0068*/ 	.byte	0x03, 0x5f
        /*006a*/ 	.short	0x0101


	//----- nvinfo : EIATTR_INT_WARP_WIDE_INSTR_OFFSETS
	.align		4
        /*006c*/ 	.byte	0x04, 0x31
        /*006e*/ 	.short	(.L_575 - .L_574)


	//   ....[0]....
.L_574:
        /*0070*/ 	.word	0x000001f0


	//   ....[1]....
        /*0074*/ 	.word	0x00000220


	//   ....[2]....
        /*0078*/ 	.word	0x00006f80


	//   ....[3]....
        /*007c*/ 	.word	0x00007580


	//   ....[4]....
        /*0080*/ 	.word	0x00007a30


	//   ....[5]....
        /*0084*/ 	.word	0x00007d00


	//   ....[6]....
        /*0088*/ 	.word	0x00007f60


	//   ....[7]....
        /*008c*/ 	.word	0x000080f0


	//----- nvinfo : EIATTR_COOP_GROUP_MASK_REGIDS
	.align		4
.L_575:
        /*0090*/ 	.byte	0x04, 0x29
        /*0092*/ 	.short	(.L_577 - .L_576)


	//   ....[0]....
.L_576:
        /*0094*/ 	.word	0xffffffff


	//   ....[1]....
        /*0098*/ 	.word	0xffffffff


	//   ....[2]....
        /*009c*/ 	.word	0xffffffff


	//   ....[3]....
        /*00a0*/ 	.word	0xffffffff


	//   ....[4]....
        /*00a4*/ 	.word	0xffffffff


	//   ....[5]....
        /*00a8*/ 	.word	0xffffffff


	//   ....[6]....
        /*00ac*/ 	.word	0xffffffff


	//   ....[7]....
        /*00b0*/ 	.word	0xffffffff


	//   ....[8]....
        /*00b4*/ 	.word	0xffffffff


	//   ....[9]....
        /*00b8*/ 	.word	0xffffffff


	//   ....[10]....
        /*00bc*/ 	.word	0xffffffff


	//   ....[11]....
        /*00c0*/ 	.word	0xffffffff


	//   ....[12]....
        /*00c4*/ 	.word	0xffffffff


	//   ....[13]....
        /*00c8*/ 	.word	0xffffffff


	//   ....[14]....
        /*00cc*/ 	.word	0xffffffff


	//   ....[15]....
        /*00d0*/ 	.word	0xffffffff


	//   ....[16]....
        /*00d4*/ 	.word	0xffffffff


	//   ....[17]....
        /*00d8*/ 	.word	0x0500000f


	//   ....[18]....
        /*00dc*/ 	.word	0x0500000f


	//   ....[19]....
        /*00e0*/ 	.word	0x0500000f


	//   ....[20]....
        /*00e4*/ 	.word	0x0500000f


	//----- nvinfo : EIATTR_COOP_GROUP_INSTR_OFFSETS
	.align		4
.L_577:
        /*00e8*/ 	.byte	0x04, 0x28
        /*00ea*/ 	.short	(.L_579 - .L_578)


	//   ....[0]....
.L_578:
        /*00ec*/ 	.word	0x00000070


	//   ....[1]....
        /*00f0*/ 	.word	0x00000200


	//   ....[2]....
        /*00f4*/ 	.word	0x00000250


	//   ....[3]....
        /*00f8*/ 	.word	0x00000440


	//   ....[4]....
        /*00fc*/ 	.word	0x00000660


	//   ....[5]....
        /*0100*/ 	.word	0x000010b0


	//   ....[6]....
        /*0104*/ 	.word	0x000058b0


	//   ....[7]....
        /*0108*/ 	.word	0x00006620


	//   ....[8]....
        /*010c*/ 	.word	0x00006b80


	//   ....[9]....
        /*0110*/ 	.word	0x00006eb0


	//   ....[10]....
        /*0114*/ 	.word	0x00007200


	//   ....[11]....
        /*0118*/ 	.word	0x000074b0


	//   ....[12]....
        /*011c*/ 	.word	0x000076f0


	//   ....[13]....
        /*0120*/ 	.word	0x00007960


	//   ....[14]....
        /*0124*/ 	.word	0x00007c40


	//   ....[15]....
        /*0128*/ 	.word	0x00007e60


	//   ....[16]....
        /*012c*/ 	.word	0x00007ff0


	//   ....[17]....
        /*0130*/ 	.word	0x0000a890


	//   ....[18]....
        /*0134*/ 	.word	0x0000aa00


	//   ....[19]....
        /*0138*/ 	.word	0x0000aa70


	//   ....[20]....
        /*013c*/ 	.word	0x0000aae0


	//----- nvinfo : EIATTR_REG_RECONFIG
	.align		4
.L_579:
        /*0140*/ 	.byte	0x01, 0x54
	.zero		2


	//----- nvinfo : EIATTR_SYSCALL_OFFSETS
	.align		4
        /*0144*/ 	.byte	0x04, 0x46
        /*0146*/ 	.short	(.L_581 - .L_580)


	//   ....[0]....
.L_580:
        /*0148*/ 	.word	0x00000d10


	//   ....[1]....
        /*014c*/ 	.word	0x00000e00


	//   ....[2]....
        /*0150*/ 	.word	0x00000f60


	//   ....[3]....
        /*0154*/ 	.word	0x00001050


	//   ....[4]....
        /*0158*/ 	.word	0x000012d0


	//   ....[5]....
        /*015c*/ 	.word	0x000050e0


	//   ....[6]....
        /*0160*/ 	.word	0x00005220


	//   ....[7]....
        /*0164*/ 	.word	0x00005340


	//   ....[8]....
        /*0168*/ 	.word	0x00005460


	//----- nvinfo : EIATTR_MBARRIER_INSTR_OFFSETS
	.align		4
.L_581:
        /*016c*/ 	.byte	0x04, 0x39
        /*016e*/ 	.short	(.L_583 - .L_582)


	//   ....[0]....
.L_582:
        /*0170*/ 	.word	0x000002f0
        /*0174*/ 	.word	0x000000ff
        /*0178*/ 	.word	0x00026800
        /*017c*/ 	.short	0x0100
        /*017e*/ 	.byte	0x06
	.zero		1


	//   ....[1]....
        /*0180*/ 	.word	0x000003f0
        /*0184*/ 	.word	0x000000ff
        /*0188*/ 	.word	0x00026810
        /*018c*/ 	.short	0x0100
        /*018e*/ 	.byte	0x08
	.zero		1


	//   ....[2]....
        /*0190*/ 	.word	0x00000400
        /*0194*/ 	.word	0x000000ff
        /*0198*/ 	.word	0x00026820
        /*019c*/ 	.short	0x0100
        /*019e*/ 	.byte	0x08
	.zero		1


	//   ....[3]....
        /*01a0*/ 	.word	0x00000410
        /*01a4*/ 	.word	0x000000ff
        /*01a8*/ 	.word	0x00026818
        /*01ac*/ 	.short	0x0100
        /*01ae*/ 	.byte	0x08
	.zero		1


	//   ....[4]....
        /*01b0*/ 	.word	0x00000420
        /*01b4*/ 	.word	0x000000ff
        /*01b8*/ 	.word	0x00026828
        /*01bc*/ 	.short	0x0100
        /*01be*/ 	.byte	0x08
	.zero		1


	//   ....[5]....
        /*01c0*/ 	.word	0x00000550
        /*01c4*/ 	.word	0x000000ff
        /*01c8*/ 	.word	0x00026830
        /*01cc*/ 	.short	0x0100
        /*01ce*/ 	.byte	0x08
	.zero		1


	//   ....[6]....
        /*01d0*/ 	.word	0x00000560
        /*01d4*/ 	.word	0x000000ff
        /*01d8*/ 	.word	0x00026840
        /*01dc*/ 	.short	0x0100
        /*01de*/ 	.byte	0x08
	.zero		1


	//   ....[7]....
        /*01e0*/ 	.word	0x00000570
        /*01e4*/ 	.word	0x000000ff
        /*01e8*/ 	.word	0x00026838
        /*01ec*/ 	.short	0x0100
        /*01ee*/ 	.byte	0x08
	.zero		1


	//   ....[8]....
        /*01f0*/ 	.word	0x00000580
        /*01f4*/ 	.word	0x000000ff
        /*01f8*/ 	.word	0x00026848
        /*01fc*/ 	.short	0x0100
        /*01fe*/ 	.byte	0x08
	.zero		1


	//   ....[9]....
        /*0200*/ 	.word	0x000010f0
        /*0204*/ 	.word	0x000000ed
        /*0208*/ 	.word	0x00026800
        /*020c*/ 	.short	0x010a
        /*020e*/ 	.byte	0x3f
	.zero		1


	//   ....[10]....
        /*0210*/ 	.word	0x00001190
        /*0214*/ 	.word	0x000000ed
        /*0218*/ 	.word	0x00026800
        /*021c*/ 	.short	0x010a
        /*021e*/ 	.byte	0x3f
	.zero		1


	//   ....[11]....
        /*0220*/ 	.word	0x00001b50
        /*0224*/ 	.word	0x000000ff
        /*0228*/ 	.word	0x00026810
        /*022c*/ 	.short	0x010a
        /*022e*/ 	.byte	0x09
	.zero		1


	//   ....[12]....
        /*0230*/ 	.word	0x00001b90
        /*0234*/ 	.word	0x000000ff
        /*0238*/ 	.word	0x00026810
        /*023c*/ 	.short	0x010a
        /*023e*/ 	.byte	0x09
	.zero		1


	//   ....[13]....
        /*0240*/ 	.word	0x00001fd0
        /*0244*/ 	.word	0x000000ff
        /*0248*/ 	.word	0x00026830
        /*024c*/ 	.short	0x010a
        /*024e*/ 	.byte	0x09
	.zero		1


	//   ....[14]....
        /*0250*/ 	.word	0x00002300
        /*0254*/ 	.word	0x000000ff
        /*0258*/ 	.word	0x00026830
        /*025c*/ 	.short	0x010a
        /*025e*/ 	.byte	0x09
	.zero		1


	//   ....[15]....
        /*0260*/ 	.word	0x00004900
        /*0264*/ 	.word	0x000000ff
        /*0268*/ 	.word	0x00000000
        /*026c*/ 	.short	0x0101
        /*026e*/ 	.byte	0x0c
	.zero		1


	//   ....[16]....
        /*0270*/ 	.word	0x00004c10
        /*0274*/ 	.word	0x000000ff
        /*0278*/ 	.word	0x00000000
        /*027c*/ 	.short	0x0101
        /*027e*/ 	.byte	0x09
	.zero		1


	//   ....[17]....
        /*0280*/ 	.word	0x00008670
        /*0284*/ 	.word	0x00000010
        /*0288*/ 	.word	0x00026820
        /*028c*/ 	.short	0x010a
        /*028e*/ 	.byte	0x3f
	.zero		1


	//   ....[18]....
        /*0290*/ 	.word	0x00008f90
        /*0294*/ 	.word	0x00000010
        /*0298*/ 	.word	0x00026840
        /*029c*/ 	.short	0x010a
        /*029e*/ 	.byte	0x3f
	.zero		1


	//   ....[19]....
        /*02a0*/ 	.word	0x000092a0
        /*02a4*/ 	.word	0x00000010
        /*02a8*/ 	.word	0x00026828
        /*02ac*/ 	.short	0x010a
        /*02ae*/ 	.byte	0x3f
	.zero		1


	//   ....[20]....
        /*02b0*/ 	.word	0x000095b0
        /*02b4*/ 	.word	0x00000010
        /*02b8*/ 	.word	0x00026848
        /*02bc*/ 	.short	0x010a
        /*02be*/ 	.byte	0x3f
	.zero		1


	//   ....[21]....
        /*02c0*/ 	.word	0x00009870
        /*02c4*/ 	.word	0x00000010
        /*02c8*/ 	.word	0x00026820
        /*02cc*/ 	.short	0x010a
        /*02ce*/ 	.byte	0x3f
	.zero		1


	//   ....[22]....
        /*02d0*/ 	.word	0x00009c00
        /*02d4*/ 	.word	0x00000010
        /*02d8*/ 	.word	0x00026840
        /*02dc*/ 	.short	0x010a
        /*02de*/ 	.byte	0x3f
	.zero		1


	//   ....[23]....
        /*02e0*/ 	.word	0x00009ee0
        /*02e4*/ 	.word	0x00000010
        /*02e8*/ 	.word	0x00026828
        /*02ec*/ 	.short	0x010a
        /*02ee*/ 	.byte	0x3f
	.zero		1


	//   ....[24]....
        /*02f0*/ 	.word	0x0000a240
        /*02f4*/ 	.word	0x00000003
        /*02f8*/ 	.word	0x00026840
        /*02fc*/ 	.short	0x010a
        /*02fe*/ 	.byte	0x3f
	.zero		1


	//   ....[25]....
        /*0300*/ 	.word	0x0000a6f0
        /*0304*/ 	.word	0x00000006
        /*0308*/ 	.word	0x00000000
        /*030c*/ 	.short	0x010a
        /*030e*/ 	.byte	0x3f
	.zero		1


	//   ....[26]....
        /*0310*/ 	.word	0x0000a750
        /*0314*/ 	.word	0x00000003
        /*0318*/ 	.word	0x00000000
        /*031c*/ 	.short	0x010a
        /*031e*/ 	.byte	0x3f
	.zero		1


	//   ....[27]....
        /*0320*/ 	.word	0x0000a7b0
        /*0324*/ 	.word	0x00000000
        /*0328*/ 	.word	0x00000000
        /*032c*/ 	.short	0x010a
        /*032e*/ 	.byte	0x3f
	.zero		1


	//   ....[28]....
        /*0330*/ 	.word	0x0000a7e0
        /*0334*/ 	.word	0x00000003
        /*0338*/ 	.word	0x00000000
        /*033c*/ 	.short	0x010a
        /*033e*/ 	.byte	0x3f
	.zero		1


	//   ....[29]....
        /*0340*/ 	.word	0x0000a8c0
        /*0344*/ 	.word	0x000000ed
        /*0348*/ 	.word	0x00026800
        /*034c*/ 	.short	0x010a
        /*034e*/ 	.byte	0x3f
	.zero		1


	//   ....[30]....
        /*0350*/ 	.word	0x0000a920
        /*0354*/ 	.word	0x00000005
        /*0358*/ 	.word	0x00026810
        /*035c*/ 	.short	0x010a
        /*035e*/ 	.byte	0x3f
	.zero		1


	//   ....[31]....
        /*0360*/ 	.word	0x0000a980
        /*0364*/ 	.word	0x00000079
        /*0368*/ 	.word	0x00026830
        /*036c*/ 	.short	0x010a
        /*036e*/ 	.byte	0x3f
	.zero		1


	//   ....[32]....
        /*0370*/ 	.word	0x0000ab20
        /*0374*/ 	.word	0x00000010
        /*0378*/ 	.word	0x00026820
        /*037c*/ 	.short	0x010a
        /*037e*/ 	.byte	0x3f
	.zero		1


	//   ....[33]....
        /*0380*/ 	.word	0x0000ab70
        /*0384*/ 	.word	0x00000010
        /*0388*/ 	.word	0x00026840
        /*038c*/ 	.short	0x010a
        /*038e*/ 	.byte	0x3f
	.zero		1


	//   ....[34]....
        /*0390*/ 	.word	0x0000abc0
        /*0394*/ 	.word	0x00000010
        /*0398*/ 	.word	0x00026828
        /*039c*/ 	.short	0x010a
        /*039e*/ 	.byte	0x3f
	.zero		1


	//   ....[35]....
        /*03a0*/ 	.word	0x0000ac10
        /*03a4*/ 	.word	0x00000010
        /*03a8*/ 	.word	0x00026848
        /*03ac*/ 	.short	0x010a
        /*03ae*/ 	.byte	0x3f
	.zero		1


	//   ....[36]....
        /*03b0*/ 	.word	0x0000ac70
        /*03b4*/ 	.word	0x00000010
        /*03b8*/ 	.word	0x00026820
        /*03bc*/ 	.short	0x010a
        /*03be*/ 	.byte	0x3f
	.zero		1


	//   ....[37]....
        /*03c0*/ 	.word	0x0000acc0
        /*03c4*/ 	.word	0x00000010
        /*03c8*/ 	.word	0x00026840
        /*03cc*/ 	.short	0x010a
        /*03ce*/ 	.byte	0x3f
	.zero		1


	//   ....[38]....
        /*03d0*/ 	.word	0x0000ad10
        /*03d4*/ 	.word	0x00000010
        /*03d8*/ 	.word	0x00026828
        /*03dc*/ 	.short	0x010a
        /*03de*/ 	.byte	0x3f
	.zero		1


	//   ....[39]....
        /*03e0*/ 	.word	0x0000ad60
        /*03e4*/ 	.word	0x00000003
        /*03e8*/ 	.word	0x00026840
        /*03ec*/ 	.short	0x010a
        /*03ee*/ 	.byte	0x3f
	.zero		1


	//   ....[40]....
        /*03f0*/ 	.word	0x0000ae30
        /*03f4*/ 	.word	0x00000006
        /*03f8*/ 	.word	0x00000000
        /*03fc*/ 	.short	0x010a
        /*03fe*/ 	.byte	0x3f
	.zero		1


	//   ....[41]....
        /*0400*/ 	.word	0x0000ae80
        /*0404*/ 	.word	0x00000003
        /*0408*/ 	.word	0x00000000
        /*040c*/ 	.short	0x010a
        /*040e*/ 	.byte	0x3f
	.zero		1


	//   ....[42]....
        /*0410*/ 	.word	0x0000aed0
        /*0414*/ 	.word	0x00000000
        /*0418*/ 	.word	0x00000000
        /*041c*/ 	.short	0x010a
        /*041e*/ 	.byte	0x3f
	.zero		1


	//----- nvinfo : EIATTR_NUM_MBARRIERS
	.align		4
.L_583:
        /*0420*/ 	.byte	0x03, 0x38
        /*0422*/ 	.short	0x0009


	//----- nvinfo : EIATTR_EXIT_INSTR_OFFSETS
	.align		4
        /*0424*/ 	.byte	0x04, 0x1c
        /*0426*/ 	.short	(.L_585 - .L_584)


	//   ....[0]....
.L_584:
        /*0428*/ 	.word	0x000006c0


	//   ....[1]....
        /*042c*/ 	.word	0x00005de0


	//   ....[2]....
        /*0430*/ 	.word	0x000065c0


	//   ....[3]....
        /*0434*/ 	.word	0x0000a830


	//----- nvinfo : EIATTR_MAX_THREADS
	.align		4
.L_585:
        /*0438*/ 	.byte	0x04, 0x05
        /*043a*/ 	.short	(.L_587 - .L_586)
.L_586:
        /*043c*/ 	.word	0x00000180
        /*0440*/ 	.word	0x00000001
        /*0444*/ 	.word	0x00000001


	//----- nvinfo : EIATTR_CRS_STACK_SIZE
	.align		4
.L_587:
        /*0448*/ 	.byte	0x04, 0x1e
        /*044a*/ 	.short	(.L_589 - .L_588)
.L_588:
        /*044c*/ 	.word	0x00000000


	//----- nvinfo : EIATTR_CBANK_PARAM_SIZE
	.align		4
.L_589:
        /*0450*/ 	.byte	0x03, 0x19
        /*0452*/ 	.short	0x0970


	//----- nvinfo : EIATTR_PARAM_CBANK
	.align		4
        /*0454*/ 	.byte	0x04, 0x0a
        /*0456*/ 	.short	(.L_591 - .L_590)
	.align		4
.L_590:
        /*0458*/ 	.word	index@(.nv.constant0._ZN7cutlass13device_kernelIN5flash11enable_sm90INS1_16FlashAttnBwdSm90INS1_25CollectiveMainloopBwdSm90ILi2ELi2ELi2EN4cute5tupleIJNS5_1CILi1EEES8_S8_EEENS6_IJNS7_ILi64EEENS7_ILi128EEENS7_ILi96EEEEEENS_6half_tEfNS_4arch4Sm90ELb0ELb1ELb1ELb0ELb1ELb1ELb0ELb0ELi2ELi1ELi2ELi1ELb1EEENS1_21CollectiveEpilogueBwdISD_SE_SG_Li256ELb0ELb0ELi1EEENS1_19SingleTileSchedulerILb0ELb0ELb0ELi128EEEEEEEEEvNT_6ParamsE)
        /*045c*/ 	.short	0x0210
        /*045e*/ 	.short	0x0970


	//----- nvinfo : EIATTR_SW_WAR
	.align		4
.L_591:
        /*0460*/ 	.byte	0x04, 0x36
        /*0462*/ 	.short	(.L_593 - .L_592)
.L_592:
        /*0464*/ 	.word	0x00000008
.L_593:


//--------------------- .nv.info._ZN7cutlass13device_kernelIN5flash11enable_sm90INS1_16FlashAttnBwdSm90INS1_25CollectiveMainloopBwdSm90ILi2ELi2ELi2EN4cute5tupleIJNS5_1CILi1EEES8_S8_EEENS6_IJNS7_ILi64EEENS7_ILi128EEENS7_ILi96EEEEEENS_6half_tEfNS_4arch4Sm90ELb0ELb1ELb1ELb0ELb0ELb1ELb0ELb0ELi2ELi1ELi2ELi1ELb1EEENS1_24CollectiveEpilogueBwdGQAISD_fSG_Li256ELb0ELb0EEENS1_19SingleTileSchedulerILb0ELb0ELb0ELi128EEEEEEEEEvNT_6ParamsE --------------------------
	.section	.nv.info._ZN7cutlass13device_kernelIN5flash11enable_sm90INS1_16FlashAttnBwdSm90INS1_25CollectiveMainloopBwdSm90ILi2ELi2ELi2EN4cute5tupleIJNS5_1CILi1EEES8_S8_EEENS6_IJNS7_ILi64EEENS7_ILi128EEENS7_ILi96EEEEEENS_6half_tEfNS_4arch4Sm90ELb0ELb1ELb1ELb0ELb0ELb1ELb0ELb0ELi2ELi1ELi2ELi1ELb1EEENS1_24CollectiveEpilogueBwdGQAISD_fSG_Li256ELb0ELb0EEENS1_19SingleTileSchedulerILb0ELb0ELb0ELi128EEEEEEEEEvNT_6ParamsE,"",@"SHT_CUDA_INFO"
	.sectionflags	@""
	.align	4


	//----- nvinfo : EIATTR_CUDA_API_VERSION
	.align		4
        /*0000*/ 	.byte	0x04, 0x37
        /*0002*/ 	.short	(.L_595 - .L_594)
.L_594:
        /*0004*/ 	.word	0x00000082


	//----- nvinfo : EIATTR_KPARAM_INFO
	.align		4
.L_595:
        /*0008*/ 	.byte	0x04, 0x17
        /*000a*/ 	.short	(.L_597 - .L_596)
.L_596:
        /*000c*/ 	.word	0x00000000
        /*0010*/ 	.short	0x0000
        /*0012*/ 	.short	0x0070
        /*0014*/ 	.byte	0x00, 0xf0, 0x01, 0x1a


	//----- nvinfo : EIATTR_SPARSE_MMA_MASK
	.align		4
.L_597:
        /*0018*/ 	.byte	0x03, 0x50
        /*001a*/ 	.short	0x0000


	//----- nvinfo : EIATTR_MAXREG_COUNT
	.align		4
        /*001c*/ 	.byte	0x03, 0x1b
        /*001e*/ 	.short	0x00a8


	//----- nvinfo : EIATTR_NUM_BARRIERS
	.align		4
        /*0020*/ 	.byte	0x02, 0x4c
        /*0022*/ 	.byte	0x10
	.zero		1


	//----- nvinfo : EIATTR_EXTERNS
	.align		4
        /*0024*/ 	.byte	0x04, 0x0f
        /*0026*/ 	.short	(.L_599 - .L_598)


	//   ....[0]....
	.align		4
.L_598:
        /*0028*/ 	.word	index@(__assertfail)


	//----- nvinfo : EIATTR_ANNOTATIONS
	.align		4
.L_599:
        /*002c*/ 	.byte	0x04, 0x55
        /*002e*/ 	.short	(.L_601 - .L_600)


	//   ....[0]....
.L_600:
        /*0030*/ 	.word	0x00000001
        /*0034*/ 	.byte	0x80, 0x16, 0x00, 0x00, 0x01, 0x00, 0x00, 0x00, 0xd0, 0x28, 0x00, 0x00, 0x01, 0x00, 0x00, 0x00
        /*0044*/ 	.byte	0xd0, 0x6d, 0x00, 0x00, 0x01, 0x00, 0x00, 0x00, 0x20, 0x71, 0x00, 0x00, 0x01, 0x00, 0x00, 0x00
        /*0054*/ 	.byte	0xd0, 0x7d, 0x00, 0x00, 0x01, 0x00, 0x00, 0x00, 0xf0, 0x7d, 0x00, 0x00, 0x01, 0x00, 0x00, 0x00
        /*0064*/ 	.byte	0x30, 0x83, 0x00, 0x00


	//----- nvinfo : EIATTR_MERCURY_ISA_VERSION
	.align		4
.L_601:
        /*0068*/ 	.byte	0x03, 0x5f
        /*006a*/ 	.short	0x0101


	//----- nvinfo : EIATTR_INT_WARP_WIDE_INSTR_OFFSETS
	.align		4
        /*006c*/ 	.byte	0x04, 0x31
        /*006e*/ 	.short	(.L_603 - .L_602)


	//   ....[0]....
.L_602:
        /*0070*/ 	.word	0x00000190


	//   ....[1]....
        /*0074*/ 	.word	0x000001c0


	//----- nvinfo : EIATTR_COOP_GROUP_MASK_REGIDS
	.align		4
.L_603:
        /*0078*/ 	.byte	0x04, 0x29
        /*007a*/ 	.short	(.L_605 - .L_604)


	//   ....[0]....
.L_604:
        /*007c*/ 	.word	0xffffffff


	//   ....[1]....
        /*0080*/ 	.word	0xffffffff


	//   ....[2]....
        /*0084*/ 	.word	0xffffffff


	//   ....[3]....
        /*0088*/ 	.word	0xffffffff


	//   ....[4]....
        /*008c*/ 	.word	0xffffffff


	//   ....[5]....
        /*0090*/ 	.word	0xffffffff


	//   ....[6]....
        /*0094*/ 	.word	0xffffffff


	//   ....[7]....
        /*0098*/ 	.word	0x0500000f


	//----- nvinfo : EIATTR_COOP_GROUP_INSTR_OFFSETS
	.align		4
.L_605:
        /*009c*/ 	.byte	0x04, 0x28
        /*009e*/ 	.short	(.L_607 - .L_606)


	//   ....[0]....
.L_606:
        /*00a0*/ 	.word	0x00000070


	//   ....[1]....
        /*00a4*/ 	.word	0x000001a0


	//   ....[2]....
        /*00a8*/ 	.word	0x000001f0


	//   ....[3]....
        /*00ac*/ 	.word	0x000003e0


	//   ....[4]....
        /*00b0*/ 	.word	0x00000600


	//   ....[5]....
        /*00b4*/ 	.word	0x00001050


	//   ....[6]....
        /*00b8*/ 	.word	0x00005750


	//   ....[7]....
        /*00bc*/ 	.word	0x00008ab0


	//----- nvinfo : EIATTR_REG_RECONFIG
	.align		4
.L_607:
        /*00c0*/ 	.byte	0x01, 0x54
	.zero		2


	//----- nvinfo : EIATTR_SYSCALL_OFFSETS
	.align		4
        /*00c4*/ 	.byte	0x04, 0x46
        /*00c6*/ 	.short	(.L_609 - .L_608)


	//   ....[0]....
.L_608:
        /*00c8*/ 	.word	0x00000cb0


	//   ....[1]....
        /*00cc*/ 	.word	0x00000da0


	//   ....[2]....
        /*00d0*/ 	.word	0x00000f00


	//   ....[3]....
        /*00d4*/ 	.word	0x00000ff0


	//   ....[4]....
        /*00d8*/ 	.word	0x00001270


	//----- nvinfo : EIATTR_MBARRIER_INSTR_OFFSETS
	.align		4
.L_609:
        /*00dc*/ 	.byte	0x04, 0x39
        /*00de*/ 	.short	(.L_611 - .L_610)


	//   ....[0]....
.L_610:
        /*00e0*/ 	.word	0x00000290
        /*00e4*/ 	.word	0x000000ff
        /*00e8*/ 	.word	0x00026800
        /*00ec*/ 	.short	0x0100
        /*00ee*/ 	.byte	0x06
	.zero		1


	//   ....[1]....
        /*00f0*/ 	.word	0x00000390
        /*00f4*/ 	.word	0x000000ff
        /*00f8*/ 	.word	0x00026810
        /*00fc*/ 	.short	0x0100
        /*00fe*/ 	.byte	0x08
	.zero		1


	//   ....[2]....
        /*0100*/ 	.word	0x000003a0
        /*0104*/ 	.word	0x000000ff
        /*0108*/ 	.word	0x00026820
        /*010c*/ 	.short	0x0100
        /*010e*/ 	.byte	0x08
	.zero		1


	//   ....[3]....
        /*0110*/ 	.word	0x000003b0
        /*0114*/ 	.word	0x000000ff
        /*0118*/ 	.word	0x00026818
        /*011c*/ 	.short	0x0100
        /*011e*/ 	.byte	0x08
	.zero		1


	//   ....[4]....
        /*0120*/ 	.word	0x000003c0
        /*0124*/ 	.word	0x000000ff
        /*0128*/ 	.word	0x00026828
        /*012c*/ 	.short	0x0100
        /*012e*/ 	.byte	0x08
	.zero		1


	//   ....[5]....
        /*0130*/ 	.word	0x000004f0
        /*0134*/ 	.word	0x000000ff
        /*0138*/ 	.word	0x00026830
        /*013c*/ 	.short	0x0100
        /*013e*/ 	.byte	0x08
	.zero		1


	//   ....[6]....
        /*0140*/ 	.word	0x00000500
        /*0144*/ 	.word	0x000000ff
        /*0148*/ 	.word	0x00026840
        /*014c*/ 	.short	0x0100
        /*014e*/ 	.byte	0x08
	.zero		1


	//   ....[7]....
        /*0150*/ 	.word	0x00000510
        /*0154*/ 	.word	0x000000ff
        /*0158*/ 	.word	0x00026838
        /*015c*/ 	.short	0x0100
        /*015e*/ 	.byte	0x08
	.zero		1


	//   ....[8]....
        /*0160*/ 	.word	0x00000520
        /*0164*/ 	.word	0x000000ff
        /*0168*/ 	.word	0x00026848
        /*016c*/ 	.short	0x0100
        /*016e*/ 	.byte	0x08
	.zero		1


	//   ....[9]....
        /*0170*/ 	.word	0x00001090
        /*0174*/ 	.word	0x000000ed
        /*0178*/ 	.word	0x00026800
        /*017c*/ 	.short	0x010a
        /*017e*/ 	.byte	0x3f
	.zero		1


	//   ....[10]....
        /*0180*/ 	.word	0x00001130
        /*0184*/ 	.word	0x000000ed
        /*0188*/ 	.word	0x00026800
        /*018c*/ 	.short	0x010a
        /*018e*/ 	.byte	0x3f
	.zero		1


	//   ....[11]....
        /*0190*/ 	.word	0x00001af0
        /*0194*/ 	.word	0x000000ff
        /*0198*/ 	.word	0x00026810
        /*019c*/ 	.short	0x010a
        /*019e*/ 	.byte	0x06
	.zero		1


	//   ....[12]....
        /*01a0*/ 	.word	0x00001b30
        /*01a4*/ 	.word	0x000000ff
        /*01a8*/ 	.word	0x00026810
        /*01ac*/ 	.short	0x010a
        /*01ae*/ 	.byte	0x06
	.zero		1


	//   ....[13]....
        /*01b0*/ 	.word	0x00001f70
        /*01b4*/ 	.word	0x000000ff
        /*01b8*/ 	.word	0x00026830
        /*01bc*/ 	.short	0x010a
        /*01be*/ 	.byte	0x06
	.zero		1


	//   ....[14]....
        /*01c0*/ 	.word	0x000022a0
        /*01c4*/ 	.word	0x000000ff
        /*01c8*/ 	.word	0x00026830
        /*01cc*/ 	.short	0x010a
        /*01ce*/ 	.byte	0x06
	.zero		1


	//   ....[15]....
        /*01d0*/ 	.word	0x000048f0
        /*01d4*/ 	.word	0x000000ff
        /*01d8*/ 	.word	0x00000000
        /*01dc*/ 	.short	0x0101
        /*01de*/ 	.byte	0x08
	.zero		1


	//   ....[16]....
        /*01e0*/ 	.word	0x00004bd0
        /*01e4*/ 	.word	0x000000ff
        /*01e8*/ 	.word	0x00000000
        /*01ec*/ 	.short	0x0101
        /*01ee*/ 	.byte	0x06
	.zero		1


	//   ....[17]....
        /*01f0*/ 	.word	0x000068a0
        /*01f4*/ 	.word	0x00000010
        /*01f8*/ 	.word	0x00026820
        /*01fc*/ 	.short	0x010a
        /*01fe*/ 	.byte	0x3f
	.zero		1


	//   ....[18]....
        /*0200*/ 	.word	0x000071b0
        /*0204*/ 	.word	0x00000010
        /*0208*/ 	.word	0x00026840
        /*020c*/ 	.short	0x010a
        /*020e*/ 	.byte	0x3f
	.zero		1


	//   ....[19]....
        /*0210*/ 	.word	0x000074c0
        /*0214*/ 	.word	0x00000010
        /*0218*/ 	.word	0x00026828
        /*021c*/ 	.short	0x010a
        /*021e*/ 	.byte	0x3f
	.zero		1


	//   ....[20]....
        /*0220*/ 	.word	0x000077d0
        /*0224*/ 	.word	0x00000010
        /*0228*/ 	.word	0x00026848
        /*022c*/ 	.short	0x010a
        /*022e*/ 	.byte	0x3f
	.zero		1


	//   ....[21]....
        /*0230*/ 	.word	0x00007a90
        /*0234*/ 	.word	0x00000010
        /*0238*/ 	.word	0x00026820
        /*023c*/ 	.short	0x010a
        /*023e*/ 	.byte	0x3f
	.zero		1


	//   ....[22]....
        /*0240*/ 	.word	0x00007e20
        /*0244*/ 	.word	0x00000010
        /*0248*/ 	.word	0x00026840
        /*024c*/ 	.short	0x010a
        /*024e*/ 	.byte	0x3f
	.zero		1


	//   ....[23]....
        /*0250*/ 	.word	0x00008100
        /*0254*/ 	.word	0x00000010
        /*0258*/ 	.word	0x00026828
        /*025c*/ 	.short	0x010a
        /*025e*/ 	.byte	0x3f
	.zero		1


	//   ....[24]....
        /*0260*/ 	.word	0x00008460
        /*0264*/ 	.word	0x00000003
        /*0268*/ 	.word	0x00026840
        /*026c*/ 	.short	0x010a
        /*026e*/ 	.byte	0x3f
	.zero		1


	//   ....[25]....
        /*0270*/ 	.word	0x00008910
        /*0274*/ 	.word	0x00000006
        /*0278*/ 	.word	0x00000000
        /*027c*/ 	.short	0x010a
        /*027e*/ 	.byte	0x3f
	.zero		1


	//   ....[26]....
        /*0280*/ 	.word	0x00008970
        /*0284*/ 	.word	0x00000003
        /*0288*/ 	.word	0x00000000
        /*028c*/ 	.short	0x010a
        /*028e*/ 	.byte	0x3f
	.zero		1


	//   ....[27]....
        /*0290*/ 	.word	0x000089d0
        /*0294*/ 	.word	0x00000000
        /*0298*/ 	.word	0x00000000
        /*029c*/ 	.short	0x010a
        /*029e*/ 	.byte	0x3f
	.zero		1


	//   ....[28]....
        /*02a0*/ 	.word	0x00008a00
        /*02a4*/ 	.word	0x00000003
        /*02a8*/ 	.word	0x00000000
        /*02ac*/ 	.short	0x010a
        /*02ae*/ 	.byte	0x3f
	.zero		1


	//   ....[29]....
        /*02b0*/ 	.word	0x00008ae0
        /*02b4*/ 	.word	0x000000ed
        /*02b8*/ 	.word	0x00026800
        /*02bc*/ 	.short	0x010a
        /*02be*/ 	.byte	0x3f
	.zero		1


	//   ....[30]....
        /*02c0*/ 	.word	0x00008b40
        /*02c4*/ 	.word	0x00000005
        /*02c8*/ 	.word	0x00026810
        /*02cc*/ 	.short	0x010a
        /*02ce*/ 	.byte	0x3f
	.zero		1


	//   ....[31]....
        /*02d0*/ 	.word	0x00008ba0
        /*02d4*/ 	.word	0x00000079
        /*02d8*/ 	.word	0x00026830
        /*02dc*/ 	.short	0x010a
        /*02de*/ 	.byte	0x3f
	.zero		1


	//   ....[32]....
        /*02e0*/ 	.word	0x00008bf0
        /*02e4*/ 	.word	0x00000010
        /*02e8*/ 	.word	0x00026820
        /*02ec*/ 	.short	0x010a
        /*02ee*/ 	.byte	0x3f
	.zero		1


	//   ....[33]....
        /*02f0*/ 	.word	0x00008c40
        /*02f4*/ 	.word	0x00000010
        /*02f8*/ 	.word	0x00026840
        /*02fc*/ 	.short	0x010a
        /*02fe*/ 	.byte	0x3f
	.zero		1


	//   ....[34]....
        /*0300*/ 	.word	0x00008c90
        /*0304*/ 	.word	0x00000010
        /*0308*/ 	.word	0x00026828
        /*030c*/ 	.short	0x010a
        /*030e*/ 	.byte	0x3f
	.zero		1


	//   ....[35]....
        /*0310*/ 	.word	0x00008ce0
        /*0314*/ 	.word	0x00000010
        /*0318*/ 	.word	0x00026848
        /*031c*/ 	.short	0x010a
        /*031e*/ 	.byte	0x3f
	.zero		1


	//   ....[36]....
        /*0320*/ 	.word	0x00008d40
        /*0324*/ 	.word	0x00000010
        /*0328*/ 	.word	0x00026820
        /*032c*/ 	.short	0x010a
        /*032e*/ 	.byte	0x3f
	.zero		1


	//   ....[37]....
        /*0330*/ 	.word	0x00008d90
        /*0334*/ 	.word	0x00000010
        /*0338*/ 	.word	0x00026840
        /*033c*/ 	.short	0x010a
        /*033e*/ 	.byte	0x3f
	.zero		1


	//   ....[38]....
        /*0340*/ 	.word	0x00008de0
        /*0344*/ 	.word	0x00000010
        /*0348*/ 	.word	0x00026828
        /*034c*/ 	.short	0x010a
        /*034e*/ 	.byte	0x3f
	.zero		1


	//   ....[39]....
        /*0350*/ 	.word	0x00008e30
        /*0354*/ 	.word	0x00000003
        /*0358*/ 	.word	0x00026840
        /*035c*/ 	.short	0x010a
        /*035e*/ 	.byte	0x3f
	.zero		1


	//   ....[40]....
        /*0360*/ 	.word	0x00008f00
        /*0364*/ 	.word	0x00000006
        /*0368*/ 	.word	0x00000000
        /*036c*/ 	.short	0x010a
        /*036e*/ 	.byte	0x3f
	.zero		1


	//   ....[41]....
        /*0370*/ 	.word	0x00008f50
        /*0374*/ 	.word	0x00000003
        /*0378*/ 	.word	0x00000000
        /*037c*/ 	.short	0x010a
        /*037e*/ 	.byte	0x3f
	.zero		1


	//   ....[42]....
        /*0380*/ 	.word	0x00008fa0
        /*0384*/ 	.word	0x00000000
        /*0388*/ 	.word	0x00000000
        /*038c*/ 	.short	0x010a
        /*038e*/ 	.byte	0x3f
	.zero		1


	//----- nvinfo : EIATTR_NUM_MBARRIERS
	.align		4
.L_611:
        /*0390*/ 	.byte	0x03, 0x38
        /*0392*/ 	.short	0x0009


	//----- nvinfo : EIATTR_EXIT_INSTR_OFFSETS
	.align		4
        /*0394*/ 	.byte	0x04, 0x1c
        /*0396*/ 	.short	(.L_613 - .L_612)


	//   ....[0]....
.L_612:
        /*0398*/ 	.word	0x00008a50


	//----- nvinfo : EIATTR_MAX_THREADS
	.align		4
.L_613:
        /*039c*/ 	.byte	0x04, 0x05
        /*039e*/ 	.short	(.L_615 - .L_614)
.L_614:
        /*03a0*/ 	.word	0x00000180
        /*03a4*/ 	.word	0x00000001
        /*03a8*/ 	.word	0x00000001


	//----- nvinfo : EIATTR_CRS_STACK_SIZE
	.align		4
.L_615:
        /*03ac*/ 	.byte	0x04, 0x1e
        /*03ae*/ 	.short	(.L_617 - .L_616)
.L_616:
        /*03b0*/ 	.word	0x00000000


	//----- nvinfo : EIATTR_CBANK_PARAM_SIZE
	.align		4
.L_617:
        /*03b4*/ 	.byte	0x03, 0x19
        /*03b6*/ 	.short	0x06f0


	//----- nvinfo : EIATTR_PARAM_CBANK
	.align		4
        /*03b8*/ 	.byte	0x04, 0x0a
        /*03ba*/ 	.short	(.L_619 - .L_618)
	.align		4
.L_618:
        /*03bc*/ 	.word	index@(.nv.constant0._ZN7cutlass13device_kernelIN5flash11enable_sm90INS1_16FlashAttnBwdSm90INS1_25CollectiveMainloopBwdSm90ILi2ELi2ELi2EN4cute5tupleIJNS5_1CILi1EEES8_S8_EEENS6_IJNS7_ILi64EEENS7_ILi128EEENS7_ILi96EEEEEENS_6half_tEfNS_4arch4Sm90ELb0ELb1ELb1ELb0ELb0ELb1ELb0ELb0ELi2ELi1ELi2ELi1ELb1EEENS1_24CollectiveEpilogueBwdGQAISD_fSG_Li256ELb0ELb0EEENS1_19SingleTileSchedulerILb0ELb0ELb0ELi128EEEEEEEEEvNT_6ParamsE)
        /*03c0*/ 	.short	0x0210
        /*03c2*/ 	.short	0x06f0


	//----- nvinfo : EIATTR_SW_WAR
	.align		4
.L_619:
        /*03c4*/ 	.byte	0x04, 0x36
        /*03c6*/ 	.short	(.L_621 - .L_620)
.L_620:
        /*03c8*/ 	.word	0x00000008
.L_621:


//--------------------- .nv.info._ZN7cutlass13device_kernelIN5flash11enable_sm90INS1_16FlashAttnBwdSm90INS1_25CollectiveMainloopBwdSm90ILi2ELi2ELi2EN4cute5tupleIJNS5_1CILi1EEES8_S8_EEENS6_IJNS7_ILi64EEENS7_ILi128EEENS7_ILi96EEEEEENS_6half_tEfNS_4arch4Sm90ELb0ELb1ELb1ELb0ELb1ELb1ELb0ELb0ELi2ELi1ELi2ELi1ELb1EEENS1_24CollectiveEpilogueBwdGQAISD_fSG_Li256ELb0ELb1EEENS1_19SingleTileSchedulerILb0ELb0ELb0ELi128EEEEEEEEEvNT_6ParamsE --------------------------
	.section	.nv.info._ZN7cutlass13device_kernelIN5flash11enable_sm90INS1_16FlashAttnBwdSm90INS1_25CollectiveMainloopBwdSm90ILi2ELi2ELi2EN4cute5tupleIJNS5_1CILi1EEES8_S8_EEENS6_IJNS7_ILi64EEENS7_ILi128EEENS7_ILi96EEEEEENS_6half_tEfNS_4arch4Sm90ELb0ELb1ELb1ELb0ELb1ELb1ELb0ELb0ELi2ELi1ELi2ELi1ELb1EEENS1_24CollectiveEpilogueBwdGQAISD_fSG_Li256ELb0ELb1EEENS1_19SingleTileSchedulerILb0ELb0ELb0ELi128EEEEEEEEEvNT_6ParamsE,"",@"SHT_CUDA_INFO"
	.sectionflags	@""
	.align	4


	//----- nvinfo : EIATTR_CUDA_API_VERSION
	.align		4
        /*0000*/ 	.byte	0x04, 0x37
        /*0002*/ 	.short	(.L_623 - .L_622)
.L_622:
        /*0004*/ 	.word	0x00000082


	//----- nvinfo : EIATTR_KPARAM_INFO
	.align		4
.L_623:
        /*0008*/ 	.byte	0x04, 0x17
        /*000a*/ 	.short	(.L_625 - .L_624)
.L_624:
        /*000c*/ 	.word	0x00000000
        /*0010*/ 	.short	0x0000
        /*0012*/ 	.short	0x0070
        /*0014*/ 	.byte	0x00, 0xf0, 0x01, 0x1a


	//----- nvinfo : EIATTR_SPARSE_MMA_MASK
	.align		4
.L_625:
        /*0018*/ 	.byte	0x03, 0x50
        /*001a*/ 	.short	0x0000


	//----- nvinfo : EIATTR_MAXREG_COUNT
	.align		4
        /*001c*/ 	.byte	0x03, 0x1b
        /*001e*/ 	.short	0x00a8


	//----- nvinfo : EIATTR_NUM_BARRIERS
	.align		4
        /*0020*/ 	.byte	0x02, 0x4c
        /*0022*/ 	.byte	0x10
	.zero		1


	//----- nvinfo : EIATTR_EXTERNS
	.align		4
        /*0024*/ 	.byte	0x04, 0x0f
        /*0026*/ 	.short	(.L_627 - .L_626)


	//   ....[0]....
	.align		4
.L_626:
        /*0028*/ 	.word	index@(__assertfail)


	//----- nvinfo : EIATTR_ANNOTATIONS
	.align		4
.L_627:
        /*002c*/ 	.byte	0x04, 0x55
        /*002e*/ 	.short	(.L_629 - .L_628)


	//   ....[0]....
.L_628:
        /*0030*/ 	.word	0x00000001
        /*0034*/ 	.byte	0x90, 0x16, 0x00, 0x00, 0x01, 0x00, 0x00, 0x00, 0xa0, 0x28, 0x00, 0x00, 0x01, 0x00, 0x00, 0x00
        /*0044*/ 	.byte	0xa0, 0x81, 0x00, 0x00, 0x01, 0x00, 0x00, 0x00, 0xf0, 0x84, 0x00, 0x00, 0x01, 0x00, 0x00, 0x00
        /*0054*/ 	.byte	0xa0, 0x91, 0x00, 0x00, 0x01, 0x00, 0x00, 0x00, 0xc0, 0x91, 0x00, 0x00, 0x01, 0x00, 0x00, 0x00
        /*0064*/ 	.byte	0x00, 0x97, 0x00, 0x00


	//----- nvinfo : EIATTR_MERCURY_ISA_VERSION
	.align		4
.L_629:
        /*0068*/ 	.byte	0x03, 0x5f
        /*006a*/ 	.short	0x0101


	//----- nvinfo : EIATTR_INT_WARP_WIDE_INSTR_OFFSETS
	.align		4
        /*006c*/ 	.byte	0x04, 0x31
        /*006e*/ 	.short	(.L_631 - .L_630)


	//   ....[0]....
.L_630:
        /*0070*/ 	.word	0x00000190


	//   ....[1]....
        /*0074*/ 	.word	0x000001c0


	//   ....[2]....
        /*0078*/ 	.word	0x00006580


	//   ....[3]....
        /*007c*/ 	.word	0x00006b80


	//   ....[4]....
        /*0080*/ 	.word	0x00007030


	//   ....[5]....
        /*0084*/ 	.word	0x00007300


	//   ....[6]....
        /*0088*/ 	.word	0x00007560


	//   ....[7]....
        /*008c*/ 	.word	0x000076f0


	//----- nvinfo : EIATTR_COOP_GROUP_MASK_REGIDS
	.align		4
.L_631:
        /*0090*/ 	.byte	0x04, 0x29
        /*0092*/ 	.short	(.L_633 - .L_632)


	//   ....[0]....
.L_632:
        /*0094*/ 	.word	0xffffffff


	//   ....[1]....
        /*0098*/ 	.word	0xffffffff


	//   ....[2]....
        /*009c*/ 	.word	0xffffffff


	//   ....[3]....
        /*00a0*/ 	.word	0xffffffff


	//   ....[4]....
        /*00a4*/ 	.word	0xffffffff


	//   ....[5]....
        /*00a8*/ 	.word	0xffffffff


	//   ....[6]....
        /*00ac*/ 	.word	0xffffffff


	//   ....[7]....
        /*00b0*/ 	.word	0xffffffff


	//   ....[8]....
        /*00b4*/ 	.word	0xffffffff


	//   ....[9]....
        /*00b8*/ 	.word	0xffffffff


	//   ....[10]....
        /*00bc*/ 	.word	0xffffffff


	//   ....[11]....
        /*00c0*/ 	.word	0xffffffff


	//   ....[12]....
        /*00c4*/ 	.word	0xffffffff


	//   ....[13]....
        /*00c8*/ 	.word	0xffffffff


	//   ....[14]....
        /*00cc*/ 	.word	0xffffffff


	//   ....[15]....
        /*00d0*/ 	.word	0xffffffff


	//   ....[16]....
        /*00d4*/ 	.word	0xffffffff


	//   ....[17]....
        /*00d8*/ 	.word	0xffffffff


	//   ....[18]....
        /*00dc*/ 	.word	0xffffffff


	//   ....[19]....
        /*00e0*/ 	.word	0xffffffff


	//   ....[20]....
        /*00e4*/ 	.word	0x0500000f


	//   ....[21]....
        /*00e8*/ 	.word	0x0500000f


	//   ....[22]....
        /*00ec*/ 	.word	0x0500000f


	//   ....[23]....
        /*00f0*/ 	.word	0x0500000f


	//   ....[24]....
        /*00f4*/ 	.word	0x0500000f


	//   ....[25]....
        /*00f8*/ 	.word	0x0500000f


	//----- nvinfo : EIATTR_COOP_GROUP_INSTR_OFFSETS
	.align		4
.L_633:
        /*00fc*/ 	.byte	0x04, 0x28
        /*00fe*/ 	.short	(.L_635 - .L_634)


	//   ....[0]....
.L_634:
        /*0100*/ 	.word	0x00000070


	//   ....[1]....
        /*0104*/ 	.word	0x000001a0


	//   ....[2]....
        /*0108*/ 	.word	0x000001f0


	//   ....[3]....
        /*010c*/ 	.word	0x000003e0


	//   ....[4]....
        /*0110*/ 	.word	0x00000610


	//   ....[5]....
        /*0114*/ 	.word	0x00001060


	//   ....[6]....
        /*0118*/ 	.word	0x00005540


	//   ....[7]....
        /*011c*/ 	.word	0x000056c0


	//   ....[8]....
        /*0120*/ 	.word	0x00005970


	//   ....[9]....
        /*0124*/ 	.word	0x00005b00


	//   ....[10]....
        /*0128*/ 	.word	0x00005c20


	//   ....[11]....
        /*012c*/ 	.word	0x00006180


	//   ....[12]....
        /*0130*/ 	.word	0x000064b0


	//   ....[13]....
        /*0134*/ 	.word	0x00006800


	//   ....[14]....
        /*0138*/ 	.word	0x00006ab0


	//   ....[15]....
        /*013c*/ 	.word	0x00006cf0


	//   ....[16]....
        /*0140*/ 	.word	0x00006f60


	//   ....[17]....
        /*0144*/ 	.word	0x00007240


	//   ....[18]....
        /*0148*/ 	.word	0x00007460


	//   ....[19]....
        /*014c*/ 	.word	0x000075f0


	//   ....[20]....
        /*0150*/ 	.word	0x00009e80


	//   ....[21]....
        /*0154*/ 	.word	0x00009ff0


	//   ....[22]....
        /*0158*/ 	.word	0x0000a060


	//   ....[23]....
        /*015c*/ 	.word	0x0000a0d0


	//   ....[24]....
        /*0160*/ 	.word	0x0000a140


	//   ....[25]....
        /*0164*/ 	.word	0x0000a1b0


	//----- nvinfo : EIATTR_REG_RECONFIG
	.align		4
.L_635:
        /*0168*/ 	.byte	0x01, 0x54
	.zero		2


	//----- nvinfo : EIATTR_SYSCALL_OFFSETS
	.align		4
        /*016c*/ 	.byte	0x04, 0x46
        /*016e*/ 	.short	(.L_637 - .L_636)


	//   ....[0]....
.L_636:
        /*0170*/ 	.word	0x00000cc0


	//   ....[1]....
        /*0174*/ 	.word	0x00000db0


	//   ....[2]....
        /*0178*/ 	.word	0x00000f10


	//   ....[3]....
        /*017c*/ 	.word	0x00001000


	//   ....[4]....
        /*0180*/ 	.word	0x00001280


	//----- nvinfo : EIATTR_MBARRIER_INSTR_OFFSETS
	.align		4
.L_637:
        /*0184*/ 	.byte	0x04, 0x39
        /*0186*/ 	.short	(.L_639 - .L_638)


	//   ....[0]....
.L_638:
        /*0188*/ 	.word	0x00000290
        /*018c*/ 	.word	0x000000ff
        /*0190*/ 	.word	0x00026800
        /*0194*/ 	.short	0x0100
        /*0196*/ 	.byte	0x06
	.zero		1


	//   ....[1]....
        /*0198*/ 	.word	0x00000390
        /*019c*/ 	.word	0x000000ff
        /*01a0*/ 	.word	0x00026810
        /*01a4*/ 	.short	0x0100
        /*01a6*/ 	.byte	0x08
	.zero		1


	//   ....[2]....
        /*01a8*/ 	.word	0x000003a0
        /*01ac*/ 	.word	0x000000ff
        /*01b0*/ 	.word	0x00026820
        /*01b4*/ 	.short	0x0100
        /*01b6*/ 	.byte	0x08
	.zero		1


	//   ....[3]....
        /*01b8*/ 	.word	0x000003b0
        /*01bc*/ 	.word	0x000000ff
        /*01c0*/ 	.word	0x00026818
        /*01c4*/ 	.short	0x0100
        /*01c6*/ 	.byte	0x08
	.zero		1


	//   ....[4]....
        /*01c8*/ 	.word	0x000003c0
        /*01cc*/ 	.word	0x000000ff
        /*01d0*/ 	.word	0x00026828
        /*01d4*/ 	.short	0x0100
        /*01d6*/ 	.byte	0x08
	.zero		1


	//   ....[5]....
        /*01d8*/ 	.word	0x000004f0
        /*01dc*/ 	.word	0x000000ff
        /*01e0*/ 	.word	0x00026830
        /*01e4*/ 	.short	0x0100
        /*01e6*/ 	.byte	0x08
	.zero		1


	//   ....[6]....
        /*01e8*/ 	.word	0x00000500
        /*01ec*/ 	.word	0x000000ff
        /*01f0*/ 	.word	0x00026840
        /*01f4*/ 	.short	0x0100
        /*01f6*/ 	.byte	0x08
	.zero		1


	//   ....[7]....
        /*01f8*/ 	.word	0x00000510
        /*01fc*/ 	.word	0x000000ff
        /*0200*/ 	.word	0x00026838
        /*0204*/ 	.short	0x0100
        /*0206*/ 	.byte	0x08
	.zero		1


	//   ....[8]....
        /*0208*/ 	.word	0x00000520
        /*020c*/ 	.word	0x000000ff
        /*0210*/ 	.word	0x00026848
        /*0214*/ 	.short	0x0100
        /*0216*/ 	.byte	0x08
	.zero		1


	//   ....[9]....
        /*0218*/ 	.word	0x000010a0
        /*021c*/ 	.word	0x000000ed
        /*0220*/ 	.word	0x00026800
        /*0224*/ 	.short	0x010a
        /*0226*/ 	.byte	0x3f
	.zero		1


	//   ....[10]....
        /*0228*/ 	.word	0x00001140
        /*022c*/ 	.word	0x000000ed
        /*0230*/ 	.word	0x00026800
        /*0234*/ 	.short	0x010a
        /*0236*/ 	.byte	0x3f
	.zero		1


	//   ....[11]....
        /*0238*/ 	.word	0x00001b00
        /*023c*/ 	.word	0x000000ff
        /*0240*/ 	.word	0x00026810
        /*0244*/ 	.short	0x010a
        /*0246*/ 	.byte	0x09
	.zero		1


	//   ....[12]....
        /*0248*/ 	.word	0x00001b40
        /*024c*/ 	.word	0x000000ff
        /*0250*/ 	.word	0x00026810
        /*0254*/ 	.short	0x010a
        /*0256*/ 	.byte	0x09
	.zero		1


	//   ....[13]....
        /*0258*/ 	.word	0x00001f80
        /*025c*/ 	.word	0x000000ff
        /*0260*/ 	.word	0x00026830
        /*0264*/ 	.short	0x010a
        /*0266*/ 	.byte	0x09
	.zero		1


	//   ....[14]....
        /*0268*/ 	.word	0x000022b0
        /*026c*/ 	.word	0x000000ff
        /*0270*/ 	.word	0x00026830
        /*0274*/ 	.short	0x010a
        /*0276*/ 	.byte	0x09
	.zero		1


	//   ....[15]....
        /*0278*/ 	.word	0x000048b0
        /*027c*/ 	.word	0x000000ff
        /*0280*/ 	.word	0x00000000
        /*0284*/ 	.short	0x0101
        /*0286*/ 	.byte	0x0c
	.zero		1


	//   ....[16]....
        /*0288*/ 	.word	0x00004bc0
        /*028c*/ 	.word	0x000000ff
        /*0290*/ 	.word	0x00000000
        /*0294*/ 	.short	0x0101
        /*0296*/ 	.byte	0x09
	.zero		1


	//   ....[17]....
        /*0298*/ 	.word	0x00007c70
        /*029c*/ 	.word	0x00000010
        /*02a0*/ 	.word	0x00026820
        /*02a4*/ 	.short	0x010a
        /*02a6*/ 	.byte	0x3f
	.zero		1


	//   ....[18]....
        /*02a8*/ 	.word	0x00008580
        /*02ac*/ 	.word	0x00000010
        /*02b0*/ 	.word	0x00026840
        /*02b4*/ 	.short	0x010a
        /*02b6*/ 	.byte	0x3f
	.zero		1


	//   ....[19]....
        /*02b8*/ 	.word	0x00008890
        /*02bc*/ 	.word	0x00000010
        /*02c0*/ 	.word	0x00026828
        /*02c4*/ 	.short	0x010a
        /*02c6*/ 	.byte	0x3f
	.zero		1


	//   ....[20]....
        /*02c8*/ 	.word	0x00008ba0
        /*02cc*/ 	.word	0x00000010
        /*02d0*/ 	.word	0x00026848
        /*02d4*/ 	.short	0x010a
        /*02d6*/ 	.byte	0x3f
	.zero		1


	//   ....[21]....
        /*02d8*/ 	.word	0x00008e60
        /*02dc*/ 	.word	0x00000010
        /*02e0*/ 	.word	0x00026820
        /*02e4*/ 	.short	0x010a
        /*02e6*/ 	.byte	0x3f
	.zero		1


	//   ....[22]....
        /*02e8*/ 	.word	0x000091f0
        /*02ec*/ 	.word	0x00000010
        /*02f0*/ 	.word	0x00026840
        /*02f4*/ 	.short	0x010a
        /*02f6*/ 	.byte	0x3f
	.zero		1


	//   ....[23]....
        /*02f8*/ 	.word	0x000094d0
        /*02fc*/ 	.word	0x00000010
        /*0300*/ 	.word	0x00026828
        /*0304*/ 	.short	0x010a
        /*0306*/ 	.byte	0x3f
	.zero		1


	//   ....[24]....
        /*0308*/ 	.word	0x00009830
        /*030c*/ 	.word	0x00000003
        /*0310*/ 	.word	0x00026840
        /*0314*/ 	.short	0x010a
        /*0316*/ 	.byte	0x3f
	.zero		1


	//   ....[25]....
        /*0318*/ 	.word	0x00009ce0
        /*031c*/ 	.word	0x00000006
        /*0320*/ 	.word	0x00000000
        /*0324*/ 	.short	0x010a
        /*0326*/ 	.byte	0x3f
	.zero		1


	//   ....[26]....
        /*0328*/ 	.word	0x00009d40
        /*032c*/ 	.word	0x00000003
        /*0330*/ 	.word	0x00000000
        /*0334*/ 	.short	0x010a
        /*0336*/ 	.byte	0x3f
	.zero		1


	//   ....[27]....
        /*0338*/ 	.word	0x00009da0
        /*033c*/ 	.word	0x00000000
        /*0340*/ 	.word	0x00000000
        /*0344*/ 	.short	0x010a
        /*0346*/ 	.byte	0x3f
	.zero		1


	//   ....[28]....
        /*0348*/ 	.word	0x00009dd0
        /*034c*/ 	.word	0x00000003
        /*0350*/ 	.word	0x00000000
        /*0354*/ 	.short	0x010a
        /*0356*/ 	.byte	0x3f
	.zero		1


	//   ....[29]....
        /*0358*/ 	.word	0x00009eb0
        /*035c*/ 	.word	0x000000ed
        /*0360*/ 	.word	0x00026800
        /*0364*/ 	.short	0x010a
        /*0366*/ 	.byte	0x3f
	.zero		1


	//   ....[30]....
        /*0368*/ 	.word	0x00009f10
        /*036c*/ 	.word	0x00000005
        /*0370*/ 	.word	0x00026810
        /*0374*/ 	.short	0x010a
        /*0376*/ 	.byte	0x3f
	.zero		1


	//   ....[31]....
        /*0378*/ 	.word	0x00009f70
        /*037c*/ 	.word	0x00000079
        /*0380*/ 	.word	0x00026830
        /*0384*/ 	.short	0x010a
        /*0386*/ 	.byte	0x3f
	.zero		1


	//   ....[32]....
        /*0388*/ 	.word	0x0000a1f0
        /*038c*/ 	.word	0x00000010
        /*0390*/ 	.word	0x00026820
        /*0394*/ 	.short	0x010a
        /*0396*/ 	.byte	0x3f
	.zero		1


	//   ....[33]....
        /*0398*/ 	.word	0x0000a240
        /*039c*/ 	.word	0x00000010
        /*03a0*/ 	.word	0x00026840
        /*03a4*/ 	.short	0x010a
        /*03a6*/ 	.byte	0x3f
	.zero		1


	//   ....[34]....
        /*03a8*/ 	.word	0x0000a290
        /*03ac*/ 	.word	0x00000010
        /*03b0*/ 	.word	0x00026828
        /*03b4*/ 	.short	0x010a
        /*03b6*/ 	.byte	0x3f
	.zero		1


	//   ....[35]....
        /*03b8*/ 	.word	0x0000a2e0
        /*03bc*/ 	.word	0x00000010
        /*03c0*/ 	.word	0x00026848
        /*03c4*/ 	.short	0x010a
        /*03c6*/ 	.byte	0x3f
	.zero		1


	//   ....[36]....
        /*03c8*/ 	.word	0x0000a340
        /*03cc*/ 	.word	0x00000010
        /*03d0*/ 	.word	0x00026820
        /*03d4*/ 	.short	0x010a
        /*03d6*/ 	.byte	0x3f
	.zero		1


	//   ....[37]....
        /*03d8*/ 	.word	0x0000a390
        /*03dc*/ 	.word	0x00000010
        /*03e0*/ 	.word	0x00026840
        /*03e4*/ 	.short	0x010a
        /*03e6*/ 	.byte	0x3f
	.zero		1


	//   ....[38]....
        /*03e8*/ 	.word	0x0000a3e0
        /*03ec*/ 	.word	0x00000010
        /*03f0*/ 	.word	0x00026828
        /*03f4*/ 	.short	0x010a
        /*03f6*/ 	.byte	0x3f
	.zero		1


	//   ....[39]....
        /*03f8*/ 	.word	0x0000a430
        /*03fc*/ 	.word	0x00000003
        /*0400*/ 	.word	0x00026840
        /*0404*/ 	.short	0x010a
        /*0406*/ 	.byte	0x3f
	.zero		1


	//   ....[40]....
        /*0408*/ 	.word	0x0000a500
        /*040c*/ 	.word	0x00000006
        /*0410*/ 	.word	0x00000000
        /*0414*/ 	.short	0x010a
        /*0416*/ 	.byte	0x3f
	.zero		1


	//   ....[41]....
        /*0418*/ 	.word	0x0000a550
        /*041c*/ 	.word	0x00000003
        /*0420*/ 	.word	0x00000000
        /*0424*/ 	.short	0x010a
        /*0426*/ 	.byte	0x3f
	.zero		1


	//   ....[42]....
        /*0428*/ 	.word	0x0000a5a0
        /*042c*/ 	.word	0x00000000
        /*0430*/ 	.word	0x00000000
        /*0434*/ 	.short	0x010a
        /*0436*/ 	.byte	0x3f
	.zero		1


	//----- nvinfo : EIATTR_NUM_MBARRIERS
	.align		4
.L_639:
        /*0438*/ 	.byte	0x03, 0x38
        /*043a*/ 	.short	0x0009


	//----- nvinfo : EIATTR_EXIT_INSTR_OFFSETS
	.align		4
        /*043c*/ 	.byte	0x04, 0x1c
        /*043e*/ 	.short	(.L_641 - .L_640)


	//   ....[0]....
.L_640:
        /*0440*/ 	.word	0x00009e20


	//----- nvinfo : EIATTR_MAX_THREADS
	.align		4
.L_641:
        /*0444*/ 	.byte	0x04, 0x05
        /*0446*/ 	.short	(.L_643 - .L_642)
.L_642:
        /*0448*/ 	.word	0x00000180
        /*044c*/ 	.word	0x00000001
        /*0450*/ 	.word	0x00000001


	//----- nvinfo : EIATTR_CRS_STACK_SIZE
	.align		4
.L_643:
        /*0454*/ 	.byte	0x04, 0x1e
        /*0456*/ 	.short	(.L_645 - .L_644)
.L_644:
        /*0458*/ 	.word	0x00000000


	//----- nvinfo : EIATTR_CBANK_PARAM_SIZE
	.align		4
.L_645:
        /*045c*/ 	.byte	0x03, 0x19
        /*045e*/ 	.short	0x06f0


	//----- nvinfo : EIATTR_PARAM_CBANK
	.align		4
        /*0460*/ 	.byte	0x04, 0x0a
        /*0462*/ 	.short	(.L_647 - .L_646)
	.align		4
.L_646:
        /*0464*/ 	.word	index@(.nv.constant0._ZN7cutlass13device_kernelIN5flash11enable_sm90INS1_16FlashAttnBwdSm90INS1_25CollectiveMainloopBwdSm90ILi2ELi2ELi2EN4cute5tupleIJNS5_1CILi1EEES8_S8_EEENS6_IJNS7_ILi64EEENS7_ILi128EEENS7_ILi96EEEEEENS_6half_tEfNS_4arch4Sm90ELb0ELb1ELb1ELb0ELb1ELb1ELb0ELb0ELi2ELi1ELi2ELi1ELb1EEENS1_24CollectiveEpilogueBwdGQAISD_fSG_Li256ELb0ELb1EEENS1_19SingleTileSchedulerILb0ELb0ELb0ELi128EEEEEEEEEvNT_6ParamsE)
        /*0468*/ 	.short	0x0210
        /*046a*/ 	.short	0x06f0


	//----- nvinfo : EIATTR_SW_WAR
	.align		4
.L_647:
        /*046c*/ 	.byte	0x04, 0x36
        /*046e*/ 	.short	(.L_649 - .L_648)
.L_648:
        /*0470*/ 	.word	0x00000008
.L_649:


//--------------------- .nv.info._ZN7cutlass13device_kernelIN5flash11enable_sm90INS1_16FlashAttnBwdSm90INS1_25CollectiveMainloopBwdSm90ILi2ELi2ELi2EN4cute5tupleIJNS5_1CILi1EEES8_S8_EEENS6_IJNS7_ILi64EEENS7_ILi128EEENS7_ILi96EEEEEENS_6half_tEfNS_4arch4Sm90ELb0ELb1ELb1ELb1ELb0ELb1ELb0ELb0ELi2ELi1ELi2ELi1ELb1EEENS1_21CollectiveEpilogueBwdISD_SE_SG_Li256ELb1ELb0ELi1EEENS1_19SingleTileSchedulerILb1ELb0ELb0ELi128EEEEEEEEEvNT_6ParamsE --------------------------
	.section	.nv.info._ZN7cutlass13device_kernelIN5flash11enable_sm90INS1_16FlashAttnBwdSm90INS1_25CollectiveMainloopBwdSm90ILi2ELi2ELi2EN4cute5tupleIJNS5_1CILi1EEES8_S8_EEENS6_IJNS7_ILi64EEENS7_ILi128EEENS7_ILi96EEEEEENS_6half_tEfNS_4arch4Sm90ELb0ELb1ELb1ELb1ELb0ELb1ELb0ELb0ELi2ELi1ELi2ELi1ELb1EEENS1_21CollectiveEpilogueBwdISD_SE_SG_Li256ELb1ELb0ELi1EEENS1_19SingleTileSchedulerILb1ELb0ELb0ELi128EEEEEEEEEvNT_6ParamsE,"",@"SHT_CUDA_INFO"
	.sectionflags	@""
	.align	4


	//----- nvinfo : EIATTR_CUDA_API_VERSION
	.align		4
        /*0000*/ 	.byte	0x04, 0x37
        /*0002*/ 	.short	(.L_651 - .L_650)
.L_650:
        /*0004*/ 	.word	0x00000082


	//----- nvinfo : EIATTR_KPARAM_INFO
	.align		4
.L_651:
        /*0008*/ 	.byte	0x04, 0x17
        /*000a*/ 	.short	(.L_653 - .L_652)
.L_652:
        /*000c*/ 	.word	0x00000000
        /*0010*/ 	.short	0x0000
        /*0012*/ 	.short	0x0070
        /*0014*/ 	.byte	0x00, 0xf0, 0x01, 0x1a


	//----- nvinfo : EIATTR_SPARSE_MMA_MASK
	.align		4
.L_653:
        /*0018*/ 	.byte	0x03, 0x50
        /*001a*/ 	.short	0x0000


	//----- nvinfo : EIATTR_MAXREG_COUNT
	.align		4
        /*001c*/ 	.byte	0x03, 0x1b
        /*001e*/ 	.short	0x00a8


	//----- nvinfo : EIATTR_NUM_BARRIERS
	.align		4
        /*0020*/ 	.byte	0x02, 0x4c
        /*0022*/ 	.byte	0x10
	.zero		1


	//----- nvinfo : EIATTR_EXTERNS
	.align		4
        /*0024*/ 	.byte	0x04, 0x0f
        /*0026*/ 	.short	(.L_655 - .L_654)


	//   ....[0]....
	.align		4
.L_654:
        /*0028*/ 	.word	index@(__assertfail)


	//----- nvinfo : EIATTR_ANNOTATIONS
	.align		4
.L_655:
        /*002c*/ 	.byte	0x04, 0x55
        /*002e*/ 	.short	(.L_657 - .L_656)


	//   ....[0]....
.L_656:
        /*0030*/ 	.word	0x00000001
        /*0034*/ 	.byte	0x30, 0x1b, 0x00, 0x00, 0x01, 0x00, 0x00, 0x00, 0x20, 0x2d, 0x00, 0x00, 0x01, 0x00, 0x00, 0x00
        /*0044*/ 	.byte	0xf0, 0x92, 0x00, 0x00, 0x01, 0x00, 0x00, 0x00, 0x80, 0x95, 0x00, 0x00, 0x01, 0x00, 0x00, 0x00
        /*0054*/ 	.byte	0xc0, 0xa2, 0x00, 0x00, 0x01, 0x00, 0x00, 0x00, 0xe0, 0xa2, 0x00, 0x00, 0x01, 0x00, 0x00, 0x00
        /*0064*/ 	.byte	0xc0, 0xa6, 0x00, 0x00


	//----- nvinfo : EIATTR_MERCURY_ISA_VERSION
	.align		4
.L_657:
        /*0068*/ 	.byte	0x03, 0x5f
        /*006a*/ 	.short	0x0101


	//----- nvinfo : EIATTR_INT_WARP_WIDE_INSTR_OFFSETS
	.align		4
        /*006c*/ 	.byte	0x04, 0x31
        /*006e*/ 	.short	(.L_659 - .L_658)


	//   ....[0]....
.L_658:
        /*0070*/ 	.word	0x00000190


	//   ....[1]....
        /*0074*/ 	.word	0x000001c0


	//----- nvinfo : EIATTR_COOP_GROUP_MASK_REGIDS
	.align		4
.L_659:
        /*0078*/ 	.byte	0x04, 0x29
        /*007a*/ 	.short	(.L_661 - .L_660)


	//   ....[0]....
.L_660:
        /*007c*/ 	.word	0xffffffff


	//   ....[1]....
        /*0080*/ 	.word	0xffffffff


	//   ....[2]....
        /*0084*/ 	.word	0xffffffff


	//   ....[3]....
        /*0088*/ 	.word	0xffffffff


	//   ....[4]....
        /*008c*/ 	.word	0xffffffff


	//   ....[5]....
        /*0090*/ 	.word	0xffffffff


	//   ....[6]....
        /*0094*/ 	.word	0xffffffff


	//   ....[7]....
        /*0098*/ 	.word	0x0500000f


	//----- nvinfo : EIATTR_COOP_GROUP_INSTR_OFFSETS
	.align		4
.L_661:
        /*009c*/ 	.byte	0x04, 0x28
        /*009e*/ 	.short	(.L_663 - .L_662)


	//   ....[0]....
.L_662:
        /*00a0*/ 	.word	0x00000070


	//   ....[1]....
        /*00a4*/ 	.word	0x000001a0


	//   ....[2]....
        /*00a8*/ 	.word	0x000001f0


	//   ....[3]....
        /*00ac*/ 	.word	0x000003e0


	//   ....[4]....
        /*00b0*/ 	.word	0x00000620


	//   ....[5]....
        /*00b4*/ 	.word	0x00001510


	//   ....[6]....
        /*00b8*/ 	.word	0x00006f70


	//   ....[7]....
        /*00bc*/ 	.word	0x0000b000


	//----- nvinfo : EIATTR_REG_RECONFIG
	.align		4
.L_663:
        /*00c0*/ 	.byte	0x01, 0x54
	.zero		2


	//----- nvinfo : EIATTR_SYSCALL_OFFSETS
	.align		4
        /*00c4*/ 	.byte	0x04, 0x46
        /*00c6*/ 	.short	(.L_665 - .L_664)


	//   ....[0]....
.L_664:
        /*00c8*/ 	.word	0x00001170


	//   ....[1]....
        /*00cc*/ 	.word	0x00001260


	//   ....[2]....
        /*00d0*/ 	.word	0x000013c0


	//   ....[3]....
        /*00d4*/ 	.word	0x000014b0


	//   ....[4]....
        /*00d8*/ 	.word	0x00001730


	//----- nvinfo : EIATTR_MBARRIER_INSTR_OFFSETS
	.align		4
.L_665:
        /*00dc*/ 	.byte	0x04, 0x39
        /*00de*/ 	.short	(.L_667 - .L_666)


	//   ....[0]....
.L_666:
        /*00e0*/ 	.word	0x00000290
        /*00e4*/ 	.word	0x000000ff
        /*00e8*/ 	.word	0x00026800
        /*00ec*/ 	.short	0x0100
        /*00ee*/ 	.byte	0x06
	.zero		1


	//   ....[1]....
        /*00f0*/ 	.word	0x00000390
        /*00f4*/ 	.word	0x000000ff
        /*00f8*/ 	.word	0x00026810
        /*00fc*/ 	.short	0x0100
        /*00fe*/ 	.byte	0x08
	.zero		1


	//   ....[2]....
        /*0100*/ 	.word	0x000003a0
        /*0104*/ 	.word	0x000000ff
        /*0108*/ 	.word	0x00026820
        /*010c*/ 	.short	0x0100
        /*010e*/ 	.byte	0x08
	.zero		1


	//   ....[3]....
        /*0110*/ 	.word	0x000003b0
        /*0114*/ 	.word	0x000000ff
        /*0118*/ 	.word	0x00026818
        /*011c*/ 	.short	0x0100
        /*011e*/ 	.byte	0x08
	.zero		1


	//   ....[4]....
        /*0120*/ 	.word	0x000003c0
        /*0124*/ 	.word	0x000000ff
        /*0128*/ 	.word	0x00026828
        /*012c*/ 	.short	0x0100
        /*012e*/ 	.byte	0x08
	.zero		1


	//   ....[5]....
        /*0130*/ 	.word	0x000004f0
        /*0134*/ 	.word	0x000000ff
        /*0138*/ 	.word	0x00026830
        /*013c*/ 	.short	0x0100
        /*013e*/ 	.byte	0x08
	.zero		1


	//   ....[6]....
        /*0140*/ 	.word	0x00000500
        /*0144*/ 	.word	0x000000ff
        /*0148*/ 	.word	0x00026840
        /*014c*/ 	.short	0x0100
        /*014e*/ 	.byte	0x08
	.zero		1


	//   ....[7]....
        /*0150*/ 	.word	0x00000510
        /*0154*/ 	.word	0x000000ff
        /*0158*/ 	.word	0x00026838
        /*015c*/ 	.short	0x0100
        /*015e*/ 	.byte	0x08
	.zero		1


	//   ....[8]....
        /*0160*/ 	.word	0x00000520
        /*0164*/ 	.word	0x000000ff
        /*0168*/ 	.word	0x00026848
        /*016c*/ 	.short	0x0100
        /*016e*/ 	.byte	0x08
	.zero		1


	//   ....[9]....
        /*0170*/ 	.word	0x00001550
        /*0174*/ 	.word	0x000000ed
        /*0178*/ 	.word	0x00026800
        /*017c*/ 	.short	0x010a
        /*017e*/ 	.byte	0x3f
	.zero		1


	//   ....[10]....
        /*0180*/ 	.word	0x000015f0
        /*0184*/ 	.word	0x000000ed
        /*0188*/ 	.word	0x00026800
        /*018c*/ 	.short	0x010a
        /*018e*/ 	.byte	0x3f
	.zero		1


	//   ....[11]....
        /*0190*/ 	.word	0x00001f80
        /*0194*/ 	.word	0x000000ff
        /*0198*/ 	.word	0x00026810
        /*019c*/ 	.short	0x010a
        /*019e*/ 	.byte	0x07
	.zero		1


	//   ....[12]....
        /*01a0*/ 	.word	0x00001fc0
        /*01a4*/ 	.word	0x000000ff
        /*01a8*/ 	.word	0x00026810
        /*01ac*/ 	.short	0x010a
        /*01ae*/ 	.byte	0x07
	.zero		1


	//   ....[13]....
        /*01b0*/ 	.word	0x00002400
        /*01b4*/ 	.word	0x000000ff
        /*01b8*/ 	.word	0x00026830
        /*01bc*/ 	.short	0x010a
        /*01be*/ 	.byte	0x07
	.zero		1


	//   ....[14]....
        /*01c0*/ 	.word	0x00002730
        /*01c4*/ 	.word	0x000000ff
        /*01c8*/ 	.word	0x00026830
        /*01cc*/ 	.short	0x010a
        /*01ce*/ 	.byte	0x07
	.zero		1


	//   ....[15]....
        /*01d0*/ 	.word	0x00004d10
        /*01d4*/ 	.word	0x000000ff
        /*01d8*/ 	.word	0x00000000
        /*01dc*/ 	.short	0x0101
        /*01de*/ 	.byte	0x0a
	.zero		1


	//   ....[16]....
        /*01e0*/ 	.word	0x00005020
        /*01e4*/ 	.word	0x000000ff
        /*01e8*/ 	.word	0x00000000
        /*01ec*/ 	.short	0x0101
        /*01ee*/ 	.byte	0x07
	.zero		1


	//   ....[17]....
        /*01f0*/ 	.word	0x00008cf0
        /*01f4*/ 	.word	0x0000000f
        /*01f8*/ 	.word	0x00026820
        /*01fc*/ 	.short	0x010a
        /*01fe*/ 	.byte	0x3f
	.zero		1


	//   ....[18]....
        /*0200*/ 	.word	0x00009600
        /*0204*/ 	.word	0x0000000f
        /*0208*/ 	.word	0x00026840
        /*020c*/ 	.short	0x010a
        /*020e*/ 	.byte	0x3f
	.zero		1


	//   ....[19]....
        /*0210*/ 	.word	0x00009940
        /*0214*/ 	.word	0x0000000f
        /*0218*/ 	.word	0x00026828
        /*021c*/ 	.short	0x010a
        /*021e*/ 	.byte	0x3f
	.zero		1


	//   ....[20]....
        /*0220*/ 	.word	0x00009c80
        /*0224*/ 	.word	0x0000000f
        /*0228*/ 	.word	0x00026848
        /*022c*/ 	.short	0x010a
        /*022e*/ 	.byte	0x3f
	.zero		1


	//   ....[21]....
        /*0230*/ 	.word	0x00009f60
        /*0234*/ 	.word	0x0000000f
        /*0238*/ 	.word	0x00026820
        /*023c*/ 	.short	0x010a
        /*023e*/ 	.byte	0x3f
	.zero		1


	//   ....[22]....
        /*0240*/ 	.word	0x0000a310
        /*0244*/ 	.word	0x0000000f
        /*0248*/ 	.word	0x00026840
        /*024c*/ 	.short	0x010a
        /*024e*/ 	.byte	0x3f
	.zero		1


	//   ....[23]....
        /*0250*/ 	.word	0x0000a620
        /*0254*/ 	.word	0x0000000f
        /*0258*/ 	.word	0x00026828
        /*025c*/ 	.short	0x010a
        /*025e*/ 	.byte	0x3f
	.zero		1


	//   ....[24]....
        /*0260*/ 	.word	0x0000a9a0
        /*0264*/ 	.word	0x00000003
        /*0268*/ 	.word	0x00026840
        /*026c*/ 	.short	0x010a
        /*026e*/ 	.byte	0x3f
	.zero		1


	//   ....[25]....
        /*0270*/ 	.word	0x0000ae70
        /*0274*/ 	.word	0x00000007
        /*0278*/ 	.word	0x00000000
        /*027c*/ 	.short	0x010a
        /*027e*/ 	.byte	0x3f
	.zero		1


	//   ....[26]....
        /*0280*/ 	.word	0x0000aec0
        /*0284*/ 	.word	0x00000003
        /*0288*/ 	.word	0x00000000
        /*028c*/ 	.short	0x010a
        /*028e*/ 	.byte	0x3f
	.zero		1


	//   ....[27]....
        /*0290*/ 	.word	0x0000af20
        /*0294*/ 	.word	0x00000005
        /*0298*/ 	.word	0x00000000
        /*029c*/ 	.short	0x010a
        /*029e*/ 	.byte	0x3f
	.zero		1


	//   ....[28]....
        /*02a0*/ 	.word	0x0000af50
        /*02a4*/ 	.word	0x00000003
        /*02a8*/ 	.word	0x00000000
        /*02ac*/ 	.short	0x010a
        /*02ae*/ 	.byte	0x3f
	.zero		1


	//   ....[29]....
        /*02b0*/ 	.word	0x0000b030
        /*02b4*/ 	.word	0x000000ed
        /*02b8*/ 	.word	0x00026800
        /*02bc*/ 	.short	0x010a
        /*02be*/ 	.byte	0x3f
	.zero		1


	//   ....[30]....
        /*02c0*/ 	.word	0x0000b090
        /*02c4*/ 	.word	0x00000005
        /*02c8*/ 	.word	0x00026810
        /*02cc*/ 	.short	0x010a
        /*02ce*/ 	.byte	0x3f
	.zero		1


	//   ....[31]....
        /*02d0*/ 	.word	0x0000b0f0
        /*02d4*/ 	.word	0x00000079
        /*02d8*/ 	.word	0x00026830
        /*02dc*/ 	.short	0x010a
        /*02de*/ 	.byte	0x3f
	.zero		1


	//   ....[32]....
        /*02e0*/ 	.word	0x0000b140
        /*02e4*/ 	.word	0x0000000f
        /*02e8*/ 	.word	0x00026820
        /*02ec*/ 	.short	0x010a
        /*02ee*/ 	.byte	0x3f
	.zero		1


	//   ....[33]....
        /*02f0*/ 	.word	0x0000b190
        /*02f4*/ 	.word	0x0000000f
        /*02f8*/ 	.word	0x00026840
        /*02fc*/ 	.short	0x010a
        /*02fe*/ 	.byte	0x3f
	.zero		1


	//   ....[34]....
        /*0300*/ 	.word	0x0000b1e0
        /*0304*/ 	.word	0x0000000f
        /*0308*/ 	.word	0x00026828
        /*030c*/ 	.short	0x010a
        /*030e*/ 	.byte	0x3f
	.zero		1


	//   ....[35]....
        /*0310*/ 	.word	0x0000b230
        /*0314*/ 	.word	0x0000000f
        /*0318*/ 	.word	0x00026848
        /*031c*/ 	.short	0x010a
        /*031e*/ 	.byte	0x3f
	.zero		1


	//   ....[36]....
        /*0320*/ 	.word	0x0000b290
        /*0324*/ 	.word	0x0000000f
        /*0328*/ 	.word	0x00026820
        /*032c*/ 	.short	0x010a
        /*032e*/ 	.byte	0x3f
	.zero		1


	//   ....[37]....
        /*0330*/ 	.word	0x0000b2e0
        /*0334*/ 	.word	0x0000000f
        /*0338*/ 	.word	0x00026840
        /*033c*/ 	.short	0x010a
        /*033e*/ 	.byte	0x3f
	.zero		1


	//   ....[38]....
        /*0340*/ 	.word	0x0000b330
        /*0344*/ 	.word	0x0000000f
        /*0348*/ 	.word	0x00026828
        /*034c*/ 	.short	0x010a
        /*034e*/ 	.byte	0x3f
	.zero		1


	//   ....[39]....
        /*0350*/ 	.word	0x0000b380
        /*0354*/ 	.word	0x00000003
        /*0358*/ 	.word	0x00026840
        /*035c*/ 	.short	0x010a
        /*035e*/ 	.byte	0x3f
	.zero		1


	//   ....[40]....
        /*0360*/ 	.word	0x0000b450
        /*0364*/ 	.word	0x00000007
        /*0368*/ 	.word	0x00000000
        /*036c*/ 	.short	0x010a
        /*036e*/ 	.byte	0x3f
	.zero		1


	//   ....[41]....
        /*0370*/ 	.word	0x0000b4a0
        /*0374*/ 	.word	0x00000003
        /*0378*/ 	.word	0x00000000
        /*037c*/ 	.short	0x010a
        /*037e*/ 	.byte	0x3f
	.zero		1


	//   ....[42]....
        /*0380*/ 	.word	0x0000b4f0
        /*0384*/ 	.word	0x00000005
        /*0388*/ 	.word	0x00000000
        /*038c*/ 	.short	0x010a
        /*038e*/ 	.byte	0x3f
	.zero		1


	//----- nvinfo : EIATTR_NUM_MBARRIERS
	.align		4
.L_667:
        /*0390*/ 	.byte	0x03, 0x38
        /*0392*/ 	.short	0x0009


	//----- nvinfo : EIATTR_EXIT_INSTR_OFFSETS
	.align		4
        /*0394*/ 	.byte	0x04, 0x1c
        /*0396*/ 	.short	(.L_669 - .L_668)


	//   ....[0]....
.L_668:
        /*0398*/ 	.word	0x0000afa0


	//----- nvinfo : EIATTR_MAX_THREADS
	.align		4
.L_669:
        /*039c*/ 	.byte	0x04, 0x05
        /*039e*/ 	.short	(.L_671 - .L_670)
.L_670:
        /*03a0*/ 	.word	0x00000180
        /*03a4*/ 	.word	0x00000001
        /*03a8*/ 	.word	0x00000001


	//----- nvinfo : EIATTR_CRS_STACK_SIZE
	.align		4
.L_671:
        /*03ac*/ 	.byte	0x04, 0x1e
        /*03ae*/ 	.short	(.L_673 - .L_672)
.L_672:
        /*03b0*/ 	.word	0x00000000


	//----- nvinfo : EIATTR_CBANK_PARAM_SIZE
	.align		4
.L_673:
        /*03b4*/ 	.byte	0x03, 0x19
        /*03b6*/ 	.short	0x06f0


	//----- nvinfo : EIATTR_PARAM_CBANK
	.align		4
        /*03b8*/ 	.byte	0x04, 0x0a
        /*03ba*/ 	.short	(.L_675 - .L_674)
	.align		4
.L_674:
        /*03bc*/ 	.word	index@(.nv.constant0._ZN7cutlass13device_kernelIN5flash11enable_sm90INS1_16FlashAttnBwdSm90INS1_25CollectiveMainloopBwdSm90ILi2ELi2ELi2EN4cute5tupleIJNS5_1CILi1EEES8_S8_EEENS6_IJNS7_ILi64EEENS7_ILi128EEENS7_ILi96EEEEEENS_6half_tEfNS_4arch4Sm90ELb0ELb1ELb1ELb1ELb0ELb1ELb0ELb0ELi2ELi1ELi2ELi1ELb1EEENS1_21CollectiveEpilogueBwdISD_SE_SG_Li256ELb1ELb0ELi1EEENS1_19SingleTileSchedulerILb1ELb0ELb0ELi128EEEEEEEEEvNT_6ParamsE)
        /*03c0*/ 	.short	0x0210
        /*03c2*/ 	.short	0x06f0


	//----- nvinfo : EIATTR_SW_WAR
	.align		4
.L_675:
        /*03c4*/ 	.byte	0x04, 0x36
        /*03c6*/ 	.short	(.L_677 - .L_676)
.L_676:
        /*03c8*/ 	.word	0x00000008
.L_677:


//--------------------- .nv.info._ZN7cutlass13device_kernelIN5flash11enable_sm90INS1_16FlashAttnBwdSm90INS1_25CollectiveMainloopBwdSm90ILi2ELi2ELi2EN4cute5tupleIJNS5_1CILi1EEES8_S8_EEENS6_IJNS7_ILi64EEENS7_ILi128EEENS7_ILi96EEEEEENS_6half_tEfNS_4arch4Sm90ELb0ELb1ELb1ELb1ELb1ELb1ELb0ELb0ELi2ELi1ELi2ELi1ELb1EEENS1_21CollectiveEpilogueBwdISD_SE_SG_Li256ELb1ELb0ELi1EEENS1_19SingleTileSchedulerILb1ELb0ELb0ELi128EEEEEEEEEvNT_6ParamsE --------------------------
	.section	.nv.info._ZN7cutlass13device_kernelIN5flash11enable_sm90INS1_16FlashAttnBwdSm90INS1_25CollectiveMainloopBwdSm90ILi2ELi2ELi2EN4cute5tupleIJNS5_1CILi1EEES8_S8_EEENS6_IJNS7_ILi64EEENS7_ILi128EEENS7_ILi96EEEEEENS_6half_tEfNS_4arch4Sm90ELb0ELb1ELb1ELb1ELb1ELb1ELb0ELb0ELi2ELi1ELi2ELi1ELb1EEENS1_21CollectiveEpilogueBwdISD_SE_SG_Li256ELb1ELb0ELi1EEENS1_19SingleTileSchedulerILb1ELb0ELb0ELi128EEEEEEEEEvNT_6ParamsE,"",@"SHT_CUDA_INFO"
	.sectionflags	@""
	.align	4


	//----- nvinfo : EIATTR_CUDA_API_VERSION
	.align		4
        /*0000*/ 	.byte	0x04, 0x37
        /*0002*/ 	.short	(.L_679 - .L_678)
.L_678:
        /*0004*/ 	.word	0x00000082


	//----- nvinfo : EIATTR_KPARAM_INFO
	.align		4
.L_679:
        /*0008*/ 	.byte	0x04, 0x17
        /*000a*/ 	.short	(.L_681 - .L_680)
.L_680:
        /*000c*/ 	.word	0x00000000
        /*0010*/ 	.short	0x0000
        /*0012*/ 	.short	0x0070
        /*0014*/ 	.byte	0x00, 0xf0, 0x01, 0x1a


	//----- nvinfo : EIATTR_SPARSE_MMA_MASK
	.align		4
.L_681:
        /*0018*/ 	.byte	0x03, 0x50
        /*001a*/ 	.short	0x0000


	//----- nvinfo : EIATTR_MAXREG_COUNT
	.align		4
        /*001c*/ 	.byte	0x03, 0x1b
        /*001e*/ 	.short	0x00a8


	//----- nvinfo : EIATTR_NUM_BARRIERS
	.align		4
        /*0020*/ 	.byte	0x02, 0x4c
        /*0022*/ 	.byte	0x10
	.zero		1


	//----- nvinfo : EIATTR_EXTERNS
	.align		4
        /*0024*/ 	.byte	0x04, 0x0f
        /*0026*/ 	.short	(.L_683 - .L_682)


	//   ....[0]....
	.align		4
.L_682:
        /*0028*/ 	.word	index@(__assertfail)


	//----- nvinfo : EIATTR_ANNOTATIONS
	.align		4
.L_683:
        /*002c*/ 	.byte	0x04, 0x55
        /*002e*/ 	.short	(.L_685 - .L_684)


	//   ....[0]....
.L_684:
        /*0030*/ 	.word	0x00000001
        /*0034*/ 	.byte	0x30, 0x1b, 0x00, 0x00, 0x01, 0x00, 0x00, 0x00, 0x20, 0x2d, 0x00, 0x00, 0x01, 0x00, 0x00, 0x00
        /*0044*/ 	.byte	0x30, 0xa2, 0x00, 0x00, 0x01, 0x00, 0x00, 0x00, 0xc0, 0xa4, 0x00, 0x00, 0x01, 0x00, 0x00, 0x00
        /*0054*/ 	.byte	0x00, 0xb2, 0x00, 0x00, 0x01, 0x00, 0x00, 0x00, 0x20, 0xb2, 0x00, 0x00, 0x01, 0x00, 0x00, 0x00
        /*0064*/ 	.byte	0x00, 0xb6, 0x00, 0x00


	//----- nvinfo : EIATTR_MERCURY_ISA_VERSION
	.align		4
.L_685:
        /*0068*/ 	.byte	0x03, 0x5f
        /*006a*/ 	.short	0x0101


	//----- nvinfo : EIATTR_INT_WARP_WIDE_INSTR_OFFSETS
	.align		4
        /*006c*/ 	.byte	0x04, 0x31
        /*006e*/ 	.short	(.L_687 - .L_686)


	//   ....[0]....
.L_686:
        /*0070*/ 	.word	0x00000190


	//   ....[1]....
        /*0074*/ 	.word	0x000001c0


	//   ....[2]....
        /*0078*/ 	.word	0x00007e60


	//   ....[3]....
        /*007c*/ 	.word	0x000084c0


	//   ....[4]....
        /*0080*/ 	.word	0x00008970


	//   ....[5]....
        /*0084*/ 	.word	0x00008c40


	//   ....[6]....
        /*0088*/ 	.word	0x00008ea0


	//   ....[7]....
        /*008c*/ 	.word	0x00009030


	//----- nvinfo : EIATTR_COOP_GROUP_MASK_REGIDS
	.align		4
.L_687:
        /*0090*/ 	.byte	0x04, 0x29
        /*0092*/ 	.short	(.L_689 - .L_688)


	//   ....[0]....
.L_688:
        /*0094*/ 	.word	0xffffffff


	//   ....[1]....
        /*0098*/ 	.word	0xffffffff


	//   ....[2]....
        /*009c*/ 	.word	0xffffffff


	//   ....[3]....
        /*00a0*/ 	.word	0xffffffff


	//   ....[4]....
        /*00a4*/ 	.word	0xffffffff


	//   ....[5]....
        /*00a8*/ 	.word	0xffffffff


	//   ....[6]....
        /*00ac*/ 	.word	0xffffffff


	//   ....[7]....
        /*00b0*/ 	.word	0xffffffff


	//   ....[8]....
        /*00b4*/ 	.word	0xffffffff


	//   ....[9]....
        /*00b8*/ 	.word	0xffffffff


	//   ....[10]....
        /*00bc*/ 	.word	0xffffffff


	//   ....[11]....
        /*00c0*/ 	.word	0xffffffff


	//   ....[12]....
        /*00c4*/ 	.word	0xffffffff


	//   ....[13]....
        /*00c8*/ 	.word	0xffffffff


	//   ....[14]....
        /*00cc*/ 	.word	0xffffffff


	//   ....[15]....
        /*00d0*/ 	.word	0xffffffff


	//   ....[16]....
        /*00d4*/ 	.word	0x0500000f


	//   ....[17]....
        /*00d8*/ 	.word	0x0500000f


	//   ....[18]....
        /*00dc*/ 	.word	0x0500000f


	//   ....[19]....
        /*00e0*/ 	.word	0x0500000f


	//----- nvinfo : EIATTR_COOP_GROUP_INSTR_OFFSETS
	.align		4
.L_689:
        /*00e4*/ 	.byte	0x04, 0x28
        /*00e6*/ 	.short	(.L_691 - .L_690)


	//   ....[0]....
.L_690:
        /*00e8*/ 	.word	0x00000070


	//   ....[1]....
        /*00ec*/ 	.word	0x000001a0


	//   ....[2]....
        /*00f0*/ 	.word	0x000001f0


	//   ....[3]....
        /*00f4*/ 	.word	0x000003e0


	//   ....[4]....
        /*00f8*/ 	.word	0x00000620


	//   ....[5]....
        /*00fc*/ 	.word	0x00001510


	//   ....[6]....
        /*0100*/ 	.word	0x00006f70


	//   ....[7]....
        /*0104*/ 	.word	0x00007a60


	//   ....[8]....
        /*0108*/ 	.word	0x00007d90


	//   ....[9]....
        /*010c*/ 	.word	0x00008120


	//   ....[10]....
        /*0110*/ 	.word	0x000083f0


	//   ....[11]....
        /*0114*/ 	.word	0x00008630


	//   ....[12]....
        /*0118*/ 	.word	0x000088a0


	//   ....[13]....
        /*011c*/ 	.word	0x00008b80


	//   ....[14]....
        /*0120*/ 	.word	0x00008da0


	//   ....[15]....
        /*0124*/ 	.word	0x00008f30


	//   ....[16]....
        /*0128*/ 	.word	0x0000bf40


	//   ....[17]....
        /*012c*/ 	.word	0x0000c0b0


	//   ....[18]....
        /*0130*/ 	.word	0x0000c120


	//   ....[19]....
        /*0134*/ 	.word	0x0000c190


	//----- nvinfo : EIATTR_REG_RECONFIG
	.align		4
.L_691:
        /*0138*/ 	.byte	0x01, 0x54
	.zero		2


	//----- nvinfo : EIATTR_SYSCALL_OFFSETS
	.align		4
        /*013c*/ 	.byte	0x04, 0x46
        /*013e*/ 	.short	(.L_693 - .L_692)


	//   ....[0]....
.L_692:
        /*0140*/ 	.word	0x00001170


	//   ....[1]....
        /*0144*/ 	.word	0x00001260


	//   ....[2]....
        /*0148*/ 	.word	0x000013c0


	//   ....[3]....
        /*014c*/ 	.word	0x000014b0


	//   ....[4]....
        /*0150*/ 	.word	0x00001730


	//----- nvinfo : EIATTR_MBARRIER_INSTR_OFFSETS
	.align		4
.L_693:
        /*0154*/ 	.byte	0x04, 0x39
        /*0156*/ 	.short	(.L_695 - .L_694)


	//   ....[0]....
.L_694:
        /*0158*/ 	.word	0x00000290
        /*015c*/ 	.word	0x000000ff
        /*0160*/ 	.word	0x00026800
        /*0164*/ 	.short	0x0100
        /*0166*/ 	.byte	0x06
	.zero		1


	//   ....[1]....
        /*0168*/ 	.word	0x00000390
        /*016c*/ 	.word	0x000000ff
        /*0170*/ 	.word	0x00026810
        /*0174*/ 	.short	0x0100
        /*0176*/ 	.byte	0x08
	.zero		1


	//   ....[2]....
        /*0178*/ 	.word	0x000003a0
        /*017c*/ 	.word	0x000000ff
        /*0180*/ 	.word	0x00026820
        /*0184*/ 	.short	0x0100
        /*0186*/ 	.byte	0x08
	.zero		1


	//   ....[3]....
        /*0188*/ 	.word	0x000003b0
        /*018c*/ 	.word	0x000000ff
        /*0190*/ 	.word	0x00026818
        /*0194*/ 	.short	0x0100
        /*0196*/ 	.byte	0x08
	.zero		1


	//   ....[4]....
        /*0198*/ 	.word	0x000003c0
        /*019c*/ 	.word	0x000000ff
        /*01a0*/ 	.word	0x00026828
        /*01a4*/ 	.short	0x0100
        /*01a6*/ 	.byte	0x08
	.zero		1


	//   ....[5]....
        /*01a8*/ 	.word	0x000004f0
        /*01ac*/ 	.word	0x000000ff
        /*01b0*/ 	.word	0x00026830
        /*01b4*/ 	.short	0x0100
        /*01b6*/ 	.byte	0x08
	.zero		1


	//   ....[6]....
        /*01b8*/ 	.word	0x00000500
        /*01bc*/ 	.word	0x000000ff
        /*01c0*/ 	.word	0x00026840
        /*01c4*/ 	.short	0x0100
        /*01c6*/ 	.byte	0x08
	.zero		1


	//   ....[7]....
        /*01c8*/ 	.word	0x00000510
        /*01cc*/ 	.word	0x000000ff
        /*01d0*/ 	.word	0x00026838
        /*01d4*/ 	.short	0x0100
        /*01d6*/ 	.byte	0x08
	.zero		1


	//   ....[8]....
        /*01d8*/ 	.word	0x00000520
        /*01dc*/ 	.word	0x000000ff
        /*01e0*/ 	.word	0x00026848
        /*01e4*/ 	.short	0x0100
        /*01e6*/ 	.byte	0x08
	.zero		1


	//   ....[9]....
        /*01e8*/ 	.word	0x00001550
        /*01ec*/ 	.word	0x000000ed
        /*01f0*/ 	.word	0x00026800
        /*01f4*/ 	.short	0x010a
        /*01f6*/ 	.byte	0x3f
	.zero		1


	//   ....[10]....
        /*01f8*/ 	.word	0x000015f0
        /*01fc*/ 	.word	0x000000ed
        /*0200*/ 	.word	0x00026800
        /*0204*/ 	.short	0x010a
        /*0206*/ 	.byte	0x3f
	.zero		1


	//   ....[11]....
        /*0208*/ 	.word	0x00001f80
        /*020c*/ 	.word	0x000000ff
        /*0210*/ 	.word	0x00026810
        /*0214*/ 	.short	0x010a
        /*0216*/ 	.byte	0x07
	.zero		1


	//   ....[12]....
        /*0218*/ 	.word	0x00001fc0
        /*021c*/ 	.word	0x000000ff
        /*0220*/ 	.word	0x00026810
        /*0224*/ 	.short	0x010a
        /*0226*/ 	.byte	0x07
	.zero		1


	//   ....[13]....
        /*0228*/ 	.word	0x00002400
        /*022c*/ 	.word	0x000000ff
        /*0230*/ 	.word	0x00026830
        /*0234*/ 	.short	0x010a
        /*0236*/ 	.byte	0x07
	.zero		1


	//   ....[14]....
        /*0238*/ 	.word	0x00002730
        /*023c*/ 	.word	0x000000ff
        /*0240*/ 	.word	0x00026830
        /*0244*/ 	.short	0x010a
        /*0246*/ 	.byte	0x07
	.zero		1


	//   ....[15]....
        /*0248*/ 	.word	0x00004d10
        /*024c*/ 	.word	0x000000ff
        /*0250*/ 	.word	0x00000000
        /*0254*/ 	.short	0x0101
        /*0256*/ 	.byte	0x0a
	.zero		1


	//   ....[16]....
        /*0258*/ 	.word	0x00005020
        /*025c*/ 	.word	0x000000ff
        /*0260*/ 	.word	0x00000000
        /*0264*/ 	.short	0x0101
        /*0266*/ 	.byte	0x07
	.zero		1


	//   ....[17]....
        /*0268*/ 	.word	0x00009c30
        /*026c*/ 	.word	0x0000000f
        /*0270*/ 	.word	0x00026820
        /*0274*/ 	.short	0x010a
        /*0276*/ 	.byte	0x3f
	.zero		1


	//   ....[18]....
        /*0278*/ 	.word	0x0000a540
        /*027c*/ 	.word	0x0000000f
        /*0280*/ 	.word	0x00026840
        /*0284*/ 	.short	0x010a
        /*0286*/ 	.byte	0x3f
	.zero		1


	//   ....[19]....
        /*0288*/ 	.word	0x0000a880
        /*028c*/ 	.word	0x0000000f
        /*0290*/ 	.word	0x00026828
        /*0294*/ 	.short	0x010a
        /*0296*/ 	.byte	0x3f
	.zero		1


	//   ....[20]....
        /*0298*/ 	.word	0x0000abc0
        /*029c*/ 	.word	0x0000000f
        /*02a0*/ 	.word	0x00026848
        /*02a4*/ 	.short	0x010a
        /*02a6*/ 	.byte	0x3f
	.zero		1


	//   ....[21]....
        /*02a8*/ 	.word	0x0000aea0
        /*02ac*/ 	.word	0x0000000f
        /*02b0*/ 	.word	0x00026820
        /*02b4*/ 	.short	0x010a
        /*02b6*/ 	.byte	0x3f
	.zero		1


	//   ....[22]....
        /*02b8*/ 	.word	0x0000b250
        /*02bc*/ 	.word	0x0000000f
        /*02c0*/ 	.word	0x00026840
        /*02c4*/ 	.short	0x010a
        /*02c6*/ 	.byte	0x3f
	.zero		1


	//   ....[23]....
        /*02c8*/ 	.word	0x0000b560
        /*02cc*/ 	.word	0x0000000f
        /*02d0*/ 	.word	0x00026828
        /*02d4*/ 	.short	0x010a
        /*02d6*/ 	.byte	0x3f
	.zero		1


	//   ....[24]....
        /*02d8*/ 	.word	0x0000b8e0
        /*02dc*/ 	.word	0x00000003
        /*02e0*/ 	.word	0x00026840
        /*02e4*/ 	.short	0x010a
        /*02e6*/ 	.byte	0x3f
	.zero		1


	//   ....[25]....
        /*02e8*/ 	.word	0x0000bdb0
        /*02ec*/ 	.word	0x00000007
        /*02f0*/ 	.word	0x00000000
        /*02f4*/ 	.short	0x010a
        /*02f6*/ 	.byte	0x3f
	.zero		1


	//   ....[26]....
        /*02f8*/ 	.word	0x0000be00
        /*02fc*/ 	.word	0x00000003
        /*0300*/ 	.word	0x00000000
        /*0304*/ 	.short	0x010a
        /*0306*/ 	.byte	0x3f
	.zero		1


	//   ....[27]....
        /*0308*/ 	.word	0x0000be60
        /*030c*/ 	.word	0x00000005
        /*0310*/ 	.word	0x00000000
        /*0314*/ 	.short	0x010a
        /*0316*/ 	.byte	0x3f
	.zero		1


	//   ....[28]....
        /*0318*/ 	.word	0x0000be90
        /*031c*/ 	.word	0x00000003
        /*0320*/ 	.word	0x00000000
        /*0324*/ 	.short	0x010a
        /*0326*/ 	.byte	0x3f
	.zero		1


	//   ....[29]....
        /*0328*/ 	.word	0x0000bf70
        /*032c*/ 	.word	0x000000ed
        /*0330*/ 	.word	0x00026800
        /*0334*/ 	.short	0x010a
        /*0336*/ 	.byte	0x3f
	.zero		1


	//   ....[30]....
        /*0338*/ 	.word	0x0000bfd0
        /*033c*/ 	.word	0x00000005
        /*0340*/ 	.word	0x00026810
        /*0344*/ 	.short	0x010a
        /*0346*/ 	.byte	0x3f
	.zero		1


	//   ....[31]....
        /*0348*/ 	.word	0x0000c030
        /*034c*/ 	.word	0x00000079
        /*0350*/ 	.word	0x00026830
        /*0354*/ 	.short	0x010a
        /*0356*/ 	.byte	0x3f
	.zero		1


	//   ....[32]....
        /*0358*/ 	.word	0x0000c1d0
        /*035c*/ 	.word	0x0000000f
        /*0360*/ 	.word	0x00026820
        /*0364*/ 	.short	0x010a
        /*0366*/ 	.byte	0x3f
	.zero		1


	//   ....[33]....
        /*0368*/ 	.word	0x0000c220
        /*036c*/ 	.word	0x0000000f
        /*0370*/ 	.word	0x00026840
        /*0374*/ 	.short	0x010a
        /*0376*/ 	.byte	0x3f
	.zero		1


	//   ....[34]....
        /*0378*/ 	.word	0x0000c270
        /*037c*/ 	.word	0x0000000f
        /*0380*/ 	.word	0x00026828
        /*0384*/ 	.short	0x010a
        /*0386*/ 	.byte	0x3f
	.zero		1


	//   ....[35]....
        /*0388*/ 	.word	0x0000c2c0
        /*038c*/ 	.word	0x0000000f
        /*0390*/ 	.word	0x00026848
        /*0394*/ 	.short	0x010a
        /*0396*/ 	.byte	0x3f
	.zero		1


	//   ....[36]....
        /*0398*/ 	.word	0x0000c320
        /*039c*/ 	.word	0x0000000f
        /*03a0*/ 	.word	0x00026820
        /*03a4*/ 	.short	0x010a
        /*03a6*/ 	.byte	0x3f
	.zero		1


	//   ....[37]....
        /*03a8*/ 	.word	0x0000c370
        /*03ac*/ 	.word	0x0000000f
        /*03b0*/ 	.word	0x00026840
        /*03b4*/ 	.short	0x010a
        /*03b6*/ 	.byte	0x3f
	.zero		1


	//   ....[38]....
        /*03b8*/ 	.word	0x0000c3c0
        /*03bc*/ 	.word	0x0000000f
        /*03c0*/ 	.word	0x00026828
        /*03c4*/ 	.short	0x010a
        /*03c6*/ 	.byte	0x3f
	.zero		1


	//   ....[39]....
        /*03c8*/ 	.word	0x0000c410
        /*03cc*/ 	.word	0x00000003
        /*03d0*/ 	.word	0x00026840
        /*03d4*/ 	.short	0x010a
        /*03d6*/ 	.byte	0x3f
	.zero		1


	//   ....[40]....
        /*03d8*/ 	.word	0x0000c4e0
        /*03dc*/ 	.word	0x00000007
        /*03e0*/ 	.word	0x00000000
        /*03e4*/ 	.short	0x010a
        /*03e6*/ 	.byte	0x3f
	.zero		1


	//   ....[41]....
        /*03e8*/ 	.word	0x0000c530
        /*03ec*/ 	.word	0x00000003
        /*03f0*/ 	.word	0x00000000
        /*03f4*/ 	.short	0x010a
        /*03f6*/ 	.byte	0x3f
	.zero		1


	//   ....[42]....
        /*03f8*/ 	.word	0x0000c580
        /*03fc*/ 	.word	0x00000005
        /*0400*/ 	.word	0x00000000
        /*0404*/ 	.short	0x010a
        /*0406*/ 	.byte	0x3f
	.zero		1


	//----- nvinfo : EIATTR_NUM_MBARRIERS
	.align		4
.L_695:
        /*0408*/ 	.byte	0x03, 0x38
        /*040a*/ 	.short	0x0009


	//----- nvinfo : EIATTR_EXIT_INSTR_OFFSETS
	.align		4
        /*040c*/ 	.byte	0x04, 0x1c
        /*040e*/ 	.short	(.L_697 - .L_696)


	//   ....[0]....
.L_696:
        /*0410*/ 	.word	0x0000bee0


	//----- nvinfo : EIATTR_MAX_THREADS
	.align		4
.L_697:
        /*0414*/ 	.byte	0x04, 0x05
        /*0416*/ 	.short	(.L_699 - .L_698)
.L_698:
        /*0418*/ 	.word	0x00000180
        /*041c*/ 	.word	0x00000001
        /*0420*/ 	.word	0x00000001


	//----- nvinfo : EIATTR_CRS_STACK_SIZE
	.align		4
.L_699:
        /*0424*/ 	.byte	0x04, 0x1e
        /*0426*/ 	.short	(.L_701 - .L_700)
.L_700:
        /*0428*/ 	.word	0x00000000


	//----- nvinfo : EIATTR_CBANK_PARAM_SIZE
	.align		4
.L_701:
        /*042c*/ 	.byte	0x03, 0x19
        /*042e*/ 	.short	0x06f0


	//----- nvinfo : EIATTR_PARAM_CBANK
	.align		4
        /*0430*/ 	.byte	0x04, 0x0a
        /*0432*/ 	.short	(.L_703 - .L_702)
	.align		4
.L_702:
        /*0434*/ 	.word	index@(.nv.constant0._ZN7cutlass13device_kernelIN5flash11enable_sm90INS1_16FlashAttnBwdSm90INS1_25CollectiveMainloopBwdSm90ILi2ELi2ELi2EN4cute5tupleIJNS5_1CILi1EEES8_S8_EEENS6_IJNS7_ILi64EEENS7_ILi128EEENS7_ILi96EEEEEENS_6half_tEfNS_4arch4Sm90ELb0ELb1ELb1ELb1ELb1ELb1ELb0ELb0ELi2ELi1ELi2ELi1ELb1EEENS1_21CollectiveEpilogueBwdISD_SE_SG_Li256ELb1ELb0ELi1EEENS1_19SingleTileSchedulerILb1ELb0ELb0ELi128EEEEEEEEEvNT_6ParamsE)
        /*0438*/ 	.short	0x0210
        /*043a*/ 	.short	0x06f0


	//----- nvinfo : EIATTR_SW_WAR
	.align		4
.L_703:
        /*043c*/ 	.byte	0x04, 0x36
        /*043e*/ 	.short	(.L_705 - .L_704)
.L_704:
        /*0440*/ 	.word	0x00000008
.L_705:


//--------------------- .nv.info._ZN7cutlass13device_kernelIN5flash11enable_sm90INS1_16FlashAttnBwdSm90INS1_25CollectiveMainloopBwdSm90ILi2ELi2ELi2EN4cute5tupleIJNS5_1CILi1EEES8_S8_EEENS6_IJNS7_ILi64EEENS7_ILi128EEENS7_ILi96EEEEEENS_6half_tEfNS_4arch4Sm90ELb0ELb1ELb1ELb1ELb0ELb1ELb0ELb0ELi2ELi1ELi2ELi1ELb1EEENS1_24CollectiveEpilogueBwdGQAISD_fSG_Li256ELb1ELb0EEENS1_19SingleTileSchedulerILb1ELb0ELb0ELi128EEEEEEEEEvNT_6ParamsE --------------------------
	.section	.nv.info._ZN7cutlass13device_kernelIN5flash11enable_sm90INS1_16FlashAttnBwdSm90INS1_25CollectiveMainloopBwdSm90ILi2ELi2ELi2EN4cute5tupleIJNS5_1CILi1EEES8_S8_EEENS6_IJNS7_ILi64EEENS7_ILi128EEENS7_ILi96EEEEEENS_6half_tEfNS_4arch4Sm90ELb0ELb1ELb1ELb1ELb0ELb1ELb0ELb0ELi2ELi1ELi2ELi1ELb1EEENS1_24CollectiveEpilogueBwdGQAISD_fSG_Li256ELb1ELb0EEENS1_19SingleTileSchedulerILb1ELb0ELb0ELi128EEEEEEEEEvNT_6ParamsE,"",@"SHT_CUDA_INFO"
	.sectionflags	@""
	.align	4


	//----- nvinfo : EIATTR_CUDA_API_VERSION
	.align		4
        /*0000*/ 	.byte	0x04, 0x37
        /*0002*/ 	.short	(.L_707 - .L_706)
.L_706:
        /*0004*/ 	.word	0x00000082


	//----- nvinfo : EIATTR_KPARAM_INFO
	.align		4
.L_707:
        /*0008*/ 	.byte	0x04, 0x17
        /*000a*/ 	.short	(.L_709 - .L_708)
.L_708:
        /*000c*/ 	.word	0x00000000
        /*0010*/ 	.short	0x0000
        /*0012*/ 	.short	0x0070
        /*0014*/ 	.byte	0x00, 0xf0, 0x01, 0x1a


	//----- nvinfo : EIATTR_SPARSE_MMA_MASK
	.align		4
.L_709:
        /*0018*/ 	.byte	0x03, 0x50
        /*001a*/ 	.short	0x0000


	//----- nvinfo : EIATTR_MAXREG_COUNT
	.align		4
        /*001c*/ 	.byte	0x03, 0x1b
        /*001e*/ 	.short	0x00a8


	//----- nvinfo : EIATTR_NUM_BARRIERS
	.align		4
        /*0020*/ 	.byte	0x02, 0x4c
        /*0022*/ 	.byte	0x10
	.zero		1


	//----- nvinfo : EIATTR_EXTERNS
	.align		4
        /*0024*/ 	.byte	0x04, 0x0f
        /*0026*/ 	.short	(.L_711 - .L_710)


	//   ....[0]....
	.align		4
.L_710:
        /*0028*/ 	.word	index@(__assertfail)


	//----- nvinfo : EIATTR_ANNOTATIONS
	.align		4
.L_711:
        /*002c*/ 	.byte	0x04, 0x55
        /*002e*/ 	.short	(.L_713 - .L_712)


	//   ....[0]....
.L_712:
        /*0030*/ 	.word	0x00000001
        /*0034*/ 	.byte	0x30, 0x1b, 0x00, 0x00, 0x01, 0x00, 0x00, 0x00, 0x20, 0x2d, 0x00, 0x00, 0x01, 0x00, 0x00, 0x00
        /*0044*/ 	.byte	0x90, 0x80, 0x00, 0x00, 0x01, 0x00, 0x00, 0x00, 0x20, 0x83, 0x00, 0x00, 0x01, 0x00, 0x00, 0x00
        /*0054*/ 	.byte	0x60, 0x90, 0x00, 0x00, 0x01, 0x00, 0x00, 0x00, 0x80, 0x90, 0x00, 0x00, 0x01, 0x00, 0x00, 0x00
        /*0064*/ 	.byte	0x60, 0x94, 0x00, 0x00


	//----- nvinfo : EIATTR_MERCURY_ISA_VERSION
	.align		4
.L_713:
        /*0068*/ 	.byte	0x03, 0x5f
        /*006a*/ 	.short	0x0101


	//----- nvinfo : EIATTR_INT_WARP_WIDE_INSTR_OFFSETS
	.align		4
        /*006c*/ 	.byte	0x04, 0x31
        /*006e*/ 	.short	(.L_715 - .L_714)


	//   ....[0]....
.L_714:
        /*0070*/ 	.word	0x00000190


	//   ....[1]....
        /*0074*/ 	.word	0x000001c0


	//----- nvinfo : EIATTR_COOP_GROUP_MASK_REGIDS
	.align		4
.L_715:
        /*0078*/ 	.byte	0x04, 0x29
        /*007a*/ 	.short	(.L_717 - .L_716)


	//   ....[0]....
.L_716:
        /*007c*/ 	.word	0xffffffff


	//   ....[1]....
        /*0080*/ 	.word	0xffffffff


	//   ....[2]....
        /*0084*/ 	.word	0xffffffff


	//   ....[3]....
        /*0088*/ 	.word	0xffffffff


	//   ....[4]....
        /*008c*/ 	.word	0xffffffff


	//   ....[5]....
        /*0090*/ 	.word	0xffffffff


	//   ....[6]....
        /*0094*/ 	.word	0xffffffff


	//   ....[7]....
        /*0098*/ 	.word	0x0500000f


	//----- nvinfo : EIATTR_COOP_GROUP_INSTR_OFFSETS
	.align		4
.L_717:
        /*009c*/ 	.byte	0x04, 0x28
        /*009e*/ 	.short	(.L_719 - .L_718)


	//   ....[0]....
.L_718:
        /*00a0*/ 	.word	0x00000070


	//   ....[1]....
        /*00a4*/ 	.word	0x000001a0


	//   ....[2]....
        /*00a8*/ 	.word	0x000001f0


	//   ....[3]....
        /*00ac*/ 	.word	0x000003e0


	//   ....[4]....
        /*00b0*/ 	.word	0x00000620


	//   ....[5]....
        /*00b4*/ 	.word	0x00001510


	//   ....[6]....
        /*00b8*/ 	.word	0x00005cd0


	//   ....[7]....
        /*00bc*/ 	.word	0x00009da0


	//----- nvinfo : EIATTR_REG_RECONFIG
	.align		4
.L_719:
        /*00c0*/ 	.byte	0x01, 0x54
	.zero		2


	//----- nvinfo : EIATTR_SYSCALL_OFFSETS
	.align		4
        /*00c4*/ 	.byte	0x04, 0x46
        /*00c6*/ 	.short	(.L_721 - .L_720)


	//   ....[0]....
.L_720:
        /*00c8*/ 	.word	0x00001170


	//   ....[1]....
        /*00cc*/ 	.word	0x00001260


	//   ....[2]....
        /*00d0*/ 	.word	0x000013c0


	//   ....[3]....
        /*00d4*/ 	.word	0x000014b0


	//   ....[4]....
        /*00d8*/ 	.word	0x00001730


	//----- nvinfo : EIATTR_MBARRIER_INSTR_OFFSETS
	.align		4
.L_721:
        /*00dc*/ 	.byte	0x04, 0x39
        /*00de*/ 	.short	(.L_723 - .L_722)


	//   ....[0]....
.L_722:
        /*00e0*/ 	.word	0x00000290
        /*00e4*/ 	.word	0x000000ff
        /*00e8*/ 	.word	0x00026800
        /*00ec*/ 	.short	0x0100
        /*00ee*/ 	.byte	0x06
	.zero		1


	//   ....[1]....
        /*00f0*/ 	.word	0x00000390
        /*00f4*/ 	.word	0x000000ff
        /*00f8*/ 	.word	0x00026810
        /*00fc*/ 	.short	0x0100
        /*00fe*/ 	.byte	0x08
	.zero		1


	//   ....[2]....
        /*0100*/ 	.word	0x000003a0
        /*0104*/ 	.word	0x000000ff
        /*0108*/ 	.word	0x00026820
        /*010c*/ 	.short	0x0100
        /*010e*/ 	.byte	0x08
	.zero		1


	//   ....[3]....
        /*0110*/ 	.word	0x000003b0
        /*0114*/ 	.word	0x000000ff
        /*0118*/ 	.word	0x00026818
        /*011c*/ 	.short	0x0100
        /*011e*/ 	.byte	0x08
	.zero		1


	//   ....[4]....
        /*0120*/ 	.word	0x000003c0
        /*0124*/ 	.word	0x000000ff
        /*0128*/ 	.word	0x00026828
        /*012c*/ 	.short	0x0100
        /*012e*/ 	.byte	0x08
	.zero		1


	//   ....[5]....
        /*0130*/ 	.word	0x000004f0
        /*0134*/ 	.word	0x000000ff
        /*0138*/ 	.word	0x00026830
        /*013c*/ 	.short	0x0100
        /*013e*/ 	.byte	0x08
	.zero		1


	//   ....[6]....
        /*0140*/ 	.word	0x00000500
        /*0144*/ 	.word	0x000000ff
        /*0148*/ 	.word	0x00026840
        /*014c*/ 	.short	0x0100
        /*014e*/ 	.byte	0x08
	.zero		1


	//   ....[7]....
        /*0150*/ 	.word	0x00000510
        /*0154*/ 	.word	0x000000ff
        /*0158*/ 	.word	0x00026838
        /*015c*/ 	.short	0x0100
        /*015e*/ 	.byte	0x08
	.zero		1


	//   ....[8]....
        /*0160*/ 	.word	0x00000520
        /*0164*/ 	.word	0x000000ff
        /*0168*/ 	.word	0x00026848
        /*016c*/ 	.short	0x0100
        /*016e*/ 	.byte	0x08
	.zero		1


	//   ....[9]....
        /*0170*/ 	.word	0x00001550
        /*0174*/ 	.word	0x000000ed
        /*0178*/ 	.word	0x00026800
        /*017c*/ 	.short	0x010a
        /*017e*/ 	.byte	0x3f
	.zero		1


	//   ....[10]....
        /*0180*/ 	.word	0x000015f0
        /*0184*/ 	.word	0x000000ed
        /*0188*/ 	.word	0x00026800
        /*018c*/ 	.short	0x010a
        /*018e*/ 	.byte	0x3f
	.zero		1


	//   ....[11]....
        /*0190*/ 	.word	0x00001f80
        /*0194*/ 	.word	0x000000ff
        /*0198*/ 	.word	0x00026810
        /*019c*/ 	.short	0x010a
        /*019e*/ 	.byte	0x07
	.zero		1


	//   ....[12]....
        /*01a0*/ 	.word	0x00001fc0
        /*01a4*/ 	.word	0x000000ff
        /*01a8*/ 	.word	0x00026810
        /*01ac*/ 	.short	0x010a
        /*01ae*/ 	.byte	0x07
	.zero		1


	//   ....[13]....
        /*01b0*/ 	.word	0x00002400
        /*01b4*/ 	.word	0x000000ff
        /*01b8*/ 	.word	0x00026830
        /*01bc*/ 	.short	0x010a
        /*01be*/ 	.byte	0x07
	.zero		1


	//   ....[14]....
        /*01c0*/ 	.word	0x00002730
        /*01c4*/ 	.word	0x000000ff
        /*01c8*/ 	.word	0x00026830
        /*01cc*/ 	.short	0x010a
        /*01ce*/ 	.byte	0x07
	.zero		1


	//   ....[15]....
        /*01d0*/ 	.word	0x00004d10
        /*01d4*/ 	.word	0x000000ff
        /*01d8*/ 	.word	0x00000000
        /*01dc*/ 	.short	0x0101
        /*01de*/ 	.byte	0x0a
	.zero		1


	//   ....[16]....
        /*01e0*/ 	.word	0x00005020
        /*01e4*/ 	.word	0x000000ff
        /*01e8*/ 	.word	0x00000000
        /*01ec*/ 	.short	0x0101
        /*01ee*/ 	.byte	0x07
	.zero		1


	//   ....[17]....
        /*01f0*/ 	.word	0x00007a90
        /*01f4*/ 	.word	0x0000000f
        /*01f8*/ 	.word	0x00026820
        /*01fc*/ 	.short	0x010a
        /*01fe*/ 	.byte	0x3f
	.zero		1


	//   ....[18]....
        /*0200*/ 	.word	0x000083a0
        /*0204*/ 	.word	0x0000000f
        /*0208*/ 	.word	0x00026840
        /*020c*/ 	.short	0x010a
        /*020e*/ 	.byte	0x3f
	.zero		1


	//   ....[19]....
        /*0210*/ 	.word	0x000086e0
        /*0214*/ 	.word	0x0000000f
        /*0218*/ 	.word	0x00026828
        /*021c*/ 	.short	0x010a
        /*021e*/ 	.byte	0x3f
	.zero		1


	//   ....[20]....
        /*0220*/ 	.word	0x00008a20
        /*0224*/ 	.word	0x0000000f
        /*0228*/ 	.word	0x00026848
        /*022c*/ 	.short	0x010a
        /*022e*/ 	.byte	0x3f
	.zero		1


	//   ....[21]....
        /*0230*/ 	.word	0x00008d00
        /*0234*/ 	.word	0x0000000f
        /*0238*/ 	.word	0x00026820
        /*023c*/ 	.short	0x010a
        /*023e*/ 	.byte	0x3f
	.zero		1


	//   ....[22]....
        /*0240*/ 	.word	0x000090b0
        /*0244*/ 	.word	0x0000000f
        /*0248*/ 	.word	0x00026840
        /*024c*/ 	.short	0x010a
        /*024e*/ 	.byte	0x3f
	.zero		1


	//   ....[23]....
        /*0250*/ 	.word	0x000093c0
        /*0254*/ 	.word	0x0000000f
        /*0258*/ 	.word	0x00026828
        /*025c*/ 	.short	0x010a
        /*025e*/ 	.byte	0x3f
	.zero		1


	//   ....[24]....
        /*0260*/ 	.word	0x00009740
        /*0264*/ 	.word	0x00000003
        /*0268*/ 	.word	0x00026840
        /*026c*/ 	.short	0x010a
        /*026e*/ 	.byte	0x3f
	.zero		1


	//   ....[25]....
        /*0270*/ 	.word	0x00009c10
        /*0274*/ 	.word	0x00000007
        /*0278*/ 	.word	0x00000000
        /*027c*/ 	.short	0x010a
        /*027e*/ 	.byte	0x3f
	.zero		1


	//   ....[26]....
        /*0280*/ 	.word	0x00009c60
        /*0284*/ 	.word	0x00000003
        /*0288*/ 	.word	0x00000000
        /*028c*/ 	.short	0x010a
        /*028e*/ 	.byte	0x3f
	.zero		1


	//   ....[27]....
        /*0290*/ 	.word	0x00009cc0
        /*0294*/ 	.word	0x00000005
        /*0298*/ 	.word	0x00000000
        /*029c*/ 	.short	0x010a
        /*029e*/ 	.byte	0x3f
	.zero		1


	//   ....[28]....
        /*02a0*/ 	.word	0x00009cf0
        /*02a4*/ 	.word	0x00000003
        /*02a8*/ 	.word	0x00000000
        /*02ac*/ 	.short	0x010a
        /*02ae*/ 	.byte	0x3f
	.zero		1


	//   ....[29]....
        /*02b0*/ 	.word	0x00009dd0
        /*02b4*/ 	.word	0x000000ed
        /*02b8*/ 	.word	0x00026800
        /*02bc*/ 	.short	0x010a
        /*02be*/ 	.byte	0x3f
	.zero		1


	//   ....[30]....
        /*02c0*/ 	.word	0x00009e30
        /*02c4*/ 	.word	0x00000005
        /*02c8*/ 	.word	0x00026810
        /*02cc*/ 	.short	0x010a
        /*02ce*/ 	.byte	0x3f
	.zero		1


	//   ....[31]....
        /*02d0*/ 	.word	0x00009e90
        /*02d4*/ 	.word	0x00000079
        /*02d8*/ 	.word	0x00026830
        /*02dc*/ 	.short	0x010a
        /*02de*/ 	.byte	0x3f
	.zero		1


	//   ....[32]....
        /*02e0*/ 	.word	0x00009ee0
        /*02e4*/ 	.word	0x0000000f
        /*02e8*/ 	.word	0x00026820
        /*02ec*/ 	.short	0x010a
        /*02ee*/ 	.byte	0x3f
	.zero		1


	//   ....[33]....
        /*02f0*/ 	.word	0x00009f30
        /*02f4*/ 	.word	0x0000000f
        /*02f8*/ 	.word	0x00026840
        /*02fc*/ 	.short	0x010a
        /*02fe*/ 	.byte	0x3f
	.zero		1


	//   ....[34]....
        /*0300*/ 	.word	0x00009f80
        /*0304*/ 	.word	0x0000000f
        /*0308*/ 	.word	0x00026828
        /*030c*/ 	.short	0x010a
        /*030e*/ 	.byte	0x3f
	.zero		1


	//   ....[35]....
        /*0310*/ 	.word	0x00009fd0
        /*0314*/ 	.word	0x0000000f
        /*0318*/ 	.word	0x00026848
        /*031c*/ 	.short	0x010a
        /*031e*/ 	.byte	0x3f
	.zero		1


	//   ....[36]....
        /*0320*/ 	.word	0x0000a030
        /*0324*/ 	.word	0x0000000f
        /*0328*/ 	.word	0x00026820
        /*032c*/ 	.short	0x010a
        /*032e*/ 	.byte	0x3f
	.zero		1


	//   ....[37]....
        /*0330*/ 	.word	0x0000a080
        /*0334*/ 	.word	0x0000000f
        /*0338*/ 	.word	0x00026840
        /*033c*/ 	.short	0x010a
        /*033e*/ 	.byte	0x3f
	.zero		1


	//   ....[38]....
        /*0340*/ 	.word	0x0000a0d0
        /*0344*/ 	.word	0x0000000f
        /*0348*/ 	.word	0x00026828
        /*034c*/ 	.short	0x010a
        /*034e*/ 	.byte	0x3f
	.zero		1


	//   ....[39]....
        /*0350*/ 	.word	0x0000a120
        /*0354*/ 	.word	0x00000003
        /*0358*/ 	.word	0x00026840
        /*035c*/ 	.short	0x010a
        /*035e*/ 	.byte	0x3f
	.zero		1


	//   ....[40]....
        /*0360*/ 	.word	0x0000a1f0
        /*0364*/ 	.word	0x00000007
        /*0368*/ 	.word	0x00000000
        /*036c*/ 	.short	0x010a
        /*036e*/ 	.byte	0x3f
	.zero		1


	//   ....[41]....
        /*0370*/ 	.word	0x0000a240
        /*0374*/ 	.word	0x00000003
        /*0378*/ 	.word	0x00000000
        /*037c*/ 	.short	0x010a
        /*037e*/ 	.byte	0x3f
	.zero		1


	//   ....[42]....
        /*0380*/ 	.word	0x0000a290
        /*0384*/ 	.word	0x00000005
        /*0388*/ 	.word	0x00000000
        /*038c*/ 	.short	0x010a
        /*038e*/ 	.byte	0x3f
	.zero		1


	//----- nvinfo : EIATTR_NUM_MBARRIERS
	.align		4
.L_723:
        /*0390*/ 	.byte	0x03, 0x38
        /*0392*/ 	.short	0x0009


	//----- nvinfo : EIATTR_EXIT_INSTR_OFFSETS
	.align		4
        /*0394*/ 	.byte	0x04, 0x1c
        /*0396*/ 	.short	(.L_725 - .L_724)


	//   ....[0]....
.L_724:
        /*0398*/ 	.word	0x00009d40


	//----- nvinfo : EIATTR_MAX_THREADS
	.align		4
.L_725:
        /*039c*/ 	.byte	0x04, 0x05
        /*039e*/ 	.short	(.L_727 - .L_726)
.L_726:
        /*03a0*/ 	.word	0x00000180
        /*03a4*/ 	.word	0x00000001
        /*03a8*/ 	.word	0x00000001


	//----- nvinfo : EIATTR_CRS_STACK_SIZE
	.align		4
.L_727:
        /*03ac*/ 	.byte	0x04, 0x1e
        /*03ae*/ 	.short	(.L_729 - .L_728)
.L_728:
        /*03b0*/ 	.word	0x00000000


	//----- nvinfo : EIATTR_CBANK_PARAM_SIZE
	.align		4
.L_729:
        /*03b4*/ 	.byte	0x03, 0x19
        /*03b6*/ 	.short	0x06f0


	//----- nvinfo : EIATTR_PARAM_CBANK
	.align		4
        /*03b8*/ 	.byte	0x04, 0x0a
        /*03ba*/ 	.short	(.L_731 - .L_730)
	.align		4
.L_730:
        /*03bc*/ 	.word	index@(.nv.constant0._ZN7cutlass13device_kernelIN5flash11enable_sm90INS1_16FlashAttnBwdSm90INS1_25CollectiveMainloopBwdSm90ILi2ELi2ELi2EN4cute5tupleIJNS5_1CILi1EEES8_S8_EEENS6_IJNS7_ILi64EEENS7_ILi128EEENS7_ILi96EEEEEENS_6half_tEfNS_4arch4Sm90ELb0ELb1ELb1ELb1ELb0ELb1ELb0ELb0ELi2ELi1ELi2ELi1ELb1EEENS1_24CollectiveEpilogueBwdGQAISD_fSG_Li256ELb1ELb0EEENS1_19SingleTileSchedulerILb1ELb0ELb0ELi128EEEEEEEEEvNT_6ParamsE)
        /*03c0*/ 	.short	0x0210
        /*03c2*/ 	.short	0x06f0


	//----- nvinfo : EIATTR_SW_WAR
	.align		4
.L_731:
        /*03c4*/ 	.byte	0x04, 0x36
        /*03c6*/ 	.short	(.L_733 - .L_732)
.L_732:
        /*03c8*/ 	.word	0x00000008
.L_733:


//--------------------- .nv.info._ZN7cutlass13device_kernelIN5flash11enable_sm90INS1_16FlashAttnBwdSm90INS1_25CollectiveMainloopBwdSm90ILi2ELi2ELi2EN4cute5tupleIJNS5_1CILi1EEES8_S8_EEENS6_IJNS7_ILi64EEENS7_ILi128EEENS7_ILi96EEEEEENS_6half_tEfNS_4arch4Sm90ELb0ELb1ELb1ELb1ELb1ELb1ELb0ELb0ELi2ELi1ELi2ELi1ELb1EEENS1_24CollectiveEpilogueBwdGQAISD_fSG_Li256ELb1ELb1EEENS1_19SingleTileSchedulerILb1ELb0ELb0ELi128EEEEEEEEEvNT_6ParamsE --------------------------
	.section	.nv.info._ZN7cutlass13device_kernelIN5flash11enable_sm90INS1_16FlashAttnBwdSm90INS1_25CollectiveMainloopBwdSm90ILi2ELi2ELi2EN4cute5tupleIJNS5_1CILi1EEES8_S8_EEENS6_IJNS7_ILi64EEENS7_ILi128EEENS7_ILi96EEEEEENS_6half_tEfNS_4arch4Sm90ELb0ELb1ELb1ELb1ELb1ELb1ELb0ELb0ELi2ELi1ELi2ELi1ELb1EEENS1_24CollectiveEpilogueBwdGQAISD_fSG_Li256ELb1ELb1EEENS1_19SingleTileSchedulerILb1ELb0ELb0ELi128EEEEEEEEEvNT_6ParamsE,"",@"SHT_CUDA_INFO"
	.sectionflags	@""
	.align	4


	//----- nvinfo : EIATTR_CUDA_API_VERSION
	.align		4
        /*0000*/ 	.byte	0x04, 0x37
        /*0002*/ 	.short	(.L_735 - .L_734)
.L_734:
        /*0004*/ 	.word	0x00000082


	//----- nvinfo : EIATTR_KPARAM_INFO
	.align		4
.L_735:
        /*0008*/ 	.byte	0x04, 0x17
        /*000a*/ 	.short	(.L_737 - .L_736)
.L_736:
        /*000c*/ 	.word	0x00000000
        /*0010*/ 	.short	0x0000
        /*0012*/ 	.short	0x0070
        /*0014*/ 	.byte	0x00, 0xf0, 0x01, 0x1a


	//----- nvinfo : EIATTR_SPARSE_MMA_MASK
	.align		4
.L_737:
        /*0018*/ 	.byte	0x03, 0x50
        /*001a*/ 	.short	0x0000


	//----- nvinfo : EIATTR_MAXREG_COUNT
	.align		4
        /*001c*/ 	.byte	0x03, 0x1b
        /*001e*/ 	.short	0x00a8


	//----- nvinfo : EIATTR_NUM_BARRIERS
	.align		4
        /*0020*/ 	.byte	0x02, 0x4c
        /*0022*/ 	.byte	0x10
	.zero		1


	//----- nvinfo : EIATTR_EXTERNS
	.align		4
        /*0024*/ 	.byte	0x04, 0x0f
        /*0026*/ 	.short	(.L_739 - .L_738)


	//   ....[0]....
	.align		4
.L_738:
        /*0028*/ 	.word	index@(__assertfail)


	//----- nvinfo : EIATTR_ANNOTATIONS
	.align		4
.L_739:
        /*002c*/ 	.byte	0x04, 0x55
        /*002e*/ 	.short	(.L_741 - .L_740)


	//   ....[0]....
.L_740:
        /*0030*/ 	.word	0x00000001
        /*0034*/ 	.byte	0x30, 0x1b, 0x00, 0x00, 0x01, 0x00, 0x00, 0x00, 0x20, 0x2d, 0x00, 0x00, 0x01, 0x00, 0x00, 0x00
        /*0044*/ 	.byte	0x80, 0x94, 0x00, 0x00, 0x01, 0x00, 0x00, 0x00, 0x10, 0x97, 0x00, 0x00, 0x01, 0x00, 0x00, 0x00
        /*0054*/ 	.byte	0x50, 0xa4, 0x00, 0x00, 0x01, 0x00, 0x00, 0x00, 0x70, 0xa4, 0x00, 0x00, 0x01, 0x00, 0x00, 0x00
        /*0064*/ 	.byte	0x50, 0xa8, 0x00, 0x00


	//----- nvinfo : EIATTR_MERCURY_ISA_VERSION
	.align		4
.L_741:
        /*0068*/ 	.byte	0x03, 0x5f
        /*006a*/ 	.short	0x0101


	//----- nvinfo : EIATTR_INT_WARP_WIDE_INSTR_OFFSETS
	.align		4
        /*006c*/ 	.byte	0x04, 0x31
        /*006e*/ 	.short	(.L_743 - .L_742)


	//   ....[0]....
.L_742:
        /*0070*/ 	.word	0x00000190


	//   ....[1]....
        /*0074*/ 	.word	0x000001c0


	//   ....[2]....
        /*0078*/ 	.word	0x000070b0


	//   ....[3]....
        /*007c*/ 	.word	0x00007710


	//   ....[4]....
        /*0080*/ 	.word	0x00007bc0


	//   ....[5]....
        /*0084*/ 	.word	0x00007e90


	//   ....[6]....
        /*0088*/ 	.word	0x000080f0


	//   ....[7]....
        /*008c*/ 	.word	0x00008280


	//----- nvinfo : EIATTR_COOP_GROUP_MASK_REGIDS
	.align		4
.L_743:
        /*0090*/ 	.byte	0x04, 0x29
        /*0092*/ 	.short	(.L_745 - .L_744)


	//   ....[0]....
.L_744:
        /*0094*/ 	.word	0xffffffff


	//   ....[1]....
        /*0098*/ 	.word	0xffffffff


	//   ....[2]....
        /*009c*/ 	.word	0xffffffff


	//   ....[3]....
        /*00a0*/ 	.word	0xffffffff


	//   ....[4]....
        /*00a4*/ 	.word	0xffffffff


	//   ....[5]....
        /*00a8*/ 	.word	0xffffffff


	//   ....[6]....
        /*00ac*/ 	.word	0xffffffff


	//   ....[7]....
        /*00b0*/ 	.word	0xffffffff


	//   ....[8]....
        /*00b4*/ 	.word	0xffffffff


	//   ....[9]....
        /*00b8*/ 	.word	0xffffffff


	//   ....[10]....
        /*00bc*/ 	.word	0xffffffff


	//   ....[11]....
        /*00c0*/ 	.word	0xffffffff


	//   ....[12]....
        /*00c4*/ 	.word	0xffffffff


	//   ....[13]....
        /*00c8*/ 	.word	0xffffffff


	//   ....[14]....
        /*00cc*/ 	.word	0xffffffff


	//   ....[15]....
        /*00d0*/ 	.word	0xffffffff


	//   ....[16]....
        /*00d4*/ 	.word	0xffffffff


	//   ....[17]....
        /*00d8*/ 	.word	0xffffffff


	//   ....[18]....
        /*00dc*/ 	.word	0xffffffff


	//   ....[19]....
        /*00e0*/ 	.word	0xffffffff


	//   ....[20]....
        /*00e4*/ 	.word	0x0500000f


	//   ....[21]....
        /*00e8*/ 	.word	0x0500000f


	//   ....[22]....
        /*00ec*/ 	.word	0x0500000f


	//   ....[23]....
        /*00f0*/ 	.word	0x0500000f


	//   ....[24]....
        /*00f4*/ 	.word	0x0500000f


	//   ....[25]....
        /*00f8*/ 	.word	0x0500000f


	//----- nvinfo : EIATTR_COOP_GROUP_INSTR_OFFSETS
	.align		4
.L_745:
        /*00fc*/ 	.byte	0x04, 0x28
        /*00fe*/ 	.short	(.L_747 - .L_746)


	//   ....[0]....
.L_746:
        /*0100*/ 	.word	0x00000070


	//   ....[1]....
        /*0104*/ 	.word	0x000001a0


	//   ....[2]....
        /*0108*/ 	.word	0x000001f0


	//   ....[3]....
        /*010c*/ 	.word	0x000003e0


	//   ....[4]....
        /*0110*/ 	.word	0x00000620


	//   ....[5]....
        /*0114*/ 	.word	0x00001510


	//   ....[6]....
        /*0118*/ 	.word	0x00005ae0


	//   ....[7]....
        /*011c*/ 	.word	0x00005c70


	//   ....[8]....
        /*0120*/ 	.word	0x00005f20


	//   ....[9]....
        /*0124*/ 	.word	0x000060b0


	//   ....[10]....
        /*0128*/ 	.word	0x000061c0


	//   ....[11]....
        /*012c*/ 	.word	0x00006cb0


	//   ....[12]....
        /*0130*/ 	.word	0x00006fe0


	//   ....[13]....
        /*0134*/ 	.word	0x00007370


	//   ....[14]....
        /*0138*/ 	.word	0x00007640


	//   ....[15]....
        /*013c*/ 	.word	0x00007880


	//   ....[16]....
        /*0140*/ 	.word	0x00007af0


	//   ....[17]....
        /*0144*/ 	.word	0x00007dd0


	//   ....[18]....
        /*0148*/ 	.word	0x00007ff0


	//   ....[19]....
        /*014c*/ 	.word	0x00008180


	//   ....[20]....
        /*0150*/ 	.word	0x0000b190


	//   ....[21]....
        /*0154*/ 	.word	0x0000b300


	//   ....[22]....
        /*0158*/ 	.word	0x0000b370


	//   ....[23]....
        /*015c*/ 	.word	0x0000b3e0


	//   ....[24]....
        /*0160*/ 	.word	0x0000b450


	//   ....[25]....
        /*0164*/ 	.word	0x0000b4c0


	//----- nvinfo : EIATTR_REG_RECONFIG
	.align		4
.L_747:
        /*0168*/ 	.byte	0x01, 0x54
	.zero		2


	//----- nvinfo : EIATTR_SYSCALL_OFFSETS
	.align		4
        /*016c*/ 	.byte	0x04, 0x46
        /*016e*/ 	.short	(.L_749 - .L_748)


	//   ....[0]....
.L_748:
        /*0170*/ 	.word	0x00001170


	//   ....[1]....
        /*0174*/ 	.word	0x00001260


	//   ....[2]....
        /*0178*/ 	.word	0x000013c0


	//   ....[3]....
        /*017c*/ 	.word	0x000014b0


	//   ....[4]....
        /*0180*/ 	.word	0x00001730


	//----- nvinfo : EIATTR_MBARRIER_INSTR_OFFSETS
	.align		4
.L_749:
        /*0184*/ 	.byte	0x04, 0x39
        /*0186*/ 	.short	(.L_751 - .L_750)


	//   ....[0]....
.L_750:
        /*0188*/ 	.word	0x00000290
        /*018c*/ 	.word	0x000000ff
        /*0190*/ 	.word	0x00026800
        /*0194*/ 	.short	0x0100
        /*0196*/ 	.byte	0x06
	.zero		1


	//   ....[1]....
        /*0198*/ 	.word	0x00000390
        /*019c*/ 	.word	0x000000ff
        /*01a0*/ 	.word	0x00026810
        /*01a4*/ 	.short	0x0100
        /*01a6*/ 	.byte	0x08
	.zero		1


	//   ....[2]....
        /*01a8*/ 	.word	0x000003a0
        /*01ac*/ 	.word	0x000000ff
        /*01b0*/ 	.word	0x00026820
        /*01b4*/ 	.short	0x0100
        /*01b6*/ 	.byte	0x08
	.zero		1


	//   ....[3]....
        /*01b8*/ 	.word	0x000003b0
        /*01bc*/ 	.word	0x000000ff
        /*01c0*/ 	.word	0x00026818
        /*01c4*/ 	.short	0x0100
        /*01c6*/ 	.byte	0x08
	.zero		1


	//   ....[4]....
        /*01c8*/ 	.word	0x000003c0
        /*01cc*/ 	.word	0x000000ff
        /*01d0*/ 	.word	0x00026828
        /*01d4*/ 	.short	0x0100
        /*01d6*/ 	.byte	0x08
	.zero		1


	//   ....[5]....
        /*01d8*/ 	.word	0x000004f0
        /*01dc*/ 	.word	0x000000ff
        /*01e0*/ 	.word	0x00026830
        /*01e4*/ 	.short	0x0100
        /*01e6*/ 	.byte	0x08
	.zero		1


	//   ....[6]....
        /*01e8*/ 	.word	0x00000500
        /*01ec*/ 	.word	0x000000ff
        /*01f0*/ 	.word	0x00026840
        /*01f4*/ 	.short	0x0100
        /*01f6*/ 	.byte	0x08
	.zero		1


	//   ....[7]....
        /*01f8*/ 	.word	0x00000510
        /*01fc*/ 	.word	0x000000ff
        /*0200*/ 	.word	0x00026838
        /*0204*/ 	.short	0x0100
        /*0206*/ 	.byte	0x08
	.zero		1


	//   ....[8]....
        /*0208*/ 	.word	0x00000520
        /*020c*/ 	.word	0x000000ff
        /*0210*/ 	.word	0x00026848
        /*0214*/ 	.short	0x0100
        /*0216*/ 	.byte	0x08
	.zero		1


	//   ....[9]....
        /*0218*/ 	.word	0x00001550
        /*021c*/ 	.word	0x000000ed
        /*0220*/ 	.word	0x00026800
        /*0224*/ 	.short	0x010a
        /*0226*/ 	.byte	0x3f
	.zero		1


	//   ....[10]....
        /*0228*/ 	.word	0x000015f0
        /*022c*/ 	.word	0x000000ed
        /*0230*/ 	.word	0x00026800
        /*0234*/ 	.short	0x010a
        /*0236*/ 	.byte	0x3f
	.zero		1


	//   ....[11]....
        /*0238*/ 	.word	0x00001f80
        /*023c*/ 	.word	0x000000ff
        /*0240*/ 	.word	0x00026810
        /*0244*/ 	.short	0x010a
        /*0246*/ 	.byte	0x07
	.zero		1


	//   ....[12]....
        /*0248*/ 	.word	0x00001fc0
        /*024c*/ 	.word	0x000000ff
        /*0250*/ 	.word	0x00026810
        /*0254*/ 	.short	0x010a
        /*0256*/ 	.byte	0x07
	.zero		1


	//   ....[13]....
        /*0258*/ 	.word	0x00002400
        /*025c*/ 	.word	0x000000ff
        /*0260*/ 	.word	0x00026830
        /*0264*/ 	.short	0x010a
        /*0266*/ 	.byte	0x07
	.zero		1


	//   ....[14]....
        /*0268*/ 	.word	0x00002730
        /*026c*/ 	.word	0x000000ff
        /*0270*/ 	.word	0x00026830
        /*0274*/ 	.short	0x010a
        /*0276*/ 	.byte	0x07
	.zero		1


	//   ....[15]....
        /*0278*/ 	.word	0x00004d10
        /*027c*/ 	.word	0x000000ff
        /*0280*/ 	.word	0x00000000
        /*0284*/ 	.short	0x0101
        /*0286*/ 	.byte	0x0a
	.zero		1


	//   ....[16]....
        /*0288*/ 	.word	0x00005020
        /*028c*/ 	.word	0x000000ff
        /*0290*/ 	.word	0x00000000
        /*0294*/ 	.short	0x0101
        /*0296*/ 	.byte	0x07
	.zero		1


	//   ....[17]....
        /*0298*/ 	.word	0x00008e80
        /*029c*/ 	.word	0x0000000f
        /*02a0*/ 	.word	0x00026820
        /*02a4*/ 	.short	0x010a
        /*02a6*/ 	.byte	0x3f
	.zero		1


	//   ....[18]....
        /*02a8*/ 	.word	0x00009790
        /*02ac*/ 	.word	0x0000000f
        /*02b0*/ 	.word	0x00026840
        /*02b4*/ 	.short	0x010a
        /*02b6*/ 	.byte	0x3f
	.zero		1


	//   ....[19]....
        /*02b8*/ 	.word	0x00009ad0
        /*02bc*/ 	.word	0x0000000f
        /*02c0*/ 	.word	0x00026828
        /*02c4*/ 	.short	0x010a
        /*02c6*/ 	.byte	0x3f
	.zero		1


	//   ....[20]....
        /*02c8*/ 	.word	0x00009e10
        /*02cc*/ 	.word	0x0000000f
        /*02d0*/ 	.word	0x00026848
        /*02d4*/ 	.short	0x010a
        /*02d6*/ 	.byte	0x3f
	.zero		1


	//   ....[21]....
        /*02d8*/ 	.word	0x0000a0f0
        /*02dc*/ 	.word	0x0000000f
        /*02e0*/ 	.word	0x00026820
        /*02e4*/ 	.short	0x010a
        /*02e6*/ 	.byte	0x3f
	.zero		1


	//   ....[22]....
        /*02e8*/ 	.word	0x0000a4a0
        /*02ec*/ 	.word	0x0000000f
        /*02f0*/ 	.word	0x00026840
        /*02f4*/ 	.short	0x010a
        /*02f6*/ 	.byte	0x3f
	.zero		1


	//   ....[23]....
        /*02f8*/ 	.word	0x0000a7b0
        /*02fc*/ 	.word	0x0000000f
        /*0300*/ 	.word	0x00026828
        /*0304*/ 	.short	0x010a
        /*0306*/ 	.byte	0x3f
	.zero		1


	//   ....[24]....
        /*0308*/ 	.word	0x0000ab30
        /*030c*/ 	.word	0x00000003
        /*0310*/ 	.word	0x00026840
        /*0314*/ 	.short	0x010a
        /*0316*/ 	.byte	0x3f
	.zero		1


	//   ....[25]....
        /*0318*/ 	.word	0x0000b000
        /*031c*/ 	.word	0x00000007
        /*0320*/ 	.word	0x00000000
        /*0324*/ 	.short	0x010a
        /*0326*/ 	.byte	0x3f
	.zero		1


	//   ....[26]....
        /*0328*/ 	.word	0x0000b050
        /*032c*/ 	.word	0x00000003
        /*0330*/ 	.word	0x00000000
        /*0334*/ 	.short	0x010a
        /*0336*/ 	.byte	0x3f
	.zero		1


	//   ....[27]....
        /*0338*/ 	.word	0x0000b0b0
        /*033c*/ 	.word	0x00000005
        /*0340*/ 	.word	0x00000000
        /*0344*/ 	.short	0x010a
        /*0346*/ 	.byte	0x3f
	.zero		1


	//   ....[28]....
        /*0348*/ 	.word	0x0000b0e0
        /*034c*/ 	.word	0x00000003
        /*0350*/ 	.word	0x00000000
        /*0354*/ 	.short	0x010a
        /*0356*/ 	.byte	0x3f
	.zero		1


	//   ....[29]....
        /*0358*/ 	.word	0x0000b1c0
        /*035c*/ 	.word	0x000000ed
        /*0360*/ 	.word	0x00026800
        /*0364*/ 	.short	0x010a
        /*0366*/ 	.byte	0x3f
	.zero		1


	//   ....[30]....
        /*0368*/ 	.word	0x0000b220
        /*036c*/ 	.word	0x00000005
        /*0370*/ 	.word	0x00026810
        /*0374*/ 	.short	0x010a
        /*0376*/ 	.byte	0x3f
	.zero		1


	//   ....[31]....
        /*0378*/ 	.word	0x0000b280
        /*037c*/ 	.word	0x00000079
        /*0380*/ 	.word	0x00026830
        /*0384*/ 	.short	0x010a
        /*0386*/ 	.byte	0x3f
	.zero		1


	//   ....[32]....
        /*0388*/ 	.word	0x0000b500
        /*038c*/ 	.word	0x0000000f
        /*0390*/ 	.word	0x00026820
        /*0394*/ 	.short	0x010a
        /*0396*/ 	.byte	0x3f
	.zero		1


	//   ....[33]....
        /*0398*/ 	.word	0x0000b550
        /*039c*/ 	.word	0x0000000f
        /*03a0*/ 	.word	0x00026840
        /*03a4*/ 	.short	0x010a
        /*03a6*/ 	.byte	0x3f
	.zero		1


	//   ....[34]....
        /*03a8*/ 	.word	0x0000b5a0
        /*03ac*/ 	.word	0x0000000f
        /*03b0*/ 	.word	0x00026828
        /*03b4*/ 	.short	0x010a
        /*03b6*/ 	.byte	0x3f
	.zero		1


	//   ....[35]....
        /*03b8*/ 	.word	0x0000b5f0
        /*03bc*/ 	.word	0x0000000f
        /*03c0*/ 	.word	0x00026848
        /*03c4*/ 	.short	0x010a
        /*03c6*/ 	.byte	0x3f
	.zero		1


	//   ....[36]....
        /*03c8*/ 	.word	0x0000b650
        /*03cc*/ 	.word	0x0000000f
        /*03d0*/ 	.word	0x00026820
        /*03d4*/ 	.short	0x010a
        /*03d6*/ 	.byte	0x3f
	.zero		1


	//   ....[37]....
        /*03d8*/ 	.word	0x0000b6a0
        /*03dc*/ 	.word	0x0000000f
        /*03e0*/ 	.word	0x00026840
        /*03e4*/ 	.short	0x010a
        /*03e6*/ 	.byte	0x3f
	.zero		1


	//   ....[38]....
        /*03e8*/ 	.word	0x0000b6f0
        /*03ec*/ 	.word	0x0000000f
        /*03f0*/ 	.word	0x00026828
        /*03f4*/ 	.short	0x010a
        /*03f6*/ 	.byte	0x3f
	.zero		1


	//   ....[39]....
        /*03f8*/ 	.word	0x0000b740
        /*03fc*/ 	.word	0x00000003
        /*0400*/ 	.word	0x00026840
        /*0404*/ 	.short	0x010a
        /*0406*/ 	.byte	0x3f
	.zero		1


	//   ....[40]....
        /*0408*/ 	.word	0x0000b810
        /*040c*/ 	.word	0x00000007
        /*0410*/ 	.word	0x00000000
        /*0414*/ 	.short	0x010a
        /*0416*/ 	.byte	0x3f
	.zero		1


	//   ....[41]....
        /*0418*/ 	.word	0x0000b860
        /*041c*/ 	.word	0x00000003
        /*0420*/ 	.word	0x00000000
        /*0424*/ 	.short	0x010a
        /*0426*/ 	.byte	0x3f
	.zero		1


	//   ....[42]....
        /*0428*/ 	.word	0x0000b8b0
        /*042c*/ 	.word	0x00000005
        /*0430*/ 	.word	0x00000000
        /*0434*/ 	.short	0x010a
        /*0436*/ 	.byte	0x3f
	.zero		1


	//----- nvinfo : EIATTR_NUM_MBARRIERS
	.align		4
.L_751:
        /*0438*/ 	.byte	0x03, 0x38
        /*043a*/ 	.short	0x0009


	//----- nvinfo : EIATTR_EXIT_INSTR_OFFSETS
	.align		4
        /*043c*/ 	.byte	0x04, 0x1c
        /*043e*/ 	.short	(.L_753 - .L_752)


	//   ....[0]....
.L_752:
        /*0440*/ 	.word	0x0000b130


	//----- nvinfo : EIATTR_MAX_THREADS
	.align		4
.L_753:
        /*0444*/ 	.byte	0x04, 0x05
        /*0446*/ 	.short	(.L_755 - .L_754)
.L_754:
        /*0448*/ 	.word	0x00000180
        /*044c*/ 	.word	0x00000001
        /*0450*/ 	.word	0x00000001


	//----- nvinfo : EIATTR_CRS_STACK_SIZE
	.align		4
.L_755:
        /*0454*/ 	.byte	0x04, 0x1e
        /*0456*/ 	.short	(.L_757 - .L_756)
.L_756:
        /*0458*/ 	.word	0x00000000


	//----- nvinfo : EIATTR_CBANK_PARAM_SIZE
	.align		4
.L_757:
        /*045c*/ 	.byte	0x03, 0x19
        /*045e*/ 	.short	0x06f0


	//----- nvinfo : EIATTR_PARAM_CBANK
	.align		4
        /*0460*/ 	.byte	0x04, 0x0a
        /*0462*/ 	.short	(.L_759 - .L_758)
	.align		4
.L_758:
        /*0464*/ 	.word	index@(.nv.constant0._ZN7cutlass13device_kernelIN5flash11enable_sm90INS1_16FlashAttnBwdSm90INS1_25CollectiveMainloopBwdSm90ILi2ELi2ELi2EN4cute5tupleIJNS5_1CILi1EEES8_S8_EEENS6_IJNS7_ILi64EEENS7_ILi128EEENS7_ILi96EEEEEENS_6half_tEfNS_4arch4Sm90ELb0ELb1ELb1ELb1ELb1ELb1ELb0ELb0ELi2ELi1ELi2ELi1ELb1EEENS1_24CollectiveEpilogueBwdGQAISD_fSG_Li256ELb1ELb1EEENS1_19SingleTileSchedulerILb1ELb0ELb0ELi128EEEEEEEEEvNT_6ParamsE)
        /*0468*/ 	.short	0x0210
        /*046a*/ 	.short	0x06f0


	//----- nvinfo : EIATTR_SW_WAR
	.align		4
.L_759:
        /*046c*/ 	.byte	0x04, 0x36
        /*046e*/ 	.short	(.L_761 - .L_760)
.L_760:
        /*0470*/ 	.word	0x00000008
.L_761:


//--------------------- .nv.info._ZN7cutlass13device_kernelIN5flash11enable_sm90INS1_16FlashAttnBwdSm90INS1_25CollectiveMainloopBwdSm90ILi2ELi2ELi2EN4cute5tupleIJNS5_1CILi1EEES8_S8_EEENS6_IJNS7_ILi64EEENS7_ILi128EEENS7_ILi96EEEEEENS_6half_tEfNS_4arch4Sm90ELb1ELb0ELb1ELb0ELb0ELb1ELb0ELb0ELi2ELi1ELi2ELi1ELb1EEENS1_21CollectiveEpilogueBwdISD_SE_SG_Li256ELb0ELb0ELi1EEENS1_25SingleTileBwdLPTSchedulerILb0ELi128ELb0EEEEEEEEEvNT_6ParamsE --------------------------
	.section	.nv.info._ZN7cutlass13device_kernelIN5flash11enable_sm90INS1_16FlashAttnBwdSm90INS1_25CollectiveMainloopBwdSm90ILi2ELi2ELi2EN4cute5tupleIJNS5_1CILi1EEES8_S8_EEENS6_IJNS7_ILi64EEENS7_ILi128EEENS7_ILi96EEEEEENS_6half_tEfNS_4arch4Sm90ELb1ELb0ELb1ELb0ELb0ELb1ELb0ELb0ELi2ELi1ELi2ELi1ELb1EEENS1_21CollectiveEpilogueBwdISD_SE_SG_Li256ELb0ELb0ELi1EEENS1_25SingleTileBwdLPTSchedulerILb0ELi128ELb0EEEEEEEEEvNT_6ParamsE,"",@"SHT_CUDA_INFO"
	.sectionflags	@""
	.align	4


	//----- nvinfo : EIATTR_CUDA_API_VERSION
	.align		4
        /*0000*/ 	.byte	0x04, 0x37
        /*0002*/ 	.short	(.L_763 - .L_762)
.L_762:
        /*0004*/ 	.word	0x00000082


	//----- nvinfo : EIATTR_KPARAM_INFO
	.align		4
.L_763:
        /*0008*/ 	.byte	0x04, 0x17
        /*000a*/ 	.short	(.L_765 - .L_764)
.L_764:
        /*000c*/ 	.word	0x00000000
        /*0010*/ 	.short	0x0000
        /*0012*/ 	.short	0x0070
        /*0014*/ 	.byte	0x00, 0xf0, 0x01, 0x24


	//----- nvinfo : EIATTR_SPARSE_MMA_MASK
	.align		4
.L_765:
        /*0018*/ 	.byte	0x03, 0x50
        /*001a*/ 	.short	0x0000


	//----- nvinfo : EIATTR_MAXREG_COUNT
	.align		4
        /*001c*/ 	.byte	0x03, 0x1b
        /*001e*/ 	.short	0x00a8


	//----- nvinfo : EIATTR_NUM_BARRIERS
	.align		4
        /*0020*/ 	.byte	0x02, 0x4c
        /*0022*/ 	.byte	0x10
	.zero		1


	//----- nvinfo : EIATTR_EXTERNS
	.align		4
        /*0024*/ 	.byte	0x04, 0x0f
        /*0026*/ 	.short	(.L_767 - .L_766)


	//   ....[0]....
	.align		4
.L_766:
        /*0028*/ 	.word	index@(__assertfail)


	//----- nvinfo : EIATTR_ANNOTATIONS
	.align		4
.L_767:
        /*002c*/ 	.byte	0x04, 0x55
        /*002e*/ 	.short	(.L_769 - .L_768)


	//   ....[0]....
.L_768:
        /*0030*/ 	.word	0x00000001
        /*0034*/ 	.byte	0x30, 0x81, 0x00, 0x00, 0x01, 0x00, 0x00, 0x00, 0xe0, 0x8d, 0x00, 0x00


	//----- nvinfo : EIATTR_MERCURY_ISA_VERSION
	.align		4
.L_769:
        /*0040*/ 	.byte	0x03, 0x5f
        /*0042*/ 	.short	0x0101


	//----- nvinfo : EIATTR_INT_WARP_WIDE_INSTR_OFFSETS
	.align		4
        /*0044*/ 	.byte	0x04, 0x31
        /*0046*/ 	.short	(.L_771 - .L_770)


	//   ....[0]....
.L_770:
        /*0048*/ 	.word	0x000001f0


	//   ....[1]....
        /*004c*/ 	.word	0x00000220


	//----- nvinfo : EIATTR_COOP_GROUP_MASK_REGIDS
	.align		4
.L_771:
        /*0050*/ 	.byte	0x04, 0x29
        /*0052*/ 	.short	(.L_773 - .L_772)


	//   ....[0]....
.L_772:
        /*0054*/ 	.word	0xffffffff


	//   ....[1]....
        /*0058*/ 	.word	0xffffffff


	//   ....[2]....
        /*005c*/ 	.word	0xffffffff


	//   ....[3]....
        /*0060*/ 	.word	0xffffffff


	//   ....[4]....
        /*0064*/ 	.word	0xffffffff


	//   ....[5]....
        /*0068*/ 	.word	0xffffffff


	//   ....[6]....
        /*006c*/ 	.word	0xffffffff


	//   ....[7]....
        /*0070*/ 	.word	0xffffffff


	//   ....[8]....
        /*0074*/ 	.word	0x0500000f


	//----- nvinfo : EIATTR_COOP_GROUP_INSTR_OFFSETS
	.align		4
.L_773:
        /*0078*/ 	.byte	0x04, 0x28
        /*007a*/ 	.short	(.L_775 - .L_774)


	//   ....[0]....
.L_774:
        /*007c*/ 	.word	0x00000070


	//   ....[1]....
        /*0080*/ 	.word	0x00000200


	//   ....[2]....
        /*0084*/ 	.word	0x00000250


	//   ....[3]....
        /*0088*/ 	.word	0x00000440


	//   ....[4]....
        /*008c*/ 	.word	0x00000670


	//   ....[5]....
        /*0090*/ 	.word	0x00001230


	//   ....[6]....
        /*0094*/ 	.word	0x00005730


	//   ....[7]....
        /*0098*/ 	.word	0x00006460


	//   ....[8]....
        /*009c*/ 	.word	0x00009b00


	//----- nvinfo : EIATTR_REG_RECONFIG
	.align		4
.L_775:
        /*00a0*/ 	.byte	0x01, 0x54
	.zero		2


	//----- nvinfo : EIATTR_SYSCALL_OFFSETS
	.align		4
        /*00a4*/ 	.byte	0x04, 0x46
        /*00a6*/ 	.short	(.L_777 - .L_776)


	//   ....[0]....
.L_776:
        /*00a8*/ 	.word	0x00000e90


	//   ....[1]....
        /*00ac*/ 	.word	0x00000f80


	//   ....[2]....
        /*00b0*/ 	.word	0x000010e0


	//   ....[3]....
        /*00b4*/ 	.word	0x000011d0


	//   ....[4]....
        /*00b8*/ 	.word	0x00001450


	//   ....[5]....
        /*00bc*/ 	.word	0x00004f60


	//   ....[6]....
        /*00c0*/ 	.word	0x000050a0


	//   ....[7]....
        /*00c4*/ 	.word	0x000051c0


	//   ....[8]....
        /*00c8*/ 	.word	0x000052e0


	//----- nvinfo : EIATTR_MBARRIER_INSTR_OFFSETS
	.align		4
.L_777:
        /*00cc*/ 	.byte	0x04, 0x39
        /*00ce*/ 	.short	(.L_779 - .L_778)


	//   ....[0]....
.L_778:
        /*00d0*/ 	.word	0x000002f0
        /*00d4*/ 	.word	0x000000ff
        /*00d8*/ 	.word	0x00026800
        /*00dc*/ 	.short	0x0100
        /*00de*/ 	.byte	0x06
	.zero		1


	//   ....[1]....
        /*00e0*/ 	.word	0x000003f0
        /*00e4*/ 	.word	0x000000ff
        /*00e8*/ 	.word	0x00026810
        /*00ec*/ 	.short	0x0100
        /*00ee*/ 	.byte	0x08
	.zero		1


	//   ....[2]....
        /*00f0*/ 	.word	0x00000400
        /*00f4*/ 	.word	0x000000ff
        /*00f8*/ 	.word	0x00026820
        /*00fc*/ 	.short	0x0100
        /*00fe*/ 	.byte	0x08
	.zero		1


	//   ....[3]....
        /*0100*/ 	.word	0x00000410
        /*0104*/ 	.word	0x000000ff
        /*0108*/ 	.word	0x00026818
        /*010c*/ 	.short	0x0100
        /*010e*/ 	.byte	0x08
	.zero		1


	//   ....[4]....
        /*0110*/ 	.word	0x00000420
        /*0114*/ 	.word	0x000000ff
        /*0118*/ 	.word	0x00026828
        /*011c*/ 	.short	0x0100
        /*011e*/ 	.byte	0x08
	.zero		1


	//   ....[5]....
        /*0120*/ 	.word	0x00000550
        /*0124*/ 	.word	0x000000ff
        /*0128*/ 	.word	0x00026830
        /*012c*/ 	.short	0x0100
        /*012e*/ 	.byte	0x08
	.zero		1


	//   ....[6]....
        /*0130*/ 	.word	0x00000560
        /*0134*/ 	.word	0x000000ff
        /*0138*/ 	.word	0x00026840
        /*013c*/ 	.short	0x0100
        /*013e*/ 	.byte	0x08
	.zero		1


	//   ....[7]....
        /*0140*/ 	.word	0x00000570
        /*0144*/ 	.word	0x000000ff
        /*0148*/ 	.word	0x00026838
        /*014c*/ 	.short	0x0100
        /*014e*/ 	.byte	0x08
	.zero		1


	//   ....[8]....
        /*0150*/ 	.word	0x00000580
        /*0154*/ 	.word	0x000000ff
        /*0158*/ 	.word	0x00026848
        /*015c*/ 	.short	0x0100
        /*015e*/ 	.byte	0x08
	.zero		1


	//   ....[9]....
        /*0160*/ 	.word	0x00001270
        /*0164*/ 	.word	0x000000eb
        /*0168*/ 	.word	0x00026800
        /*016c*/ 	.short	0x010a
        /*016e*/ 	.byte	0x3f
	.zero		1


	//   ....[10]....
        /*0170*/ 	.word	0x00001310
        /*0174*/ 	.word	0x000000eb
        /*0178*/ 	.word	0x00026800
        /*017c*/ 	.short	0x010a
        /*017e*/ 	.byte	0x3f
	.zero		1


	//   ....[11]....
        /*0180*/ 	.word	0x00001ca0
        /*0184*/ 	.word	0x000000ff
        /*0188*/ 	.word	0x00026810
        /*018c*/ 	.short	0x010a
        /*018e*/ 	.byte	0x09
	.zero		1


	//   ....[12]....
        /*0190*/ 	.word	0x00001ce0
        /*0194*/ 	.word	0x000000ff
        /*0198*/ 	.word	0x00026810
        /*019c*/ 	.short	0x010a
        /*019e*/ 	.byte	0x09
	.zero		1


	//   ....[13]....
        /*01a0*/ 	.word	0x00002120
        /*01a4*/ 	.word	0x000000ff
        /*01a8*/ 	.word	0x00026830
        /*01ac*/ 	.short	0x010a
        /*01ae*/ 	.byte	0x09
	.zero		1


	//   ....[14]....
        /*01b0*/ 	.word	0x00002450
        /*01b4*/ 	.word	0x000000ff
        /*01b8*/ 	.word	0x00026830
        /*01bc*/ 	.short	0x010a
        /*01be*/ 	.byte	0x09
	.zero		1


	//   ....[15]....
        /*01c0*/ 	.word	0x00004780
        /*01c4*/ 	.word	0x000000ff
        /*01c8*/ 	.word	0x00000000
        /*01cc*/ 	.short	0x0101
        /*01ce*/ 	.byte	0x0c
	.zero		1


	//   ....[16]....
        /*01d0*/ 	.word	0x00004a90
        /*01d4*/ 	.word	0x000000ff
        /*01d8*/ 	.word	0x00000000
        /*01dc*/ 	.short	0x0101
        /*01de*/ 	.byte	0x09
	.zero		1


	//   ....[17]....
        /*01e0*/ 	.word	0x000078b0
        /*01e4*/ 	.word	0x00000010
        /*01e8*/ 	.word	0x00026820
        /*01ec*/ 	.short	0x010a
        /*01ee*/ 	.byte	0x3f
	.zero		1


	//   ....[18]....
        /*01f0*/ 	.word	0x000081c0
        /*01f4*/ 	.word	0x00000010
        /*01f8*/ 	.word	0x00026840
        /*01fc*/ 	.short	0x010a
        /*01fe*/ 	.byte	0x3f
	.zero		1


	//   ....[19]....
        /*0200*/ 	.word	0x000084d0
        /*0204*/ 	.word	0x00000010
        /*0208*/ 	.word	0x00026828
        /*020c*/ 	.short	0x010a
        /*020e*/ 	.byte	0x3f
	.zero		1


	//   ....[20]....
        /*0210*/ 	.word	0x000087e0
        /*0214*/ 	.word	0x00000010
        /*0218*/ 	.word	0x00026848
        /*021c*/ 	.short	0x010a
        /*021e*/ 	.byte	0x3f
	.zero		1


	//   ....[21]....
        /*0220*/ 	.word	0x00008aa0
        /*0224*/ 	.word	0x00000010
        /*0228*/ 	.word	0x00026820
        /*022c*/ 	.short	0x010a
        /*022e*/ 	.byte	0x3f
	.zero		1


	//   ....[22]....
        /*0230*/ 	.word	0x00008e40
        /*0234*/ 	.word	0x00000010
        /*0238*/ 	.word	0x00026840
        /*023c*/ 	.short	0x010a
        /*023e*/ 	.byte	0x3f
	.zero		1


	//   ....[23]....
        /*0240*/ 	.word	0x00009120
        /*0244*/ 	.word	0x00000010
        /*0248*/ 	.word	0x00026828
        /*024c*/ 	.short	0x010a
        /*024e*/ 	.byte	0x3f
	.zero		1


	//   ....[24]....
        /*0250*/ 	.word	0x000094b0
        /*0254*/ 	.word	0x00000003
        /*0258*/ 	.word	0x00026840
        /*025c*/ 	.short	0x010a
        /*025e*/ 	.byte	0x3f
	.zero		1


	//   ....[25]....
        /*0260*/ 	.word	0x00009960
        /*0264*/ 	.word	0x00000006
        /*0268*/ 	.word	0x00000000
        /*026c*/ 	.short	0x010a
        /*026e*/ 	.byte	0x3f
	.zero		1


	//   ....[26]....
        /*0270*/ 	.word	0x000099c0
        /*0274*/ 	.word	0x00000003
        /*0278*/ 	.word	0x00000000
        /*027c*/ 	.short	0x010a
        /*027e*/ 	.byte	0x3f
	.zero		1


	//   ....[27]....
        /*0280*/ 	.word	0x00009a20
        /*0284*/ 	.word	0x00000000
        /*0288*/ 	.word	0x00000000
        /*028c*/ 	.short	0x010a
        /*028e*/ 	.byte	0x3f
	.zero		1


	//   ....[28]....
        /*0290*/ 	.word	0x00009a50
        /*0294*/ 	.word	0x00000003
        /*0298*/ 	.word	0x00000000
        /*029c*/ 	.short	0x010a
        /*029e*/ 	.byte	0x3f
	.zero		1


	//   ....[29]....
        /*02a0*/ 	.word	0x00009b30
        /*02a4*/ 	.word	0x000000eb
        /*02a8*/ 	.word	0x00026800
        /*02ac*/ 	.short	0x010a
        /*02ae*/ 	.byte	0x3f
	.zero		1


	//   ....[30]....
        /*02b0*/ 	.word	0x00009b90
        /*02b4*/ 	.word	0x00000005
        /*02b8*/ 	.word	0x00026810
        /*02bc*/ 	.short	0x010a
        /*02be*/ 	.byte	0x3f
	.zero		1


	//   ....[31]....
        /*02c0*/ 	.word	0x00009bf0
        /*02c4*/ 	.word	0x00000079
        /*02c8*/ 	.word	0x00026830
        /*02cc*/ 	.short	0x010a
        /*02ce*/ 	.byte	0x3f
	.zero		1


	//   ....[32]....
        /*02d0*/ 	.word	0x00009c40
        /*02d4*/ 	.word	0x00000010
        /*02d8*/ 	.word	0x00026820
        /*02dc*/ 	.short	0x010a
        /*02de*/ 	.byte	0x3f
	.zero		1


	//   ....[33]....
        /*02e0*/ 	.word	0x00009c90
        /*02e4*/ 	.word	0x00000010
        /*02e8*/ 	.word	0x00026840
        /*02ec*/ 	.short	0x010a
        /*02ee*/ 	.byte	0x3f
	.zero		1


	//   ....[34]....
        /*02f0*/ 	.word	0x00009ce0
        /*02f4*/ 	.word	0x00000010
        /*02f8*/ 	.word	0x00026828
        /*02fc*/ 	.short	0x010a
        /*02fe*/ 	.byte	0x3f
	.zero		1


	//   ....[35]....
        /*0300*/ 	.word	0x00009d30
        /*0304*/ 	.word	0x00000010
        /*0308*/ 	.word	0x00026848
        /*030c*/ 	.short	0x010a
        /*030e*/ 	.byte	0x3f
	.zero		1


	//   ....[36]....
        /*0310*/ 	.word	0x00009d90
        /*0314*/ 	.word	0x00000010
        /*0318*/ 	.word	0x00026820
        /*031c*/ 	.short	0x010a
        /*031e*/ 	.byte	0x3f
	.zero		1


	//   ....[37]....
        /*0320*/ 	.word	0x00009de0
        /*0324*/ 	.word	0x00000010
        /*0328*/ 	.word	0x00026840
        /*032c*/ 	.short	0x010a
        /*032e*/ 	.byte	0x3f
	.zero		1


	//   ....[38]....
        /*0330*/ 	.word	0x00009e30
        /*0334*/ 	.word	0x00000010
        /*0338*/ 	.word	0x00026828
        /*033c*/ 	.short	0x010a
        /*033e*/ 	.byte	0x3f
	.zero		1


	//   ....[39]....
        /*0340*/ 	.word	0x00009e80
        /*0344*/ 	.word	0x00000003
        /*0348*/ 	.word	0x00026840
        /*034c*/ 	.short	0x010a
        /*034e*/ 	.byte	0x3f
	.zero		1


	//   ....[40]....
        /*0350*/ 	.word	0x00009f50
        /*0354*/ 	.word	0x00000006
        /*0358*/ 	.word	0x00000000
        /*035c*/ 	.short	0x010a
        /*035e*/ 	.byte	0x3f
	.zero		1


	//   ....[41]....
        /*0360*/ 	.word	0x00009fa0
        /*0364*/ 	.word	0x00000003
        /*0368*/ 	.word	0x00000000
        /*036c*/ 	.short	0x010a
        /*036e*/ 	.byte	0x3f
	.zero		1


	//   ....[42]....
        /*0370*/ 	.word	0x00009ff0
        /*0374*/ 	.word	0x00000000
        /*0378*/ 	.word	0x00000000
        /*037c*/ 	.short	0x010a
        /*037e*/ 	.byte	0x3f
	.zero		1


	//----- nvinfo : EIATTR_NUM_MBARRIERS
	.align		4
.L_779:
        /*0380*/ 	.byte	0x03, 0x38
        /*0382*/ 	.short	0x0009


	//----- nvinfo : EIATTR_EXIT_INSTR_OFFSETS
	.align		4
        /*0384*/ 	.byte	0x04, 0x1c
        /*0386*/ 	.short	(.L_781 - .L_780)


	//   ....[0]....
.L_780:
        /*0388*/ 	.word	0x00000920


	//   ....[1]....
        /*038c*/ 	.word	0x00005c30


	//   ....[2]....
        /*0390*/ 	.word	0x00006410


	//   ....[3]....
        /*0394*/ 	.word	0x00009aa0


	//----- nvinfo : EIATTR_MAX_THREADS
	.align		4
.L_781:
        /*0398*/ 	.byte	0x04, 0x05
        /*039a*/ 	.short	(.L_783 - .L_782)
.L_782:
        /*039c*/ 	.word	0x00000180
        /*03a0*/ 	.word	0x00000001
        /*03a4*/ 	.word	0x00000001


	//----- nvinfo : EIATTR_CRS_STACK_SIZE
	.align		4
.L_783:
        /*03a8*/ 	.byte	0x04, 0x1e
        /*03aa*/ 	.short	(.L_785 - .L_784)
.L_784:
        /*03ac*/ 	.word	0x00000000


	//----- nvinfo : EIATTR_CBANK_PARAM_SIZE
	.align		4
.L_785:
        /*03b0*/ 	.byte	0x03, 0x19
        /*03b2*/ 	.short	0x0970


	//----- nvinfo : EIATTR_PARAM_CBANK
	.align		4
        /*03b4*/ 	.byte	0x04, 0x0a
        /*03b6*/ 	.short	(.L_787 - .L_786)
	.align		4
.L_786:
        /*03b8*/ 	.word	index@(.nv.constant0._ZN7cutlass13device_kernelIN5flash11enable_sm90INS1_16FlashAttnBwdSm90INS1_25CollectiveMainloopBwdSm90ILi2ELi2ELi2EN4cute5tupleIJNS5_1CILi1EEES8_S8_EEENS6_IJNS7_ILi64EEENS7_ILi128EEENS7_ILi96EEEEEENS_6half_tEfNS_4arch4Sm90ELb1ELb0ELb1ELb0ELb0ELb1ELb0ELb0ELi2ELi1ELi2ELi1ELb1EEENS1_21CollectiveEpilogueBwdISD_SE_SG_Li256ELb0ELb0ELi1EEENS1_25SingleTileBwdLPTSchedulerILb0ELi128ELb0EEEEEEEEEvNT_6ParamsE)
        /*03bc*/ 	.short	0x0210
        /*03be*/ 	.short	0x0970


	//----- nvinfo : EIATTR_SW_WAR
	.align		4
.L_787:
        /*03c0*/ 	.byte	0x04, 0x36
        /*03c2*/ 	.short	(.L_789 - .L_788)
.L_788:
        /*03c4*/ 	.word	0x00000008
.L_789:


//--------------------- .nv.info._ZN7cutlass13device_kernelIN5flash11enable_sm90INS1_16FlashAttnBwdSm90INS1_25CollectiveMainloopBwdSm90ILi2ELi2ELi2EN4cute5tupleIJNS5_1CILi1EEES8_S8_EEENS6_IJNS7_ILi64EEENS7_ILi128EEENS7_ILi96EEEEEENS_6half_tEfNS_4arch4Sm90ELb1ELb0ELb1ELb0ELb1ELb1ELb0ELb0ELi2ELi1ELi2ELi1ELb1EEENS1_21CollectiveEpilogueBwdISD_SE_SG_Li256ELb0ELb0ELi1EEENS1_25SingleTileBwdLPTSchedulerILb0ELi128ELb1EEEEEEEEEvNT_6ParamsE --------------------------
	.section	.nv.info._ZN7cutlass13device_kernelIN5flash11enable_sm90INS1_16FlashAttnBwdSm90INS1_25CollectiveMainloopBwdSm90ILi2ELi2ELi2EN4cute5tupleIJNS5_1CILi1EEES8_S8_EEENS6_IJNS7_ILi64EEENS7_ILi128EEENS7_ILi96EEEEEENS_6half_tEfNS_4arch4Sm90ELb1ELb0ELb1ELb0ELb1ELb1ELb0ELb0ELi2ELi1ELi2ELi1ELb1EEENS1_21CollectiveEpilogueBwdISD_SE_SG_Li256ELb0ELb0ELi1EEENS1_25SingleTileBwdLPTSchedulerILb0ELi128ELb1EEEEEEEEEvNT_6ParamsE,"",@"SHT_CUDA_INFO"
	.sectionflags	@""
	.align	4


	//----- nvinfo : EIATTR_CUDA_API_VERSION
	.align		4
        /*0000*/ 	.byte	0x04, 0x37
        /*0002*/ 	.short	(.L_791 - .L_790)
.L_790:
        /*0004*/ 	.word	0x00000082


	//----- nvinfo : EIATTR_KPARAM_INFO
	.align		4
.L_791:
        /*0008*/ 	.byte	0x04, 0x17
        /*000a*/ 	.short	(.L_793 - .L_792)
.L_792:
        /*000c*/ 	.word	0x00000000
        /*0010*/ 	.short	0x0000
        /*0012*/ 	.short	0x0070
        /*0014*/ 	.byte	0x00, 0xf0, 0x01, 0x24


	//----- nvinfo : EIATTR_SPARSE_MMA_MASK
	.align		4
.L_793:
        /*0018*/ 	.byte	0x03, 0x50
        /*001a*/ 	.short	0x0000


	//----- nvinfo : EIATTR_MAXREG_COUNT
	.align		4
        /*001c*/ 	.byte	0x03, 0x1b
        /*001e*/ 	.short	0x00a8


	//----- nvinfo : EIATTR_NUM_BARRIERS
	.align		4
        /*0020*/ 	.byte	0x02, 0x4c
        /*0022*/ 	.byte	0x10
	.zero		1


	//----- nvinfo : EIATTR_EXTERNS
	.align		4
        /*0024*/ 	.byte	0x04, 0x0f
        /*0026*/ 	.short	(.L_795 - .L_794)


	//   ....[0]....
	.align		4
.L_794:
        /*0028*/ 	.word	index@(__assertfail)


	//----- nvinfo : EIATTR_ANNOTATIONS
	.align		4
.L_795:
        /*002c*/ 	.byte	0x04, 0x55
        /*002e*/ 	.short	(.L_797 - .L_796)


	//   ....[0]....
.L_796:
        /*0030*/ 	.word	0x00000001
        /*0034*/ 	.byte	0x90, 0x8b, 0x00, 0x00, 0x01, 0x00, 0x00, 0x00, 0x40, 0x98, 0x00, 0x00


	//----- nvinfo : EIATTR_MERCURY_ISA_VERSION
	.align		4
.L_797:
        /*0040*/ 	.byte	0x03, 0x5f
        /*0042*/ 	.short	0x0101


	//----- nvinfo : EIATTR_INT_WARP_WIDE_INSTR_OFFSETS
	.align		4
        /*0044*/ 	.byte	0x04, 0x31
        /*0046*/ 	.short	(.L_799 - .L_798)


	//   ....[0]....
.L_798:
        /*0048*/ 	.word	0x000001f0


	//   ....[1]....
        /*004c*/ 	.word	0x00000220


	//   ....[2]....
        /*0050*/ 	.word	0x00007090


	//   ....[3]....
        /*0054*/ 	.word	0x00007700


	//   ....[4]....
        /*0058*/ 	.word	0x00007c20


	//----- nvinfo : EIATTR_COOP_GROUP_MASK_REGIDS
	.align		4
.L_799:
        /*005c*/ 	.byte	0x04, 0x29
        /*005e*/ 	.short	(.L_801 - .L_800)


	//   ....[0]....
.L_800:
        /*0060*/ 	.word	0xffffffff


	//   ....[1]....
        /*0064*/ 	.word	0xffffffff


	//   ....[2]....
        /*0068*/ 	.word	0xffffffff


	//   ....[3]....
        /*006c*/ 	.word	0xffffffff


	//   ....[4]....
        /*0070*/ 	.word	0xffffffff


	//   ....[5]....
        /*0074*/ 	.word	0xffffffff


	//   ....[6]....
        /*0078*/ 	.word	0xffffffff


	//   ....[7]....
        /*007c*/ 	.word	0xffffffff


	//   ....[8]....
        /*0080*/ 	.word	0xffffffff


	//   ....[9]....
        /*0084*/ 	.word	0xffffffff


	//   ....[10]....
        /*0088*/ 	.word	0xffffffff


	//   ....[11]....
        /*008c*/ 	.word	0xffffffff


	//   ....[12]....
        /*0090*/ 	.word	0xffffffff


	//   ....[13]....
        /*0094*/ 	.word	0xffffffff


	//   ....[14]....
        /*0098*/ 	.word	0x0500000f


	//   ....[15]....
        /*009c*/ 	.word	0x0500000f


	//   ....[16]....
        /*00a0*/ 	.word	0x0500000f


	//   ....[17]....
        /*00a4*/ 	.word	0x0500000f


	//----- nvinfo : EIATTR_COOP_GROUP_INSTR_OFFSETS
	.align		4
.L_801:
        /*00a8*/ 	.byte	0x04, 0x28
        /*00aa*/ 	.short	(.L_803 - .L_802)


	//   ....[0]....
.L_802:
        /*00ac*/ 	.word	0x00000070


	//   ....[1]....
        /*00b0*/ 	.word	0x00000200


	//   ....[2]....
        /*00b4*/ 	.word	0x00000250


	//   ....[3]....
        /*00b8*/ 	.word	0x00000440


	//   ....[4]....
        /*00bc*/ 	.word	0x00000680


	//   ....[5]....
        /*00c0*/ 	.word	0x00001270


	//   ....[6]....
        /*00c4*/ 	.word	0x00005750


	//   ....[7]....
        /*00c8*/ 	.word	0x000064c0


	//   ....[8]....
        /*00cc*/ 	.word	0x00006c90


	//   ....[9]....
        /*00d0*/ 	.word	0x00006fc0


	//   ....[10]....
        /*00d4*/ 	.word	0x00007380


	//   ....[11]....
        /*00d8*/ 	.word	0x00007630


	//   ....[12]....
        /*00dc*/ 	.word	0x000078e0


	//   ....[13]....
        /*00e0*/ 	.word	0x00007b50


	//   ....[14]....
        /*00e4*/ 	.word	0x0000a560


	//   ....[15]....
        /*00e8*/ 	.word	0x0000a6d0


	//   ....[16]....
        /*00ec*/ 	.word	0x0000a740


	//   ....[17]....
        /*00f0*/ 	.word	0x0000a7b0


	//----- nvinfo : EIATTR_REG_RECONFIG
	.align		4
.L_803:
        /*00f4*/ 	.byte	0x01, 0x54
	.zero		2


	//----- nvinfo : EIATTR_SYSCALL_OFFSETS
	.align		4
        /*00f8*/ 	.byte	0x04, 0x46
        /*00fa*/ 	.short	(.L_805 - .L_804)


	//   ....[0]....
.L_804:
        /*00fc*/ 	.word	0x00000ed0


	//   ....[1]....
        /*0100*/ 	.word	0x00000fc0


	//   ....[2]....
        /*0104*/ 	.word	0x00001120


	//   ....[3]....
        /*0108*/ 	.word	0x00001210


	//   ....[4]....
        /*010c*/ 	.word	0x00001490


	//   ....[5]....
        /*0110*/ 	.word	0x00004f80


	//   ....[6]....
        /*0114*/ 	.word	0x000050c0


	//   ....[7]....
        /*0118*/ 	.word	0x000051e0


	//   ....[8]....
        /*011c*/ 	.word	0x00005300


	//----- nvinfo : EIATTR_MBARRIER_INSTR_OFFSETS
	.align		4
.L_805:
        /*0120*/ 	.byte	0x04, 0x39
        /*0122*/ 	.short	(.L_807 - .L_806)


	//   ....[0]....
.L_806:
        /*0124*/ 	.word	0x000002f0
        /*0128*/ 	.word	0x000000ff
        /*012c*/ 	.word	0x00026800
        /*0130*/ 	.short	0x0100
        /*0132*/ 	.byte	0x06
	.zero		1


	//   ....[1]....
        /*0134*/ 	.word	0x000003f0
        /*0138*/ 	.word	0x000000ff
        /*013c*/ 	.word	0x00026810
        /*0140*/ 	.short	0x0100
        /*0142*/ 	.byte	0x08
	.zero		1


	//   ....[2]....
        /*0144*/ 	.word	0x00000400
        /*0148*/ 	.word	0x000000ff
        /*014c*/ 	.word	0x00026820
        /*0150*/ 	.short	0x0100
        /*0152*/ 	.byte	0x08
	.zero		1


	//   ....[3]....
        /*0154*/ 	.word	0x00000410
        /*0158*/ 	.word	0x000000ff
        /*015c*/ 	.word	0x00026818
        /*0160*/ 	.short	0x0100
        /*0162*/ 	.byte	0x08
	.zero		1


	//   ....[4]....
        /*0164*/ 	.word	0x00000420
        /*0168*/ 	.word	0x000000ff
        /*016c*/ 	.word	0x00026828
        /*0170*/ 	.short	0x0100
        /*0172*/ 	.byte	0x08
	.zero		1


	//   ....[5]....
        /*0174*/ 	.word	0x00000550
        /*0178*/ 	.word	0x000000ff
        /*017c*/ 	.word	0x00026830
        /*0180*/ 	.short	0x0100
        /*0182*/ 	.byte	0x08
	.zero		1


	//   ....[6]....
        /*0184*/ 	.word	0x00000560
        /*0188*/ 	.word	0x000000ff
        /*018c*/ 	.word	0x00026840
        /*0190*/ 	.short	0x0100
        /*0192*/ 	.byte	0x08
	.zero		1


	//   ....[7]....
        /*0194*/ 	.word	0x00000570
        /*0198*/ 	.word	0x000000ff
        /*019c*/ 	.word	0x00026838
        /*01a0*/ 	.short	0x0100
        /*01a2*/ 	.byte	0x08
	.zero		1


	//   ....[8]....
        /*01a4*/ 	.word	0x00000580
        /*01a8*/ 	.word	0x000000ff
        /*01ac*/ 	.word	0x00026848
        /*01b0*/ 	.short	0x0100
        /*01b2*/ 	.byte	0x08
	.zero		1


	//   ....[9]....
        /*01b4*/ 	.word	0x000012b0
        /*01b8*/ 	.word	0x000000eb
        /*01bc*/ 	.word	0x00026800
        /*01c0*/ 	.short	0x010a
        /*01c2*/ 	.byte	0x3f
	.zero		1


	//   ....[10]....
        /*01c4*/ 	.word	0x00001350
        /*01c8*/ 	.word	0x000000eb
        /*01cc*/ 	.word	0x00026800
        /*01d0*/ 	.short	0x010a
        /*01d2*/ 	.byte	0x3f
	.zero		1


	//   ....[11]....
        /*01d4*/ 	.word	0x00001ce0
        /*01d8*/ 	.word	0x000000ff
        /*01dc*/ 	.word	0x00026810
        /*01e0*/ 	.short	0x010a
        /*01e2*/ 	.byte	0x08
	.zero		1


	//   ....[12]....
        /*01e4*/ 	.word	0x00001d20
        /*01e8*/ 	.word	0x000000ff
        /*01ec*/ 	.word	0x00026810
        /*01f0*/ 	.short	0x010a
        /*01f2*/ 	.byte	0x08
	.zero		1


	//   ....[13]....
        /*01f4*/ 	.word	0x00002160
        /*01f8*/ 	.word	0x000000ff
        /*01fc*/ 	.word	0x00026830
        /*0200*/ 	.short	0x010a
        /*0202*/ 	.byte	0x08
	.zero		1


	//   ....[14]....
        /*0204*/ 	.word	0x00002490
        /*0208*/ 	.word	0x000000ff
        /*020c*/ 	.word	0x00026830
        /*0210*/ 	.short	0x010a
        /*0212*/ 	.byte	0x08
	.zero		1


	//   ....[15]....
        /*0214*/ 	.word	0x000047c0
        /*0218*/ 	.word	0x000000ff
        /*021c*/ 	.word	0x00000000
        /*0220*/ 	.short	0x0101
        /*0222*/ 	.byte	0x0c
	.zero		1


	//   ....[16]....
        /*0224*/ 	.word	0x00004ab0
        /*0228*/ 	.word	0x000000ff
        /*022c*/ 	.word	0x00000000
        /*0230*/ 	.short	0x0101
        /*0232*/ 	.byte	0x08
	.zero		1


	//   ....[17]....
        /*0234*/ 	.word	0x00008310
        /*0238*/ 	.word	0x00000010
        /*023c*/ 	.word	0x00026820
        /*0240*/ 	.short	0x010a
        /*0242*/ 	.byte	0x3f
	.zero		1


	//   ....[18]....
        /*0244*/ 	.word	0x00008c20
        /*0248*/ 	.word	0x00000010
        /*024c*/ 	.word	0x00026840
        /*0250*/ 	.short	0x010a
        /*0252*/ 	.byte	0x3f
	.zero		1


	//   ....[19]....
        /*0254*/ 	.word	0x00008f30
        /*0258*/ 	.word	0x00000010
        /*025c*/ 	.word	0x00026828
        /*0260*/ 	.short	0x010a
        /*0262*/ 	.byte	0x3f
	.zero		1


	//   ....[20]....
        /*0264*/ 	.word	0x00009240
        /*0268*/ 	.word	0x00000010
        /*026c*/ 	.word	0x00026848
        /*0270*/ 	.short	0x010a
        /*0272*/ 	.byte	0x3f
	.zero		1


	//   ....[21]....
        /*0274*/ 	.word	0x00009500
        /*0278*/ 	.word	0x00000010
        /*027c*/ 	.word	0x00026820
        /*0280*/ 	.short	0x010a
        /*0282*/ 	.byte	0x3f
	.zero		1


	//   ....[22]....
        /*0284*/ 	.word	0x000098a0
        /*0288*/ 	.word	0x00000010
        /*028c*/ 	.word	0x00026840
        /*0290*/ 	.short	0x010a
        /*0292*/ 	.byte	0x3f
	.zero		1


	//   ....[23]....
        /*0294*/ 	.word	0x00009b80
        /*0298*/ 	.word	0x00000010
        /*029c*/ 	.word	0x00026828
        /*02a0*/ 	.short	0x010a
        /*02a2*/ 	.byte	0x3f
	.zero		1


	//   ....[24]....
        /*02a4*/ 	.word	0x00009f10
        /*02a8*/ 	.word	0x00000003
        /*02ac*/ 	.word	0x00026840
        /*02b0*/ 	.short	0x010a
        /*02b2*/ 	.byte	0x3f
	.zero		1


	//   ....[25]....
        /*02b4*/ 	.word	0x0000a3c0
        /*02b8*/ 	.word	0x00000006
        /*02bc*/ 	.word	0x00000000
        /*02c0*/ 	.short	0x010a
        /*02c2*/ 	.byte	0x3f
	.zero		1


	//   ....[26]....
        /*02c4*/ 	.word	0x0000a420
        /*02c8*/ 	.word	0x00000003
        /*02cc*/ 	.word	0x00000000
        /*02d0*/ 	.short	0x010a
        /*02d2*/ 	.byte	0x3f
	.zero		1


	//   ....[27]....
        /*02d4*/ 	.word	0x0000a480
        /*02d8*/ 	.word	0x00000000
        /*02dc*/ 	.word	0x00000000
        /*02e0*/ 	.short	0x010a
        /*02e2*/ 	.byte	0x3f
	.zero		1


	//   ....[28]....
        /*02e4*/ 	.word	0x0000a4b0
        /*02e8*/ 	.word	0x00000003
        /*02ec*/ 	.word	0x00000000
        /*02f0*/ 	.short	0x010a
        /*02f2*/ 	.byte	0x3f
	.zero		1


	//   ....[29]....
        /*02f4*/ 	.word	0x0000a590
        /*02f8*/ 	.word	0x000000eb
        /*02fc*/ 	.word	0x00026800
        /*0300*/ 	.short	0x010a
        /*0302*/ 	.byte	0x3f
	.zero		1


	//   ....[30]....
        /*0304*/ 	.word	0x0000a5f0
        /*0308*/ 	.word	0x00000005
        /*030c*/ 	.word	0x00026810
        /*0310*/ 	.short	0x010a
        /*0312*/ 	.byte	0x3f
	.zero		1


	//   ....[31]....
        /*0314*/ 	.word	0x0000a650
        /*0318*/ 	.word	0x00000079
        /*031c*/ 	.word	0x00026830
        /*0320*/ 	.short	0x010a
        /*0322*/ 	.byte	0x3f
	.zero		1


	//   ....[32]....
        /*0324*/ 	.word	0x0000a7f0
        /*0328*/ 	.word	0x00000010
        /*032c*/ 	.word	0x00026820
        /*0330*/ 	.short	0x010a
        /*0332*/ 	.byte	0x3f
	.zero		1


	//   ....[33]....
        /*0334*/ 	.word	0x0000a840
        /*0338*/ 	.word	0x00000010
        /*033c*/ 	.word	0x00026840
        /*0340*/ 	.short	0x010a
        /*0342*/ 	.byte	0x3f
	.zero		1


	//   ....[34]....
        /*0344*/ 	.word	0x0000a890
        /*0348*/ 	.word	0x00000010
        /*034c*/ 	.word	0x00026828
        /*0350*/ 	.short	0x010a
        /*0352*/ 	.byte	0x3f
	.zero		1


	//   ....[35]....
        /*0354*/ 	.word	0x0000a8e0
        /*0358*/ 	.word	0x00000010
        /*035c*/ 	.word	0x00026848
        /*0360*/ 	.short	0x010a
        /*0362*/ 	.byte	0x3f
	.zero		1


	//   ....[36]....
        /*0364*/ 	.word	0x0000a940
        /*0368*/ 	.word	0x00000010
        /*036c*/ 	.word	0x00026820
        /*0370*/ 	.short	0x010a
        /*0372*/ 	.byte	0x3f
	.zero		1


	//   ....[37]....
        /*0374*/ 	.word	0x0000a990
        /*0378*/ 	.word	0x00000010
        /*037c*/ 	.word	0x00026840
        /*0380*/ 	.short	0x010a
        /*0382*/ 	.byte	0x3f
	.zero		1


	//   ....[38]....
        /*0384*/ 	.word	0x0000a9e0
        /*0388*/ 	.word	0x00000010
        /*038c*/ 	.word	0x00026828
        /*0390*/ 	.short	0x010a
        /*0392*/ 	.byte	0x3f
	.zero		1


	//   ....[39]....
        /*0394*/ 	.word	0x0000aa30
        /*0398*/ 	.word	0x00000003
        /*039c*/ 	.word	0x00026840
        /*03a0*/ 	.short	0x010a
        /*03a2*/ 	.byte	0x3f
	.zero		1


	//   ....[40]....
        /*03a4*/ 	.word	0x0000ab00
        /*03a8*/ 	.word	0x00000006
        /*03ac*/ 	.word	0x00000000
        /*03b0*/ 	.short	0x010a
        /*03b2*/ 	.byte	0x3f
	.zero		1


	//   ....[41]....
        /*03b4*/ 	.word	0x0000ab50
        /*03b8*/ 	.word	0x00000003
        /*03bc*/ 	.word	0x00000000
        /*03c0*/ 	.short	0x010a
        /*03c2*/ 	.byte	0x3f
	.zero		1


	//   ....[42]....
        /*03c4*/ 	.word	0x0000aba0
        /*03c8*/ 	.word	0x00000000
        /*03cc*/ 	.word	0x00000000
        /*03d0*/ 	.short	0x010a
        /*03d2*/ 	.byte	0x3f
	.zero		1


	//----- nvinfo : EIATTR_NUM_MBARRIERS
	.align		4
.L_807:
        /*03d4*/ 	.byte	0x03, 0x38
        /*03d6*/ 	.short	0x0009


	//----- nvinfo : EIATTR_EXIT_INSTR_OFFSETS
	.align		4
        /*03d8*/ 	.byte	0x04, 0x1c
        /*03da*/ 	.short	(.L_809 - .L_808)


	//   ....[0]....
.L_808:
        /*03dc*/ 	.word	0x00000960


	//   ....[1]....
        /*03e0*/ 	.word	0x00005c80


	//   ....[2]....
        /*03e4*/ 	.word	0x00006470


	//   ....[3]....
        /*03e8*/ 	.word	0x0000a500


	//----- nvinfo : EIATTR_MAX_THREADS
	.align		4
.L_809:
        /*03ec*/ 	.byte	0x04, 0x05
        /*03ee*/ 	.short	(.L_811 - .L_810)
.L_810:
        /*03f0*/ 	.word	0x00000180
        /*03f4*/ 	.word	0x00000001
        /*03f8*/ 	.word	0x00000001


	//----- nvinfo : EIATTR_CRS_STACK_SIZE
	.align		4
.L_811:
        /*03fc*/ 	.byte	0x04, 0x1e
        /*03fe*/ 	.short	(.L_813 - .L_812)
.L_812:
        /*0400*/ 	.word	0x00000000


	//----- nvinfo : EIATTR_CBANK_PARAM_SIZE
	.align		4
.L_813:
        /*0404*/ 	.byte	0x03, 0x19
        /*0406*/ 	.short	0x0970


	//----- nvinfo : EIATTR_PARAM_CBANK
	.align		4
        /*0408*/ 	.byte	0x04, 0x0a
        /*040a*/ 	.short	(.L_815 - .L_814)
	.align		4
.L_814:
        /*040c*/ 	.word	index@(.nv.constant0._ZN7cutlass13device_kernelIN5flash11enable_sm90INS1_16FlashAttnBwdSm90INS1_25CollectiveMainloopBwdSm90ILi2ELi2ELi2EN4cute5tupleIJNS5_1CILi1EEES8_S8_EEENS6_IJNS7_ILi64EEENS7_ILi128EEENS7_ILi96EEEEEENS_6half_tEfNS_4arch4Sm90ELb1ELb0ELb1ELb0ELb1ELb1ELb0ELb0ELi2ELi1ELi2ELi1ELb1EEENS1_21CollectiveEpilogueBwdISD_SE_SG_Li256ELb0ELb0ELi1EEENS1_25SingleTileBwdLPTSchedulerILb0ELi128ELb1EEEEEEEEEvNT_6ParamsE)
        /*0410*/ 	.short	0x0210
        /*0412*/ 	.short	0x0970


	//----- nvinfo : EIATTR_SW_WAR
	.align		4
.L_815:
        /*0414*/ 	.byte	0x04, 0x36
        /*0416*/ 	.short	(.L_817 - .L_816)
.L_816:
        /*0418*/ 	.word	0x00000008
.L_817:


//--------------------- .nv.info._ZN7cutlass13device_kernelIN5flash11enable_sm90INS1_16FlashAttnBwdSm90INS1_25CollectiveMainloopBwdSm90ILi2ELi2ELi2EN4cute5tupleIJNS5_1CILi1EEES8_S8_EEENS6_IJNS7_ILi64EEENS7_ILi128EEENS7_ILi96EEEEEENS_6half_tEfNS_4arch4Sm90ELb1ELb0ELb1ELb0ELb0ELb1ELb0ELb0ELi2ELi1ELi2ELi1ELb1EEENS1_24CollectiveEpilogueBwdGQAISD_fSG_Li256ELb0ELb0EEENS1_25SingleTileBwdLPTSchedulerILb0ELi128ELb0EEEEEEEEEvNT_6ParamsE --------------------------
	.section	.nv.info._ZN7cutlass13device_kernelIN5flash11enable_sm90INS1_16FlashAttnBwdSm90INS1_25CollectiveMainloopBwdSm90ILi2ELi2ELi2EN4cute5tupleIJNS5_1CILi1EEES8_S8_EEENS6_IJNS7_ILi64EEENS7_ILi128EEENS7_ILi96EEEEEENS_6half_tEfNS_4arch4Sm90ELb1ELb0ELb1ELb0ELb0ELb1ELb0ELb0ELi2ELi1ELi2ELi1ELb1EEENS1_24CollectiveEpilogueBwdGQAISD_fSG_Li256ELb0ELb0EEENS1_25SingleTileBwdLPTSchedulerILb0ELi128ELb0EEEEEEEEEvNT_6ParamsE,"",@"SHT_CUDA_INFO"
	.sectionflags	@""
	.align	4


	//----- nvinfo : EIATTR_CUDA_API_VERSION
	.align		4
        /*0000*/ 	.byte	0x04, 0x37
        /*0002*/ 	.short	(.L_819 - .L_818)
.L_818:
        /*0004*/ 	.word	0x00000082


	//----- nvinfo : EIATTR_KPARAM_INFO
	.align		4
.L_819:
        /*0008*/ 	.byte	0x04, 0x17
        /*000a*/ 	.short	(.L_821 - .L_820)
.L_820:
        /*000c*/ 	.word	0x00000000
        /*0010*/ 	.short	0x0000
        /*0012*/ 	.short	0x0070
        /*0014*/ 	.byte	0x00, 0xf0, 0x01, 0x1c


	//----- nvinfo : EIATTR_SPARSE_MMA_MASK
	.align		4
.L_821:
        /*0018*/ 	.byte	0x03, 0x50
        /*001a*/ 	.short	0x0000


	//----- nvinfo : EIATTR_MAXREG_COUNT
	.align		4
        /*001c*/ 	.byte	0x03, 0x1b
        /*001e*/ 	.short	0x00a8


	//----- nvinfo : EIATTR_NUM_BARRIERS
	.align		4
        /*0020*/ 	.byte	0x02, 0x4c
        /*0022*/ 	.byte	0x10
	.zero		1


	//----- nvinfo : EIATTR_EXTERNS
	.align		4
        /*0024*/ 	.byte	0x04, 0x0f
        /*0026*/ 	.short	(.L_823 - .L_822)


	//   ....[0]....
	.align		4
.L_822:
        /*0028*/ 	.word	index@(__assertfail)


	//----- nvinfo : EIATTR_ANNOTATIONS
	.align		4
.L_823:
        /*002c*/ 	.byte	0x04, 0x55
        /*002e*/ 	.short	(.L_825 - .L_824)


	//   ....[0]....
.L_824:
        /*0030*/ 	.word	0x00000001
        /*0034*/ 	.byte	0x20, 0x72, 0x00, 0x00, 0x01, 0x00, 0x00, 0x00, 0xd0, 0x7e, 0x00, 0x00


	//----- nvinfo : EIATTR_MERCURY_ISA_VERSION
	.align		4
.L_825:
        /*0040*/ 	.byte	0x03, 0x5f
        /*0042*/ 	.short	0x0101


	//----- nvinfo : EIATTR_INT_WARP_WIDE_INSTR_OFFSETS
	.align		4
        /*0044*/ 	.byte	0x04, 0x31
        /*0046*/ 	.short	(.L_827 - .L_826)


	//   ....[0]....
.L_826:
        /*0048*/ 	.word	0x00000190


	//   ....[1]....
        /*004c*/ 	.word	0x000001c0


	//----- nvinfo : EIATTR_COOP_GROUP_MASK_REGIDS
	.align		4
.L_827:
        /*0050*/ 	.byte	0x04, 0x29
        /*0052*/ 	.short	(.L_829 - .L_828)


	//   ....[0]....
.L_828:
        /*0054*/ 	.word	0xffffffff


	//   ....[1]....
        /*0058*/ 	.word	0xffffffff


	//   ....[2]....
        /*005c*/ 	.word	0xffffffff


	//   ....[3]....
        /*0060*/ 	.word	0xffffffff


	//   ....[4]....
        /*0064*/ 	.word	0xffffffff


	//   ....[5]....
        /*0068*/ 	.word	0xffffffff


	//   ....[6]....
        /*006c*/ 	.word	0xffffffff


	//   ....[7]....
        /*0070*/ 	.word	0x0500000f


	//----- nvinfo : EIATTR_COOP_GROUP_INSTR_OFFSETS
	.align		4
.L_829:
        /*0074*/ 	.byte	0x04, 0x28
        /*0076*/ 	.short	(.L_831 - .L_830)


	//   ....[0]....
.L_830:
        /*0078*/ 	.word	0x00000070


	//   ....[1]....
        /*007c*/ 	.word	0x000001a0


	//   ....[2]....
        /*0080*/ 	.word	0x000001f0


	//   ....[3]....
        /*0084*/ 	.word	0x000003e0


	//   ....[4]....
        /*0088*/ 	.word	0x00000620


	//   ....[5]....
        /*008c*/ 	.word	0x000011e0


	//   ....[6]....
        /*0090*/ 	.word	0x00005560


	//   ....[7]....
        /*0094*/ 	.word	0x00008bf0


	//----- nvinfo : EIATTR_REG_RECONFIG
	.align		4
.L_831:
        /*0098*/ 	.byte	0x01, 0x54
	.zero		2


	//----- nvinfo : EIATTR_SYSCALL_OFFSETS
	.align		4
        /*009c*/ 	.byte	0x04, 0x46
        /*009e*/ 	.short	(.L_833 - .L_832)


	//   ....[0]....
.L_832:
        /*00a0*/ 	.word	0x00000e40


	//   ....[1]....
        /*00a4*/ 	.word	0x00000f30


	//   ....[2]....
        /*00a8*/ 	.word	0x00001090


	//   ....[3]....
        /*00ac*/ 	.word	0x00001180


	//   ....[4]....
        /*00b0*/ 	.word	0x00001400


	//----- nvinfo : EIATTR_MBARRIER_INSTR_OFFSETS
	.align		4
.L_833:
        /*00b4*/ 	.byte	0x04, 0x39
        /*00b6*/ 	.short	(.L_835 - .L_834)


	//   ....[0]....
.L_834:
        /*00b8*/ 	.word	0x00000290
        /*00bc*/ 	.word	0x000000ff
        /*00c0*/ 	.word	0x00026800
        /*00c4*/ 	.short	0x0100
        /*00c6*/ 	.byte	0x06
	.zero		1


	//   ....[1]....
        /*00c8*/ 	.word	0x00000390
        /*00cc*/ 	.word	0x000000ff
        /*00d0*/ 	.word	0x00026810
        /*00d4*/ 	.short	0x0100
        /*00d6*/ 	.byte	0x08
	.zero		1


	//   ....[2]....
        /*00d8*/ 	.word	0x000003a0
        /*00dc*/ 	.word	0x000000ff
        /*00e0*/ 	.word	0x00026820
        /*00e4*/ 	.short	0x0100
        /*00e6*/ 	.byte	0x08
	.zero		1


	//   ....[3]....
        /*00e8*/ 	.word	0x000003b0
        /*00ec*/ 	.word	0x000000ff
        /*00f0*/ 	.word	0x00026818
        /*00f4*/ 	.short	0x0100
        /*00f6*/ 	.byte	0x08
	.zero		1


	//   ....[4]....
        /*00f8*/ 	.word	0x000003c0
        /*00fc*/ 	.word	0x000000ff
        /*0100*/ 	.word	0x00026828
        /*0104*/ 	.short	0x0100
        /*0106*/ 	.byte	0x08
	.zero		1


	//   ....[5]....
        /*0108*/ 	.word	0x000004f0
        /*010c*/ 	.word	0x000000ff
        /*0110*/ 	.word	0x00026830
        /*0114*/ 	.short	0x0100
        /*0116*/ 	.byte	0x08
	.zero		1


	//   ....[6]....
        /*0118*/ 	.word	0x00000500
        /*011c*/ 	.word	0x000000ff
        /*0120*/ 	.word	0x00026840
        /*0124*/ 	.short	0x0100
        /*0126*/ 	.byte	0x08
	.zero		1


	//   ....[7]....
        /*0128*/ 	.word	0x00000510
        /*012c*/ 	.word	0x000000ff
        /*0130*/ 	.word	0x00026838
        /*0134*/ 	.short	0x0100
        /*0136*/ 	.byte	0x08
	.zero		1


	//   ....[8]....
        /*0138*/ 	.word	0x00000520
        /*013c*/ 	.word	0x000000ff
        /*0140*/ 	.word	0x00026848
        /*0144*/ 	.short	0x0100
        /*0146*/ 	.byte	0x08
	.zero		1


	//   ....[9]....
        /*0148*/ 	.word	0x00001220
        /*014c*/ 	.word	0x000000eb
        /*0150*/ 	.word	0x00026800
        /*0154*/ 	.short	0x010a
        /*0156*/ 	.byte	0x3f
	.zero		1


	//   ....[10]....
        /*0158*/ 	.word	0x000012c0
        /*015c*/ 	.word	0x000000eb
        /*0160*/ 	.word	0x00026800
        /*0164*/ 	.short	0x010a
        /*0166*/ 	.byte	0x3f
	.zero		1


	//   ....[11]....
        /*0168*/ 	.word	0x00001c50
        /*016c*/ 	.word	0x000000ff
        /*0170*/ 	.word	0x00026810
        /*0174*/ 	.short	0x010a
        /*0176*/ 	.byte	0x09
	.zero		1


	//   ....[12]....
        /*0178*/ 	.word	0x00001c90
        /*017c*/ 	.word	0x000000ff
        /*0180*/ 	.word	0x00026810
        /*0184*/ 	.short	0x010a
        /*0186*/ 	.byte	0x09
	.zero		1


	//   ....[13]....
        /*0188*/ 	.word	0x000020d0
        /*018c*/ 	.word	0x000000ff
        /*0190*/ 	.word	0x00026830
        /*0194*/ 	.short	0x010a
        /*0196*/ 	.byte	0x09
	.zero		1


	//   ....[14]....
        /*0198*/ 	.word	0x00002400
        /*019c*/ 	.word	0x000000ff
        /*01a0*/ 	.word	0x00026830
        /*01a4*/ 	.short	0x010a
        /*01a6*/ 	.byte	0x09
	.zero		1


	//   ....[15]....
        /*01a8*/ 	.word	0x00004730
        /*01ac*/ 	.word	0x000000ff
        /*01b0*/ 	.word	0x00000000
        /*01b4*/ 	.short	0x0101
        /*01b6*/ 	.byte	0x0c
	.zero		1


	//   ....[16]....
        /*01b8*/ 	.word	0x00004a20
        /*01bc*/ 	.word	0x000000ff
        /*01c0*/ 	.word	0x00000000
        /*01c4*/ 	.short	0x0101
        /*01c6*/ 	.byte	0x09
	.zero		1


	//   ....[17]....
        /*01c8*/ 	.word	0x000069b0
        /*01cc*/ 	.word	0x00000010
        /*01d0*/ 	.word	0x00026820
        /*01d4*/ 	.short	0x010a
        /*01d6*/ 	.byte	0x3f
	.zero		1


	//   ....[18]....
        /*01d8*/ 	.word	0x000072b0
        /*01dc*/ 	.word	0x00000010
        /*01e0*/ 	.word	0x00026840
        /*01e4*/ 	.short	0x010a
        /*01e6*/ 	.byte	0x3f
	.zero		1


	//   ....[19]....
        /*01e8*/ 	.word	0x000075c0
        /*01ec*/ 	.word	0x00000010
        /*01f0*/ 	.word	0x00026828
        /*01f4*/ 	.short	0x010a
        /*01f6*/ 	.byte	0x3f
	.zero		1


	//   ....[20]....
        /*01f8*/ 	.word	0x000078d0
        /*01fc*/ 	.word	0x00000010
        /*0200*/ 	.word	0x00026848
        /*0204*/ 	.short	0x010a
        /*0206*/ 	.byte	0x3f
	.zero		1


	//   ....[21]....
        /*0208*/ 	.word	0x00007b90
        /*020c*/ 	.word	0x00000010
        /*0210*/ 	.word	0x00026820
        /*0214*/ 	.short	0x010a
        /*0216*/ 	.byte	0x3f
	.zero		1


	//   ....[22]....
        /*0218*/ 	.word	0x00007f30
        /*021c*/ 	.word	0x00000010
        /*0220*/ 	.word	0x00026840
        /*0224*/ 	.short	0x010a
        /*0226*/ 	.byte	0x3f
	.zero		1


	//   ....[23]....
        /*0228*/ 	.word	0x00008210
        /*022c*/ 	.word	0x00000010
        /*0230*/ 	.word	0x00026828
        /*0234*/ 	.short	0x010a
        /*0236*/ 	.byte	0x3f
	.zero		1


	//   ....[24]....
        /*0238*/ 	.word	0x000085a0
        /*023c*/ 	.word	0x00000003
        /*0240*/ 	.word	0x00026840
        /*0244*/ 	.short	0x010a
        /*0246*/ 	.byte	0x3f
	.zero		1


	//   ....[25]....
        /*0248*/ 	.word	0x00008a50
        /*024c*/ 	.word	0x00000006
        /*0250*/ 	.word	0x00000000
        /*0254*/ 	.short	0x010a
        /*0256*/ 	.byte	0x3f
	.zero		1


	//   ....[26]....
        /*0258*/ 	.word	0x00008ab0
        /*025c*/ 	.word	0x00000003
        /*0260*/ 	.word	0x00000000
        /*0264*/ 	.short	0x010a
        /*0266*/ 	.byte	0x3f
	.zero		1


	//   ....[27]....
        /*0268*/ 	.word	0x00008b10
        /*026c*/ 	.word	0x00000000
        /*0270*/ 	.word	0x00000000
        /*0274*/ 	.short	0x010a
        /*0276*/ 	.byte	0x3f
	.zero		1


	//   ....[28]....
        /*0278*/ 	.word	0x00008b40
        /*027c*/ 	.word	0x00000003
        /*0280*/ 	.word	0x00000000
        /*0284*/ 	.short	0x010a
        /*0286*/ 	.byte	0x3f
	.zero		1


	//   ....[29]....
        /*0288*/ 	.word	0x00008c20
        /*028c*/ 	.word	0x000000eb
        /*0290*/ 	.word	0x00026800
        /*0294*/ 	.short	0x010a
        /*0296*/ 	.byte	0x3f
	.zero		1


	//   ....[30]....
        /*0298*/ 	.word	0x00008c80
        /*029c*/ 	.word	0x00000005
        /*02a0*/ 	.word	0x00026810
        /*02a4*/ 	.short	0x010a
        /*02a6*/ 	.byte	0x3f
	.zero		1


	//   ....[31]....
        /*02a8*/ 	.word	0x00008ce0
        /*02ac*/ 	.word	0x00000079
        /*02b0*/ 	.word	0x00026830
        /*02b4*/ 	.short	0x010a
        /*02b6*/ 	.byte	0x3f
	.zero		1


	//   ....[32]....
        /*02b8*/ 	.word	0x00008d30
        /*02bc*/ 	.word	0x00000010
        /*02c0*/ 	.word	0x00026820
        /*02c4*/ 	.short	0x010a
        /*02c6*/ 	.byte	0x3f
	.zero		1


	//   ....[33]....
        /*02c8*/ 	.word	0x00008d80
        /*02cc*/ 	.word	0x00000010
        /*02d0*/ 	.word	0x00026840
        /*02d4*/ 	.short	0x010a
        /*02d6*/ 	.byte	0x3f
	.zero		1


	//   ....[34]....
        /*02d8*/ 	.word	0x00008dd0
        /*02dc*/ 	.word	0x00000010
        /*02e0*/ 	.word	0x00026828
        /*02e4*/ 	.short	0x010a
        /*02e6*/ 	.byte	0x3f
	.zero		1


	//   ....[35]....
        /*02e8*/ 	.word	0x00008e20
        /*02ec*/ 	.word	0x00000010
        /*02f0*/ 	.word	0x00026848
        /*02f4*/ 	.short	0x010a
        /*02f6*/ 	.byte	0x3f
	.zero		1


	//   ....[36]....
        /*02f8*/ 	.word	0x00008e80
        /*02fc*/ 	.word	0x00000010
        /*0300*/ 	.word	0x00026820
        /*0304*/ 	.short	0x010a
        /*0306*/ 	.byte	0x3f
	.zero		1


	//   ....[37]....
        /*0308*/ 	.word	0x00008ed0
        /*030c*/ 	.word	0x00000010
        /*0310*/ 	.word	0x00026840
        /*0314*/ 	.short	0x010a
        /*0316*/ 	.byte	0x3f
	.zero		1


	//   ....[38]....
        /*0318*/ 	.word	0x00008f20
        /*031c*/ 	.word	0x00000010
        /*0320*/ 	.word	0x00026828
        /*0324*/ 	.short	0x010a
        /*0326*/ 	.byte	0x3f
	.zero		1


	//   ....[39]....
        /*0328*/ 	.word	0x00008f70
        /*032c*/ 	.word	0x00000003
        /*0330*/ 	.word	0x00026840
        /*0334*/ 	.short	0x010a
        /*0336*/ 	.byte	0x3f
	.zero		1


	//   ....[40]....
        /*0338*/ 	.word	0x00009040
        /*033c*/ 	.word	0x00000006
        /*0340*/ 	.word	0x00000000
        /*0344*/ 	.short	0x010a
        /*0346*/ 	.byte	0x3f
	.zero		1


	//   ....[41]....
        /*0348*/ 	.word	0x00009090
        /*034c*/ 	.word	0x00000003
        /*0350*/ 	.word	0x00000000
        /*0354*/ 	.short	0x010a
        /*0356*/ 	.byte	0x3f
	.zero		1


	//   ....[42]....
        /*0358*/ 	.word	0x000090e0
        /*035c*/ 	.word	0x00000000
        /*0360*/ 	.word	0x00000000
        /*0364*/ 	.short	0x010a
        /*0366*/ 	.byte	0x3f
	.zero		1


	//----- nvinfo : EIATTR_NUM_MBARRIERS
	.align		4
.L_835:
        /*0368*/ 	.byte	0x03, 0x38
        /*036a*/ 	.short	0x0009


	//----- nvinfo : EIATTR_EXIT_INSTR_OFFSETS
	.align		4
        /*036c*/ 	.byte	0x04, 0x1c
        /*036e*/ 	.short	(.L_837 - .L_836)


	//   ....[0]....
.L_836:
        /*0370*/ 	.word	0x00008b90


	//----- nvinfo : EIATTR_MAX_THREADS
	.align		4
.L_837:
        /*0374*/ 	.byte	0x04, 0x05
        /*0376*/ 	.short	(.L_839 - .L_838)
.L_838:
        /*0378*/ 	.word	0x00000180
        /*037c*/ 	.word	0x00000001
        /*0380*/ 	.word	0x00000001


	//----- nvinfo : EIATTR_CRS_STACK_SIZE
	.align		4
.L_839:
        /*0384*/ 	.byte	0x04, 0x1e
        /*0386*/ 	.short	(.L_841 - .L_840)
.L_840:
        /*0388*/ 	.word	0x00000000


	//----- nvinfo : EIATTR_CBANK_PARAM_SIZE
	.align		4
.L_841:
        /*038c*/ 	.byte	0x03, 0x19
        /*038e*/ 	.short	0x0770


	//----- nvinfo : EIATTR_PARAM_CBANK
	.align		4
        /*0390*/ 	.byte	0x04, 0x0a
        /*0392*/ 	.short	(.L_843 - .L_842)
	.align		4
.L_842:
        /*0394*/ 	.word	index@(.nv.constant0._ZN7cutlass13device_kernelIN5flash11enable_sm90INS1_16FlashAttnBwdSm90INS1_25CollectiveMainloopBwdSm90ILi2ELi2ELi2EN4cute5tupleIJNS5_1CILi1EEES8_S8_EEENS6_IJNS7_ILi64EEENS7_ILi128EEENS7_ILi96EEEEEENS_6half_tEfNS_4arch4Sm90ELb1ELb0ELb1ELb0ELb0ELb1ELb0ELb0ELi2ELi1ELi2ELi1ELb1EEENS1_24CollectiveEpilogueBwdGQAISD_fSG_Li256ELb0ELb0EEENS1_25SingleTileBwdLPTSchedulerILb0ELi128ELb0EEEEEEEEEvNT_6ParamsE)
        /*0398*/ 	.short	0x0210
        /*039a*/ 	.short	0x0770


	//----- nvinfo : EIATTR_SW_WAR
	.align		4
.L_843:
        /*039c*/ 	.byte	0x04, 0x36
        /*039e*/ 	.short	(.L_845 - .L_844)
.L_844:
        /*03a0*/ 	.word	0x00000008
.L_845:


//--------------------- .nv.info._ZN7cutlass13device_kernelIN5flash11enable_sm90INS1_16FlashAttnBwdSm90INS1_25CollectiveMainloopBwdSm90ILi2ELi2ELi2EN4cute5tupleIJNS5_1CILi1EEES8_S8_EEENS6_IJNS7_ILi64EEENS7_ILi128EEENS7_ILi96EEEEEENS_6half_tEfNS_4arch4Sm90ELb1ELb0ELb1ELb0ELb1ELb1ELb0ELb0ELi2ELi1ELi2ELi1ELb1EEENS1_24CollectiveEpilogueBwdGQAISD_fSG_Li256ELb0ELb1EEENS1_25SingleTileBwdLPTSchedulerILb0ELi128ELb1EEEEEEEEEvNT_6ParamsE --------------------------
	.section	.nv.info._ZN7cutlass13device_kernelIN5flash11enable_sm90INS1_16FlashAttnBwdSm90INS1_25CollectiveMainloopBwdSm90ILi2ELi2ELi2EN4cute5tupleIJNS5_1CILi1EEES8_S8_EEENS6_IJNS7_ILi64EEENS7_ILi128EEENS7_ILi96EEEEEENS_6half_tEfNS_4arch4Sm90ELb1ELb0ELb1ELb0ELb1ELb1ELb0ELb0ELi2ELi1ELi2ELi1ELb1EEENS1_24CollectiveEpilogueBwdGQAISD_fSG_Li256ELb0ELb1EEENS1_25SingleTileBwdLPTSchedulerILb0ELi128ELb1EEEEEEEEEvNT_6ParamsE,"",@"SHT_CUDA_INFO"
	.sectionflags	@""
	.align	4


	//----- nvinfo : EIATTR_CUDA_API_VERSION
	.align		4
        /*0000*/ 	.byte	0x04, 0x37
        /*0002*/ 	.short	(.L_847 - .L_846)
.L_846:
        /*0004*/ 	.word	0x00000082


	//----- nvinfo : EIATTR_KPARAM_INFO
	.align		4
.L_847:
        /*0008*/ 	.byte	0x04, 0x17
        /*000a*/ 	.short	(.L_849 - .L_848)
.L_848:
        /*000c*/ 	.word	0x00000000
        /*0010*/ 	.short	0x0000
        /*0012*/ 	.short	0x0070
        /*0014*/ 	.byte	0x00, 0xf0, 0x01, 0x1c


	//----- nvinfo : EIATTR_SPARSE_MMA_MASK
	.align		4
.L_849:
        /*0018*/ 	.byte	0x03, 0x50
        /*001a*/ 	.short	0x0000


	//----- nvinfo : EIATTR_MAXREG_COUNT
	.align		4
        /*001c*/ 	.byte	0x03, 0x1b
        /*001e*/ 	.short	0x00a8


	//----- nvinfo : EIATTR_NUM_BARRIERS
	.align		4
        /*0020*/ 	.byte	0x02, 0x4c
        /*0022*/ 	.byte	0x10
	.zero		1


	//----- nvinfo : EIATTR_EXTERNS
	.align		4
        /*0024*/ 	.byte	0x04, 0x0f
        /*0026*/ 	.short	(.L_851 - .L_850)


	//   ....[0]....
	.align		4
.L_850:
        /*0028*/ 	.word	index@(__assertfail)


	//----- nvinfo : EIATTR_ANNOTATIONS
	.align		4
.L_851:
        /*002c*/ 	.byte	0x04, 0x55
        /*002e*/ 	.short	(.L_853 - .L_852)


	//   ....[0]....
.L_852:
        /*0030*/ 	.word	0x00000001
        /*0034*/ 	.byte	0x60, 0x81, 0x00, 0x00, 0x01, 0x00, 0x00, 0x00, 0x10, 0x8e, 0x00, 0x00


	//----- nvinfo : EIATTR_MERCURY_ISA_VERSION
	.align		4
.L_853:
        /*0040*/ 	.byte	0x03, 0x5f
        /*0042*/ 	.short	0x0101


	//----- nvinfo : EIATTR_INT_WARP_WIDE_INSTR_OFFSETS
	.align		4
        /*0044*/ 	.byte	0x04, 0x31
        /*0046*/ 	.short	(.L_855 - .L_854)


	//   ....[0]....
.L_854:
        /*0048*/ 	.word	0x00000190


	//   ....[1]....
        /*004c*/ 	.word	0x000001c0


	//   ....[2]....
        /*0050*/ 	.word	0x00006670


	//   ....[3]....
        /*0054*/ 	.word	0x00006ce0


	//   ....[4]....
        /*0058*/ 	.word	0x00007200


	//----- nvinfo : EIATTR_COOP_GROUP_MASK_REGIDS
	.align		4
.L_855:
        /*005c*/ 	.byte	0x04, 0x29
        /*005e*/ 	.short	(.L_857 - .L_856)


	//   ....[0]....
.L_856:
        /*0060*/ 	.word	0xffffffff


	//   ....[1]....
        /*0064*/ 	.word	0xffffffff


	//   ....[2]....
        /*0068*/ 	.word	0xffffffff


	//   ....[3]....
        /*006c*/ 	.word	0xffffffff


	//   ....[4]....
        /*0070*/ 	.word	0xffffffff


	//   ....[5]....
        /*0074*/ 	.word	0xffffffff


	//   ....[6]....
        /*0078*/ 	.word	0xffffffff


	//   ....[7]....
        /*007c*/ 	.word	0xffffffff


	//   ....[8]....
        /*0080*/ 	.word	0xffffffff


	//   ....[9]....
        /*0084*/ 	.word	0xffffffff


	//   ....[10]....
        /*0088*/ 	.word	0xffffffff


	//   ....[11]....
        /*008c*/ 	.word	0xffffffff


	//   ....[12]....
        /*0090*/ 	.word	0xffffffff


	//   ....[13]....
        /*0094*/ 	.word	0xffffffff


	//   ....[14]....
        /*0098*/ 	.word	0xffffffff


	//   ....[15]....
        /*009c*/ 	.word	0xffffffff


	//   ....[16]....
        /*00a0*/ 	.word	0xffffffff


	//   ....[17]....
        /*00a4*/ 	.word	0x0500000f


	//   ....[18]....
        /*00a8*/ 	.word	0x0500000f


	//   ....[19]....
        /*00ac*/ 	.word	0x0500000f


	//   ....[20]....
        /*00b0*/ 	.word	0x0500000f


	//   ....[21]....
        /*00b4*/ 	.word	0x0500000f


	//   ....[22]....
        /*00b8*/ 	.word	0x0500000f


	//----- nvinfo : EIATTR_COOP_GROUP_INSTR_OFFSETS
	.align		4
.L_857:
        /*00bc*/ 	.byte	0x04, 0x28
        /*00be*/ 	.short	(.L_859 - .L_858)


	//   ....[0]....
.L_858:
        /*00c0*/ 	.word	0x00000070


	//   ....[1]....
        /*00c4*/ 	.word	0x000001a0


	//   ....[2]....
        /*00c8*/ 	.word	0x000001f0


	//   ....[3]....
        /*00cc*/ 	.word	0x000003e0


	//   ....[4]....
        /*00d0*/ 	.word	0x00000630


	//   ....[5]....
        /*00d4*/ 	.word	0x00001220


	//   ....[6]....
        /*00d8*/ 	.word	0x000053d0


	//   ....[7]....
        /*00dc*/ 	.word	0x00005550


	//   ....[8]....
        /*00e0*/ 	.word	0x00005800


	//   ....[9]....
        /*00e4*/ 	.word	0x00005990


	//   ....[10]....
        /*00e8*/ 	.word	0x00005aa0


	//   ....[11]....
        /*00ec*/ 	.word	0x00006270


	//   ....[12]....
        /*00f0*/ 	.word	0x000065a0


	//   ....[13]....
        /*00f4*/ 	.word	0x00006960


	//   ....[14]....
        /*00f8*/ 	.word	0x00006c10


	//   ....[15]....
        /*00fc*/ 	.word	0x00006ec0


	//   ....[16]....
        /*0100*/ 	.word	0x00007130


	//   ....[17]....
        /*0104*/ 	.word	0x00009b30


	//   ....[18]....
        /*0108*/ 	.word	0x00009ca0


	//   ....[19]....
        /*010c*/ 	.word	0x00009d10


	//   ....[20]....
        /*0110*/ 	.word	0x00009d80


	//   ....[21]....
        /*0114*/ 	.word	0x00009df0


	//   ....[22]....
        /*0118*/ 	.word	0x00009e60


	//----- nvinfo : EIATTR_REG_RECONFIG
	.align		4
.L_859:
        /*011c*/ 	.byte	0x01, 0x54
	.zero		2


	//----- nvinfo : EIATTR_SYSCALL_OFFSETS
	.align		4
        /*0120*/ 	.byte	0x04, 0x46
        /*0122*/ 	.short	(.L_861 - .L_860)


	//   ....[0]....
.L_860:
        /*0124*/ 	.word	0x00000e80


	//   ....[1]....
        /*0128*/ 	.word	0x00000f70


	//   ....[2]....
        /*012c*/ 	.word	0x000010d0


	//   ....[3]....
        /*0130*/ 	.word	0x000011c0


	//   ....[4]....
        /*0134*/ 	.word	0x00001440


	//----- nvinfo : EIATTR_MBARRIER_INSTR_OFFSETS
	.align		4
.L_861:
        /*0138*/ 	.byte	0x04, 0x39
        /*013a*/ 	.short	(.L_863 - .L_862)


	//   ....[0]....
.L_862:
        /*013c*/ 	.word	0x00000290
        /*0140*/ 	.word	0x000000ff
        /*0144*/ 	.word	0x00026800
        /*0148*/ 	.short	0x0100
        /*014a*/ 	.byte	0x06
	.zero		1


	//   ....[1]....
        /*014c*/ 	.word	0x00000390
        /*0150*/ 	.word	0x000000ff
        /*0154*/ 	.word	0x00026810
        /*0158*/ 	.short	0x0100
        /*015a*/ 	.byte	0x08
	.zero		1


	//   ....[2]....
        /*015c*/ 	.word	0x000003a0
        /*0160*/ 	.word	0x000000ff
        /*0164*/ 	.word	0x00026820
        /*0168*/ 	.short	0x0100
        /*016a*/ 	.byte	0x08
	.zero		1


	//   ....[3]....
        /*016c*/ 	.word	0x000003b0
        /*0170*/ 	.word	0x000000ff
        /*0174*/ 	.word	0x00026818
        /*0178*/ 	.short	0x0100
        /*017a*/ 	.byte	0x08
	.zero		1


	//   ....[4]....
        /*017c*/ 	.word	0x000003c0
        /*0180*/ 	.word	0x000000ff
        /*0184*/ 	.word	0x00026828
        /*0188*/ 	.short	0x0100
        /*018a*/ 	.byte	0x08
	.zero		1


	//   ....[5]....
        /*018c*/ 	.word	0x000004f0
        /*0190*/ 	.word	0x000000ff
        /*0194*/ 	.word	0x00026830
        /*0198*/ 	.short	0x0100
        /*019a*/ 	.byte	0x08
	.zero		1


	//   ....[6]....
        /*019c*/ 	.word	0x00000500
        /*01a0*/ 	.word	0x000000ff
        /*01a4*/ 	.word	0x00026840
        /*01a8*/ 	.short	0x0100
        /*01aa*/ 	.byte	0x08
	.zero		1


	//   ....[7]....
        /*01ac*/ 	.word	0x00000510
        /*01b0*/ 	.word	0x000000ff
        /*01b4*/ 	.word	0x00026838
        /*01b8*/ 	.short	0x0100
        /*01ba*/ 	.byte	0x08
	.zero		1


	//   ....[8]....
        /*01bc*/ 	.word	0x00000520
        /*01c0*/ 	.word	0x000000ff
        /*01c4*/ 	.word	0x00026848
        /*01c8*/ 	.short	0x0100
        /*01ca*/ 	.byte	0x08
	.zero		1


	//   ....[9]....
        /*01cc*/ 	.word	0x00001260
        /*01d0*/ 	.word	0x000000eb
        /*01d4*/ 	.word	0x00026800
        /*01d8*/ 	.short	0x010a
        /*01da*/ 	.byte	0x3f
	.zero		1


	//   ....[10]....
        /*01dc*/ 	.word	0x00001300
        /*01e0*/ 	.word	0x000000eb
        /*01e4*/ 	.word	0x00026800
        /*01e8*/ 	.short	0x010a
        /*01ea*/ 	.byte	0x3f
	.zero		1


	//   ....[11]....
        /*01ec*/ 	.word	0x00001c90
        /*01f0*/ 	.word	0x000000ff
        /*01f4*/ 	.word	0x00026810
        /*01f8*/ 	.short	0x010a
        /*01fa*/ 	.byte	0x09
	.zero		1


	//   ....[12]....
        /*01fc*/ 	.word	0x00001cd0
        /*0200*/ 	.word	0x000000ff
        /*0204*/ 	.word	0x00026810
        /*0208*/ 	.short	0x010a
        /*020a*/ 	.byte	0x09
	.zero		1


	//   ....[13]....
        /*020c*/ 	.word	0x00002110
        /*0210*/ 	.word	0x000000ff
        /*0214*/ 	.word	0x00026830
        /*0218*/ 	.short	0x010a
        /*021a*/ 	.byte	0x09
	.zero		1


	//   ....[14]....
        /*021c*/ 	.word	0x00002440
        /*0220*/ 	.word	0x000000ff
        /*0224*/ 	.word	0x00026830
        /*0228*/ 	.short	0x010a
        /*022a*/ 	.byte	0x09
	.zero		1


	//   ....[15]....
        /*022c*/ 	.word	0x00004770
        /*0230*/ 	.word	0x000000ff
        /*0234*/ 	.word	0x00000000
        /*0238*/ 	.short	0x0101
        /*023a*/ 	.byte	0x0a
	.zero		1


	//   ....[16]....
        /*023c*/ 	.word	0x00004a50
        /*0240*/ 	.word	0x000000ff
        /*0244*/ 	.word	0x00000000
        /*0248*/ 	.short	0x0101
        /*024a*/ 	.byte	0x09
	.zero		1


	//   ....[17]....
        /*024c*/ 	.word	0x000078f0
        /*0250*/ 	.word	0x00000010
        /*0254*/ 	.word	0x00026820
        /*0258*/ 	.short	0x010a
        /*025a*/ 	.byte	0x3f
	.zero		1


	//   ....[18]....
        /*025c*/ 	.word	0x000081f0
        /*0260*/ 	.word	0x00000010
        /*0264*/ 	.word	0x00026840
        /*0268*/ 	.short	0x010a
        /*026a*/ 	.byte	0x3f
	.zero		1


	//   ....[19]....
        /*026c*/ 	.word	0x00008500
        /*0270*/ 	.word	0x00000010
        /*0274*/ 	.word	0x00026828
        /*0278*/ 	.short	0x010a
        /*027a*/ 	.byte	0x3f
	.zero		1


	//   ....[20]....
        /*027c*/ 	.word	0x00008810
        /*0280*/ 	.word	0x00000010
        /*0284*/ 	.word	0x00026848
        /*0288*/ 	.short	0x010a
        /*028a*/ 	.byte	0x3f
	.zero		1


	//   ....[21]....
        /*028c*/ 	.word	0x00008ad0
        /*0290*/ 	.word	0x00000010
        /*0294*/ 	.word	0x00026820
        /*0298*/ 	.short	0x010a
        /*029a*/ 	.byte	0x3f
	.zero		1


	//   ....[22]....
        /*029c*/ 	.word	0x00008e70
        /*02a0*/ 	.word	0x00000010
        /*02a4*/ 	.word	0x00026840
        /*02a8*/ 	.short	0x010a
        /*02aa*/ 	.byte	0x3f
	.zero		1


	//   ....[23]....
        /*02ac*/ 	.word	0x00009150
        /*02b0*/ 	.word	0x00000010
        /*02b4*/ 	.word	0x00026828
        /*02b8*/ 	.short	0x010a
        /*02ba*/ 	.byte	0x3f
	.zero		1


	//   ....[24]....
        /*02bc*/ 	.word	0x000094e0
        /*02c0*/ 	.word	0x00000003
        /*02c4*/ 	.word	0x00026840
        /*02c8*/ 	.short	0x010a
        /*02ca*/ 	.byte	0x3f
	.zero		1


	//   ....[25]....
        /*02cc*/ 	.word	0x00009990
        /*02d0*/ 	.word	0x00000006
        /*02d4*/ 	.word	0x00000000
        /*02d8*/ 	.short	0x010a
        /*02da*/ 	.byte	0x3f
	.zero		1


	//   ....[26]....
        /*02dc*/ 	.word	0x000099f0
        /*02e0*/ 	.word	0x00000003
        /*02e4*/ 	.word	0x00000000
        /*02e8*/ 	.short	0x010a
        /*02ea*/ 	.byte	0x3f
	.zero		1


	//   ....[27]....
        /*02ec*/ 	.word	0x00009a50
        /*02f0*/ 	.word	0x00000000
        /*02f4*/ 	.word	0x00000000
        /*02f8*/ 	.short	0x010a
        /*02fa*/ 	.byte	0x3f
	.zero		1


	//   ....[28]....
        /*02fc*/ 	.word	0x00009a80
        /*0300*/ 	.word	0x00000003
        /*0304*/ 	.word	0x00000000
        /*0308*/ 	.short	0x010a
        /*030a*/ 	.byte	0x3f
	.zero		1


	//   ....[29]....
        /*030c*/ 	.word	0x00009b60
        /*0310*/ 	.word	0x000000eb
        /*0314*/ 	.word	0x00026800
        /*0318*/ 	.short	0x010a
        /*031a*/ 	.byte	0x3f
	.zero		1


	//   ....[30]....
        /*031c*/ 	.word	0x00009bc0
        /*0320*/ 	.word	0x00000005
        /*0324*/ 	.word	0x00026810
        /*0328*/ 	.short	0x010a
        /*032a*/ 	.byte	0x3f
	.zero		1


	//   ....[31]....
        /*032c*/ 	.word	0x00009c20
        /*0330*/ 	.word	0x00000079
        /*0334*/ 	.word	0x00026830
        /*0338*/ 	.short	0x010a
        /*033a*/ 	.byte	0x3f
	.zero		1


	//   ....[32]....
        /*033c*/ 	.word	0x00009ea0
        /*0340*/ 	.word	0x00000010
        /*0344*/ 	.word	0x00026820
        /*0348*/ 	.short	0x010a
        /*034a*/ 	.byte	0x3f
	.zero		1


	//   ....[33]....
        /*034c*/ 	.word	0x00009ef0
        /*0350*/ 	.word	0x00000010
        /*0354*/ 	.word	0x00026840
        /*0358*/ 	.short	0x010a
        /*035a*/ 	.byte	0x3f
	.zero		1


	//   ....[34]....
        /*035c*/ 	.word	0x00009f40
        /*0360*/ 	.word	0x00000010
        /*0364*/ 	.word	0x00026828
        /*0368*/ 	.short	0x010a
        /*036a*/ 	.byte	0x3f
	.zero		1


	//   ....[35]....
        /*036c*/ 	.word	0x00009f90
        /*0370*/ 	.word	0x00000010
        /*0374*/ 	.word	0x00026848
        /*0378*/ 	.short	0x010a
        /*037a*/ 	.byte	0x3f
	.zero		1


	//   ....[36]....
        /*037c*/ 	.word	0x00009ff0
        /*0380*/ 	.word	0x00000010
        /*0384*/ 	.word	0x00026820
        /*0388*/ 	.short	0x010a
        /*038a*/ 	.byte	0x3f
	.zero		1


	//   ....[37]....
        /*038c*/ 	.word	0x0000a040
        /*0390*/ 	.word	0x00000010
        /*0394*/ 	.word	0x00026840
        /*0398*/ 	.short	0x010a
        /*039a*/ 	.byte	0x3f
	.zero		1


	//   ....[38]....
        /*039c*/ 	.word	0x0000a090
        /*03a0*/ 	.word	0x00000010
        /*03a4*/ 	.word	0x00026828
        /*03a8*/ 	.short	0x010a
        /*03aa*/ 	.byte	0x3f
	.zero		1


	//   ....[39]....
        /*03ac*/ 	.word	0x0000a0e0
        /*03b0*/ 	.word	0x00000003
        /*03b4*/ 	.word	0x00026840
        /*03b8*/ 	.short	0x010a
        /*03ba*/ 	.byte	0x3f
	.zero		1


	//   ....[40]....
        /*03bc*/ 	.word	0x0000a1b0
        /*03c0*/ 	.word	0x00000006
        /*03c4*/ 	.word	0x00000000
        /*03c8*/ 	.short	0x010a
        /*03ca*/ 	.byte	0x3f
	.zero		1


	//   ....[41]....
        /*03cc*/ 	.word	0x0000a200
        /*03d0*/ 	.word	0x00000003
        /*03d4*/ 	.word	0x00000000
        /*03d8*/ 	.short	0x010a
        /*03da*/ 	.byte	0x3f
	.zero		1


	//   ....[42]....
        /*03dc*/ 	.word	0x0000a250
        /*03e0*/ 	.word	0x00000000
        /*03e4*/ 	.word	0x00000000
        /*03e8*/ 	.short	0x010a
        /*03ea*/ 	.byte	0x3f
	.zero		1


	//----- nvinfo : EIATTR_NUM_MBARRIERS
	.align		4
.L_863:
        /*03ec*/ 	.byte	0x03, 0x38
        /*03ee*/ 	.short	0x0009


	//----- nvinfo : EIATTR_EXIT_INSTR_OFFSETS
	.align		4
        /*03f0*/ 	.byte	0x04, 0x1c
        /*03f2*/ 	.short	(.L_865 - .L_864)


	//   ....[0]....
.L_864:
        /*03f4*/ 	.word	0x00009ad0


	//----- nvinfo : EIATTR_MAX_THREADS
	.align		4
.L_865:
        /*03f8*/ 	.byte	0x04, 0x05
        /*03fa*/ 	.short	(.L_867 - .L_866)
.L_866:
        /*03fc*/ 	.word	0x00000180
        /*0400*/ 	.word	0x00000001
        /*0404*/ 	.word	0x00000001


	//----- nvinfo : EIATTR_CRS_STACK_SIZE
	.align		4
.L_867:
        /*0408*/ 	.byte	0x04, 0x1e
        /*040a*/ 	.short	(.L_869 - .L_868)
.L_868:
        /*040c*/ 	.word	0x00000000


	//----- nvinfo : EIATTR_CBANK_PARAM_SIZE
	.align		4
.L_869:
        /*0410*/ 	.byte	0x03, 0x19
        /*0412*/ 	.short	0x0770


	//----- nvinfo : EIATTR_PARAM_CBANK
	.align		4
        /*0414*/ 	.byte	0x04, 0x0a
        /*0416*/ 	.short	(.L_871 - .L_870)
	.align		4
.L_870:
        /*0418*/ 	.word	index@(.nv.constant0._ZN7cutlass13device_kernelIN5flash11enable_sm90INS1_16FlashAttnBwdSm90INS1_25CollectiveMainloopBwdSm90ILi2ELi2ELi2EN4cute5tupleIJNS5_1CILi1EEES8_S8_EEENS6_IJNS7_ILi64EEENS7_ILi128EEENS7_ILi96EEEEEENS_6half_tEfNS_4arch4Sm90ELb1ELb0ELb1ELb0ELb1ELb1ELb0ELb0ELi2ELi1ELi2ELi1ELb1EEENS1_24CollectiveEpilogueBwdGQAISD_fSG_Li256ELb0ELb1EEENS1_25SingleTileBwdLPTSchedulerILb0ELi128ELb1EEEEEEEEEvNT_6ParamsE)
        /*041c*/ 	.short	0x0210
        /*041e*/ 	.short	0x0770


	//----- nvinfo : EIATTR_SW_WAR
	.align		4
.L_871:
        /*0420*/ 	.byte	0x04, 0x36
        /*0422*/ 	.short	(.L_873 - .L_872)
.L_872:
        /*0424*/ 	.word	0x00000008
.L_873:


//--------------------- .nv.info._ZN7cutlass13device_kernelIN5flash11enable_sm90INS1_16FlashAttnBwdSm90INS1_25CollectiveMainloopBwdSm90ILi2ELi2ELi2EN4cute5tupleIJNS5_1CILi1EEES8_S8_EEENS6_IJNS7_ILi64EEENS7_ILi128EEENS7_ILi96EEEEEENS_6half_tEfNS_4arch4Sm90ELb1ELb0ELb1ELb1ELb0ELb1ELb0ELb0ELi2ELi1ELi2ELi1ELb1EEENS1_21CollectiveEpilogueBwdISD_SE_SG_Li256ELb1ELb0ELi1EEENS1_25SingleTileBwdLPTSchedulerILb1ELi128ELb0EEEEEEEEEvNT_6ParamsE --------------------------
	.section	.nv.info._ZN7cutlass13device_kernelIN5flash11enable_sm90INS1_16FlashAttnBwdSm90INS1_25CollectiveMainloopBwdSm90ILi2ELi2ELi2EN4cute5tupleIJNS5_1CILi1EEES8_S8_EEENS6_IJNS7_ILi64EEENS7_ILi128EEENS7_ILi96EEEEEENS_6half_tEfNS_4arch4Sm90ELb1ELb0ELb1ELb1ELb0ELb1ELb0ELb0ELi2ELi1ELi2ELi1ELb1EEENS1_21CollectiveEpilogueBwdISD_SE_SG_Li256ELb1ELb0ELi1EEENS1_25SingleTileBwdLPTSchedulerILb1ELi128ELb0EEEEEEEEEvNT_6ParamsE,"",@"SHT_CUDA_INFO"
	.sectionflags	@""
	.align	4


	//----- nvinfo : EIATTR_CUDA_API_VERSION
	.align		4
        /*0000*/ 	.byte	0x04, 0x37
        /*0002*/ 	.short	(.L_875 - .L_874)
.L_874:
        /*0004*/ 	.word	0x00000082


	//----- nvinfo : EIATTR_KPARAM_INFO
	.align		4
.L_875:
        /*0008*/ 	.byte	0x04, 0x17
        /*000a*/ 	.short	(.L_877 - .L_876)
.L_876:
        /*000c*/ 	.word	0x00000000
        /*0010*/ 	.short	0x0000
        /*0012*/ 	.short	0x0070
        /*0014*/ 	.byte	0x00, 0xf0, 0x01, 0x1a


	//----- nvinfo : EIATTR_SPARSE_MMA_MASK
	.align		4
.L_877:
        /*0018*/ 	.byte	0x03, 0x50
        /*001a*/ 	.short	0x0000


	//----- nvinfo : EIATTR_MAXREG_COUNT
	.align		4
        /*001c*/ 	.byte	0x03, 0x1b
        /*001e*/ 	.short	0x00a8


	//----- nvinfo : EIATTR_NUM_BARRIERS
	.align		4
        /*0020*/ 	.byte	0x02, 0x4c
        /*0022*/ 	.byte	0x10
	.zero		1


	//----- nvinfo : EIATTR_EXTERNS
	.align		4
        /*0024*/ 	.byte	0x04, 0x0f
        /*0026*/ 	.short	(.L_879 - .L_878)


	//   ....[0]....
	.align		4
.L_878:
        /*0028*/ 	.word	index@(__assertfail)


	//----- nvinfo : EIATTR_ANNOTATIONS
	.align		4
.L_879:
        /*002c*/ 	.byte	0x04, 0x55
        /*002e*/ 	.short	(.L_881 - .L_880)


	//   ....[0]....
.L_880:
        /*0030*/ 	.word	0x00000001
        /*0034*/ 	.byte	0x50, 0x94, 0x00, 0x00, 0x01, 0x00, 0x00, 0x00, 0x80, 0x98, 0x00, 0x00, 0x01, 0x00, 0x00, 0x00
        /*0044*/ 	.byte	0xa0, 0xa5, 0x00, 0x00, 0x01, 0x00, 0x00, 0x00, 0xc0, 0xa5, 0x00, 0x00, 0x01, 0x00, 0x00, 0x00
        /*0054*/ 	.byte	0xa0, 0xa9, 0x00, 0x00


	//----- nvinfo : EIATTR_MERCURY_ISA_VERSION
	.align		4
.L_881:
        /*0058*/ 	.byte	0x03, 0x5f
        /*005a*/ 	.short	0x0101


	//----- nvinfo : EIATTR_INT_WARP_WIDE_INSTR_OFFSETS
	.align		4
        /*005c*/ 	.byte	0x04, 0x31
        /*005e*/ 	.short	(.L_883 - .L_882)


	//   ....[0]....
.L_882:
        /*0060*/ 	.word	0x00000190


	//   ....[1]....
        /*0064*/ 	.word	0x000001c0


	//----- nvinfo : EIATTR_COOP_GROUP_MASK_REGIDS
	.align		4
.L_883:
        /*0068*/ 	.byte	0x04, 0x29
        /*006a*/ 	.short	(.L_885 - .L_884)


	//   ....[0]....
.L_884:
        /*006c*/ 	.word	0xffffffff


	//   ....[1]....
        /*0070*/ 	.word	0xffffffff


	//   ....[2]....
        /*0074*/ 	.word	0xffffffff


	//   ....[3]....
        /*0078*/ 	.word	0xffffffff


	//   ....[4]....
        /*007c*/ 	.word	0xffffffff


	//   ....[5]....
        /*0080*/ 	.word	0xffffffff


	//   ....[6]....
        /*0084*/ 	.word	0xffffffff


	//   ....[7]....
        /*0088*/ 	.word	0x0500000f


	//----- nvinfo : EIATTR_COOP_GROUP_INSTR_OFFSETS
	.align		4
.L_885:
        /*008c*/ 	.byte	0x04, 0x28
        /*008e*/ 	.short	(.L_887 - .L_886)


	//   ....[0]....
.L_886:
        /*0090*/ 	.word	0x00000070


	//   ....[1]....
        /*0094*/ 	.word	0x000001a0


	//   ....[2]....
        /*0098*/ 	.word	0x000001f0


	//   ....[3]....
        /*009c*/ 	.word	0x000003e0


	//   ....[4]....
        /*00a0*/ 	.word	0x00000630


	//   ....[5]....
        /*00a4*/ 	.word	0x00001710


	//   ....[6]....
        /*00a8*/ 	.word	0x00006ed0


	//   ....[7]....
        /*00ac*/ 	.word	0x0000b2e0


	//----- nvinfo : EIATTR_REG_RECONFIG
	.align		4
.L_887:
        /*00b0*/ 	.byte	0x01, 0x54
	.zero		2


	//----- nvinfo : EIATTR_SYSCALL_OFFSETS
	.align		4
        /*00b4*/ 	.byte	0x04, 0x46
        /*00b6*/ 	.short	(.L_889 - .L_888)


	//   ....[0]....
.L_888:
        /*00b8*/ 	.word	0x00001370


	//   ....[1]....
        /*00bc*/ 	.word	0x00001460


	//   ....[2]....
        /*00c0*/ 	.word	0x000015c0


	//   ....[3]....
        /*00c4*/ 	.word	0x000016b0


	//   ....[4]....
        /*00c8*/ 	.word	0x00001930


	//----- nvinfo : EIATTR_MBARRIER_INSTR_OFFSETS
	.align		4
.L_889:
        /*00cc*/ 	.byte	0x04, 0x39
        /*00ce*/ 	.short	(.L_891 - .L_890)


	//   ....[0]....
.L_890:
        /*00d0*/ 	.word	0x00000290
        /*00d4*/ 	.word	0x000000ff
        /*00d8*/ 	.word	0x00026800
        /*00dc*/ 	.short	0x0100
        /*00de*/ 	.byte	0x06
	.zero		1


	//   ....[1]....
        /*00e0*/ 	.word	0x00000390
        /*00e4*/ 	.word	0x000000ff
        /*00e8*/ 	.word	0x00026810
        /*00ec*/ 	.short	0x0100
        /*00ee*/ 	.byte	0x08
	.zero		1


	//   ....[2]....
        /*00f0*/ 	.word	0x000003a0
        /*00f4*/ 	.word	0x000000ff
        /*00f8*/ 	.word	0x00026820
        /*00fc*/ 	.short	0x0100
        /*00fe*/ 	.byte	0x08
	.zero		1


	//   ....[3]....
        /*0100*/ 	.word	0x000003b0
        /*0104*/ 	.word	0x000000ff
        /*0108*/ 	.word	0x00026818
        /*010c*/ 	.short	0x0100
        /*010e*/ 	.byte	0x08
	.zero		1


	//   ....[4]....
        /*0110*/ 	.word	0x000003c0
        /*0114*/ 	.word	0x000000ff
        /*0118*/ 	.word	0x00026828
        /*011c*/ 	.short	0x0100
        /*011e*/ 	.byte	0x08
	.zero		1


	//   ....[5]....
        /*0120*/ 	.word	0x000004f0
        /*0124*/ 	.word	0x000000ff
        /*0128*/ 	.word	0x00026830
        /*012c*/ 	.short	0x0100
        /*012e*/ 	.byte	0x08
	.zero		1


	//   ....[6]....
        /*0130*/ 	.word	0x00000500
        /*0134*/ 	.word	0x000000ff
        /*0138*/ 	.word	0x00026840
        /*013c*/ 	.short	0x0100
        /*013e*/ 	.byte	0x08
	.zero		1


	//   ....[7]....
        /*0140*/ 	.word	0x00000510
        /*0144*/ 	.word	0x000000ff
        /*0148*/ 	.word	0x00026838
        /*014c*/ 	.short	0x0100
        /*014e*/ 	.byte	0x08
	.zero		1


	//   ....[8]....
        /*0150*/ 	.word	0x00000520
        /*0154*/ 	.word	0x000000ff
        /*0158*/ 	.word	0x00026848
        /*015c*/ 	.short	0x0100
        /*015e*/ 	.byte	0x08
	.zero		1


	//   ....[9]....
        /*0160*/ 	.word	0x00001750
        /*0164*/ 	.word	0x000000eb
        /*0168*/ 	.word	0x00026800
        /*016c*/ 	.short	0x010a
        /*016e*/ 	.byte	0x3f
	.zero		1


	//   ....[10]....
        /*0170*/ 	.word	0x000017f0
        /*0174*/ 	.word	0x000000eb
        /*0178*/ 	.word	0x00026800
        /*017c*/ 	.short	0x010a
        /*017e*/ 	.byte	0x3f
	.zero		1


	//   ....[11]....
        /*0180*/ 	.word	0x00002160
        /*0184*/ 	.word	0x000000ff
        /*0188*/ 	.word	0x00026810
        /*018c*/ 	.short	0x010a
        /*018e*/ 	.byte	0x07
	.zero		1


	//   ....[12]....
        /*0190*/ 	.word	0x000021a0
        /*0194*/ 	.word	0x000000ff
        /*0198*/ 	.word	0x00026810
        /*019c*/ 	.short	0x010a
        /*019e*/ 	.byte	0x07
	.zero		1


	//   ....[13]....
        /*01a0*/ 	.word	0x000025e0
        /*01a4*/ 	.word	0x000000ff
        /*01a8*/ 	.word	0x00026830
        /*01ac*/ 	.short	0x010a
        /*01ae*/ 	.byte	0x07
	.zero		1


	//   ....[14]....
        /*01b0*/ 	.word	0x00002910
        /*01b4*/ 	.word	0x000000ff
        /*01b8*/ 	.word	0x00026830
        /*01bc*/ 	.short	0x010a
        /*01be*/ 	.byte	0x07
	.zero		1


	//   ....[15]....
        /*01c0*/ 	.word	0x00004c40
        /*01c4*/ 	.word	0x000000ff
        /*01c8*/ 	.word	0x00000000
        /*01cc*/ 	.short	0x0101
        /*01ce*/ 	.byte	0x08
	.zero		1


	//   ....[16]....
        /*01d0*/ 	.word	0x00004f20
        /*01d4*/ 	.word	0x000000ff
        /*01d8*/ 	.word	0x00000000
        /*01dc*/ 	.short	0x0101
        /*01de*/ 	.byte	0x07
	.zero		1


	//   ....[17]....
        /*01e0*/ 	.word	0x00009020
        /*01e4*/ 	.word	0x0000000f
        /*01e8*/ 	.word	0x00026820
        /*01ec*/ 	.short	0x010a
        /*01ee*/ 	.byte	0x3f
	.zero		1


	//   ....[18]....
        /*01f0*/ 	.word	0x000098e0
        /*01f4*/ 	.word	0x0000000f
        /*01f8*/ 	.word	0x00026840
        /*01fc*/ 	.short	0x010a
        /*01fe*/ 	.byte	0x3f
	.zero		1


	//   ....[19]....
        /*0200*/ 	.word	0x00009c20
        /*0204*/ 	.word	0x0000000f
        /*0208*/ 	.word	0x00026828
        /*020c*/ 	.short	0x010a
        /*020e*/ 	.byte	0x3f
	.zero		1


	//   ....[20]....
        /*0210*/ 	.word	0x00009f60
        /*0214*/ 	.word	0x0000000f
        /*0218*/ 	.word	0x00026848
        /*021c*/ 	.short	0x010a
        /*021e*/ 	.byte	0x3f
	.zero		1


	//   ....[21]....
        /*0220*/ 	.word	0x0000a240
        /*0224*/ 	.word	0x0000000f
        /*0228*/ 	.word	0x00026820
        /*022c*/ 	.short	0x010a
        /*022e*/ 	.byte	0x3f
	.zero		1


	//   ....[22]....
        /*0230*/ 	.word	0x0000a5f0
        /*0234*/ 	.word	0x0000000f
        /*0238*/ 	.word	0x00026840
        /*023c*/ 	.short	0x010a
        /*023e*/ 	.byte	0x3f
	.zero		1


	//   ....[23]....
        /*0240*/ 	.word	0x0000a900
        /*0244*/ 	.word	0x0000000f
        /*0248*/ 	.word	0x00026828
        /*024c*/ 	.short	0x010a
        /*024e*/ 	.byte	0x3f
	.zero		1


	//   ....[24]....
        /*0250*/ 	.word	0x0000ac80
        /*0254*/ 	.word	0x00000003
        /*0258*/ 	.word	0x00026840
        /*025c*/ 	.short	0x010a
        /*025e*/ 	.byte	0x3f
	.zero		1


	//   ....[25]....
        /*0260*/ 	.word	0x0000b150
        /*0264*/ 	.word	0x00000007
        /*0268*/ 	.word	0x00000000
        /*026c*/ 	.short	0x010a
        /*026e*/ 	.byte	0x3f
	.zero		1


	//   ....[26]....
        /*0270*/ 	.word	0x0000b1a0
        /*0274*/ 	.word	0x00000003
        /*0278*/ 	.word	0x00000000
        /*027c*/ 	.short	0x010a
        /*027e*/ 	.byte	0x3f
	.zero		1


	//   ....[27]....
        /*0280*/ 	.word	0x0000b200
        /*0284*/ 	.word	0x00000005
        /*0288*/ 	.word	0x00000000
        /*028c*/ 	.short	0x010a
        /*028e*/ 	.byte	0x3f
	.zero		1


	//   ....[28]....
        /*0290*/ 	.word	0x0000b230
        /*0294*/ 	.word	0x00000003
        /*0298*/ 	.word	0x00000000
        /*029c*/ 	.short	0x010a
        /*029e*/ 	.byte	0x3f
	.zero		1


	//   ....[29]....
        /*02a0*/ 	.word	0x0000b310
        /*02a4*/ 	.word	0x000000eb
        /*02a8*/ 	.word	0x00026800
        /*02ac*/ 	.short	0x010a
        /*02ae*/ 	.byte	0x3f
	.zero		1


	//   ....[30]....
        /*02b0*/ 	.word	0x0000b370
        /*02b4*/ 	.word	0x00000005
        /*02b8*/ 	.word	0x00026810
        /*02bc*/ 	.short	0x010a
        /*02be*/ 	.byte	0x3f
	.zero		1


	//   ....[31]....
        /*02c0*/ 	.word	0x0000b3d0
        /*02c4*/ 	.word	0x00000079
        /*02c8*/ 	.word	0x00026830
        /*02cc*/ 	.short	0x010a
        /*02ce*/ 	.byte	0x3f
	.zero		1


	//   ....[32]....
        /*02d0*/ 	.word	0x0000b420
        /*02d4*/ 	.word	0x0000000f
        /*02d8*/ 	.word	0x00026820
        /*02dc*/ 	.short	0x010a
        /*02de*/ 	.byte	0x3f
	.zero		1


	//   ....[33]....
        /*02e0*/ 	.word	0x0000b470
        /*02e4*/ 	.word	0x0000000f
        /*02e8*/ 	.word	0x00026840
        /*02ec*/ 	.short	0x010a
        /*02ee*/ 	.byte	0x3f
	.zero		1


	//   ....[34]....
        /*02f0*/ 	.word	0x0000b4c0
        /*02f4*/ 	.word	0x0000000f
        /*02f8*/ 	.word	0x00026828
        /*02fc*/ 	.short	0x010a
        /*02fe*/ 	.byte	0x3f
	.zero		1


	//   ....[35]....
        /*0300*/ 	.word	0x0000b510
        /*0304*/ 	.word	0x0000000f
        /*0308*/ 	.word	0x00026848
        /*030c*/ 	.short	0x010a
        /*030e*/ 	.byte	0x3f
	.zero		1


	//   ....[36]....
        /*0310*/ 	.word	0x0000b570
        /*0314*/ 	.word	0x0000000f
        /*0318*/ 	.word	0x00026820
        /*031c*/ 	.short	0x010a
        /*031e*/ 	.byte	0x3f
	.zero		1


	//   ....[37]....
        /*0320*/ 	.word	0x0000b5c0
        /*0324*/ 	.word	0x0000000f
        /*0328*/ 	.word	0x00026840
        /*032c*/ 	.short	0x010a
        /*032e*/ 	.byte	0x3f
	.zero		1


	//   ....[38]....
        /*0330*/ 	.word	0x0000b610
        /*0334*/ 	.word	0x0000000f
        /*0338*/ 	.word	0x00026828
        /*033c*/ 	.short	0x010a
        /*033e*/ 	.byte	0x3f
	.zero		1


	//   ....[39]....
        /*0340*/ 	.word	0x0000b660
        /*0344*/ 	.word	0x00000003
        /*0348*/ 	.word	0x00026840
        /*034c*/ 	.short	0x010a
        /*034e*/ 	.byte	0x3f
	.zero		1


	//   ....[40]....
        /*0350*/ 	.word	0x0000b730
        /*0354*/ 	.word	0x00000007
        /*0358*/ 	.word	0x00000000
        /*035c*/ 	.short	0x010a
        /*035e*/ 	.byte	0x3f
	.zero		1


	//   ....[41]....
        /*0360*/ 	.word	0x0000b780
        /*0364*/ 	.word	0x00000003
        /*0368*/ 	.word	0x00000000
        /*036c*/ 	.short	0x010a
        /*036e*/ 	.byte	0x3f
	.zero		1


	//   ....[42]....
        /*0370*/ 	.word	0x0000b7d0
        /*0374*/ 	.word	0x00000005
        /*0378*/ 	.word	0x00000000
        /*037c*/ 	.short	0x010a
        /*037e*/ 	.byte	0x3f
	.zero		1


	//----- nvinfo : EIATTR_NUM_MBARRIERS
	.align		4
.L_891:
        /*0380*/ 	.byte	0x03, 0x38
        /*0382*/ 	.short	0x0009


	//----- nvinfo : EIATTR_EXIT_INSTR_OFFSETS
	.align		4
        /*0384*/ 	.byte	0x04, 0x1c
        /*0386*/ 	.short	(.L_893 - .L_892)


	//   ....[0]....
.L_892:
        /*0388*/ 	.word	0x0000b280


	//----- nvinfo : EIATTR_MAX_THREADS
	.align		4
.L_893:
        /*038c*/ 	.byte	0x04, 0x05
        /*038e*/ 	.short	(.L_895 - .L_894)
.L_894:
        /*0390*/ 	.word	0x00000180
        /*0394*/ 	.word	0x00000001
        /*0398*/ 	.word	0x00000001


	//----- nvinfo : EIATTR_CRS_STACK_SIZE
	.align		4
.L_895:
        /*039c*/ 	.byte	0x04, 0x1e
        /*039e*/ 	.short	(.L_897 - .L_896)
.L_896:
        /*03a0*/ 	.word	0x00000000


	//----- nvinfo : EIATTR_CBANK_PARAM_SIZE
	.align		4
.L_897:
        /*03a4*/ 	.byte	0x03, 0x19
        /*03a6*/ 	.short	0x06f0


	//----- nvinfo : EIATTR_PARAM_CBANK
	.align		4
        /*03a8*/ 	.byte	0x04, 0x0a
        /*03aa*/ 	.short	(.L_899 - .L_898)
	.align		4
.L_898:
        /*03ac*/ 	.word	index@(.nv.constant0._ZN7cutlass13device_kernelIN5flash11enable_sm90INS1_16FlashAttnBwdSm90INS1_25CollectiveMainloopBwdSm90ILi2ELi2ELi2EN4cute5tupleIJNS5_1CILi1EEES8_S8_EEENS6_IJNS7_ILi64EEENS7_ILi128EEENS7_ILi96EEEEEENS_6half_tEfNS_4arch4Sm90ELb1ELb0ELb1ELb1ELb0ELb1ELb0ELb0ELi2ELi1ELi2ELi1ELb1EEENS1_21CollectiveEpilogueBwdISD_SE_SG_Li256ELb1ELb0ELi1EEENS1_25SingleTileBwdLPTSchedulerILb1ELi128ELb0EEEEEEEEEvNT_6ParamsE)
        /*03b0*/ 	.short	0x0210
        /*03b2*/ 	.short	0x06f0


	//----- nvinfo : EIATTR_SW_WAR
	.align		4
.L_899:
        /*03b4*/ 	.byte	0x04, 0x36
        /*03b6*/ 	.short	(.L_901 - .L_900)
.L_900:
        /*03b8*/ 	.word	0x00000008
.L_901:


//--------------------- .nv.info._ZN7cutlass13device_kernelIN5flash11enable_sm90INS1_16FlashAttnBwdSm90INS1_25CollectiveMainloopBwdSm90ILi2ELi2ELi2EN4cute5tupleIJNS5_1CILi1EEES8_S8_EEENS6_IJNS7_ILi64EEENS7_ILi128EEENS7_ILi96EEEEEENS_6half_tEfNS_4arch4Sm90ELb1ELb0ELb1ELb1ELb1ELb1ELb0ELb0ELi2ELi1ELi2ELi1ELb1EEENS1_21CollectiveEpilogueBwdISD_SE_SG_Li256ELb1ELb0ELi1EEENS1_25SingleTileBwdLPTSchedulerILb1ELi128ELb1EEEEEEEEEvNT_6ParamsE --------------------------
	.section	.nv.info._ZN7cutlass13device_kernelIN5flash11enable_sm90INS1_16FlashAttnBwdSm90INS1_25CollectiveMainloopBwdSm90ILi2ELi2ELi2EN4cute5tupleIJNS5_1CILi1EEES8_S8_EEENS6_IJNS7_ILi64EEENS7_ILi128EEENS7_ILi96EEEEEENS_6half_tEfNS_4arch4Sm90ELb1ELb0ELb1ELb1ELb1ELb1ELb0ELb0ELi2ELi1ELi2ELi1ELb1EEENS1_21CollectiveEpilogueBwdISD_SE_SG_Li256ELb1ELb0ELi1EEENS1_25SingleTileBwdLPTSchedulerILb1ELi128ELb1EEEEEEEEEvNT_6ParamsE,"",@"SHT_CUDA_INFO"
	.sectionflags	@""
	.align	4


	//----- nvinfo : EIATTR_CUDA_API_VERSION
	.align		4
        /*0000*/ 	.byte	0x04, 0x37
        /*0002*/ 	.short	(.L_903 - .L_902)
.L_902:
        /*0004*/ 	.word	0x00000082


	//----- nvinfo : EIATTR_KPARAM_INFO
	.align		4
.L_903:
        /*0008*/ 	.byte	0x04, 0x17
        /*000a*/ 	.short	(.L_905 - .L_904)
.L_904:
        /*000c*/ 	.word	0x00000000
        /*0010*/ 	.short	0x0000
        /*0012*/ 	.short	0x0070
        /*0014*/ 	.byte	0x00, 0xf0, 0x01, 0x1a


	//----- nvinfo : EIATTR_SPARSE_MMA_MASK
	.align		4
.L_905:
        /*0018*/ 	.byte	0x03, 0x50
        /*001a*/ 	.short	0x0000


	//----- nvinfo : EIATTR_MAXREG_COUNT
	.align		4
        /*001c*/ 	.byte	0x03, 0x1b
        /*001e*/ 	.short	0x00a8


	//----- nvinfo : EIATTR_NUM_BARRIERS
	.align		4
        /*0020*/ 	.byte	0x02, 0x4c
        /*0022*/ 	.byte	0x10
	.zero		1


	//----- nvinfo : EIATTR_EXTERNS
	.align		4
        /*0024*/ 	.byte	0x04, 0x0f
        /*0026*/ 	.short	(.L_907 - .L_906)


	//   ....[0]....
	.align		4
.L_906:
        /*0028*/ 	.word	index@(__assertfail)


	//----- nvinfo : EIATTR_ANNOTATIONS
	.align		4
.L_907:
        /*002c*/ 	.byte	0x04, 0x55
        /*002e*/ 	.short	(.L_909 - .L_908)


	//   ....[0]....
.L_908:
        /*0030*/ 	.word	0x00000001
        /*0034*/ 	.byte	0x60, 0x9d, 0x00, 0x00, 0x01, 0x00, 0x00, 0x00, 0x90, 0xa1, 0x00, 0x00, 0x01, 0x00, 0x00, 0x00
        /*0044*/ 	.byte	0xb0, 0xae, 0x00, 0x00, 0x01, 0x00, 0x00, 0x00, 0xd0, 0xae, 0x00, 0x00, 0x01, 0x00, 0x00, 0x00
        /*0054*/ 	.byte	0xb0, 0xb2, 0x00, 0x00


	//----- nvinfo : EIATTR_MERCURY_ISA_VERSION
	.align		4
.L_909:
        /*0058*/ 	.byte	0x03, 0x5f
        /*005a*/ 	.short	0x0101


	//----- nvinfo : EIATTR_INT_WARP_WIDE_INSTR_OFFSETS
	.align		4
        /*005c*/ 	.byte	0x04, 0x31
        /*005e*/ 	.short	(.L_911 - .L_910)


	//   ....[0]....
.L_910:
        /*0060*/ 	.word	0x00000190


	//   ....[1]....
        /*0064*/ 	.word	0x000001c0


	//   ....[2]....
        /*0068*/ 	.word	0x000080a0


	//   ....[3]....
        /*006c*/ 	.word	0x00008750


	//   ....[4]....
        /*0070*/ 	.word	0x00008c70


	//----- nvinfo : EIATTR_COOP_GROUP_MASK_REGIDS
	.align		4
.L_911:
        /*0074*/ 	.byte	0x04, 0x29
        /*0076*/ 	.short	(.L_913 - .L_912)


	//   ....[0]....
.L_912:
        /*0078*/ 	.word	0xffffffff


	//   ....[1]....
        /*007c*/ 	.word	0xffffffff


	//   ....[2]....
        /*0080*/ 	.word	0xffffffff


	//   ....[3]....
        /*0084*/ 	.word	0xffffffff


	//   ....[4]....
        /*0088*/ 	.word	0xffffffff


	//   ....[5]....
        /*008c*/ 	.word	0xffffffff


	//   ....[6]....
        /*0090*/ 	.word	0xffffffff


	//   ....[7]....
        /*0094*/ 	.word	0xffffffff


	//   ....[8]....
        /*0098*/ 	.word	0xffffffff


	//   ....[9]....
        /*009c*/ 	.word	0xffffffff


	//   ....[10]....
        /*00a0*/ 	.word	0xffffffff


	//   ....[11]....
        /*00a4*/ 	.word	0xffffffff


	//   ....[12]....
        /*00a8*/ 	.word	0xffffffff


	//   ....[13]....
        /*00ac*/ 	.word	0x0500000f


	//   ....[14]....
        /*00b0*/ 	.word	0x0500000f


	//   ....[15]....
        /*00b4*/ 	.word	0x0500000f


	//   ....[16]....
        /*00b8*/ 	.word	0x0500000f


	//----- nvinfo : EIATTR_COOP_GROUP_INSTR_OFFSETS
	.align		4
.L_913:
        /*00bc*/ 	.byte	0x04, 0x28
        /*00be*/ 	.short	(.L_915 - .L_914)


	//   ....[0]....
.L_914:
        /*00c0*/ 	.word	0x00000070


	//   ....[1]....
        /*00c4*/ 	.word	0x000001a0


	//   ....[2]....
        /*00c8*/ 	.word	0x000001f0


	//   ....[3]....
        /*00cc*/ 	.word	0x000003e0


	//   ....[4]....
        /*00d0*/ 	.word	0x00000630


	//   ....[5]....
        /*00d4*/ 	.word	0x00001730


	//   ....[6]....
        /*00d8*/ 	.word	0x00006ef0


	//   ....[7]....
        /*00dc*/ 	.word	0x00007ca0


	//   ....[8]....
        /*00e0*/ 	.word	0x00007fd0


	//   ....[9]....
        /*00e4*/ 	.word	0x000083d0


	//   ....[10]....
        /*00e8*/ 	.word	0x00008680


	//   ....[11]....
        /*00ec*/ 	.word	0x00008930


	//   ....[12]....
        /*00f0*/ 	.word	0x00008ba0


	//   ....[13]....
        /*00f4*/ 	.word	0x0000bbf0


	//   ....[14]....
        /*00f8*/ 	.word	0x0000bd60


	//   ....[15]....
        /*00fc*/ 	.word	0x0000bdd0


	//   ....[16]....
        /*0100*/ 	.word	0x0000be40


	//----- nvinfo : EIATTR_REG_RECONFIG
	.align		4
.L_915:
        /*0104*/ 	.byte	0x01, 0x54
	.zero		2


	//----- nvinfo : EIATTR_SYSCALL_OFFSETS
	.align		4
        /*0108*/ 	.byte	0x04, 0x46
        /*010a*/ 	.short	(.L_917 - .L_916)


	//   ....[0]....
.L_916:
        /*010c*/ 	.word	0x00001390


	//   ....[1]....
        /*0110*/ 	.word	0x00001480


	//   ....[2]....
        /*0114*/ 	.word	0x000015e0


	//   ....[3]....
        /*0118*/ 	.word	0x000016d0


	//   ....[4]....
        /*011c*/ 	.word	0x00001950


	//----- nvinfo : EIATTR_MBARRIER_INSTR_OFFSETS
	.align		4
.L_917:
        /*0120*/ 	.byte	0x04, 0x39
        /*0122*/ 	.short	(.L_919 - .L_918)


	//   ....[0]....
.L_918:
        /*0124*/ 	.word	0x00000290
        /*0128*/ 	.word	0x000000ff
        /*012c*/ 	.word	0x00026800
        /*0130*/ 	.short	0x0100
        /*0132*/ 	.byte	0x06
	.zero		1


	//   ....[1]....
        /*0134*/ 	.word	0x00000390
        /*0138*/ 	.word	0x000000ff
        /*013c*/ 	.word	0x00026810
        /*0140*/ 	.short	0x0100
        /*0142*/ 	.byte	0x08
	.zero		1


	//   ....[2]....
        /*0144*/ 	.word	0x000003a0
        /*0148*/ 	.word	0x000000ff
        /*014c*/ 	.word	0x00026820
        /*0150*/ 	.short	0x0100
        /*0152*/ 	.byte	0x08
	.zero		1


	//   ....[3]....
        /*0154*/ 	.word	0x000003b0
        /*0158*/ 	.word	0x000000ff
        /*015c*/ 	.word	0x00026818
        /*0160*/ 	.short	0x0100
        /*0162*/ 	.byte	0x08
	.zero		1


	//   ....[4]....
        /*0164*/ 	.word	0x000003c0
        /*0168*/ 	.word	0x000000ff
        /*016c*/ 	.word	0x00026828
        /*0170*/ 	.short	0x0100
        /*0172*/ 	.byte	0x08
	.zero		1


	//   ....[5]....
        /*0174*/ 	.word	0x000004f0
        /*0178*/ 	.word	0x000000ff
        /*017c*/ 	.word	0x00026830
        /*0180*/ 	.short	0x0100
        /*0182*/ 	.byte	0x08
	.zero		1


	//   ....[6]....
        /*0184*/ 	.word	0x00000500
        /*0188*/ 	.word	0x000000ff
        /*018c*/ 	.word	0x00026840
        /*0190*/ 	.short	0x0100
        /*0192*/ 	.byte	0x08
	.zero		1


	//   ....[7]....
        /*0194*/ 	.word	0x00000510
        /*0198*/ 	.word	0x000000ff
        /*019c*/ 	.word	0x00026838
        /*01a0*/ 	.short	0x0100
        /*01a2*/ 	.byte	0x08
	.zero		1


	//   ....[8]....
        /*01a4*/ 	.word	0x00000520
        /*01a8*/ 	.word	0x000000ff
        /*01ac*/ 	.word	0x00026848
        /*01b0*/ 	.short	0x0100
        /*01b2*/ 	.byte	0x08
	.zero		1


	//   ....[9]....
        /*01b4*/ 	.word	0x00001770
        /*01b8*/ 	.word	0x000000eb
        /*01bc*/ 	.word	0x00026800
        /*01c0*/ 	.short	0x010a
        /*01c2*/ 	.byte	0x3f
	.zero		1


	//   ....[10]....
        /*01c4*/ 	.word	0x00001810
        /*01c8*/ 	.word	0x000000eb
        /*01cc*/ 	.word	0x00026800
        /*01d0*/ 	.short	0x010a
        /*01d2*/ 	.byte	0x3f
	.zero		1


	//   ....[11]....
        /*01d4*/ 	.word	0x00002180
        /*01d8*/ 	.word	0x000000ff
        /*01dc*/ 	.word	0x00026810
        /*01e0*/ 	.short	0x010a
        /*01e2*/ 	.byte	0x07
	.zero		1


	//   ....[12]....
        /*01e4*/ 	.word	0x000021c0
        /*01e8*/ 	.word	0x000000ff
        /*01ec*/ 	.word	0x00026810
        /*01f0*/ 	.short	0x010a
        /*01f2*/ 	.byte	0x07
	.zero		1


	//   ....[13]....
        /*01f4*/ 	.word	0x00002600
        /*01f8*/ 	.word	0x000000ff
        /*01fc*/ 	.word	0x00026830
        /*0200*/ 	.short	0x010a
        /*0202*/ 	.byte	0x07
	.zero		1


	//   ....[14]....
        /*0204*/ 	.word	0x00002930
        /*0208*/ 	.word	0x000000ff
        /*020c*/ 	.word	0x00026830
        /*0210*/ 	.short	0x010a
        /*0212*/ 	.byte	0x07
	.zero		1


	//   ....[15]....
        /*0214*/ 	.word	0x00004c60
        /*0218*/ 	.word	0x000000ff
        /*021c*/ 	.word	0x00000000
        /*0220*/ 	.short	0x0101
        /*0222*/ 	.byte	0x08
	.zero		1


	//   ....[16]....
        /*0224*/ 	.word	0x00004f40
        /*0228*/ 	.word	0x000000ff
        /*022c*/ 	.word	0x00000000
        /*0230*/ 	.short	0x0101
        /*0232*/ 	.byte	0x07
	.zero		1


	//   ....[17]....
        /*0234*/ 	.word	0x00009930
        /*0238*/ 	.word	0x0000000f
        /*023c*/ 	.word	0x00026820
        /*0240*/ 	.short	0x010a
        /*0242*/ 	.byte	0x3f
	.zero		1


	//   ....[18]....
        /*0244*/ 	.word	0x0000a1f0
        /*0248*/ 	.word	0x0000000f
        /*024c*/ 	.word	0x00026840
        /*0250*/ 	.short	0x010a
        /*0252*/ 	.byte	0x3f
	.zero		1


	//   ....[19]....
        /*0254*/ 	.word	0x0000a530
        /*0258*/ 	.word	0x0000000f
        /*025c*/ 	.word	0x00026828
        /*0260*/ 	.short	0x010a
        /*0262*/ 	.byte	0x3f
	.zero		1


	//   ....[20]....
        /*0264*/ 	.word	0x0000a870
        /*0268*/ 	.word	0x0000000f
        /*026c*/ 	.word	0x00026848
        /*0270*/ 	.short	0x010a
        /*0272*/ 	.byte	0x3f
	.zero		1


	//   ....[21]....
        /*0274*/ 	.word	0x0000ab50
        /*0278*/ 	.word	0x0000000f
        /*027c*/ 	.word	0x00026820
        /*0280*/ 	.short	0x010a
        /*0282*/ 	.byte	0x3f
	.zero		1


	//   ....[22]....
        /*0284*/ 	.word	0x0000af00
        /*0288*/ 	.word	0x0000000f
        /*028c*/ 	.word	0x00026840
        /*0290*/ 	.short	0x010a
        /*0292*/ 	.byte	0x3f
	.zero		1


	//   ....[23]....
        /*0294*/ 	.word	0x0000b210
        /*0298*/ 	.word	0x0000000f
        /*029c*/ 	.word	0x00026828
        /*02a0*/ 	.short	0x010a
        /*02a2*/ 	.byte	0x3f
	.zero		1


	//   ....[24]....
        /*02a4*/ 	.word	0x0000b590
        /*02a8*/ 	.word	0x00000003
        /*02ac*/ 	.word	0x00026840
        /*02b0*/ 	.short	0x010a
        /*02b2*/ 	.byte	0x3f
	.zero		1


	//   ....[25]....
        /*02b4*/ 	.word	0x0000ba60
        /*02b8*/ 	.word	0x00000007
        /*02bc*/ 	.word	0x00000000
        /*02c0*/ 	.short	0x010a
        /*02c2*/ 	.byte	0x3f
	.zero		1


	//   ....[26]....
        /*02c4*/ 	.word	0x0000bab0
        /*02c8*/ 	.word	0x00000003
        /*02cc*/ 	.word	0x00000000
        /*02d0*/ 	.short	0x010a
        /*02d2*/ 	.byte	0x3f
	.zero		1


	//   ....[27]....
        /*02d4*/ 	.word	0x0000bb10
        /*02d8*/ 	.word	0x00000005
        /*02dc*/ 	.word	0x00000000
        /*02e0*/ 	.short	0x010a
        /*02e2*/ 	.byte	0x3f
	.zero		1


	//   ....[28]....
        /*02e4*/ 	.word	0x0000bb40
        /*02e8*/ 	.word	0x00000003
        /*02ec*/ 	.word	0x00000000
        /*02f0*/ 	.short	0x010a
        /*02f2*/ 	.byte	0x3f
	.zero		1


	//   ....[29]....
        /*02f4*/ 	.word	0x0000bc20
        /*02f8*/ 	.word	0x000000eb
        /*02fc*/ 	.word	0x00026800
        /*0300*/ 	.short	0x010a
        /*0302*/ 	.byte	0x3f
	.zero		1


	//   ....[30]....
        /*0304*/ 	.word	0x0000bc80
        /*0308*/ 	.word	0x00000005
        /*030c*/ 	.word	0x00026810
        /*0310*/ 	.short	0x010a
        /*0312*/ 	.byte	0x3f
	.zero		1


	//   ....[31]....
        /*0314*/ 	.word	0x0000bce0
        /*0318*/ 	.word	0x00000079
        /*031c*/ 	.word	0x00026830
        /*0320*/ 	.short	0x010a
        /*0322*/ 	.byte	0x3f
	.zero		1


	//   ....[32]....
        /*0324*/ 	.word	0x0000be80
        /*0328*/ 	.word	0x0000000f
        /*032c*/ 	.word	0x00026820
        /*0330*/ 	.short	0x010a
        /*0332*/ 	.byte	0x3f
	.zero		1


	//   ....[33]....
        /*0334*/ 	.word	0x0000bed0
        /*0338*/ 	.word	0x0000000f
        /*033c*/ 	.word	0x00026840
        /*0340*/ 	.short	0x010a
        /*0342*/ 	.byte	0x3f
	.zero		1


	//   ....[34]....
        /*0344*/ 	.word	0x0000bf20
        /*0348*/ 	.word	0x0000000f
        /*034c*/ 	.word	0x00026828
        /*0350*/ 	.short	0x010a
        /*0352*/ 	.byte	0x3f
	.zero		1


	//   ....[35]....
        /*0354*/ 	.word	0x0000bf70
        /*0358*/ 	.word	0x0000000f
        /*035c*/ 	.word	0x00026848
        /*0360*/ 	.short	0x010a
        /*0362*/ 	.byte	0x3f
	.zero		1


	//   ....[36]....
        /*0364*/ 	.word	0x0000bfd0
        /*0368*/ 	.word	0x0000000f
        /*036c*/ 	.word	0x00026820
        /*0370*/ 	.short	0x010a
        /*0372*/ 	.byte	0x3f
	.zero		1


	//   ....[37]....
        /*0374*/ 	.word	0x0000c020
        /*0378*/ 	.word	0x0000000f
        /*037c*/ 	.word	0x00026840
        /*0380*/ 	.short	0x010a
        /*0382*/ 	.byte	0x3f
	.zero		1


	//   ....[38]....
        /*0384*/ 	.word	0x0000c070
        /*0388*/ 	.word	0x0000000f
        /*038c*/ 	.word	0x00026828
        /*0390*/ 	.short	0x010a
        /*0392*/ 	.byte	0x3f
	.zero		1


	//   ....[39]....
        /*0394*/ 	.word	0x0000c0c0
        /*0398*/ 	.word	0x00000003
        /*039c*/ 	.word	0x00026840
        /*03a0*/ 	.short	0x010a
        /*03a2*/ 	.byte	0x3f
	.zero		1


	//   ....[40]....
        /*03a4*/ 	.word	0x0000c190
        /*03a8*/ 	.word	0x00000007
        /*03ac*/ 	.word	0x00000000
        /*03b0*/ 	.short	0x010a
        /*03b2*/ 	.byte	0x3f
	.zero		1


	//   ....[41]....
        /*03b4*/ 	.word	0x0000c1e0
        /*03b8*/ 	.word	0x00000003
        /*03bc*/ 	.word	0x00000000
        /*03c0*/ 	.short	0x010a
        /*03c2*/ 	.byte	0x3f
	.zero		1


	//   ....[42]....
        /*03c4*/ 	.word	0x0000c230
        /*03c8*/ 	.word	0x00000005
        /*03cc*/ 	.word	0x00000000
        /*03d0*/ 	.short	0x010a
        /*03d2*/ 	.byte	0x3f
	.zero		1


	//----- nvinfo : EIATTR_NUM_MBARRIERS
	.align		4
.L_919:
        /*03d4*/ 	.byte	0x03, 0x38
        /*03d6*/ 	.short	0x0009


	//----- nvinfo : EIATTR_EXIT_INSTR_OFFSETS
	.align		4
        /*03d8*/ 	.byte	0x04, 0x1c
        /*03da*/ 	.short	(.L_921 - .L_920)


	//   ....[0]....
.L_920:
        /*03dc*/ 	.word	0x0000bb90


	//----- nvinfo : EIATTR_MAX_THREADS
	.align		4
.L_921:
        /*03e0*/ 	.byte	0x04, 0x05
        /*03e2*/ 	.short	(.L_923 - .L_922)
.L_922:
        /*03e4*/ 	.word	0x00000180
        /*03e8*/ 	.word	0x00000001
        /*03ec*/ 	.word	0x00000001


	//----- nvinfo : EIATTR_CRS_STACK_SIZE
	.align		4
.L_923:
        /*03f0*/ 	.byte	0x04, 0x1e
        /*03f2*/ 	.short	(.L_925 - .L_924)
.L_924:
        /*03f4*/ 	.word	0x00000000


	//----- nvinfo : EIATTR_CBANK_PARAM_SIZE
	.align		4
.L_925:
        /*03f8*/ 	.byte	0x03, 0x19
        /*03fa*/ 	.short	0x06f0


	//----- nvinfo : EIATTR_PARAM_CBANK
	.align		4
        /*03fc*/ 	.byte	0x04, 0x0a
        /*03fe*/ 	.short	(.L_927 - .L_926)
	.align		4
.L_926:
        /*0400*/ 	.word	index@(.nv.constant0._ZN7cutlass13device_kernelIN5flash11enable_sm90INS1_16FlashAttnBwdSm90INS1_25CollectiveMainloopBwdSm90ILi2ELi2ELi2EN4cute5tupleIJNS5_1CILi1EEES8_S8_EEENS6_IJNS7_ILi64EEENS7_ILi128EEENS7_ILi96EEEEEENS_6half_tEfNS_4arch4Sm90ELb1ELb0ELb1ELb1ELb1ELb1ELb0ELb0ELi2ELi1ELi2ELi1ELb1EEENS1_21CollectiveEpilogueBwdISD_SE_SG_Li256ELb1ELb0ELi1EEENS1_25SingleTileBwdLPTSchedulerILb1ELi128ELb1EEEEEEEEEvNT_6ParamsE)
        /*0404*/ 	.short	0x0210
        /*0406*/ 	.short	0x06f0


	//----- nvinfo : EIATTR_SW_WAR
	.align		4
.L_927:
        /*0408*/ 	.byte	0x04, 0x36
        /*040a*/ 	.short	(.L_929 - .L_928)
.L_928:
        /*040c*/ 	.word	0x00000008
.L_929:


//--------------------- .nv.info._ZN7cutlass13device_kernelIN5flash11enable_sm90INS1_16FlashAttnBwdSm90INS1_25CollectiveMainloopBwdSm90ILi2ELi2ELi2EN4cute5tupleIJNS5_1CILi1EEES8_S8_EEENS6_IJNS7_ILi64EEENS7_ILi128EEENS7_ILi96EEEEEENS_6half_tEfNS_4arch4Sm90ELb1ELb0ELb1ELb1ELb0ELb1ELb0ELb0ELi2ELi1ELi2ELi1ELb1EEENS1_24CollectiveEpilogueBwdGQAISD_fSG_Li256ELb1ELb0EEENS1_25SingleTileBwdLPTSchedulerILb1ELi128ELb0EEEEEEEEEvNT_6ParamsE --------------------------
	.section	.nv.info._ZN7cutlass13device_kernelIN5flash11enable_sm90INS1_16FlashAttnBwdSm90INS1_25CollectiveMainloopBwdSm90ILi2ELi2ELi2EN4cute5tupleIJNS5_1CILi1EEES8_S8_EEENS6_IJNS7_ILi64EEENS7_ILi128EEENS7_ILi96EEEEEENS_6half_tEfNS_4arch4Sm90ELb1ELb0ELb1ELb1ELb0ELb1ELb0ELb0ELi2ELi1ELi2ELi1ELb1EEENS1_24CollectiveEpilogueBwdGQAISD_fSG_Li256ELb1ELb0EEENS1_25SingleTileBwdLPTSchedulerILb1ELi128ELb0EEEEEEEEEvNT_6ParamsE,"",@"SHT_CUDA_INFO"
	.sectionflags	@""
	.align	4


	//----- nvinfo : EIATTR_CUDA_API_VERSION
	.align		4
        /*0000*/ 	.byte	0x04, 0x37
        /*0002*/ 	.short	(.L_931 - .L_930)
.L_930:
        /*0004*/ 	.word	0x00000082


	//----- nvinfo : EIATTR_KPARAM_INFO
	.align		4
.L_931:
        /*0008*/ 	.byte	0x04, 0x17
        /*000a*/ 	.short	(.L_933 - .L_932)
.L_932:
        /*000c*/ 	.word	0x00000000
        /*0010*/ 	.short	0x0000
        /*0012*/ 	.short	0x0070
        /*0014*/ 	.byte	0x00, 0xf0, 0x01, 0x1c


	//----- nvinfo : EIATTR_SPARSE_MMA_MASK
	.align		4
.L_933:
        /*0018*/ 	.byte	0x03, 0x50
        /*001a*/ 	.short	0x0000


	//----- nvinfo : EIATTR_MAXREG_COUNT
	.align		4
        /*001c*/ 	.byte	0x03, 0x1b
        /*001e*/ 	.short	0x00a8


	//----- nvinfo : EIATTR_NUM_BARRIERS
	.align		4
        /*0020*/ 	.byte	0x02, 0x4c
        /*0022*/ 	.byte	0x10
	.zero		1


	//----- nvinfo : EIATTR_EXTERNS
	.align		4
        /*0024*/ 	.byte	0x04, 0x0f
        /*0026*/ 	.short	(.L_935 - .L_934)


	//   ....[0]....
	.align		4
.L_934:
        /*0028*/ 	.word	index@(__assertfail)


	//----- nvinfo : EIATTR_ANNOTATIONS
	.align		4
.L_935:
        /*002c*/ 	.byte	0x04, 0x55
        /*002e*/ 	.short	(.L_937 - .L_936)


	//   ....[0]....
.L_936:
        /*0030*/ 	.word	0x00000001
        /*0034*/ 	.byte	0x20, 0x81, 0x00, 0x00, 0x01, 0x00, 0x00, 0x00, 0x50, 0x85, 0x00, 0x00, 0x01, 0x00, 0x00, 0x00
        /*0044*/ 	.byte	0x70, 0x92, 0x00, 0x00, 0x01, 0x00, 0x00, 0x00, 0x90, 0x92, 0x00, 0x00, 0x01, 0x00, 0x00, 0x00
        /*0054*/ 	.byte	0x70, 0x96, 0x00, 0x00


	//----- nvinfo : EIATTR_MERCURY_ISA_VERSION
	.align		4
.L_937:
        /*0058*/ 	.byte	0x03, 0x5f
        /*005a*/ 	.short	0x0101


	//----- nvinfo : EIATTR_INT_WARP_WIDE_INSTR_OFFSETS
	.align		4
        /*005c*/ 	.byte	0x04, 0x31
        /*005e*/ 	.short	(.L_939 - .L_938)


	//   ....[0]....
.L_938:
        /*0060*/ 	.word	0x00000190


	//   ....[1]....
        /*0064*/ 	.word	0x000001c0


	//----- nvinfo : EIATTR_COOP_GROUP_MASK_REGIDS
	.align		4
.L_939:
        /*0068*/ 	.byte	0x04, 0x29
        /*006a*/ 	.short	(.L_941 - .L_940)


	//   ....[0]....
.L_940:
        /*006c*/ 	.word	0xffffffff


	//   ....[1]....
        /*0070*/ 	.word	0xffffffff


	//   ....[2]....
        /*0074*/ 	.word	0xffffffff


	//   ....[3]....
        /*0078*/ 	.word	0xffffffff


	//   ....[4]....
        /*007c*/ 	.word	0xffffffff


	//   ....[5]....
        /*0080*/ 	.word	0xffffffff


	//   ....[6]....
        /*0084*/ 	.word	0xffffffff


	//   ....[7]....
        /*0088*/ 	.word	0x0500000f


	//----- nvinfo : EIATTR_COOP_GROUP_INSTR_OFFSETS
	.align		4
.L_941:
        /*008c*/ 	.byte	0x04, 0x28
        /*008e*/ 	.short	(.L_943 - .L_942)


	//   ....[0]....
.L_942:
        /*0090*/ 	.word	0x00000070


	//   ....[1]....
        /*0094*/ 	.word	0x000001a0


	//   ....[2]....
        /*0098*/ 	.word	0x000001f0


	//   ....[3]....
        /*009c*/ 	.word	0x000003e0


	//   ....[4]....
        /*00a0*/ 	.word	0x00000630


	//   ....[5]....
        /*00a4*/ 	.word	0x00001700


	//   ....[6]....
        /*00a8*/ 	.word	0x00005ba0


	//   ....[7]....
        /*00ac*/ 	.word	0x00009fb0


	//----- nvinfo : EIATTR_REG_RECONFIG
	.align		4
.L_943:
        /*00b0*/ 	.byte	0x01, 0x54
	.zero		2


	//----- nvinfo : EIATTR_SYSCALL_OFFSETS
	.align		4
        /*00b4*/ 	.byte	0x04, 0x46
        /*00b6*/ 	.short	(.L_945 - .L_944)


	//   ....[0]....
.L_944:
        /*00b8*/ 	.word	0x00001360


	//   ....[1]....
        /*00bc*/ 	.word	0x00001450


	//   ....[2]....
        /*00c0*/ 	.word	0x000015b0


	//   ....[3]....
        /*00c4*/ 	.word	0x000016a0


	//   ....[4]....
        /*00c8*/ 	.word	0x00001920


	//----- nvinfo : EIATTR_MBARRIER_INSTR_OFFSETS
	.align		4
.L_945:
        /*00cc*/ 	.byte	0x04, 0x39
        /*00ce*/ 	.short	(.L_947 - .L_946)


	//   ....[0]....
.L_946:
        /*00d0*/ 	.word	0x00000290
        /*00d4*/ 	.word	0x000000ff
        /*00d8*/ 	.word	0x00026800
        /*00dc*/ 	.short	0x0100
        /*00de*/ 	.byte	0x06
	.zero		1


	//   ....[1]....
        /*00e0*/ 	.word	0x00000390
        /*00e4*/ 	.word	0x000000ff
        /*00e8*/ 	.word	0x00026810
        /*00ec*/ 	.short	0x0100
        /*00ee*/ 	.byte	0x08
	.zero		1


	//   ....[2]....
        /*00f0*/ 	.word	0x000003a0
        /*00f4*/ 	.word	0x000000ff
        /*00f8*/ 	.word	0x00026820
        /*00fc*/ 	.short	0x0100
        /*00fe*/ 	.byte	0x08
	.zero		1


	//   ....[3]....
        /*0100*/ 	.word	0x000003b0
        /*0104*/ 	.word	0x000000ff
        /*0108*/ 	.word	0x00026818
        /*010c*/ 	.short	0x0100
        /*010e*/ 	.byte	0x08
	.zero		1


	//   ....[4]....
        /*0110*/ 	.word	0x000003c0
        /*0114*/ 	.word	0x000000ff
        /*0118*/ 	.word	0x00026828
        /*011c*/ 	.short	0x0100
        /*011e*/ 	.byte	0x08
	.zero		1


	//   ....[5]....
        /*0120*/ 	.word	0x000004f0
        /*0124*/ 	.word	0x000000ff
        /*0128*/ 	.word	0x00026830
        /*012c*/ 	.short	0x0100
        /*012e*/ 	.byte	0x08
	.zero		1


	//   ....[6]....
        /*0130*/ 	.word	0x00000500
        /*0134*/ 	.word	0x000000ff
        /*0138*/ 	.word	0x00026840
        /*013c*/ 	.short	0x0100
        /*013e*/ 	.byte	0x08
	.zero		1


	//   ....[7]....
        /*0140*/ 	.word	0x00000510
        /*0144*/ 	.word	0x000000ff
        /*0148*/ 	.word	0x00026838
        /*014c*/ 	.short	0x0100
        /*014e*/ 	.byte	0x08
	.zero		1


	//   ....[8]....
        /*0150*/ 	.word	0x00000520
        /*0154*/ 	.word	0x000000ff
        /*0158*/ 	.word	0x00026848
        /*015c*/ 	.short	0x0100
        /*015e*/ 	.byte	0x08
	.zero		1


	//   ....[9]....
        /*0160*/ 	.word	0x00001740
        /*0164*/ 	.word	0x000000eb
        /*0168*/ 	.word	0x00026800
        /*016c*/ 	.short	0x010a
        /*016e*/ 	.byte	0x3f
	.zero		1


	//   ....[10]....
        /*0170*/ 	.word	0x000017e0
        /*0174*/ 	.word	0x000000eb
        /*0178*/ 	.word	0x00026800
        /*017c*/ 	.short	0x010a
        /*017e*/ 	.byte	0x3f
	.zero		1


	//   ....[11]....
        /*0180*/ 	.word	0x00002150
        /*0184*/ 	.word	0x000000ff
        /*0188*/ 	.word	0x00026810
        /*018c*/ 	.short	0x010a
        /*018e*/ 	.byte	0x08
	.zero		1


	//   ....[12]....
        /*0190*/ 	.word	0x00002190
        /*0194*/ 	.word	0x000000ff
        /*0198*/ 	.word	0x00026810
        /*019c*/ 	.short	0x010a
        /*019e*/ 	.byte	0x08
	.zero		1


	//   ....[13]....
        /*01a0*/ 	.word	0x000025d0
        /*01a4*/ 	.word	0x000000ff
        /*01a8*/ 	.word	0x00026830
        /*01ac*/ 	.short	0x010a
        /*01ae*/ 	.byte	0x08
	.zero		1


	//   ....[14]....
        /*01b0*/ 	.word	0x00002900
        /*01b4*/ 	.word	0x000000ff
        /*01b8*/ 	.word	0x00026830
        /*01bc*/ 	.short	0x010a
        /*01be*/ 	.byte	0x08
	.zero		1


	//   ....[15]....
        /*01c0*/ 	.word	0x00004c30
        /*01c4*/ 	.word	0x000000ff
        /*01c8*/ 	.word	0x00000000
        /*01cc*/ 	.short	0x0101
        /*01ce*/ 	.byte	0x0a
	.zero		1


	//   ....[16]....
        /*01d0*/ 	.word	0x00004f10
        /*01d4*/ 	.word	0x000000ff
        /*01d8*/ 	.word	0x00000000
        /*01dc*/ 	.short	0x0101
        /*01de*/ 	.byte	0x08
	.zero		1


	//   ....[17]....
        /*01e0*/ 	.word	0x00007cf0
        /*01e4*/ 	.word	0x0000000f
        /*01e8*/ 	.word	0x00026820
        /*01ec*/ 	.short	0x010a
        /*01ee*/ 	.byte	0x3f
	.zero		1


	//   ....[18]....
        /*01f0*/ 	.word	0x000085b0
        /*01f4*/ 	.word	0x0000000f
        /*01f8*/ 	.word	0x00026840
        /*01fc*/ 	.short	0x010a
        /*01fe*/ 	.byte	0x3f
	.zero		1


	//   ....[19]....
        /*0200*/ 	.word	0x000088f0
        /*0204*/ 	.word	0x0000000f
        /*0208*/ 	.word	0x00026828
        /*020c*/ 	.short	0x010a
        /*020e*/ 	.byte	0x3f
	.zero		1


	//   ....[20]....
        /*0210*/ 	.word	0x00008c30
        /*0214*/ 	.word	0x0000000f
        /*0218*/ 	.word	0x00026848
        /*021c*/ 	.short	0x010a
        /*021e*/ 	.byte	0x3f
	.zero		1


	//   ....[21]....
        /*0220*/ 	.word	0x00008f10
        /*0224*/ 	.word	0x0000000f
        /*0228*/ 	.word	0x00026820
        /*022c*/ 	.short	0x010a
        /*022e*/ 	.byte	0x3f
	.zero		1


	//   ....[22]....
        /*0230*/ 	.word	0x000092c0
        /*0234*/ 	.word	0x0000000f
        /*0238*/ 	.word	0x00026840
        /*023c*/ 	.short	0x010a
        /*023e*/ 	.byte	0x3f
	.zero		1


	//   ....[23]....
        /*0240*/ 	.word	0x000095d0
        /*0244*/ 	.word	0x0000000f
        /*0248*/ 	.word	0x00026828
        /*024c*/ 	.short	0x010a
        /*024e*/ 	.byte	0x3f
	.zero		1


	//   ....[24]....
        /*0250*/ 	.word	0x00009950
        /*0254*/ 	.word	0x00000003
        /*0258*/ 	.word	0x00026840
        /*025c*/ 	.short	0x010a
        /*025e*/ 	.byte	0x3f
	.zero		1


	//   ....[25]....
        /*0260*/ 	.word	0x00009e20
        /*0264*/ 	.word	0x00000007
        /*0268*/ 	.word	0x00000000
        /*026c*/ 	.short	0x010a
        /*026e*/ 	.byte	0x3f
	.zero		1


	//   ....[26]....
        /*0270*/ 	.word	0x00009e70
        /*0274*/ 	.word	0x00000003
        /*0278*/ 	.word	0x00000000
        /*027c*/ 	.short	0x010a
        /*027e*/ 	.byte	0x3f
	.zero		1


	//   ....[27]....
        /*0280*/ 	.word	0x00009ed0
        /*0284*/ 	.word	0x00000005
        /*0288*/ 	.word	0x00000000
        /*028c*/ 	.short	0x010a
        /*028e*/ 	.byte	0x3f
	.zero		1


	//   ....[28]....
        /*0290*/ 	.word	0x00009f00
        /*0294*/ 	.word	0x00000003
        /*0298*/ 	.word	0x00000000
        /*029c*/ 	.short	0x010a
        /*029e*/ 	.byte	0x3f
	.zero		1


	//   ....[29]....
        /*02a0*/ 	.word	0x00009fe0
        /*02a4*/ 	.word	0x000000eb
        /*02a8*/ 	.word	0x00026800
        /*02ac*/ 	.short	0x010a
        /*02ae*/ 	.byte	0x3f
	.zero		1


	//   ....[30]....
        /*02b0*/ 	.word	0x0000a040
        /*02b4*/ 	.word	0x00000005
        /*02b8*/ 	.word	0x00026810
        /*02bc*/ 	.short	0x010a
        /*02be*/ 	.byte	0x3f
	.zero		1


	//   ....[31]....
        /*02c0*/ 	.word	0x0000a0a0
        /*02c4*/ 	.word	0x00000079
        /*02c8*/ 	.word	0x00026830
        /*02cc*/ 	.short	0x010a
        /*02ce*/ 	.byte	0x3f
	.zero		1


	//   ....[32]....
        /*02d0*/ 	.word	0x0000a0f0
        /*02d4*/ 	.word	0x0000000f
        /*02d8*/ 	.word	0x00026820
        /*02dc*/ 	.short	0x010a
        /*02de*/ 	.byte	0x3f
	.zero		1


	//   ....[33]....
        /*02e0*/ 	.word	0x0000a140
        /*02e4*/ 	.word	0x0000000f
        /*02e8*/ 	.word	0x00026840
        /*02ec*/ 	.short	0x010a
        /*02ee*/ 	.byte	0x3f
	.zero		1


	//   ....[34]....
        /*02f0*/ 	.word	0x0000a190
        /*02f4*/ 	.word	0x0000000f
        /*02f8*/ 	.word	0x00026828
        /*02fc*/ 	.short	0x010a
        /*02fe*/ 	.byte	0x3f
	.zero		1


	//   ....[35]....
        /*0300*/ 	.word	0x0000a1e0
        /*0304*/ 	.word	0x0000000f
        /*0308*/ 	.word	0x00026848
        /*030c*/ 	.short	0x010a
        /*030e*/ 	.byte	0x3f
	.zero		1


	//   ....[36]....
        /*0310*/ 	.word	0x0000a240
        /*0314*/ 	.word	0x0000000f
        /*0318*/ 	.word	0x00026820
        /*031c*/ 	.short	0x010a
        /*031e*/ 	.byte	0x3f
	.zero		1


	//   ....[37]....
        /*0320*/ 	.word	0x0000a290
        /*0324*/ 	.word	0x0000000f
        /*0328*/ 	.word	0x00026840
        /*032c*/ 	.short	0x010a
        /*032e*/ 	.byte	0x3f
	.zero		1


	//   ....[38]....
        /*0330*/ 	.word	0x0000a2e0
        /*0334*/ 	.word	0x0000000f
        /*0338*/ 	.word	0x00026828
        /*033c*/ 	.short	0x010a
        /*033e*/ 	.byte	0x3f
	.zero		1


	//   ....[39]....
        /*0340*/ 	.word	0x0000a330
        /*0344*/ 	.word	0x00000003
        /*0348*/ 	.word	0x00026840
        /*034c*/ 	.short	0x010a
        /*034e*/ 	.byte	0x3f
	.zero		1


	//   ....[40]....
        /*0350*/ 	.word	0x0000a400
        /*0354*/ 	.word	0x00000007
        /*0358*/ 	.word	0x00000000
        /*035c*/ 	.short	0x010a
        /*035e*/ 	.byte	0x3f
	.zero		1


	//   ....[41]....
        /*0360*/ 	.word	0x0000a450
        /*0364*/ 	.word	0x00000003
        /*0368*/ 	.word	0x00000000
        /*036c*/ 	.short	0x010a
        /*036e*/ 	.byte	0x3f
	.zero		1


	//   ....[42]....
        /*0370*/ 	.word	0x0000a4a0
        /*0374*/ 	.word	0x00000005
        /*0378*/ 	.word	0x00000000
        /*037c*/ 	.short	0x010a
        /*037e*/ 	.byte	0x3f
	.zero		1


	//----- nvinfo : EIATTR_NUM_MBARRIERS
	.align		4
.L_947:
        /*0380*/ 	.byte	0x03, 0x38
        /*0382*/ 	.short	0x0009


	//----- nvinfo : EIATTR_EXIT_INSTR_OFFSETS
	.align		4
        /*0384*/ 	.byte	0x04, 0x1c
        /*0386*/ 	.short	(.L_949 - .L_948)


	//   ....[0]....
.L_948:
        /*0388*/ 	.word	0x00009f50


	//----- nvinfo : EIATTR_MAX_THREADS
	.align		4
.L_949:
        /*038c*/ 	.byte	0x04, 0x05
        /*038e*/ 	.short	(.L_951 - .L_950)
.L_950:
        /*0390*/ 	.word	0x00000180
        /*0394*/ 	.word	0x00000001
        /*0398*/ 	.word	0x00000001


	//----- nvinfo : EIATTR_CRS_STACK_SIZE
	.align		4
.L_951:
        /*039c*/ 	.byte	0x04, 0x1e
        /*039e*/ 	.short	(.L_953 - .L_952)
.L_952:
        /*03a0*/ 	.word	0x00000000


	//----- nvinfo : EIATTR_CBANK_PARAM_SIZE
	.align		4
.L_953:
        /*03a4*/ 	.byte	0x03, 0x19
        /*03a6*/ 	.short	0x0770


	//----- nvinfo : EIATTR_PARAM_CBANK
	.align		4
        /*03a8*/ 	.byte	0x04, 0x0a
        /*03aa*/ 	.short	(.L_955 - .L_954)
	.align		4
.L_954:
        /*03ac*/ 	.word	index@(.nv.constant0._ZN7cutlass13device_kernelIN5flash11enable_sm90INS1_16FlashAttnBwdSm90INS1_25CollectiveMainloopBwdSm90ILi2ELi2ELi2EN4cute5tupleIJNS5_1CILi1EEES8_S8_EEENS6_IJNS7_ILi64EEENS7_ILi128EEENS7_ILi96EEEEEENS_6half_tEfNS_4arch4Sm90ELb1ELb0ELb1ELb1ELb0ELb1ELb0ELb0ELi2ELi1ELi2ELi1ELb1EEENS1_24CollectiveEpilogueBwdGQAISD_fSG_Li256ELb1ELb0EEENS1_25SingleTileBwdLPTSchedulerILb1ELi128ELb0EEEEEEEEEvNT_6ParamsE)
        /*03b0*/ 	.short	0x0210
        /*03b2*/ 	.short	0x0770


	//----- nvinfo : EIATTR_SW_WAR
	.align		4
.L_955:
        /*03b4*/ 	.byte	0x04, 0x36
        /*03b6*/ 	.short	(.L_957 - .L_956)
.L_956:
        /*03b8*/ 	.word	0x00000008
.L_957:


//--------------------- .nv.info._ZN7cutlass13device_kernelIN5flash11enable_sm90INS1_16FlashAttnBwdSm90INS1_25CollectiveMainloopBwdSm90ILi2ELi2ELi2EN4cute5tupleIJNS5_1CILi1EEES8_S8_EEENS6_IJNS7_ILi64EEENS7_ILi128EEENS7_ILi96EEEEEENS_6half_tEfNS_4arch4Sm90ELb1ELb0ELb1ELb1ELb1ELb1ELb0ELb0ELi2ELi1ELi2ELi1ELb1EEENS1_24CollectiveEpilogueBwdGQAISD_fSG_Li256ELb1ELb1EEENS1_25SingleTileBwdLPTSchedulerILb1ELi128ELb1EEEEEEEEEvNT_6ParamsE --------------------------
	.section	.nv.info._ZN7cutlass13device_kernelIN5flash11enable_sm90INS1_16FlashAttnBwdSm90INS1_25CollectiveMainloopBwdSm90ILi2ELi2ELi2EN4cute5tupleIJNS5_1CILi1EEES8_S8_EEENS6_IJNS7_ILi64EEENS7_ILi128EEENS7_ILi96EEEEEENS_6half_tEfNS_4arch4Sm90ELb1ELb0ELb1ELb1ELb1ELb1ELb0ELb0ELi2ELi1ELi2ELi1ELb1EEENS1_24CollectiveEpilogueBwdGQAISD_fSG_Li256ELb1ELb1EEENS1_25SingleTileBwdLPTSchedulerILb1ELi128ELb1EEEEEEEEEvNT_6ParamsE,"",@"SHT_CUDA_INFO"
	.sectionflags	@""
	.align	4


	//----- nvinfo : EIATTR_CUDA_API_VERSION
	.align		4
        /*0000*/ 	.byte	0x04, 0x37
        /*0002*/ 	.short	(.L_959 - .L_958)
.L_958:
        /*0004*/ 	.word	0x00000082


	//----- nvinfo : EIATTR_KPARAM_INFO
	.align		4
.L_959:
        /*0008*/ 	.byte	0x04, 0x17
        /*000a*/ 	.short	(.L_961 - .L_960)
.L_960:
        /*000c*/ 	.word	0x00000000
        /*0010*/ 	.short	0x0000
        /*0012*/ 	.short	0x0070
        /*0014*/ 	.byte	0x00, 0xf0, 0x01, 0x1c


	//----- nvinfo : EIATTR_SPARSE_MMA_MASK
	.align		4
.L_961:
        /*0018*/ 	.byte	0x03, 0x50
        /*001a*/ 	.short	0x0000


	//----- nvinfo : EIATTR_MAXREG_COUNT
	.align		4
        /*001c*/ 	.byte	0x03, 0x1b
        /*001e*/ 	.short	0x00a8


	//----- nvinfo : EIATTR_NUM_BARRIERS
	.align		4
        /*0020*/ 	.byte	0x02, 0x4c
        /*0022*/ 	.byte	0x10
	.zero		1


	//----- nvinfo : EIATTR_EXTERNS
	.align		4
        /*0024*/ 	.byte	0x04, 0x0f
        /*0026*/ 	.short	(.L_963 - .L_962)


	//   ....[0]....
	.align		4
.L_962:
        /*0028*/ 	.word	index@(__assertfail)


	//----- nvinfo : EIATTR_ANNOTATIONS
	.align		4
.L_963:
        /*002c*/ 	.byte	0x04, 0x55
        /*002e*/ 	.short	(.L_965 - .L_964)


	//   ....[0]....
.L_964:
        /*0030*/ 	.word	0x00000001
        /*0034*/ 	.byte	0x10, 0x8f, 0x00, 0x00, 0x01, 0x00, 0x00, 0x00, 0x40, 0x93, 0x00, 0x00, 0x01, 0x00, 0x00, 0x00
        /*0044*/ 	.byte	0x60, 0xa0, 0x00, 0x00, 0x01, 0x00, 0x00, 0x00, 0x80, 0xa0, 0x00, 0x00, 0x01, 0x00, 0x00, 0x00
        /*0054*/ 	.byte	0x60, 0xa4, 0x00, 0x00


	//----- nvinfo : EIATTR_MERCURY_ISA_VERSION
	.align		4
.L_965:
        /*0058*/ 	.byte	0x03, 0x5f
        /*005a*/ 	.short	0x0101


	//----- nvinfo : EIATTR_INT_WARP_WIDE_INSTR_OFFSETS
	.align		4
        /*005c*/ 	.byte	0x04, 0x31
        /*005e*/ 	.short	(.L_967 - .L_966)


	//   ....[0]....
.L_966:
        /*0060*/ 	.word	0x00000190


	//   ....[1]....
        /*0064*/ 	.word	0x000001c0


	//   ....[2]....
        /*0068*/ 	.word	0x00007250


	//   ....[3]....
        /*006c*/ 	.word	0x00007900


	//   ....[4]....
        /*0070*/ 	.word	0x00007e20


	//----- nvinfo : EIATTR_COOP_GROUP_MASK_REGIDS
	.align		4
.L_967:
        /*0074*/ 	.byte	0x04, 0x29
        /*0076*/ 	.short	(.L_969 - .L_968)


	//   ....[0]....
.L_968:
        /*0078*/ 	.word	0xffffffff


	//   ....[1]....
        /*007c*/ 	.word	0xffffffff


	//   ....[2]....
        /*0080*/ 	.word	0xffffffff


	//   ....[3]....
        /*0084*/ 	.word	0xffffffff


	//   ....[4]....
        /*0088*/ 	.word	0xffffffff


	//   ....[5]....
        /*008c*/ 	.word	0xffffffff


	//   ....[6]....
        /*0090*/ 	.word	0xffffffff


	//   ....[7]....
        /*0094*/ 	.word	0xffffffff


	//   ....[8]....
        /*0098*/ 	.word	0xffffffff


	//   ....[9]....
        /*009c*/ 	.word	0xffffffff


	//   ....[10]....
        /*00a0*/ 	.word	0xffffffff


	//   ....[11]....
        /*00a4*/ 	.word	0xffffffff


	//   ....[12]....
        /*00a8*/ 	.word	0xffffffff


	//   ....[13]....
        /*00ac*/ 	.word	0xffffffff


	//   ....[14]....
        /*00b0*/ 	.word	0xffffffff


	//   ....[15]....
        /*00b4*/ 	.word	0xffffffff


	//   ....[16]....
        /*00b8*/ 	.word	0xffffffff


	//   ....[17]....
        /*00bc*/ 	.word	0x0500000f


	//   ....[18]....
        /*00c0*/ 	.word	0x0500000f


	//   ....[19]....
        /*00c4*/ 	.word	0x0500000f


	//   ....[20]....
        /*00c8*/ 	.word	0x0500000f


	//   ....[21]....
        /*00cc*/ 	.word	0x0500000f


	//   ....[22]....
        /*00d0*/ 	.word	0x0500000f


	//----- nvinfo : EIATTR_COOP_GROUP_INSTR_OFFSETS
	.align		4
.L_969:
        /*00d4*/ 	.byte	0x04, 0x28
        /*00d6*/ 	.short	(.L_971 - .L_970)


	//   ....[0]....
.L_970:
        /*00d8*/ 	.word	0x00000070


	//   ....[1]....
        /*00dc*/ 	.word	0x000001a0


	//   ....[2]....
        /*00e0*/ 	.word	0x000001f0


	//   ....[3]....
        /*00e4*/ 	.word	0x000003e0


	//   ....[4]....
        /*00e8*/ 	.word	0x00000630


	//   ....[5]....
        /*00ec*/ 	.word	0x00001720


	//   ....[6]....
        /*00f0*/ 	.word	0x000059d0


	//   ....[7]....
        /*00f4*/ 	.word	0x00005b50


	//   ....[8]....
        /*00f8*/ 	.word	0x00005e00


	//   ....[9]....
        /*00fc*/ 	.word	0x00005f90


	//   ....[10]....
        /*0100*/ 	.word	0x000060a0


	//   ....[11]....
        /*0104*/ 	.word	0x00006e50


	//   ....[12]....
        /*0108*/ 	.word	0x00007180


	//   ....[13]....
        /*010c*/ 	.word	0x00007580


	//   ....[14]....
        /*0110*/ 	.word	0x00007830


	//   ....[15]....
        /*0114*/ 	.word	0x00007ae0


	//   ....[16]....
        /*0118*/ 	.word	0x00007d50


	//   ....[17]....
        /*011c*/ 	.word	0x0000ada0


	//   ....[18]....
        /*0120*/ 	.word	0x0000af10


	//   ....[19]....
        /*0124*/ 	.word	0x0000af80


	//   ....[20]....
        /*0128*/ 	.word	0x0000aff0


	//   ....[21]....
        /*012c*/ 	.word	0x0000b060


	//   ....[22]....
        /*0130*/ 	.word	0x0000b0d0


	//----- nvinfo : EIATTR_REG_RECONFIG
	.align		4
.L_971:
        /*0134*/ 	.byte	0x01, 0x54
	.zero		2


	//----- nvinfo : EIATTR_SYSCALL_OFFSETS
	.align		4
        /*0138*/ 	.byte	0x04, 0x46
        /*013a*/ 	.short	(.L_973 - .L_972)


	//   ....[0]....
.L_972:
        /*013c*/ 	.word	0x00001380


	//   ....[1]....
        /*0140*/ 	.word	0x00001470


	//   ....[2]....
        /*0144*/ 	.word	0x000015d0


	//   ....[3]....
        /*0148*/ 	.word	0x000016c0


	//   ....[4]....
        /*014c*/ 	.word	0x00001940


	//----- nvinfo : EIATTR_MBARRIER_INSTR_OFFSETS
	.align		4
.L_973:
        /*0150*/ 	.byte	0x04, 0x39
        /*0152*/ 	.short	(.L_975 - .L_974)


	//   ....[0]....
.L_974:
        /*0154*/ 	.word	0x00000290
        /*0158*/ 	.word	0x000000ff
        /*015c*/ 	.word	0x00026800
        /*0160*/ 	.short	0x0100
        /*0162*/ 	.byte	0x06
	.zero		1


	//   ....[1]....
        /*0164*/ 	.word	0x00000390
        /*0168*/ 	.word	0x000000ff
        /*016c*/ 	.word	0x00026810
        /*0170*/ 	.short	0x0100
        /*0172*/ 	.byte	0x08
	.zero		1


	//   ....[2]....
        /*0174*/ 	.word	0x000003a0
        /*0178*/ 	.word	0x000000ff
        /*017c*/ 	.word	0x00026820
        /*0180*/ 	.short	0x0100
        /*0182*/ 	.byte	0x08
	.zero		1


	//   ....[3]....
        /*0184*/ 	.word	0x000003b0
        /*0188*/ 	.word	0x000000ff
        /*018c*/ 	.word	0x00026818
        /*0190*/ 	.short	0x0100
        /*0192*/ 	.byte	0x08
	.zero		1


	//   ....[4]....
        /*0194*/ 	.word	0x000003c0
        /*0198*/ 	.word	0x000000ff
        /*019c*/ 	.word	0x00026828
        /*01a0*/ 	.short	0x0100
        /*01a2*/ 	.byte	0x08
	.zero		1


	//   ....[5]....
        /*01a4*/ 	.word	0x000004f0
        /*01a8*/ 	.word	0x000000ff
        /*01ac*/ 	.word	0x00026830
        /*01b0*/ 	.short	0x0100
        /*01b2*/ 	.byte	0x08
	.zero		1


	//   ....[6]....
        /*01b4*/ 	.word	0x00000500
        /*01b8*/ 	.word	0x000000ff
        /*01bc*/ 	.word	0x00026840
        /*01c0*/ 	.short	0x0100
        /*01c2*/ 	.byte	0x08
	.zero		1


	//   ....[7]....
        /*01c4*/ 	.word	0x00000510
        /*01c8*/ 	.word	0x000000ff
        /*01cc*/ 	.word	0x00026838
        /*01d0*/ 	.short	0x0100
        /*01d2*/ 	.byte	0x08
	.zero		1


	//   ....[8]....
        /*01d4*/ 	.word	0x00000520
        /*01d8*/ 	.word	0x000000ff
        /*01dc*/ 	.word	0x00026848
        /*01e0*/ 	.short	0x0100
        /*01e2*/ 	.byte	0x08
	.zero		1


	//   ....[9]....
        /*01e4*/ 	.word	0x00001760
        /*01e8*/ 	.word	0x000000eb
        /*01ec*/ 	.word	0x00026800
        /*01f0*/ 	.short	0x010a
        /*01f2*/ 	.byte	0x3f
	.zero		1


	//   ....[10]....
        /*01f4*/ 	.word	0x00001800
        /*01f8*/ 	.word	0x000000eb
        /*01fc*/ 	.word	0x00026800
        /*0200*/ 	.short	0x010a
        /*0202*/ 	.byte	0x3f
	.zero		1


	//   ....[11]....
        /*0204*/ 	.word	0x00002170
        /*0208*/ 	.word	0x000000ff
        /*020c*/ 	.word	0x00026810
        /*0210*/ 	.short	0x010a
        /*0212*/ 	.byte	0x08
	.zero		1


	//   ....[12]....
        /*0214*/ 	.word	0x000021b0
        /*0218*/ 	.word	0x000000ff
        /*021c*/ 	.word	0x00026810
        /*0220*/ 	.short	0x010a
        /*0222*/ 	.byte	0x08
	.zero		1


	//   ....[13]....
        /*0224*/ 	.word	0x000025f0
        /*0228*/ 	.word	0x000000ff
        /*022c*/ 	.word	0x00026830
        /*0230*/ 	.short	0x010a
        /*0232*/ 	.byte	0x08
	.zero		1


	//   ....[14]....
        /*0234*/ 	.word	0x00002920
        /*0238*/ 	.word	0x000000ff
        /*023c*/ 	.word	0x00026830
        /*0240*/ 	.short	0x010a
        /*0242*/ 	.byte	0x08
	.zero		1


	//   ....[15]....
        /*0244*/ 	.word	0x00004c50
        /*0248*/ 	.word	0x000000ff
        /*024c*/ 	.word	0x00000000
        /*0250*/ 	.short	0x0101
        /*0252*/ 	.byte	0x0a
	.zero		1


	//   ....[16]....
        /*0254*/ 	.word	0x00004f30
        /*0258*/ 	.word	0x000000ff
        /*025c*/ 	.word	0x00000000
        /*0260*/ 	.short	0x0101
        /*0262*/ 	.byte	0x08
	.zero		1


	//   ....[17]....
        /*0264*/ 	.word	0x00008ae0
        /*0268*/ 	.word	0x0000000f
        /*026c*/ 	.word	0x00026820
        /*0270*/ 	.short	0x010a
        /*0272*/ 	.byte	0x3f
	.zero		1


	//   ....[18]....
        /*0274*/ 	.word	0x000093a0
        /*0278*/ 	.word	0x0000000f
        /*027c*/ 	.word	0x00026840
        /*0280*/ 	.short	0x010a
        /*0282*/ 	.byte	0x3f
	.zero		1


	//   ....[19]....
        /*0284*/ 	.word	0x000096e0
        /*0288*/ 	.word	0x0000000f
        /*028c*/ 	.word	0x00026828
        /*0290*/ 	.short	0x010a
        /*0292*/ 	.byte	0x3f
	.zero		1


	//   ....[20]....
        /*0294*/ 	.word	0x00009a20
        /*0298*/ 	.word	0x0000000f
        /*029c*/ 	.word	0x00026848
        /*02a0*/ 	.short	0x010a
        /*02a2*/ 	.byte	0x3f
	.zero		1


	//   ....[21]....
        /*02a4*/ 	.word	0x00009d00
        /*02a8*/ 	.word	0x0000000f
        /*02ac*/ 	.word	0x00026820
        /*02b0*/ 	.short	0x010a
        /*02b2*/ 	.byte	0x3f
	.zero		1


	//   ....[22]....
        /*02b4*/ 	.word	0x0000a0b0
        /*02b8*/ 	.word	0x0000000f
        /*02bc*/ 	.word	0x00026840
        /*02c0*/ 	.short	0x010a
        /*02c2*/ 	.byte	0x3f
	.zero		1


	//   ....[23]....
        /*02c4*/ 	.word	0x0000a3c0
        /*02c8*/ 	.word	0x0000000f
        /*02cc*/ 	.word	0x00026828
        /*02d0*/ 	.short	0x010a
        /*02d2*/ 	.byte	0x3f
	.zero		1


	//   ....[24]....
        /*02d4*/ 	.word	0x0000a740
        /*02d8*/ 	.word	0x00000003
        /*02dc*/ 	.word	0x00026840
        /*02e0*/ 	.short	0x010a
        /*02e2*/ 	.byte	0x3f
	.zero		1


	//   ....[25]....
        /*02e4*/ 	.word	0x0000ac10
        /*02e8*/ 	.word	0x00000007
        /*02ec*/ 	.word	0x00000000
        /*02f0*/ 	.short	0x010a
        /*02f2*/ 	.byte	0x3f
	.zero		1


	//   ....[26]....
        /*02f4*/ 	.word	0x0000ac60
        /*02f8*/ 	.word	0x00000003
        /*02fc*/ 	.word	0x00000000
        /*0300*/ 	.short	0x010a
        /*0302*/ 	.byte	0x3f
	.zero		1


	//   ....[27]....
        /*0304*/ 	.word	0x0000acc0
        /*0308*/ 	.word	0x00000005
        /*030c*/ 	.word	0x00000000
        /*0310*/ 	.short	0x010a
        /*0312*/ 	.byte	0x3f
	.zero		1


	//   ....[28]....
        /*0314*/ 	.word	0x0000acf0
        /*0318*/ 	.word	0x00000003
        /*031c*/ 	.word	0x00000000
        /*0320*/ 	.short	0x010a
        /*0322*/ 	.byte	0x3f
	.zero		1


	//   ....[29]....
        /*0324*/ 	.word	0x0000add0
        /*0328*/ 	.word	0x000000eb
        /*032c*/ 	.word	0x00026800
        /*0330*/ 	.short	0x010a
        /*0332*/ 	.byte	0x3f
	.zero		1


	//   ....[30]....
        /*0334*/ 	.word	0x0000ae30
        /*0338*/ 	.word	0x00000005
        /*033c*/ 	.word	0x00026810
        /*0340*/ 	.short	0x010a
        /*0342*/ 	.byte	0x3f
	.zero		1


	//   ....[31]....
        /*0344*/ 	.word	0x0000ae90
        /*0348*/ 	.word	0x00000079
        /*034c*/ 	.word	0x00026830
        /*0350*/ 	.short	0x010a
        /*0352*/ 	.byte	0x3f
	.zero		1


	//   ....[32]....
        /*0354*/ 	.word	0x0000b110
        /*0358*/ 	.word	0x0000000f
        /*035c*/ 	.word	0x00026820
        /*0360*/ 	.short	0x010a
        /*0362*/ 	.byte	0x3f
	.zero		1


	//   ....[33]....
        /*0364*/ 	.word	0x0000b160
        /*0368*/ 	.word	0x0000000f
        /*036c*/ 	.word	0x00026840
        /*0370*/ 	.short	0x010a
        /*0372*/ 	.byte	0x3f
	.zero		1


	//   ....[34]....
        /*0374*/ 	.word	0x0000b1b0
        /*0378*/ 	.word	0x0000000f
        /*037c*/ 	.word	0x00026828
        /*0380*/ 	.short	0x010a
        /*0382*/ 	.byte	0x3f
	.zero		1


	//   ....[35]....
        /*0384*/ 	.word	0x0000b200
        /*0388*/ 	.word	0x0000000f
        /*038c*/ 	.word	0x00026848
        /*0390*/ 	.short	0x010a
        /*0392*/ 	.byte	0x3f
	.zero		1


	//   ....[36]....
        /*0394*/ 	.word	0x0000b260
        /*0398*/ 	.word	0x0000000f
        /*039c*/ 	.word	0x00026820
        /*03a0*/ 	.short	0x010a
        /*03a2*/ 	.byte	0x3f
	.zero		1


	//   ....[37]....
        /*03a4*/ 	.word	0x0000b2b0
        /*03a8*/ 	.word	0x0000000f
        /*03ac*/ 	.word	0x00026840
        /*03b0*/ 	.short	0x010a
        /*03b2*/ 	.byte	0x3f
	.zero		1


	//   ....[38]....
        /*03b4*/ 	.word	0x0000b300
        /*03b8*/ 	.word	0x0000000f
        /*03bc*/ 	.word	0x00026828
        /*03c0*/ 	.short	0x010a
        /*03c2*/ 	.byte	0x3f
	.zero		1


	//   ....[39]....
        /*03c4*/ 	.word	0x0000b350
        /*03c8*/ 	.word	0x00000003
        /*03cc*/ 	.word	0x00026840
        /*03d0*/ 	.short	0x010a
        /*03d2*/ 	.byte	0x3f
	.zero		1


	//   ....[40]....
        /*03d4*/ 	.word	0x0000b420
        /*03d8*/ 	.word	0x00000007
        /*03dc*/ 	.word	0x00000000
        /*03e0*/ 	.short	0x010a
        /*03e2*/ 	.byte	0x3f
	.zero		1


	//   ....[41]....
        /*03e4*/ 	.word	0x0000b470
        /*03e8*/ 	.word	0x00000003
        /*03ec*/ 	.word	0x00000000
        /*03f0*/ 	.short	0x010a
        /*03f2*/ 	.byte	0x3f
	.zero		1


	//   ....[42]....
        /*03f4*/ 	.word	0x0000b4c0
        /*03f8*/ 	.word	0x00000005
        /*03fc*/ 	.word	0x00000000
        /*0400*/ 	.short	0x010a
        /*0402*/ 	.byte	0x3f
	.zero		1


	//----- nvinfo : EIATTR_NUM_MBARRIERS
	.align		4
.L_975:
        /*0404*/ 	.byte	0x03, 0x38
        /*0406*/ 	.short	0x0009


	//----- nvinfo : EIATTR_EXIT_INSTR_OFFSETS
	.align		4
        /*0408*/ 	.byte	0x04, 0x1c
        /*040a*/ 	.short	(.L_977 - .L_976)


	//   ....[0]....
.L_976:
        /*040c*/ 	.word	0x0000ad40


	//----- nvinfo : EIATTR_MAX_THREADS
	.align		4
.L_977:
        /*0410*/ 	.byte	0x04, 0x05
        /*0412*/ 	.short	(.L_979 - .L_978)
.L_978:
        /*0414*/ 	.word	0x00000180
        /*0418*/ 	.word	0x00000001
        /*041c*/ 	.word	0x00000001


	//----- nvinfo : EIATTR_CRS_STACK_SIZE
	.align		4
.L_979:
        /*0420*/ 	.byte	0x04, 0x1e
        /*0422*/ 	.short	(.L_981 - .L_980)
.L_980:
        /*0424*/ 	.word	0x00000000


	//----- nvinfo : EIATTR_CBANK_PARAM_SIZE
	.align		4
.L_981:
        /*0428*/ 	.byte	0x03, 0x19
        /*042a*/ 	.short	0x0770


	//----- nvinfo : EIATTR_PARAM_CBANK
	.align		4
        /*042c*/ 	.byte	0x04, 0x0a
        /*042e*/ 	.short	(.L_983 - .L_982)
	.align		4
.L_982:
        /*0430*/ 	.word	index@(.nv.constant0._ZN7cutlass13device_kernelIN5flash11enable_sm90INS1_16FlashAttnBwdSm90INS1_25CollectiveMainloopBwdSm90ILi2ELi2ELi2EN4cute5tupleIJNS5_1CILi1EEES8_S8_EEENS6_IJNS7_ILi64EEENS7_ILi128EEENS7_ILi96EEEEEENS_6half_tEfNS_4arch4Sm90ELb1ELb0ELb1ELb1ELb1ELb1ELb0ELb0ELi2ELi1ELi2ELi1ELb1EEENS1_24CollectiveEpilogueBwdGQAISD_fSG_Li256ELb1ELb1EEENS1_25SingleTileBwdLPTSchedulerILb1ELi128ELb1EEEEEEEEEvNT_6ParamsE)
        /*0434*/ 	.short	0x0210
        /*0436*/ 	.short	0x0770


	//----- nvinfo : EIATTR_SW_WAR
	.align		4
.L_983:
        /*0438*/ 	.byte	0x04, 0x36
        /*043a*/ 	.short	(.L_985 - .L_984)
.L_984:
        /*043c*/ 	.word	0x00000008
.L_985:


//--------------------- .nv.info._ZN7cutlass13device_kernelIN5flash11enable_sm90INS1_16FlashAttnBwdSm90INS1_25CollectiveMainloopBwdSm90ILi2ELi2ELi2EN4cute5tupleIJNS5_1CILi1EEES8_S8_EEENS6_IJNS7_ILi64EEENS7_ILi128EEENS7_ILi96EEEEEENS_6half_tEfNS_4arch4Sm90ELb0ELb0ELb0ELb0ELb0ELb1ELb0ELb0ELi2ELi1ELi2ELi1ELb1EEENS1_21CollectiveEpilogueBwdISD_SE_SG_Li256ELb0ELb0ELi1EEENS1_19SingleTileSchedulerILb0ELb0ELb0ELi128EEEEEEEEEvNT_6ParamsE --------------------------
	.section	.nv.info._ZN7cutlass13device_kernelIN5flash11enable_sm90INS1_16FlashAttnBwdSm90INS1_25CollectiveMainloopBwdSm90ILi2ELi2ELi2EN4cute5tupleIJNS5_1CILi1EEES8_S8_EEENS6_IJNS7_ILi64EEENS7_ILi128EEENS7_ILi96EEEEEENS_6half_tEfNS_4arch4Sm90ELb0ELb0ELb0ELb0ELb0ELb1ELb0ELb0ELi2ELi1ELi2ELi1ELb1EEENS1_21CollectiveEpilogueBwdISD_SE_SG_Li256ELb0ELb0ELi1EEENS1_19SingleTileSchedulerILb0ELb0ELb0ELi128EEEEEEEEEvNT_6ParamsE,"",@"SHT_CUDA_INFO"
	.sectionflags	@""
	.align	4


	//----- nvinfo : EIATTR_CUDA_API_VERSION
	.align		4
        /*0000*/ 	.byte	0x04, 0x37
        /*0002*/ 	.short	(.L_987 - .L_986)
.L_986:
        /*0004*/ 	.word	0x00000082


	//----- nvinfo : EIATTR_KPARAM_INFO
	.align		4
.L_987:
        /*0008*/ 	.byte	0x04, 0x17
        /*000a*/ 	.short	(.L_989 - .L_988)
.L_988:
        /*000c*/ 	.word	0x00000000
        /*0010*/ 	.short	0x0000
        /*0012*/ 	.short	0x0070
        /*0014*/ 	.byte	0x00, 0xf0, 0x01, 0x24


	//----- nvinfo : EIATTR_SPARSE_MMA_MASK
	.align		4
.L_989:
        /*0018*/ 	.byte	0x03, 0x50
        /*001a*/ 	.short	0x0000


	//----- nvinfo : EIATTR_MAXREG_COUNT
	.align		4
        /*001c*/ 	.byte	0x03, 0x1b
        /*001e*/ 	.short	0x00a8


	//----- nvinfo : EIATTR_NUM_BARRIERS
	.align		4
        /*0020*/ 	.byte	0x02, 0x4c
        /*0022*/ 	.byte	0x10
	.zero		1


	//----- nvinfo : EIATTR_EXTERNS
	.align		4
        /*0024*/ 	.byte	0x04, 0x0f
        /*0026*/ 	.short	(.L_991 - .L_990)


	//   ....[0]....
	.align		4
.L_990:
        /*0028*/ 	.word	index@(__assertfail)


	//----- nvinfo : EIATTR_MERCURY_ISA_VERSION
	.align		4
.L_991:
        /*002c*/ 	.byte	0x03, 0x5f
        /*002e*/ 	.short	0x0101


	//----- nvinfo : EIATTR_INT_WARP_WIDE_INSTR_OFFSETS
	.align		4
        /*0030*/ 	.byte	0x04, 0x31
        /*0032*/ 	.short	(.L_993 - .L_992)


	//   ....[0]....
.L_992:
        /*0034*/ 	.word	0x000001e0


	//   ....[1]....
        /*0038*/ 	.word	0x00000210


	//----- nvinfo : EIATTR_COOP_GROUP_MASK_REGIDS
	.align		4
.L_993:
        /*003c*/ 	.byte	0x04, 0x29
        /*003e*/ 	.short	(.L_995 - .L_994)


	//   ....[0]....
.L_994:
        /*0040*/ 	.word	0xffffffff


	//   ....[1]....
        /*0044*/ 	.word	0xffffffff


	//   ....[2]....
        /*0048*/ 	.word	0xffffffff


	//   ....[3]....
        /*004c*/ 	.word	0xffffffff


	//   ....[4]....
        /*0050*/ 	.word	0xffffffff


	//   ....[5]....
        /*0054*/ 	.word	0xffffffff


	//   ....[6]....
        /*0058*/ 	.word	0xffffffff


	//   ....[7]....
        /*005c*/ 	.word	0xffffffff


	//   ....[8]....
        /*0060*/ 	.word	0x0500000f


	//----- nvinfo : EIATTR_COOP_GROUP_INSTR_OFFSETS
	.align		4
.L_995:
        /*0064*/ 	.byte	0x04, 0x28
        /*0066*/ 	.short	(.L_997 - .L_996)


	//   ....[0]....
.L_996:
        /*0068*/ 	.word	0x00000060


	//   ....[1]....
        /*006c*/ 	.word	0x000001f0


	//   ....[2]....
        /*0070*/ 	.word	0x00000240


	//   ....[3]....
        /*0074*/ 	.word	0x00000430


	//   ....[4]....
        /*0078*/ 	.word	0x00000640


	//   ....[5]....
        /*007c*/ 	.word	0x00000b90


	//   ....[6]....
        /*0080*/ 	.word	0x00004440


	//   ....[7]....
        /*0084*/ 	.word	0x00004a40


	//   ....[8]....
        /*0088*/ 	.word	0x000078a0


	//----- nvinfo : EIATTR_REG_RECONFIG
	.align		4
.L_997:
        /*008c*/ 	.byte	0x01, 0x54
	.zero		2


	//----- nvinfo : EIATTR_SYSCALL_OFFSETS
	.align		4
        /*0090*/ 	.byte	0x04, 0x46
        /*0092*/ 	.short	(.L_999 - .L_998)


	//   ....[0]....
.L_998:
        /*0094*/ 	.word	0x000007f0


	//   ....[1]....
        /*0098*/ 	.word	0x000008e0


	//   ....[2]....
        /*009c*/ 	.word	0x00000a40


	//   ....[3]....
        /*00a0*/ 	.word	0x00000b30


	//   ....[4]....
        /*00a4*/ 	.word	0x00000e20


	//   ....[5]....
        /*00a8*/ 	.word	0x00003ee0


	//   ....[6]....
        /*00ac*/ 	.word	0x00004000


	//   ....[7]....
        /*00b0*/ 	.word	0x00004120


	//   ....[8]....
        /*00b4*/ 	.word	0x00004240


	//----- nvinfo : EIATTR_MBARRIER_INSTR_OFFSETS
	.align		4
.L_999:
        /*00b8*/ 	.byte	0x04, 0x39
        /*00ba*/ 	.short	(.L_1001 - .L_1000)


	//   ....[0]....
.L_1000:
        /*00bc*/ 	.word	0x000002e0
        /*00c0*/ 	.word	0x000000ff
        /*00c4*/ 	.word	0x00026800
        /*00c8*/ 	.short	0x0100
        /*00ca*/ 	.byte	0x06
	.zero		1


	//   ....[1]....
        /*00cc*/ 	.word	0x000003e0
        /*00d0*/ 	.word	0x000000ff
        /*00d4*/ 	.word	0x00026810
        /*00d8*/ 	.short	0x0100
        /*00da*/ 	.byte	0x08
	.zero		1


	//   ....[2]....
        /*00dc*/ 	.word	0x000003f0
        /*00e0*/ 	.word	0x000000ff
        /*00e4*/ 	.word	0x00026820
        /*00e8*/ 	.short	0x0100
        /*00ea*/ 	.byte	0x08
	.zero		1


	//   ....[3]....
        /*00ec*/ 	.word	0x00000400
        /*00f0*/ 	.word	0x000000ff
        /*00f4*/ 	.word	0x00026818
        /*00f8*/ 	.short	0x0100
        /*00fa*/ 	.byte	0x08
	.zero		1


	//   ....[4]....
        /*00fc*/ 	.word	0x00000410
        /*0100*/ 	.word	0x000000ff
        /*0104*/ 	.word	0x00026828
        /*0108*/ 	.short	0x0100
        /*010a*/ 	.byte	0x08
	.zero		1


	//   ....[5]....
        /*010c*/ 	.word	0x00000540
        /*0110*/ 	.word	0x000000ff
        /*0114*/ 	.word	0x00026830
        /*0118*/ 	.short	0x0100
        /*011a*/ 	.byte	0x08
	.zero		1


	//   ....[6]....
        /*011c*/ 	.word	0x00000550
        /*0120*/ 	.word	0x000000ff
        /*0124*/ 	.word	0x00026840
        /*0128*/ 	.short	0x0100
        /*012a*/ 	.byte	0x08
	.zero		1


	//   ....[7]....
        /*012c*/ 	.word	0x00000560
        /*0130*/ 	.word	0x000000ff
        /*0134*/ 	.word	0x00026838
        /*0138*/ 	.short	0x0100
        /*013a*/ 	.byte	0x08
	.zero		1


	//   ....[8]....
        /*013c*/ 	.word	0x00000570
        /*0140*/ 	.word	0x000000ff
        /*0144*/ 	.word	0x00026848
        /*0148*/ 	.short	0x0100
        /*014a*/ 	.byte	0x08
	.zero		1


	//   ....[9]....
        /*014c*/ 	.word	0x00000bd0
        /*0150*/ 	.word	0x00000002
        /*0154*/ 	.word	0x00026800
        /*0158*/ 	.short	0x010a
        /*015a*/ 	.byte	0x3f
	.zero		1


	//   ....[10]....
        /*015c*/ 	.word	0x00000cd0
        /*0160*/ 	.word	0x00000002
        /*0164*/ 	.word	0x00026800
        /*0168*/ 	.short	0x010a
        /*016a*/ 	.byte	0x3f
	.zero		1


	//   ....[11]....
        /*016c*/ 	.word	0x00001680
        /*0170*/ 	.word	0x000000ff
        /*0174*/ 	.word	0x00026810
        /*0178*/ 	.short	0x010a
        /*017a*/ 	.byte	0x08
	.zero		1


	//   ....[12]....
        /*017c*/ 	.word	0x000016c0
        /*0180*/ 	.word	0x000000ff
        /*0184*/ 	.word	0x00026810
        /*0188*/ 	.short	0x010a
        /*018a*/ 	.byte	0x08
	.zero		1


	//   ....[13]....
        /*018c*/ 	.word	0x00001b10
        /*0190*/ 	.word	0x000000ff
        /*0194*/ 	.word	0x00026830
        /*0198*/ 	.short	0x010a
        /*019a*/ 	.byte	0x08
	.zero		1


	//   ....[14]....
        /*019c*/ 	.word	0x00001b50
        /*01a0*/ 	.word	0x000000ff
        /*01a4*/ 	.word	0x00026830
        /*01a8*/ 	.short	0x010a
        /*01aa*/ 	.byte	0x08
	.zero		1


	//   ....[15]....
        /*01ac*/ 	.word	0x00003760
        /*01b0*/ 	.word	0x000000ff
        /*01b4*/ 	.word	0x00000000
        /*01b8*/ 	.short	0x0101
        /*01ba*/ 	.byte	0x0a
	.zero		1


	//   ....[16]....
        /*01bc*/ 	.word	0x00003a70
        /*01c0*/ 	.word	0x000000ff
        /*01c4*/ 	.word	0x00000000
        /*01c8*/ 	.short	0x0101
        /*01ca*/ 	.byte	0x08
	.zero		1


	//   ....[17]....
        /*01cc*/ 	.word	0x00005840
        /*01d0*/ 	.word	0x00000000
        /*01d4*/ 	.word	0x00026820
        /*01d8*/ 	.short	0x010a
        /*01da*/ 	.byte	0x3f
	.zero		1


	//   ....[18]....
        /*01dc*/ 	.word	0x00006140
        /*01e0*/ 	.word	0x00000000
        /*01e4*/ 	.word	0x00026840
        /*01e8*/ 	.short	0x010a
        /*01ea*/ 	.byte	0x3f
	.zero		1


	//   ....[19]....
        /*01ec*/ 	.word	0x00006440
        /*01f0*/ 	.word	0x00000000
        /*01f4*/ 	.word	0x00026828
        /*01f8*/ 	.short	0x010a
        /*01fa*/ 	.byte	0x3f
	.zero		1


	//   ....[20]....
        /*01fc*/ 	.word	0x000066c0
        /*0200*/ 	.word	0x00000000
        /*0204*/ 	.word	0x00026848
        /*0208*/ 	.short	0x010a
        /*020a*/ 	.byte	0x3f
	.zero		1


	//   ....[21]....
        /*020c*/ 	.word	0x00006990
        /*0210*/ 	.word	0x00000000
        /*0214*/ 	.word	0x00026820
        /*0218*/ 	.short	0x010a
        /*021a*/ 	.byte	0x3f
	.zero		1


	//   ....[22]....
        /*021c*/ 	.word	0x00006c80
        /*0220*/ 	.word	0x00000000
        /*0224*/ 	.word	0x00026840
        /*0228*/ 	.short	0x010a
        /*022a*/ 	.byte	0x3f
	.zero		1


	//   ....[23]....
        /*022c*/ 	.word	0x00006f60
        /*0230*/ 	.word	0x00000000
        /*0234*/ 	.word	0x00026828
        /*0238*/ 	.short	0x010a
        /*023a*/ 	.byte	0x3f
	.zero		1


	//   ....[24]....
        /*023c*/ 	.word	0x00007240
        /*0240*/ 	.word	0x00000003
        /*0244*/ 	.word	0x00026840
        /*0248*/ 	.short	0x010a
        /*024a*/ 	.byte	0x3f
	.zero		1


	//   ....[25]....
        /*024c*/ 	.word	0x00007700
        /*0250*/ 	.word	0x00000006
        /*0254*/ 	.word	0x00000000
        /*0258*/ 	.short	0x010a
        /*025a*/ 	.byte	0x3f
	.zero		1


	//   ....[26]....
        /*025c*/ 	.word	0x00007760
        /*0260*/ 	.word	0x00000003
        /*0264*/ 	.word	0x00000000
        /*0268*/ 	.short	0x010a
        /*026a*/ 	.byte	0x3f
	.zero		1


	//   ....[27]....
        /*026c*/ 	.word	0x000077c0
        /*0270*/ 	.word	0x00000000
        /*0274*/ 	.word	0x00000000
        /*0278*/ 	.short	0x010a
        /*027a*/ 	.byte	0x3f
	.zero		1


	//   ....[28]....
        /*027c*/ 	.word	0x000077f0
        /*0280*/ 	.word	0x00000003
        /*0284*/ 	.word	0x00000000
        /*0288*/ 	.short	0x010a
        /*028a*/ 	.byte	0x3f
	.zero		1


	//   ....[29]....
        /*028c*/ 	.word	0x000078d0
        /*0290*/ 	.word	0x00000002
        /*0294*/ 	.word	0x00026800
        /*0298*/ 	.short	0x010a
        /*029a*/ 	.byte	0x3f
	.zero		1


	//   ....[30]....
        /*029c*/ 	.word	0x00007930
        /*02a0*/ 	.word	0x00000005
        /*02a4*/ 	.word	0x00026810
        /*02a8*/ 	.short	0x010a
        /*02aa*/ 	.byte	0x3f
	.zero		1


	//   ....[31]....
        /*02ac*/ 	.word	0x00007990
        /*02b0*/ 	.word	0x00000005
        /*02b4*/ 	.word	0x00026830
        /*02b8*/ 	.short	0x010a
        /*02ba*/ 	.byte	0x3f
	.zero		1


	//   ....[32]....
        /*02bc*/ 	.word	0x000079e0
        /*02c0*/ 	.word	0x00000000
        /*02c4*/ 	.word	0x00026820
        /*02c8*/ 	.short	0x010a
        /*02ca*/ 	.byte	0x3f
	.zero		1


	//   ....[33]....
        /*02cc*/ 	.word	0x00007a30
        /*02d0*/ 	.word	0x00000000
        /*02d4*/ 	.word	0x00026840
        /*02d8*/ 	.short	0x010a
        /*02da*/ 	.byte	0x3f
	.zero		1


	//   ....[34]....
        /*02dc*/ 	.word	0x00007a80
        /*02e0*/ 	.word	0x00000000
        /*02e4*/ 	.word	0x00026828
        /*02e8*/ 	.short	0x010a
        /*02ea*/ 	.byte	0x3f
	.zero		1


	//   ....[35]....
        /*02ec*/ 	.word	0x00007ad0
        /*02f0*/ 	.word	0x00000000
        /*02f4*/ 	.word	0x00026848
        /*02f8*/ 	.short	0x010a
        /*02fa*/ 	.byte	0x3f
	.zero		1


	//   ....[36]....
        /*02fc*/ 	.word	0x00007b30
        /*0300*/ 	.word	0x00000000
        /*0304*/ 	.word	0x00026820
        /*0308*/ 	.short	0x010a
        /*030a*/ 	.byte	0x3f
	.zero		1


	//   ....[37]....
        /*030c*/ 	.word	0x00007b80
        /*0310*/ 	.word	0x00000000
        /*0314*/ 	.word	0x00026840
        /*0318*/ 	.short	0x010a
        /*031a*/ 	.byte	0x3f
	.zero		1


	//   ....[38]....
        /*031c*/ 	.word	0x00007bd0
        /*0320*/ 	.word	0x00000000
        /*0324*/ 	.word	0x00026828
        /*0328*/ 	.short	0x010a
        /*032a*/ 	.byte	0x3f
	.zero		1


	//   ....[39]....
        /*032c*/ 	.word	0x00007c20
        /*0330*/ 	.word	0x00000003
        /*0334*/ 	.word	0x00026840
        /*0338*/ 	.short	0x010a
        /*033a*/ 	.byte	0x3f
	.zero		1


	//   ....[40]....
        /*033c*/ 	.word	0x00007d00
        /*0340*/ 	.word	0x00000006
        /*0344*/ 	.word	0x00000000
        /*0348*/ 	.short	0x010a
        /*034a*/ 	.byte	0x3f
	.zero		1


	//   ....[41]....
        /*034c*/ 	.word	0x00007d50
        /*0350*/ 	.word	0x00000003
        /*0354*/ 	.word	0x00000000
        /*0358*/ 	.short	0x010a
        /*035a*/ 	.byte	0x3f
	.zero		1


	//   ....[42]....
        /*035c*/ 	.word	0x00007da0
        /*0360*/ 	.word	0x00000000
        /*0364*/ 	.word	0x00000000
        /*0368*/ 	.short	0x010a
        /*036a*/ 	.byte	0x3f
	.zero		1


	//----- nvinfo : EIATTR_NUM_MBARRIERS
	.align		4
.L_1001:
        /*036c*/ 	.byte	0x03, 0x38
        /*036e*/ 	.short	0x0009


	//----- nvinfo : EIATTR_EXIT_INSTR_OFFSETS
	.align		4
        /*0370*/ 	.byte	0x04, 0x1c
        /*0372*/ 	.short	(.L_1003 - .L_1002)


	//   ....[0]....
.L_1002:
        /*0374*/ 	.word	0x000006a0


	//   ....[1]....
        /*0378*/ 	.word	0x000049f0


	//   ....[2]....
        /*037c*/ 	.word	0x00004a80


	//   ....[3]....
        /*0380*/ 	.word	0x00004ab0


	//   ....[4]....
        /*0384*/ 	.word	0x00004bc0


	//   ....[5]....
        /*0388*/ 	.word	0x00005280


	//   ....[6]....
        /*038c*/ 	.word	0x00005550


	//   ....[7]....
        /*0390*/ 	.word	0x00007840


	//----- nvinfo : EIATTR_MAX_THREADS
	.align		4
.L_1003:
        /*0394*/ 	.byte	0x04, 0x05
        /*0396*/ 	.short	(.L_1005 - .L_1004)
.L_1004:
        /*0398*/ 	.word	0x00000180
        /*039c*/ 	.word	0x00000001
        /*03a0*/ 	.word	0x00000001


	//----- nvinfo : EIATTR_CRS_STACK_SIZE
	.align		4
.L_1005:
        /*03a4*/ 	.byte	0x04, 0x1e
        /*03a6*/ 	.short	(.L_1007 - .L_1006)
.L_1006:
        /*03a8*/ 	.word	0x00000000


	//----- nvinfo : EIATTR_CBANK_PARAM_SIZE
	.align		4
.L_1007:
        /*03ac*/ 	.byte	0x03, 0x19
        /*03ae*/ 	.short	0x0970


	//----- nvinfo : EIATTR_PARAM_CBANK
	.align		4
        /*03b0*/ 	.byte	0x04, 0x0a
        /*03b2*/ 	.short	(.L_1009 - .L_1008)
	.align		4
.L_1008:
        /*03b4*/ 	.word	index@(.nv.constant0._ZN7cutlass13device_kernelIN5flash11enable_sm90INS1_16FlashAttnBwdSm90INS1_25CollectiveMainloopBwdSm90ILi2ELi2ELi2EN4cute5tupleIJNS5_1CILi1EEES8_S8_EEENS6_IJNS7_ILi64EEENS7_ILi128EEENS7_ILi96EEEEEENS_6half_tEfNS_4arch4Sm90ELb0ELb0ELb0ELb0ELb0ELb1ELb0ELb0ELi2ELi1ELi2ELi1ELb1EEENS1_21CollectiveEpilogueBwdISD_SE_SG_Li256ELb0ELb0ELi1EEENS1_19SingleTileSchedulerILb0ELb0ELb0ELi128EEEEEEEEEvNT_6ParamsE)
        /*03b8*/ 	.short	0x0210
        /*03ba*/ 	.short	0x0970


	//----- nvinfo : EIATTR_SW_WAR
	.align		4
.L_1009:
        /*03bc*/ 	.byte	0x04, 0x36
        /*03be*/ 	.short	(.L_1011 - .L_1010)
.L_1010:
        /*03c0*/ 	.word	0x00000008
.L_1011:


//--------------------- .nv.info._ZN7cutlass13device_kernelIN5flash11enable_sm90INS1_16FlashAttnBwdSm90INS1_25CollectiveMainloopBwdSm90ILi2ELi2ELi2EN4cute5tupleIJNS5_1CILi1EEES8_S8_EEENS6_IJNS7_ILi64EEENS7_ILi128EEENS7_ILi96EEEEEENS_6half_tEfNS_4arch4Sm90ELb0ELb0ELb0ELb0ELb1ELb1ELb0ELb0ELi2ELi1ELi2ELi1ELb1EEENS1_21CollectiveEpilogueBwdISD_SE_SG_Li256ELb0ELb0ELi1EEENS1_19SingleTileSchedulerILb0ELb0ELb0ELi128EEEEEEEEEvNT_6ParamsE --------------------------
	.section	.nv.info._ZN7cutlass13device_kernelIN5flash11enable_sm90INS1_16FlashAttnBwdSm90INS1_25CollectiveMainloopBwdSm90ILi2ELi2ELi2EN4cute5tupleIJNS5_1CILi1EEES8_S8_EEENS6_IJNS7_ILi64EEENS7_ILi128EEENS7_ILi96EEEEEENS_6half_tEfNS_4arch4Sm90ELb0ELb0ELb0ELb0ELb1ELb1ELb0ELb0ELi2ELi1ELi2ELi1ELb1EEENS1_21CollectiveEpilogueBwdISD_SE_SG_Li256ELb0ELb0ELi1EEENS1_19SingleTileSchedulerILb0ELb0ELb0ELi128EEEEEEEEEvNT_6ParamsE,"",@"SHT_CUDA_INFO"
	.sectionflags	@""
	.align	4


	//----- nvinfo : EIATTR_CUDA_API_VERSION
	.align		4
        /*0000*/ 	.byte	0x04, 0x37
        /*0002*/ 	.short	(.L_1013 - .L_1012)
.L_1012:
        /*0004*/ 	.word	0x00000082


	//----- nvinfo : EIATTR_KPARAM_INFO
	.align		4
.L_1013:
        /*0008*/ 	.byte	0x04, 0x17
        /*000a*/ 	.short	(.L_1015 - .L_1014)
.L_1014:
        /*000c*/ 	.word	0x00000000
        /*0010*/ 	.short	0x0000
        /*0012*/ 	.short	0x0070
        /*0014*/ 	.byte	0x00, 0xf0, 0x01, 0x24


	//----- nvinfo : EIATTR_SPARSE_MMA_MASK
	.align		4
.L_1015:
        /*0018*/ 	.byte	0x03, 0x50
        /*001a*/ 	.short	0x0000


	//----- nvinfo : EIATTR_MAXREG_COUNT
	.align		4
        /*001c*/ 	.byte	0x03, 0x1b
        /*001e*/ 	.short	0x00a8


	//----- nvinfo : EIATTR_NUM_BARRIERS
	.align		4
        /*0020*/ 	.byte	0x02, 0x4c
        /*0022*/ 	.byte	0x10
	.zero		1


	//----- nvinfo : EIATTR_EXTERNS
	.align		4
        /*0024*/ 	.byte	0x04, 0x0f
        /*0026*/ 	.short	(.L_1017 - .L_1016)


	//   ....[0]....
	.align		4
.L_1016:
        /*0028*/ 	.word	index@(__assertfail)


	//----- nvinfo : EIATTR_MERCURY_ISA_VERSION
	.align		4
.L_1017:
        /*002c*/ 	.byte	0x03, 0x5f
        /*002e*/ 	.short	0x0101


	//----- nvinfo : EIATTR_INT_WARP_WIDE_INSTR_OFFSETS
	.align		4
        /*0030*/ 	.byte	0x04, 0x31
        /*0032*/ 	.short	(.L_1019 - .L_1018)


	//   ....[0]....
.L_1018:
        /*0034*/ 	.word	0x000001e0


	//   ....[1]....
        /*0038*/ 	.word	0x00000210


	//   ....[2]....
        /*003c*/ 	.word	0x000052e0


	//   ....[3]....
        /*0040*/ 	.word	0x00005750


	//   ....[4]....
        /*0044*/ 	.word	0x00005d30


	//----- nvinfo : EIATTR_COOP_GROUP_MASK_REGIDS
	.align		4
.L_1019:
        /*0048*/ 	.byte	0x04, 0x29
        /*004a*/ 	.short	(.L_1021 - .L_1020)


	//   ....[0]....
.L_1020:
        /*004c*/ 	.word	0xffffffff


	//   ....[1]....
        /*0050*/ 	.word	0xffffffff


	//   ....[2]....
        /*0054*/ 	.word	0xffffffff


	//   ....[3]....
        /*0058*/ 	.word	0xffffffff


	//   ....[4]....
        /*005c*/ 	.word	0xffffffff


	//   ....[5]....
        /*0060*/ 	.word	0xffffffff


	//   ....[6]....
        /*0064*/ 	.word	0xffffffff


	//   ....[7]....
        /*0068*/ 	.word	0xffffffff


	//   ....[8]....
        /*006c*/ 	.word	0xffffffff


	//   ....[9]....
        /*0070*/ 	.word	0xffffffff


	//   ....[10]....
        /*0074*/ 	.word	0xffffffff


	//   ....[11]....
        /*0078*/ 	.word	0xffffffff


	//   ....[12]....
        /*007c*/ 	.word	0xffffffff


	//   ....[13]....
        /*0080*/ 	.word	0xffffffff


	//   ....[14]....
        /*0084*/ 	.word	0x0500000f


	//   ....[15]....
        /*0088*/ 	.word	0x0500000f


	//   ....[16]....
        /*008c*/ 	.word	0x0500000f


	//   ....[17]....
        /*0090*/ 	.word	0x0500000f


	//----- nvinfo : EIATTR_COOP_GROUP_INSTR_OFFSETS
	.align		4
.L_1021:
        /*0094*/ 	.byte	0x04, 0x28
        /*0096*/ 	.short	(.L_1023 - .L_1022)


	//   ....[0]....
.L_1022:
        /*0098*/ 	.word	0x00000060


	//   ....[1]....
        /*009c*/ 	.word	0x000001f0


	//   ....[2]....
        /*00a0*/ 	.word	0x00000240


	//   ....[3]....
        /*00a4*/ 	.word	0x00000430


	//   ....[4]....
        /*00a8*/ 	.word	0x00000640


	//   ....[5]....
        /*00ac*/ 	.word	0x00000b90


	//   ....[6]....
        /*00b0*/ 	.word	0x00004440


	//   ....[7]....
        /*00b4*/ 	.word	0x00004a40


	//   ....[8]....
        /*00b8*/ 	.word	0x00004f80


	//   ....[9]....
        /*00bc*/ 	.word	0x00005210


	//   ....[10]....
        /*00c0*/ 	.word	0x00005450


	//   ....[11]....
        /*00c4*/ 	.word	0x00005680


	//   ....[12]....
        /*00c8*/ 	.word	0x00005930


	//   ....[13]....
        /*00cc*/ 	.word	0x00005c60


	//   ....[14]....
        /*00d0*/ 	.word	0x000080e0


	//   ....[15]....
        /*00d4*/ 	.word	0x00008250


	//   ....[16]....
        /*00d8*/ 	.word	0x000082c0


	//   ....[17]....
        /*00dc*/ 	.word	0x00008330


	//----- nvinfo : EIATTR_REG_RECONFIG
	.align		4
.L_1023:
        /*00e0*/ 	.byte	0x01, 0x54
	.zero		2


	//----- nvinfo : EIATTR_SYSCALL_OFFSETS
	.align		4
        /*00e4*/ 	.byte	0x04, 0x46
        /*00e6*/ 	.short	(.L_1025 - .L_1024)


	//   ....[0]....
.L_1024:
        /*00e8*/ 	.word	0x000007f0


	//   ....[1]....
        /*00ec*/ 	.word	0x000008e0


	//   ....[2]....
        /*00f0*/ 	.word	0x00000a40


	//   ....[3]....
        /*00f4*/ 	.word	0x00000b30


	//   ....[4]....
        /*00f8*/ 	.word	0x00000e20


	//   ....[5]....
        /*00fc*/ 	.word	0x00003ee0


	//   ....[6]....
        /*0100*/ 	.word	0x00004000


	//   ....[7]....
        /*0104*/ 	.word	0x00004120


	//   ....[8]....
        /*0108*/ 	.word	0x00004240


	//----- nvinfo : EIATTR_MBARRIER_INSTR_OFFSETS
	.align		4
.L_1025:
        /*010c*/ 	.byte	0x04, 0x39
        /*010e*/ 	.short	(.L_1027 - .L_1026)


	//   ....[0]....
.L_1026:
        /*0110*/ 	.word	0x000002e0
        /*0114*/ 	.word	0x000000ff
        /*0118*/ 	.word	0x00026800
        /*011c*/ 	.short	0x0100
        /*011e*/ 	.byte	0x06
	.zero		1


	//   ....[1]....
        /*0120*/ 	.word	0x000003e0
        /*0124*/ 	.word	0x000000ff
        /*0128*/ 	.word	0x00026810
        /*012c*/ 	.short	0x0100
        /*012e*/ 	.byte	0x08
	.zero		1


	//   ....[2]....
        /*0130*/ 	.word	0x000003f0
        /*0134*/ 	.word	0x000000ff
        /*0138*/ 	.word	0x00026820
        /*013c*/ 	.short	0x0100
        /*013e*/ 	.byte	0x08
	.zero		1


	//   ....[3]....
        /*0140*/ 	.word	0x00000400
        /*0144*/ 	.word	0x000000ff
        /*0148*/ 	.word	0x00026818
        /*014c*/ 	.short	0x0100
        /*014e*/ 	.byte	0x08
	.zero		1


	//   ....[4]....
        /*0150*/ 	.word	0x00000410
        /*0154*/ 	.word	0x000000ff
        /*0158*/ 	.word	0x00026828
        /*015c*/ 	.short	0x0100
        /*015e*/ 	.byte	0x08
	.zero		1


	//   ....[5]....
        /*0160*/ 	.word	0x00000540
        /*0164*/ 	.word	0x000000ff
        /*0168*/ 	.word	0x00026830
        /*016c*/ 	.short	0x0100
        /*016e*/ 	.byte	0x08
	.zero		1


	//   ....[6]....
        /*0170*/ 	.word	0x00000550
        /*0174*/ 	.word	0x000000ff
        /*0178*/ 	.word	0x00026840
        /*017c*/ 	.short	0x0100
        /*017e*/ 	.byte	0x08
	.zero		1


	//   ....[7]....
        /*0180*/ 	.word	0x00000560
        /*0184*/ 	.word	0x000000ff
        /*0188*/ 	.word	0x00026838
        /*018c*/ 	.short	0x0100
        /*018e*/ 	.byte	0x08
	.zero		1


	//   ....[8]....
        /*0190*/ 	.word	0x00000570
        /*0194*/ 	.word	0x000000ff
        /*0198*/ 	.word	0x00026848
        /*019c*/ 	.short	0x0100
        /*019e*/ 	.byte	0x08
	.zero		1


	//   ....[9]....
        /*01a0*/ 	.word	0x00000bd0
        /*01a4*/ 	.word	0x00000002
        /*01a8*/ 	.word	0x00026800
        /*01ac*/ 	.short	0x010a
        /*01ae*/ 	.byte	0x3f
	.zero		1


	//   ....[10]....
        /*01b0*/ 	.word	0x00000cd0
        /*01b4*/ 	.word	0x00000002
        /*01b8*/ 	.word	0x00026800
        /*01bc*/ 	.short	0x010a
        /*01be*/ 	.byte	0x3f
	.zero		1


	//   ....[11]....
        /*01c0*/ 	.word	0x00001680
        /*01c4*/ 	.word	0x000000ff
        /*01c8*/ 	.word	0x00026810
        /*01cc*/ 	.short	0x010a
        /*01ce*/ 	.byte	0x08
	.zero		1


	//   ....[12]....
        /*01d0*/ 	.word	0x000016c0
        /*01d4*/ 	.word	0x000000ff
        /*01d8*/ 	.word	0x00026810
        /*01dc*/ 	.short	0x010a
        /*01de*/ 	.byte	0x08
	.zero		1


	//   ....[13]....
        /*01e0*/ 	.word	0x00001b10
        /*01e4*/ 	.word	0x000000ff
        /*01e8*/ 	.word	0x00026830
        /*01ec*/ 	.short	0x010a
        /*01ee*/ 	.byte	0x08
	.zero		1


	//   ....[14]....
        /*01f0*/ 	.word	0x00001b50
        /*01f4*/ 	.word	0x000000ff
        /*01f8*/ 	.word	0x00026830
        /*01fc*/ 	.short	0x010a
        /*01fe*/ 	.byte	0x08
	.zero		1


	//   ....[15]....
        /*0200*/ 	.word	0x00003760
        /*0204*/ 	.word	0x000000ff
        /*0208*/ 	.word	0x00000000
        /*020c*/ 	.short	0x0101
        /*020e*/ 	.byte	0x0a
	.zero		1


	//   ....[16]....
        /*0210*/ 	.word	0x00003a70
        /*0214*/ 	.word	0x000000ff
        /*0218*/ 	.word	0x00000000
        /*021c*/ 	.short	0x0101
        /*021e*/ 	.byte	0x08
	.zero		1


	//   ....[17]....
        /*0220*/ 	.word	0x00006080
        /*0224*/ 	.word	0x00000000
        /*0228*/ 	.word	0x00026820
        /*022c*/ 	.short	0x010a
        /*022e*/ 	.byte	0x3f
	.zero		1


	//   ....[18]....
        /*0230*/ 	.word	0x00006980
        /*0234*/ 	.word	0x00000000
        /*0238*/ 	.word	0x00026840
        /*023c*/ 	.short	0x010a
        /*023e*/ 	.byte	0x3f
	.zero		1


	//   ....[19]....
        /*0240*/ 	.word	0x00006c80
        /*0244*/ 	.word	0x00000000
        /*0248*/ 	.word	0x00026828
        /*024c*/ 	.short	0x010a
        /*024e*/ 	.byte	0x3f
	.zero		1


	//   ....[20]....
        /*0250*/ 	.word	0x00006f00
        /*0254*/ 	.word	0x00000000
        /*0258*/ 	.word	0x00026848
        /*025c*/ 	.short	0x010a
        /*025e*/ 	.byte	0x3f
	.zero		1


	//   ....[21]....
        /*0260*/ 	.word	0x000071d0
        /*0264*/ 	.word	0x00000000
        /*0268*/ 	.word	0x00026820
        /*026c*/ 	.short	0x010a
        /*026e*/ 	.byte	0x3f
	.zero		1


	//   ....[22]....
        /*0270*/ 	.word	0x000074c0
        /*0274*/ 	.word	0x00000000
        /*0278*/ 	.word	0x00026840
        /*027c*/ 	.short	0x010a
        /*027e*/ 	.byte	0x3f
	.zero		1


	//   ....[23]....
        /*0280*/ 	.word	0x000077a0
        /*0284*/ 	.word	0x00000000
        /*0288*/ 	.word	0x00026828
        /*028c*/ 	.short	0x010a
        /*028e*/ 	.byte	0x3f
	.zero		1


	//   ....[24]....
        /*0290*/ 	.word	0x00007a80
        /*0294*/ 	.word	0x00000003
        /*0298*/ 	.word	0x00026840
        /*029c*/ 	.short	0x010a
        /*029e*/ 	.byte	0x3f
	.zero		1


	//   ....[25]....
        /*02a0*/ 	.word	0x00007f40
        /*02a4*/ 	.word	0x00000006
        /*02a8*/ 	.word	0x00000000
        /*02ac*/ 	.short	0x010a
        /*02ae*/ 	.byte	0x3f
	.zero		1


	//   ....[26]....
        /*02b0*/ 	.word	0x00007fa0
        /*02b4*/ 	.word	0x00000003
        /*02b8*/ 	.word	0x00000000
        /*02bc*/ 	.short	0x010a
        /*02be*/ 	.byte	0x3f
	.zero		1


	//   ....[27]....
        /*02c0*/ 	.word	0x00008000
        /*02c4*/ 	.word	0x00000000
        /*02c8*/ 	.word	0x00000000
        /*02cc*/ 	.short	0x010a
        /*02ce*/ 	.byte	0x3f
	.zero		1


	//   ....[28]....
        /*02d0*/ 	.word	0x00008030
        /*02d4*/ 	.word	0x00000003
        /*02d8*/ 	.word	0x00000000
        /*02dc*/ 	.short	0x010a
        /*02de*/ 	.byte	0x3f
	.zero		1


	//   ....[29]....
        /*02e0*/ 	.word	0x00008110
        /*02e4*/ 	.word	0x00000002
        /*02e8*/ 	.word	0x00026800
        /*02ec*/ 	.short	0x010a
        /*02ee*/ 	.byte	0x3f
	.zero		1


	//   ....[30]....
        /*02f0*/ 	.word	0x00008170
        /*02f4*/ 	.word	0x00000005
        /*02f8*/ 	.word	0x00026810
        /*02fc*/ 	.short	0x010a
        /*02fe*/ 	.byte	0x3f
	.zero		1


	//   ....[31]....
        /*0300*/ 	.word	0x000081d0
        /*0304*/ 	.word	0x00000005
        /*0308*/ 	.word	0x00026830
        /*030c*/ 	.short	0x010a
        /*030e*/ 	.byte	0x3f
	.zero		1


	//   ....[32]....
        /*0310*/ 	.word	0x00008370
        /*0314*/ 	.word	0x00000000
        /*0318*/ 	.word	0x00026820
        /*031c*/ 	.short	0x010a
        /*031e*/ 	.byte	0x3f
	.zero		1


	//   ....[33]....
        /*0320*/ 	.word	0x000083c0
        /*0324*/ 	.word	0x00000000
        /*0328*/ 	.word	0x00026840
        /*032c*/ 	.short	0x010a
        /*032e*/ 	.byte	0x3f
	.zero		1


	//   ....[34]....
        /*0330*/ 	.word	0x00008410
        /*0334*/ 	.word	0x00000000
        /*0338*/ 	.word	0x00026828
        /*033c*/ 	.short	0x010a
        /*033e*/ 	.byte	0x3f
	.zero		1


	//   ....[35]....
        /*0340*/ 	.word	0x00008460
        /*0344*/ 	.word	0x00000000
        /*0348*/ 	.word	0x00026848
        /*034c*/ 	.short	0x010a
        /*034e*/ 	.byte	0x3f
	.zero		1


	//   ....[36]....
        /*0350*/ 	.word	0x000084c0
        /*0354*/ 	.word	0x00000000
        /*0358*/ 	.word	0x00026820
        /*035c*/ 	.short	0x010a
        /*035e*/ 	.byte	0x3f
	.zero		1


	//   ....[37]....
        /*0360*/ 	.word	0x00008510
        /*0364*/ 	.word	0x00000000
        /*0368*/ 	.word	0x00026840
        /*036c*/ 	.short	0x010a
        /*036e*/ 	.byte	0x3f
	.zero		1


	//   ....[38]....
        /*0370*/ 	.word	0x00008560
        /*0374*/ 	.word	0x00000000
        /*0378*/ 	.word	0x00026828
        /*037c*/ 	.short	0x010a
        /*037e*/ 	.byte	0x3f
	.zero		1


	//   ....[39]....
        /*0380*/ 	.word	0x000085b0
        /*0384*/ 	.word	0x00000003
        /*0388*/ 	.word	0x00026840
        /*038c*/ 	.short	0x010a
        /*038e*/ 	.byte	0x3f
	.zero		1


	//   ....[40]....
        /*0390*/ 	.word	0x00008690
        /*0394*/ 	.word	0x00000006
        /*0398*/ 	.word	0x00000000
        /*039c*/ 	.short	0x010a
        /*039e*/ 	.byte	0x3f
	.zero		1


	//   ....[41]....
        /*03a0*/ 	.word	0x000086e0
        /*03a4*/ 	.word	0x00000003
        /*03a8*/ 	.word	0x00000000
        /*03ac*/ 	.short	0x010a
        /*03ae*/ 	.byte	0x3f
	.zero		1


	//   ....[42]....
        /*03b0*/ 	.word	0x00008730
        /*03b4*/ 	.word	0x00000000
        /*03b8*/ 	.word	0x00000000
        /*03bc*/ 	.short	0x010a
        /*03be*/ 	.byte	0x3f
	.zero		1


	//----- nvinfo : EIATTR_NUM_MBARRIERS
	.align		4
.L_1027:
        /*03c0*/ 	.byte	0x03, 0x38
        /*03c2*/ 	.short	0x0009


	//----- nvinfo : EIATTR_EXIT_INSTR_OFFSETS
	.align		4
        /*03c4*/ 	.byte	0x04, 0x1c
        /*03c6*/ 	.short	(.L_1029 - .L_1028)


	//   ....[0]....
.L_1028:
        /*03c8*/ 	.word	0x000006a0


	//   ....[1]....
        /*03cc*/ 	.word	0x000049f0


	//   ....[2]....
        /*03d0*/ 	.word	0x00004a80


	//   ....[3]....
        /*03d4*/ 	.word	0x00004ab0


	//   ....[4]....
        /*03d8*/ 	.word	0x00004c00


	//   ....[5]....
        /*03dc*/ 	.word	0x000057f0


	//   ....[6]....
        /*03e0*/ 	.word	0x00005d90


	//   ....[7]....
        /*03e4*/ 	.word	0x00008080


	//----- nvinfo : EIATTR_MAX_THREADS
	.align		4
.L_1029:
        /*03e8*/ 	.byte	0x04, 0x05
        /*03ea*/ 	.short	(.L_1031 - .L_1030)
.L_1030:
        /*03ec*/ 	.word	0x00000180
        /*03f0*/ 	.word	0x00000001
        /*03f4*/ 	.word	0x00000001


	//----- nvinfo : EIATTR_CRS_STACK_SIZE
	.align		4
.L_1031:
        /*03f8*/ 	.byte	0x04, 0x1e
        /*03fa*/ 	.short	(.L_1033 - .L_1032)
.L_1032:
        /*03fc*/ 	.word	0x00000000


	//----- nvinfo : EIATTR_CBANK_PARAM_SIZE
	.align		4
.L_1033:
        /*0400*/ 	.byte	0x03, 0x19
        /*0402*/ 	.short	0x0970


	//----- nvinfo : EIATTR_PARAM_CBANK
	.align		4
        /*0404*/ 	.byte	0x04, 0x0a
        /*0406*/ 	.short	(.L_1035 - .L_1034)
	.align		4
.L_1034:
        /*0408*/ 	.word	index@(.nv.constant0._ZN7cutlass13device_kernelIN5flash11enable_sm90INS1_16FlashAttnBwdSm90INS1_25CollectiveMainloopBwdSm90ILi2ELi2ELi2EN4cute5tupleIJNS5_1CILi1EEES8_S8_EEENS6_IJNS7_ILi64EEENS7_ILi128EEENS7_ILi96EEEEEENS_6half_tEfNS_4arch4Sm90ELb0ELb0ELb0ELb0ELb1ELb1ELb0ELb0ELi2ELi1ELi2ELi1ELb1EEENS1_21CollectiveEpilogueBwdISD_SE_SG_Li256ELb0ELb0ELi1EEENS1_19SingleTileSchedulerILb0ELb0ELb0ELi128EEEEEEEEEvNT_6ParamsE)
        /*040c*/ 	.short	0x0210
        /*040e*/ 	.short	0x0970


	//----- nvinfo : EIATTR_SW_WAR
	.align		4
.L_1035:
        /*0410*/ 	.byte	0x04, 0x36
        /*0412*/ 	.short	(.L_1037 - .L_1036)
.L_1036:
        /*0414*/ 	.word	0x00000008
.L_1037:


//--------------------- .nv.info._ZN7cutlass13device_kernelIN5flash11enable_sm90INS1_16FlashAttnBwdSm90INS1_25CollectiveMainloopBwdSm90ILi2ELi2ELi2EN4cute5tupleIJNS5_1CILi1EEES8_S8_EEENS6_IJNS7_ILi64EEENS7_ILi128EEENS7_ILi96EEEEEENS_6half_tEfNS_4arch4Sm90ELb0ELb0ELb0ELb0ELb0ELb1ELb0ELb0ELi2ELi1ELi2ELi1ELb1EEENS1_24CollectiveEpilogueBwdGQAISD_fSG_Li256ELb0ELb0EEENS1_19SingleTileSchedulerILb0ELb0ELb0ELi128EEEEEEEEEvNT_6ParamsE --------------------------
	.section	.nv.info._ZN7cutlass13device_kernelIN5flash11enable_sm90INS1_16FlashAttnBwdSm90INS1_25CollectiveMainloopBwdSm90ILi2ELi2ELi2EN4cute5tupleIJNS5_1CILi1EEES8_S8_EEENS6_IJNS7_ILi64EEENS7_ILi128EEENS7_ILi96EEEEEENS_6half_tEfNS_4arch4Sm90ELb0ELb0ELb0ELb0ELb0ELb1ELb0ELb0ELi2ELi1ELi2ELi1ELb1EEENS1_24CollectiveEpilogueBwdGQAISD_fSG_Li256ELb0ELb0EEENS1_19SingleTileSchedulerILb0ELb0ELb0ELi128EEEEEEEEEvNT_6ParamsE,"",@"SHT_CUDA_INFO"
	.sectionflags	@""
	.align	4


	//----- nvinfo : EIATTR_CUDA_API_VERSION
	.align		4
        /*0000*/ 	.byte	0x04, 0x37
        /*0002*/ 	.short	(.L_1039 - .L_1038)
.L_1038:
        /*0004*/ 	.word	0x00000082


	//----- nvinfo : EIATTR_KPARAM_INFO
	.align		4
.L_1039:
        /*0008*/ 	.byte	0x04, 0x17
        /*000a*/ 	.short	(.L_1041 - .L_1040)
.L_1040:
        /*000c*/ 	.word	0x00000000
        /*0010*/ 	.short	0x0000
        /*0012*/ 	.short	0x0070
        /*0014*/ 	.byte	0x00, 0xf0, 0x01, 0x1a


	//----- nvinfo : EIATTR_SPARSE_MMA_MASK
	.align		4
.L_1041:
        /*0018*/ 	.byte	0x03, 0x50
        /*001a*/ 	.short	0x0000


	//----- nvinfo : EIATTR_MAXREG_COUNT
	.align		4
        /*001c*/ 	.byte	0x03, 0x1b
        /*001e*/ 	.short	0x00a8


	//----- nvinfo : EIATTR_NUM_BARRIERS
	.align		4
        /*0020*/ 	.byte	0x02, 0x4c
        /*0022*/ 	.byte	0x10
	.zero		1


	//----- nvinfo : EIATTR_EXTERNS
	.align		4
        /*0024*/ 	.byte	0x04, 0x0f
        /*0026*/ 	.short	(.L_1043 - .L_1042)


	//   ....[0]....
	.align		4
.L_1042:
        /*0028*/ 	.word	index@(__assertfail)


	//----- nvinfo : EIATTR_MERCURY_ISA_VERSION
	.align		4
.L_1043:
        /*002c*/ 	.byte	0x03, 0x5f
        /*002e*/ 	.short	0x0101


	//----- nvinfo : EIATTR_INT_WARP_WIDE_INSTR_OFFSETS
	.align		4
        /*0030*/ 	.byte	0x04, 0x31
        /*0032*/ 	.short	(.L_1045 - .L_1044)


	//   ....[0]....
.L_1044:
        /*0034*/ 	.word	0x00000180


	//   ....[1]....
        /*0038*/ 	.word	0x000001b0


	//----- nvinfo : EIATTR_COOP_GROUP_MASK_REGIDS
	.align		4
.L_1045:
        /*003c*/ 	.byte	0x04, 0x29
        /*003e*/ 	.short	(.L_1047 - .L_1046)


	//   ....[0]....
.L_1046:
        /*0040*/ 	.word	0xffffffff


	//   ....[1]....
        /*0044*/ 	.word	0xffffffff


	//   ....[2]....
        /*0048*/ 	.word	0xffffffff


	//   ....[3]....
        /*004c*/ 	.word	0xffffffff


	//   ....[4]....
        /*0050*/ 	.word	0xffffffff


	//   ....[5]....
        /*0054*/ 	.word	0xffffffff


	//   ....[6]....
        /*0058*/ 	.word	0xffffffff


	//   ....[7]....
        /*005c*/ 	.word	0x0500000f


	//----- nvinfo : EIATTR_COOP_GROUP_INSTR_OFFSETS
	.align		4
.L_1047:
        /*0060*/ 	.byte	0x04, 0x28
        /*0062*/ 	.short	(.L_1049 - .L_1048)


	//   ....[0]....
.L_1048:
        /*0064*/ 	.word	0x00000050


	//   ....[1]....
        /*0068*/ 	.word	0x00000190


	//   ....[2]....
        /*006c*/ 	.word	0x000001e0


	//   ....[3]....
        /*0070*/ 	.word	0x000003d0


	//   ....[4]....
        /*0074*/ 	.word	0x000005e0


	//   ....[5]....
        /*0078*/ 	.word	0x00000b20


	//   ....[6]....
        /*007c*/ 	.word	0x000047d0


	//   ....[7]....
        /*0080*/ 	.word	0x00007670


	//----- nvinfo : EIATTR_REG_RECONFIG
	.align		4
.L_1049:
        /*0084*/ 	.byte	0x01, 0x54
	.zero		2


	//----- nvinfo : EIATTR_SYSCALL_OFFSETS
	.align		4
        /*0088*/ 	.byte	0x04, 0x46
        /*008a*/ 	.short	(.L_1051 - .L_1050)


	//   ....[0]....
.L_1050:
        /*008c*/ 	.word	0x00000780


	//   ....[1]....
        /*0090*/ 	.word	0x00000870


	//   ....[2]....
        /*0094*/ 	.word	0x000009d0


	//   ....[3]....
        /*0098*/ 	.word	0x00000ac0


	//   ....[4]....
        /*009c*/ 	.word	0x00000d40


	//----- nvinfo : EIATTR_MBARRIER_INSTR_OFFSETS
	.align		4
.L_1051:
        /*00a0*/ 	.byte	0x04, 0x39
        /*00a2*/ 	.short	(.L_1053 - .L_1052)


	//   ....[0]....
.L_1052:
        /*00a4*/ 	.word	0x00000280
        /*00a8*/ 	.word	0x000000ff
        /*00ac*/ 	.word	0x00026800
        /*00b0*/ 	.short	0x0100
        /*00b2*/ 	.byte	0x06
	.zero		1


	//   ....[1]....
        /*00b4*/ 	.word	0x00000380
        /*00b8*/ 	.word	0x000000ff
        /*00bc*/ 	.word	0x00026810
        /*00c0*/ 	.short	0x0100
        /*00c2*/ 	.byte	0x08
	.zero		1


	//   ....[2]....
        /*00c4*/ 	.word	0x00000390
        /*00c8*/ 	.word	0x000000ff
        /*00cc*/ 	.word	0x00026820
        /*00d0*/ 	.short	0x0100
        /*00d2*/ 	.byte	0x08
	.zero		1


	//   ....[3]....
        /*00d4*/ 	.word	0x000003a0
        /*00d8*/ 	.word	0x000000ff
        /*00dc*/ 	.word	0x00026818
        /*00e0*/ 	.short	0x0100
        /*00e2*/ 	.byte	0x08
	.zero		1


	//   ....[4]....
        /*00e4*/ 	.word	0x000003b0
        /*00e8*/ 	.word	0x000000ff
        /*00ec*/ 	.word	0x00026828
        /*00f0*/ 	.short	0x0100
        /*00f2*/ 	.byte	0x08
	.zero		1


	//   ....[5]....
        /*00f4*/ 	.word	0x000004e0
        /*00f8*/ 	.word	0x000000ff
        /*00fc*/ 	.word	0x00026830
        /*0100*/ 	.short	0x0100
        /*0102*/ 	.byte	0x08
	.zero		1


	//   ....[6]....
        /*0104*/ 	.word	0x000004f0
        /*0108*/ 	.word	0x000000ff
        /*010c*/ 	.word	0x00026840
        /*0110*/ 	.short	0x0100
        /*0112*/ 	.byte	0x08
	.zero		1


	//   ....[7]....
        /*0114*/ 	.word	0x00000500
        /*0118*/ 	.word	0x000000ff
        /*011c*/ 	.word	0x00026838
        /*0120*/ 	.short	0x0100
        /*0122*/ 	.byte	0x08
	.zero		1


	//   ....[8]....
        /*0124*/ 	.word	0x00000510
        /*0128*/ 	.word	0x000000ff
        /*012c*/ 	.word	0x00026848
        /*0130*/ 	.short	0x0100
        /*0132*/ 	.byte	0x08
	.zero		1


	//   ....[9]....
        /*0134*/ 	.word	0x00000b50
        /*0138*/ 	.word	0x00000012
        /*013c*/ 	.word	0x00026800
        /*0140*/ 	.short	0x010a
        /*0142*/ 	.byte	0x3f
	.zero		1


	//   ....[10]....
        /*0144*/ 	.word	0x00000c00
        /*0148*/ 	.word	0x00000012
        /*014c*/ 	.word	0x00026800
        /*0150*/ 	.short	0x010a
        /*0152*/ 	.byte	0x3f
	.zero		1


	//   ....[11]....
        /*0154*/ 	.word	0x000018d0
        /*0158*/ 	.word	0x000000ff
        /*015c*/ 	.word	0x00026810
        /*0160*/ 	.short	0x010a
        /*0162*/ 	.byte	0x08
	.zero		1


	//   ....[12]....
        /*0164*/ 	.word	0x00001910
        /*0168*/ 	.word	0x000000ff
        /*016c*/ 	.word	0x00026810
        /*0170*/ 	.short	0x010a
        /*0172*/ 	.byte	0x08
	.zero		1


	//   ....[13]....
        /*0174*/ 	.word	0x00001d60
        /*0178*/ 	.word	0x000000ff
        /*017c*/ 	.word	0x00026830
        /*0180*/ 	.short	0x010a
        /*0182*/ 	.byte	0x08
	.zero		1


	//   ....[14]....
        /*0184*/ 	.word	0x00001da0
        /*0188*/ 	.word	0x000000ff
        /*018c*/ 	.word	0x00026830
        /*0190*/ 	.short	0x010a
        /*0192*/ 	.byte	0x08
	.zero		1


	//   ....[15]....
        /*0194*/ 	.word	0x000039e0
        /*0198*/ 	.word	0x000000ff
        /*019c*/ 	.word	0x00000000
        /*01a0*/ 	.short	0x0101
        /*01a2*/ 	.byte	0x0a
	.zero		1


	//   ....[16]....
        /*01a4*/ 	.word	0x00003cc0
        /*01a8*/ 	.word	0x000000ff
        /*01ac*/ 	.word	0x00000000
        /*01b0*/ 	.short	0x0101
        /*01b2*/ 	.byte	0x08
	.zero		1


	//   ....[17]....
        /*01b4*/ 	.word	0x000055d0
        /*01b8*/ 	.word	0x00000000
        /*01bc*/ 	.word	0x00026820
        /*01c0*/ 	.short	0x010a
        /*01c2*/ 	.byte	0x3f
	.zero		1


	//   ....[18]....
        /*01c4*/ 	.word	0x00005f20
        /*01c8*/ 	.word	0x00000000
        /*01cc*/ 	.word	0x00026840
        /*01d0*/ 	.short	0x010a
        /*01d2*/ 	.byte	0x3f
	.zero		1


	//   ....[19]....
        /*01d4*/ 	.word	0x00006220
        /*01d8*/ 	.word	0x00000000
        /*01dc*/ 	.word	0x00026828
        /*01e0*/ 	.short	0x010a
        /*01e2*/ 	.byte	0x3f
	.zero		1


	//   ....[20]....
        /*01e4*/ 	.word	0x000064a0
        /*01e8*/ 	.word	0x00000000
        /*01ec*/ 	.word	0x00026848
        /*01f0*/ 	.short	0x010a
        /*01f2*/ 	.byte	0x3f
	.zero		1


	//   ....[21]....
        /*01f4*/ 	.word	0x00006770
        /*01f8*/ 	.word	0x00000000
        /*01fc*/ 	.word	0x00026820
        /*0200*/ 	.short	0x010a
        /*0202*/ 	.byte	0x3f
	.zero		1


	//   ....[22]....
        /*0204*/ 	.word	0x00006a60
        /*0208*/ 	.word	0x00000000
        /*020c*/ 	.word	0x00026840
        /*0210*/ 	.short	0x010a
        /*0212*/ 	.byte	0x3f
	.zero		1


	//   ....[23]....
        /*0214*/ 	.word	0x00006d40
        /*0218*/ 	.word	0x00000000
        /*021c*/ 	.word	0x00026828
        /*0220*/ 	.short	0x010a
        /*0222*/ 	.byte	0x3f
	.zero		1


	//   ....[24]....
        /*0224*/ 	.word	0x00007020
        /*0228*/ 	.word	0x00000003
        /*022c*/ 	.word	0x00026840
        /*0230*/ 	.short	0x010a
        /*0232*/ 	.byte	0x3f
	.zero		1


	//   ....[25]....
        /*0234*/ 	.word	0x000074d0
        /*0238*/ 	.word	0x00000006
        /*023c*/ 	.word	0x00000000
        /*0240*/ 	.short	0x010a
        /*0242*/ 	.byte	0x3f
	.zero		1


	//   ....[26]....
        /*0244*/ 	.word	0x00007530
        /*0248*/ 	.word	0x00000003
        /*024c*/ 	.word	0x00000000
        /*0250*/ 	.short	0x010a
        /*0252*/ 	.byte	0x3f
	.zero		1


	//   ....[27]....
        /*0254*/ 	.word	0x00007590
        /*0258*/ 	.word	0x00000000
        /*025c*/ 	.word	0x00000000
        /*0260*/ 	.short	0x010a
        /*0262*/ 	.byte	0x3f
	.zero		1


	//   ....[28]....
        /*0264*/ 	.word	0x000075c0
        /*0268*/ 	.word	0x00000003
        /*026c*/ 	.word	0x00000000
        /*0270*/ 	.short	0x010a
        /*0272*/ 	.byte	0x3f
	.zero		1


	//   ....[29]....
        /*0274*/ 	.word	0x000076a0
        /*0278*/ 	.word	0x00000012
        /*027c*/ 	.word	0x00026800
        /*0280*/ 	.short	0x010a
        /*0282*/ 	.byte	0x3f
	.zero		1


	//   ....[30]....
        /*0284*/ 	.word	0x00007700
        /*0288*/ 	.word	0x00000005
        /*028c*/ 	.word	0x00026810
        /*0290*/ 	.short	0x010a
        /*0292*/ 	.byte	0x3f
	.zero		1


	//   ....[31]....
        /*0294*/ 	.word	0x00007760
        /*0298*/ 	.word	0x00000079
        /*029c*/ 	.word	0x00026830
        /*02a0*/ 	.short	0x010a
        /*02a2*/ 	.byte	0x3f
	.zero		1


	//   ....[32]....
        /*02a4*/ 	.word	0x000077b0
        /*02a8*/ 	.word	0x00000000
        /*02ac*/ 	.word	0x00026820
        /*02b0*/ 	.short	0x010a
        /*02b2*/ 	.byte	0x3f
	.zero		1


	//   ....[33]....
        /*02b4*/ 	.word	0x00007800
        /*02b8*/ 	.word	0x00000000
        /*02bc*/ 	.word	0x00026840
        /*02c0*/ 	.short	0x010a
        /*02c2*/ 	.byte	0x3f
	.zero		1


	//   ....[34]....
        /*02c4*/ 	.word	0x00007850
        /*02c8*/ 	.word	0x00000000
        /*02cc*/ 	.word	0x00026828
        /*02d0*/ 	.short	0x010a
        /*02d2*/ 	.byte	0x3f
	.zero		1


	//   ....[35]....
        /*02d4*/ 	.word	0x000078a0
        /*02d8*/ 	.word	0x00000000
        /*02dc*/ 	.word	0x00026848
        /*02e0*/ 	.short	0x010a
        /*02e2*/ 	.byte	0x3f
	.zero		1


	//   ....[36]....
        /*02e4*/ 	.word	0x00007900
        /*02e8*/ 	.word	0x00000000
        /*02ec*/ 	.word	0x00026820
        /*02f0*/ 	.short	0x010a
        /*02f2*/ 	.byte	0x3f
	.zero		1


	//   ....[37]....
        /*02f4*/ 	.word	0x00007950
        /*02f8*/ 	.word	0x00000000
        /*02fc*/ 	.word	0x00026840
        /*0300*/ 	.short	0x010a
        /*0302*/ 	.byte	0x3f
	.zero		1


	//   ....[38]....
        /*0304*/ 	.word	0x000079a0
        /*0308*/ 	.word	0x00000000
        /*030c*/ 	.word	0x00026828
        /*0310*/ 	.short	0x010a
        /*0312*/ 	.byte	0x3f
	.zero		1


	//   ....[39]....
        /*0314*/ 	.word	0x000079f0
        /*0318*/ 	.word	0x00000003
        /*031c*/ 	.word	0x00026840
        /*0320*/ 	.short	0x010a
        /*0322*/ 	.byte	0x3f
	.zero		1


	//   ....[40]....
        /*0324*/ 	.word	0x00007ad0
        /*0328*/ 	.word	0x00000006
        /*032c*/ 	.word	0x00000000
        /*0330*/ 	.short	0x010a
        /*0332*/ 	.byte	0x3f
	.zero		1


	//   ....[41]....
        /*0334*/ 	.word	0x00007b20
        /*0338*/ 	.word	0x00000003
        /*033c*/ 	.word	0x00000000
        /*0340*/ 	.short	0x010a
        /*0342*/ 	.byte	0x3f
	.zero		1


	//   ....[42]....
        /*0344*/ 	.word	0x00007b70
        /*0348*/ 	.word	0x00000000
        /*034c*/ 	.word	0x00000000
        /*0350*/ 	.short	0x010a
        /*0352*/ 	.byte	0x3f
	.zero		1


	//----- nvinfo : EIATTR_NUM_MBARRIERS
	.align		4
.L_1053:
        /*0354*/ 	.byte	0x03, 0x38
        /*0356*/ 	.short	0x0009


	//----- nvinfo : EIATTR_EXIT_INSTR_OFFSETS
	.align		4
        /*0358*/ 	.byte	0x04, 0x1c
        /*035a*/ 	.short	(.L_1055 - .L_1054)


	//   ....[0]....
.L_1054:
        /*035c*/ 	.word	0x00007610


	//----- nvinfo : EIATTR_MAX_THREADS
	.align		4
.L_1055:
        /*0360*/ 	.byte	0x04, 0x05
        /*0362*/ 	.short	(.L_1057 - .L_1056)
.L_1056:
        /*0364*/ 	.word	0x00000180
        /*0368*/ 	.word	0x00000001
        /*036c*/ 	.word	0x00000001


	//----- nvinfo : EIATTR_CRS_STACK_SIZE
	.align		4
.L_1057:
        /*0370*/ 	.byte	0x04, 0x1e
        /*0372*/ 	.short	(.L_1059 - .L_1058)
.L_1058:
        /*0374*/ 	.word	0x00000000


	//----- nvinfo : EIATTR_CBANK_PARAM_SIZE
	.align		4
.L_1059:
        /*0378*/ 	.byte	0x03, 0x19
        /*037a*/ 	.short	0x06f0


	//----- nvinfo : EIATTR_PARAM_CBANK
	.align		4
        /*037c*/ 	.byte	0x04, 0x0a
        /*037e*/ 	.short	(.L_1061 - .L_1060)
	.align		4
.L_1060:
        /*0380*/ 	.word	index@(.nv.constant0._ZN7cutlass13device_kernelIN5flash11enable_sm90INS1_16FlashAttnBwdSm90INS1_25CollectiveMainloopBwdSm90ILi2ELi2ELi2EN4cute5tupleIJNS5_1CILi1EEES8_S8_EEENS6_IJNS7_ILi64EEENS7_ILi128EEENS7_ILi96EEEEEENS_6half_tEfNS_4arch4Sm90ELb0ELb0ELb0ELb0ELb0ELb1ELb0ELb0ELi2ELi1ELi2ELi1ELb1EEENS1_24CollectiveEpilogueBwdGQAISD_fSG_Li256ELb0ELb0EEENS1_19SingleTileSchedulerILb0ELb0ELb0ELi128EEEEEEEEEvNT_6ParamsE)
        /*0384*/ 	.short	0x0210
        /*0386*/ 	.short	0x06f0


	//----- nvinfo : EIATTR_SW_WAR
	.align		4
.L_1061:
        /*0388*/ 	.byte	0x04, 0x36
        /*038a*/ 	.short	(.L_1063 - .L_1062)
.L_1062:
        /*038c*/ 	.word	0x00000008
.L_1063:


//--------------------- .nv.info._ZN7cutlass13device_kernelIN5flash11enable_sm90INS1_16FlashAttnBwdSm90INS1_25CollectiveMainloopBwdSm90ILi2ELi2ELi2EN4cute5tupleIJNS5_1CILi1EEES8_S8_EEENS6_IJNS7_ILi64EEENS7_ILi128EEENS7_ILi96EEEEEENS_6half_tEfNS_4arch4Sm90ELb0ELb0ELb0ELb0ELb1ELb1ELb0ELb0ELi2ELi1ELi2ELi1ELb1EEENS1_24CollectiveEpilogueBwdGQAISD_fSG_Li256ELb0ELb1EEENS1_19SingleTileSchedulerILb0ELb0ELb0ELi128EEEEEEEEEvNT_6ParamsE --------------------------
	.section	.nv.info._ZN7cutlass13device_kernelIN5flash11enable_sm90INS1_16FlashAttnBwdSm90INS1_25CollectiveMainloopBwdSm90ILi2ELi2ELi2EN4cute5tupleIJNS5_1CILi1EEES8_S8_EEENS6_IJNS7_ILi64EEENS7_ILi128EEENS7_ILi96EEEEEENS_6half_tEfNS_4arch4Sm90ELb0ELb0ELb0ELb0ELb1ELb1ELb0ELb0ELi2ELi1ELi2ELi1ELb1EEENS1_24CollectiveEpilogueBwdGQAISD_fSG_Li256ELb0ELb1EEENS1_19SingleTileSchedulerILb0ELb0ELb0ELi128EEEEEEEEEvNT_6ParamsE,"",@"SHT_CUDA_INFO"
	.sectionflags	@""
	.align	4


	//----- nvinfo : EIATTR_CUDA_API_VERSION
	.align		4
        /*0000*/ 	.byte	0x04, 0x37
        /*0002*/ 	.short	(.L_1065 - .L_1064)
.L_1064:
        /*0004*/ 	.word	0x00000082


	//----- nvinfo : EIATTR_KPARAM_INFO
	.align		4
.L_1065:
        /*0008*/ 	.byte	0x04, 0x17
        /*000a*/ 	.short	(.L_1067 - .L_1066)
.L_1066:
        /*000c*/ 	.word	0x00000000
        /*0010*/ 	.short	0x0000
        /*0012*/ 	.short	0x0070
        /*0014*/ 	.byte	0x00, 0xf0, 0x01, 0x1a


	//----- nvinfo : EIATTR_SPARSE_MMA_MASK
	.align		4
.L_1067:
        /*0018*/ 	.byte	0x03, 0x50
        /*001a*/ 	.short	0x0000


	//----- nvinfo : EIATTR_MAXREG_COUNT
	.align		4
        /*001c*/ 	.byte	0x03, 0x1b
        /*001e*/ 	.short	0x00a8


	//----- nvinfo : EIATTR_NUM_BARRIERS
	.align		4
        /*0020*/ 	.byte	0x02, 0x4c
        /*0022*/ 	.byte	0x10
	.zero		1


	//----- nvinfo : EIATTR_EXTERNS
	.align		4
        /*0024*/ 	.byte	0x04, 0x0f
        /*0026*/ 	.short	(.L_1069 - .L_1068)


	//   ....[0]....
	.align		4
.L_1068:
        /*0028*/ 	.word	index@(__assertfail)


	//----- nvinfo : EIATTR_MERCURY_ISA_VERSION
	.align		4
.L_1069:
        /*002c*/ 	.byte	0x03, 0x5f
        /*002e*/ 	.short	0x0101


	//----- nvinfo : EIATTR_INT_WARP_WIDE_INSTR_OFFSETS
	.align		4
        /*0030*/ 	.byte	0x04, 0x31
        /*0032*/ 	.short	(.L_1071 - .L_1070)


	//   ....[0]....
.L_1070:
        /*0034*/ 	.word	0x00000180


	//   ....[1]....
        /*0038*/ 	.word	0x000001b0


	//   ....[2]....
        /*003c*/ 	.word	0x00005550


	//   ....[3]....
        /*0040*/ 	.word	0x000059c0


	//   ....[4]....
        /*0044*/ 	.word	0x00005f90


	//----- nvinfo : EIATTR_COOP_GROUP_MASK_REGIDS
	.align		4
.L_1071:
        /*0048*/ 	.byte	0x04, 0x29
        /*004a*/ 	.short	(.L_1073 - .L_1072)


	//   ....[0]....
.L_1072:
        /*004c*/ 	.word	0xffffffff


	//   ....[1]....
        /*0050*/ 	.word	0xffffffff


	//   ....[2]....
        /*0054*/ 	.word	0xffffffff


	//   ....[3]....
        /*0058*/ 	.word	0xffffffff


	//   ....[4]....
        /*005c*/ 	.word	0xffffffff


	//   ....[5]....
        /*0060*/ 	.word	0xffffffff


	//   ....[6]....
        /*0064*/ 	.word	0xffffffff


	//   ....[7]....
        /*0068*/ 	.word	0xffffffff


	//   ....[8]....
        /*006c*/ 	.word	0xffffffff


	//   ....[9]....
        /*0070*/ 	.word	0xffffffff


	//   ....[10]....
        /*0074*/ 	.word	0xffffffff


	//   ....[11]....
        /*0078*/ 	.word	0xffffffff


	//   ....[12]....
        /*007c*/ 	.word	0xffffffff


	//   ....[13]....
        /*0080*/ 	.word	0xffffffff


	//   ....[14]....
        /*0084*/ 	.word	0xffffffff


	//   ....[15]....
        /*0088*/ 	.word	0xffffffff


	//   ....[16]....
        /*008c*/ 	.word	0xffffffff


	//   ....[17]....
        /*0090*/ 	.word	0x0500000f


	//   ....[18]....
        /*0094*/ 	.word	0x0500000f


	//   ....[19]....
        /*0098*/ 	.word	0x0500000f


	//   ....[20]....
        /*009c*/ 	.word	0x0500000f


	//   ....[21]....
        /*00a0*/ 	.word	0x0500000f


	//   ....[22]....
        /*00a4*/ 	.word	0x0500000f


	//----- nvinfo : EIATTR_COOP_GROUP_INSTR_OFFSETS
	.align		4
.L_1073:
        /*00a8*/ 	.byte	0x04, 0x28
        /*00aa*/ 	.short	(.L_1075 - .L_1074)


	//   ....[0]....
.L_1074:
        /*00ac*/ 	.word	0x00000050


	//   ....[1]....
        /*00b0*/ 	.word	0x00000190


	//   ....[2]....
        /*00b4*/ 	.word	0x000001e0


	//   ....[3]....
        /*00b8*/ 	.word	0x000003d0


	//   ....[4]....
        /*00bc*/ 	.word	0x000005f0


	//   ....[5]....
        /*00c0*/ 	.word	0x00000b30


	//   ....[6]....
        /*00c4*/ 	.word	0x000045c0


	//   ....[7]....
        /*00c8*/ 	.word	0x00004750


	//   ....[8]....
        /*00cc*/ 	.word	0x00004a00


	//   ....[9]....
        /*00d0*/ 	.word	0x00004ba0


	//   ....[10]....
        /*00d4*/ 	.word	0x00004cc0


	//   ....[11]....
        /*00d8*/ 	.word	0x000051f0


	//   ....[12]....
        /*00dc*/ 	.word	0x00005480


	//   ....[13]....
        /*00e0*/ 	.word	0x000056c0


	//   ....[14]....
        /*00e4*/ 	.word	0x000058f0


	//   ....[15]....
        /*00e8*/ 	.word	0x00005ba0


	//   ....[16]....
        /*00ec*/ 	.word	0x00005ed0


	//   ....[17]....
        /*00f0*/ 	.word	0x000083b0


	//   ....[18]....
        /*00f4*/ 	.word	0x00008520


	//   ....[19]....
        /*00f8*/ 	.word	0x00008590


	//   ....[20]....
        /*00fc*/ 	.word	0x00008600


	//   ....[21]....
        /*0100*/ 	.word	0x00008670


	//   ....[22]....
        /*0104*/ 	.word	0x000086e0


	//----- nvinfo : EIATTR_REG_RECONFIG
	.align		4
.L_1075:
        /*0108*/ 	.byte	0x01, 0x54
	.zero		2


	//----- nvinfo : EIATTR_SYSCALL_OFFSETS
	.align		4
        /*010c*/ 	.byte	0x04, 0x46
        /*010e*/ 	.short	(.L_1077 - .L_1076)


	//   ....[0]....
.L_1076:
        /*0110*/ 	.word	0x00000790


	//   ....[1]....
        /*0114*/ 	.word	0x00000880


	//   ....[2]....
        /*0118*/ 	.word	0x000009e0


	//   ....[3]....
        /*011c*/ 	.word	0x00000ad0


	//   ....[4]....
        /*0120*/ 	.word	0x00000d50


	//----- nvinfo : EIATTR_MBARRIER_INSTR_OFFSETS
	.align		4
.L_1077:
        /*0124*/ 	.byte	0x04, 0x39
        /*0126*/ 	.short	(.L_1079 - .L_1078)


	//   ....[0]....
.L_1078:
        /*0128*/ 	.word	0x00000280
        /*012c*/ 	.word	0x000000ff
        /*0130*/ 	.word	0x00026800
        /*0134*/ 	.short	0x0100
        /*0136*/ 	.byte	0x06
	.zero		1


	//   ....[1]....
        /*0138*/ 	.word	0x00000380
        /*013c*/ 	.word	0x000000ff
        /*0140*/ 	.word	0x00026810
        /*0144*/ 	.short	0x0100
        /*0146*/ 	.byte	0x08
	.zero		1


	//   ....[2]....
        /*0148*/ 	.word	0x00000390
        /*014c*/ 	.word	0x000000ff
        /*0150*/ 	.word	0x00026820
        /*0154*/ 	.short	0x0100
        /*0156*/ 	.byte	0x08
	.zero		1


	//   ....[3]....
        /*0158*/ 	.word	0x000003a0
        /*015c*/ 	.word	0x000000ff
        /*0160*/ 	.word	0x00026818
        /*0164*/ 	.short	0x0100
        /*0166*/ 	.byte	0x08
	.zero		1


	//   ....[4]....
        /*0168*/ 	.word	0x000003b0
        /*016c*/ 	.word	0x000000ff
        /*0170*/ 	.word	0x00026828
        /*0174*/ 	.short	0x0100
        /*0176*/ 	.byte	0x08
	.zero		1


	//   ....[5]....
        /*0178*/ 	.word	0x000004e0
        /*017c*/ 	.word	0x000000ff
        /*0180*/ 	.word	0x00026830
        /*0184*/ 	.short	0x0100
        /*0186*/ 	.byte	0x08
	.zero		1


	//   ....[6]....
        /*0188*/ 	.word	0x000004f0
        /*018c*/ 	.word	0x000000ff
        /*0190*/ 	.word	0x00026840
        /*0194*/ 	.short	0x0100
        /*0196*/ 	.byte	0x08
	.zero		1


	//   ....[7]....
        /*0198*/ 	.word	0x00000500
        /*019c*/ 	.word	0x000000ff
        /*01a0*/ 	.word	0x00026838
        /*01a4*/ 	.short	0x0100
        /*01a6*/ 	.byte	0x08
	.zero		1


	//   ....[8]....
        /*01a8*/ 	.word	0x00000510
        /*01ac*/ 	.word	0x000000ff
        /*01b0*/ 	.word	0x00026848
        /*01b4*/ 	.short	0x0100
        /*01b6*/ 	.byte	0x08
	.zero		1


	//   ....[9]....
        /*01b8*/ 	.word	0x00000b60
        /*01bc*/ 	.word	0x00000012
        /*01c0*/ 	.word	0x00026800
        /*01c4*/ 	.short	0x010a
        /*01c6*/ 	.byte	0x3f
	.zero		1


	//   ....[10]....
        /*01c8*/ 	.word	0x00000c10
        /*01cc*/ 	.word	0x00000012
        /*01d0*/ 	.word	0x00026800
        /*01d4*/ 	.short	0x010a
        /*01d6*/ 	.byte	0x3f
	.zero		1


	//   ....[11]....
        /*01d8*/ 	.word	0x000018e0
        /*01dc*/ 	.word	0x000000ff
        /*01e0*/ 	.word	0x00026810
        /*01e4*/ 	.short	0x010a
        /*01e6*/ 	.byte	0x08
	.zero		1


	//   ....[12]....
        /*01e8*/ 	.word	0x00001920
        /*01ec*/ 	.word	0x000000ff
        /*01f0*/ 	.word	0x00026810
        /*01f4*/ 	.short	0x010a
        /*01f6*/ 	.byte	0x08
	.zero		1


	//   ....[13]....
        /*01f8*/ 	.word	0x00001d70
        /*01fc*/ 	.word	0x000000ff
        /*0200*/ 	.word	0x00026830
        /*0204*/ 	.short	0x010a
        /*0206*/ 	.byte	0x08
	.zero		1


	//   ....[14]....
        /*0208*/ 	.word	0x00001db0
        /*020c*/ 	.word	0x000000ff
        /*0210*/ 	.word	0x00026830
        /*0214*/ 	.short	0x010a
        /*0216*/ 	.byte	0x08
	.zero		1


	//   ....[15]....
        /*0218*/ 	.word	0x000039f0
        /*021c*/ 	.word	0x000000ff
        /*0220*/ 	.word	0x00000000
        /*0224*/ 	.short	0x0101
        /*0226*/ 	.byte	0x0a
	.zero		1


	//   ....[16]....
        /*0228*/ 	.word	0x00003cd0
        /*022c*/ 	.word	0x000000ff
        /*0230*/ 	.word	0x00000000
        /*0234*/ 	.short	0x0101
        /*0236*/ 	.byte	0x08
	.zero		1


	//   ....[17]....
        /*0238*/ 	.word	0x000062d0
        /*023c*/ 	.word	0x00000000
        /*0240*/ 	.word	0x00026820
        /*0244*/ 	.short	0x010a
        /*0246*/ 	.byte	0x3f
	.zero		1


	//   ....[18]....
        /*0248*/ 	.word	0x00006c60
        /*024c*/ 	.word	0x00000000
        /*0250*/ 	.word	0x00026840
        /*0254*/ 	.short	0x010a
        /*0256*/ 	.byte	0x3f
	.zero		1


	//   ....[19]....
        /*0258*/ 	.word	0x00006f60
        /*025c*/ 	.word	0x00000000
        /*0260*/ 	.word	0x00026828
        /*0264*/ 	.short	0x010a
        /*0266*/ 	.byte	0x3f
	.zero		1


	//   ....[20]....
        /*0268*/ 	.word	0x000071e0
        /*026c*/ 	.word	0x00000000
        /*0270*/ 	.word	0x00026848
        /*0274*/ 	.short	0x010a
        /*0276*/ 	.byte	0x3f
	.zero		1


	//   ....[21]....
        /*0278*/ 	.word	0x000074b0
        /*027c*/ 	.word	0x00000000
        /*0280*/ 	.word	0x00026820
        /*0284*/ 	.short	0x010a
        /*0286*/ 	.byte	0x3f
	.zero		1


	//   ....[22]....
        /*0288*/ 	.word	0x000077a0
        /*028c*/ 	.word	0x00000000
        /*0290*/ 	.word	0x00026840
        /*0294*/ 	.short	0x010a
        /*0296*/ 	.byte	0x3f
	.zero		1


	//   ....[23]....
        /*0298*/ 	.word	0x00007a80
        /*029c*/ 	.word	0x00000000
        /*02a0*/ 	.word	0x00026828
        /*02a4*/ 	.short	0x010a
        /*02a6*/ 	.byte	0x3f
	.zero		1


	//   ....[24]....
        /*02a8*/ 	.word	0x00007d60
        /*02ac*/ 	.word	0x00000003
        /*02b0*/ 	.word	0x00026840
        /*02b4*/ 	.short	0x010a
        /*02b6*/ 	.byte	0x3f
	.zero		1


	//   ....[25]....
        /*02b8*/ 	.word	0x00008210
        /*02bc*/ 	.word	0x00000006
        /*02c0*/ 	.word	0x00000000
        /*02c4*/ 	.short	0x010a
        /*02c6*/ 	.byte	0x3f
	.zero		1


	//   ....[26]....
        /*02c8*/ 	.word	0x00008270
        /*02cc*/ 	.word	0x00000003
        /*02d0*/ 	.word	0x00000000
        /*02d4*/ 	.short	0x010a
        /*02d6*/ 	.byte	0x3f
	.zero		1


	//   ....[27]....
        /*02d8*/ 	.word	0x000082d0
        /*02dc*/ 	.word	0x00000000
        /*02e0*/ 	.word	0x00000000
        /*02e4*/ 	.short	0x010a
        /*02e6*/ 	.byte	0x3f
	.zero		1


	//   ....[28]....
        /*02e8*/ 	.word	0x00008300
        /*02ec*/ 	.word	0x00000003
        /*02f0*/ 	.word	0x00000000
        /*02f4*/ 	.short	0x010a
        /*02f6*/ 	.byte	0x3f
	.zero		1


	//   ....[29]....
        /*02f8*/ 	.word	0x000083e0
        /*02fc*/ 	.word	0x00000012
        /*0300*/ 	.word	0x00026800
        /*0304*/ 	.short	0x010a
        /*0306*/ 	.byte	0x3f
	.zero		1


	//   ....[30]....
        /*0308*/ 	.word	0x00008440
        /*030c*/ 	.word	0x00000005
        /*0310*/ 	.word	0x00026810
        /*0314*/ 	.short	0x010a
        /*0316*/ 	.byte	0x3f
	.zero		1


	//   ....[31]....
        /*0318*/ 	.word	0x000084a0
        /*031c*/ 	.word	0x00000079
        /*0320*/ 	.word	0x00026830
        /*0324*/ 	.short	0x010a
        /*0326*/ 	.byte	0x3f
	.zero		1


	//   ....[32]....
        /*0328*/ 	.word	0x00008720
        /*032c*/ 	.word	0x00000000
        /*0330*/ 	.word	0x00026820
        /*0334*/ 	.short	0x010a
        /*0336*/ 	.byte	0x3f
	.zero		1


	//   ....[33]....
        /*0338*/ 	.word	0x00008770
        /*033c*/ 	.word	0x00000000
        /*0340*/ 	.word	0x00026840
        /*0344*/ 	.short	0x010a
        /*0346*/ 	.byte	0x3f
	.zero		1


	//   ....[34]....
        /*0348*/ 	.word	0x000087c0
        /*034c*/ 	.word	0x00000000
        /*0350*/ 	.word	0x00026828
        /*0354*/ 	.short	0x010a
        /*0356*/ 	.byte	0x3f
	.zero		1


	//   ....[35]....
        /*0358*/ 	.word	0x00008810
        /*035c*/ 	.word	0x00000000
        /*0360*/ 	.word	0x00026848
        /*0364*/ 	.short	0x010a
        /*0366*/ 	.byte	0x3f
	.zero		1


	//   ....[36]....
        /*0368*/ 	.word	0x00008870
        /*036c*/ 	.word	0x00000000
        /*0370*/ 	.word	0x00026820
        /*0374*/ 	.short	0x010a
        /*0376*/ 	.byte	0x3f
	.zero		1


	//   ....[37]....
        /*0378*/ 	.word	0x000088c0
        /*037c*/ 	.word	0x00000000
        /*0380*/ 	.word	0x00026840
        /*0384*/ 	.short	0x010a
        /*0386*/ 	.byte	0x3f
	.zero		1


	//   ....[38]....
        /*0388*/ 	.word	0x00008910
        /*038c*/ 	.word	0x00000000
        /*0390*/ 	.word	0x00026828
        /*0394*/ 	.short	0x010a
        /*0396*/ 	.byte	0x3f
	.zero		1


	//   ....[39]....
        /*0398*/ 	.word	0x00008960
        /*039c*/ 	.word	0x00000003
        /*03a0*/ 	.word	0x00026840
        /*03a4*/ 	.short	0x010a
        /*03a6*/ 	.byte	0x3f
	.zero		1


	//   ....[40]....
        /*03a8*/ 	.word	0x00008a40
        /*03ac*/ 	.word	0x00000006
        /*03b0*/ 	.word	0x00000000
        /*03b4*/ 	.short	0x010a
        /*03b6*/ 	.byte	0x3f
	.zero		1


	//   ....[41]....
        /*03b8*/ 	.word	0x00008a90
        /*03bc*/ 	.word	0x00000003
        /*03c0*/ 	.word	0x00000000
        /*03c4*/ 	.short	0x010a
        /*03c6*/ 	.byte	0x3f
	.zero		1


	//   ....[42]....
        /*03c8*/ 	.word	0x00008ae0
        /*03cc*/ 	.word	0x00000000
        /*03d0*/ 	.word	0x00000000
        /*03d4*/ 	.short	0x010a
        /*03d6*/ 	.byte	0x3f
	.zero		1


	//----- nvinfo : EIATTR_NUM_MBARRIERS
	.align		4
.L_1079:
        /*03d8*/ 	.byte	0x03, 0x38
        /*03da*/ 	.short	0x0009


	//----- nvinfo : EIATTR_EXIT_INSTR_OFFSETS
	.align		4
        /*03dc*/ 	.byte	0x04, 0x1c
        /*03de*/ 	.short	(.L_1081 - .L_1080)


	//   ....[0]....
.L_1080:
        /*03e0*/ 	.word	0x00008350


	//----- nvinfo : EIATTR_MAX_THREADS
	.align		4
.L_1081:
        /*03e4*/ 	.byte	0x04, 0x05
        /*03e6*/ 	.short	(.L_1083 - .L_1082)
.L_1082:
        /*03e8*/ 	.word	0x00000180
        /*03ec*/ 	.word	0x00000001
        /*03f0*/ 	.word	0x00000001


	//----- nvinfo : EIATTR_CRS_STACK_SIZE
	.align		4
.L_1083:
        /*03f4*/ 	.byte	0x04, 0x1e
        /*03f6*/ 	.short	(.L_1085 - .L_1084)
.L_1084:
        /*03f8*/ 	.word	0x00000000


	//----- nvinfo : EIATTR_CBANK_PARAM_SIZE
	.align		4
.L_1085:
        /*03fc*/ 	.byte	0x03, 0x19
        /*03fe*/ 	.short	0x06f0


	//----- nvinfo : EIATTR_PARAM_CBANK
	.align		4
        /*0400*/ 	.byte	0x04, 0x0a
        /*0402*/ 	.short	(.L_1087 - .L_1086)
	.align		4
.L_1086:
        /*0404*/ 	.word	index@(.nv.constant0._ZN7cutlass13device_kernelIN5flash11enable_sm90INS1_16FlashAttnBwdSm90INS1_25CollectiveMainloopBwdSm90ILi2ELi2ELi2EN4cute5tupleIJNS5_1CILi1EEES8_S8_EEENS6_IJNS7_ILi64EEENS7_ILi128EEENS7_ILi96EEEEEENS_6half_tEfNS_4arch4Sm90ELb0ELb0ELb0ELb0ELb1ELb1ELb0ELb0ELi2ELi1ELi2ELi1ELb1EEENS1_24CollectiveEpilogueBwdGQAISD_fSG_Li256ELb0ELb1EEENS1_19SingleTileSchedulerILb0ELb0ELb0ELi128EEEEEEEEEvNT_6ParamsE)
        /*0408*/ 	.short	0x0210
        /*040a*/ 	.short	0x06f0


	//----- nvinfo : EIATTR_SW_WAR
	.align		4
.L_1087:
        /*040c*/ 	.byte	0x04, 0x36
        /*040e*/ 	.short	(.L_1089 - .L_1088)
.L_1088:
        /*0410*/ 	.word	0x00000008
.L_1089:


//--------------------- .nv.info._ZN7cutlass13device_kernelIN5flash11enable_sm90INS1_16FlashAttnBwdSm90INS1_25CollectiveMainloopBwdSm90ILi2ELi2ELi2EN4cute5tupleIJNS5_1CILi1EEES8_S8_EEENS6_IJNS7_ILi64EEENS7_ILi128EEENS7_ILi96EEEEEENS_6half_tEfNS_4arch4Sm90ELb0ELb0ELb0ELb1ELb0ELb1ELb0ELb0ELi2ELi1ELi2ELi1ELb1EEENS1_21CollectiveEpilogueBwdISD_SE_SG_Li256ELb1ELb0ELi1EEENS1_19SingleTileSchedulerILb1ELb0ELb0ELi128EEEEEEEEEvNT_6ParamsE --------------------------
	.section	.nv.info._ZN7cutlass13device_kernelIN5flash11enable_sm90INS1_16FlashAttnBwdSm90INS1_25CollectiveMainloopBwdSm90ILi2ELi2ELi2EN4cute5tupleIJNS5_1CILi1EEES8_S8_EEENS6_IJNS7_ILi64EEENS7_ILi128EEENS7_ILi96EEEEEENS_6half_tEfNS_4arch4Sm90ELb0ELb0ELb0ELb1ELb0ELb1ELb0ELb0ELi2ELi1ELi2ELi1ELb1EEENS1_21CollectiveEpilogueBwdISD_SE_SG_Li256ELb1ELb0ELi1EEENS1_19SingleTileSchedulerILb1ELb0ELb0ELi128EEEEEEEEEvNT_6ParamsE,"",@"SHT_CUDA_INFO"
	.sectionflags	@""
	.align	4


	//----- nvinfo : EIATTR_CUDA_API_VERSION
	.align		4
        /*0000*/ 	.byte	0x04, 0x37
        /*0002*/ 	.short	(.L_1091 - .L_1090)
.L_1090:
        /*0004*/ 	.word	0x00000082


	//----- nvinfo : EIATTR_KPARAM_INFO
	.align		4
.L_1091:
        /*0008*/ 	.byte	0x04, 0x17
        /*000a*/ 	.short	(.L_1093 - .L_1092)
.L_1092:
        /*000c*/ 	.word	0x00000000
        /*0010*/ 	.short	0x0000
        /*0012*/ 	.short	0x0070
        /*0014*/ 	.byte	0x00, 0xf0, 0x01, 0x1a


	//----- nvinfo : EIATTR_SPARSE_MMA_MASK
	.align		4
.L_1093:
        /*0018*/ 	.byte	0x03, 0x50
        /*001a*/ 	.short	0x0000


	//----- nvinfo : EIATTR_MAXREG_COUNT
	.align		4
        /*001c*/ 	.byte	0x03, 0x1b
        /*001e*/ 	.short	0x00a8


	//----- nvinfo : EIATTR_NUM_BARRIERS
	.align		4
        /*0020*/ 	.byte	0x02, 0x4c
        /*0022*/ 	.byte	0x10
	.zero		1


	//----- nvinfo : EIATTR_EXTERNS
	.align		4
        /*0024*/ 	.byte	0x04, 0x0f
        /*0026*/ 	.short	(.L_1095 - .L_1094)


	//   ....[0]....
	.align		4
.L_1094:
        /*0028*/ 	.word	index@(__assertfail)


	//----- nvinfo : EIATTR_MERCURY_ISA_VERSION
	.align		4
.L_1095:
        /*002c*/ 	.byte	0x03, 0x5f
        /*002e*/ 	.short	0x0101


	//----- nvinfo : EIATTR_INT_WARP_WIDE_INSTR_OFFSETS
	.align		4
        /*0030*/ 	.byte	0x04, 0x31
        /*0032*/ 	.short	(.L_1097 - .L_1096)


	//   ....[0]....
.L_1096:
        /*0034*/ 	.word	0x00000180


	//   ....[1]....
        /*0038*/ 	.word	0x000001b0


	//----- nvinfo : EIATTR_COOP_GROUP_MASK_REGIDS
	.align		4
.L_1097:
        /*003c*/ 	.byte	0x04, 0x29
        /*003e*/ 	.short	(.L_1099 - .L_1098)


	//   ....[0]....
.L_1098:
        /*0040*/ 	.word	0xffffffff


	//   ....[1]....
        /*0044*/ 	.word	0xffffffff


	//   ....[2]....
        /*0048*/ 	.word	0xffffffff


	//   ....[3]....
        /*004c*/ 	.word	0xffffffff


	//   ....[4]....
        /*0050*/ 	.word	0xffffffff


	//   ....[5]....
        /*0054*/ 	.word	0xffffffff


	//   ....[6]....
        /*0058*/ 	.word	0xffffffff


	//   ....[7]....
        /*005c*/ 	.word	0x0500000f


	//----- nvinfo : EIATTR_COOP_GROUP_INSTR_OFFSETS
	.align		4
.L_1099:
        /*0060*/ 	.byte	0x04, 0x28
        /*0062*/ 	.short	(.L_1101 - .L_1100)


	//   ....[0]....
.L_1100:
        /*0064*/ 	.word	0x00000050


	//   ....[1]....
        /*0068*/ 	.word	0x00000190


	//   ....[2]....
        /*006c*/ 	.word	0x000001e0


	//   ....[3]....
        /*0070*/ 	.word	0x000003d0


	//   ....[4]....
        /*0074*/ 	.word	0x00000600


	//   ....[5]....
        /*0078*/ 	.word	0x00001360


	//   ....[6]....
        /*007c*/ 	.word	0x000060e0


	//   ....[7]....
        /*0080*/ 	.word	0x00009a20


	//----- nvinfo : EIATTR_REG_RECONFIG
	.align		4
.L_1101:
        /*0084*/ 	.byte	0x01, 0x54
	.zero		2


	//----- nvinfo : EIATTR_SYSCALL_OFFSETS
	.align		4
        /*0088*/ 	.byte	0x04, 0x46
        /*008a*/ 	.short	(.L_1103 - .L_1102)


	//   ....[0]....
.L_1102:
        /*008c*/ 	.word	0x00000fc0


	//   ....[1]....
        /*0090*/ 	.word	0x000010b0


	//   ....[2]....
        /*0094*/ 	.word	0x00001210


	//   ....[3]....
        /*0098*/ 	.word	0x00001300


	//   ....[4]....
        /*009c*/ 	.word	0x00001570


	//----- nvinfo : EIATTR_MBARRIER_INSTR_OFFSETS
	.align		4
.L_1103:
        /*00a0*/ 	.byte	0x04, 0x39
        /*00a2*/ 	.short	(.L_1105 - .L_1104)


	//   ....[0]....
.L_1104:
        /*00a4*/ 	.word	0x00000280
        /*00a8*/ 	.word	0x000000ff
        /*00ac*/ 	.word	0x00026800
        /*00b0*/ 	.short	0x0100
        /*00b2*/ 	.byte	0x06
	.zero		1


	//   ....[1]....
        /*00b4*/ 	.word	0x00000380
        /*00b8*/ 	.word	0x000000ff
        /*00bc*/ 	.word	0x00026810
        /*00c0*/ 	.short	0x0100
        /*00c2*/ 	.byte	0x08
	.zero		1


	//   ....[2]....
        /*00c4*/ 	.word	0x00000390
        /*00c8*/ 	.word	0x000000ff
        /*00cc*/ 	.word	0x00026820
        /*00d0*/ 	.short	0x0100
        /*00d2*/ 	.byte	0x08
	.zero		1


	//   ....[3]....
        /*00d4*/ 	.word	0x000003a0
        /*00d8*/ 	.word	0x000000ff
        /*00dc*/ 	.word	0x00026818
        /*00e0*/ 	.short	0x0100
        /*00e2*/ 	.byte	0x08
	.zero		1


	//   ....[4]....
        /*00e4*/ 	.word	0x000003b0
        /*00e8*/ 	.word	0x000000ff
        /*00ec*/ 	.word	0x00026828
        /*00f0*/ 	.short	0x0100
        /*00f2*/ 	.byte	0x08
	.zero		1


	//   ....[5]....
        /*00f4*/ 	.word	0x000004e0
        /*00f8*/ 	.word	0x000000ff
        /*00fc*/ 	.word	0x00026830
        /*0100*/ 	.short	0x0100
        /*0102*/ 	.byte	0x08
	.zero		1


	//   ....[6]....
        /*0104*/ 	.word	0x000004f0
        /*0108*/ 	.word	0x000000ff
        /*010c*/ 	.word	0x00026840
        /*0110*/ 	.short	0x0100
        /*0112*/ 	.byte	0x08
	.zero		1


	//   ....[7]....
        /*0114*/ 	.word	0x00000500
        /*0118*/ 	.word	0x000000ff
        /*011c*/ 	.word	0x00026838
        /*0120*/ 	.short	0x0100
        /*0122*/ 	.byte	0x08
	.zero		1


	//   ....[8]....
        /*0124*/ 	.word	0x00000510
        /*0128*/ 	.word	0x000000ff
        /*012c*/ 	.word	0x00026848
        /*0130*/ 	.short	0x0100
        /*0132*/ 	.byte	0x08
	.zero		1


	//   ....[9]....
        /*0134*/ 	.word	0x000013a0
        /*0138*/ 	.word	0x00000012
        /*013c*/ 	.word	0x00026800
        /*0140*/ 	.short	0x010a
        /*0142*/ 	.byte	0x3f
	.zero		1


	//   ....[10]....
        /*0144*/ 	.word	0x00001430
        /*0148*/ 	.word	0x00000012
        /*014c*/ 	.word	0x00026800
        /*0150*/ 	.short	0x010a
        /*0152*/ 	.byte	0x3f
	.zero		1


	//   ....[11]....
        /*0154*/ 	.word	0x00001dd0
        /*0158*/ 	.word	0x000000ff
        /*015c*/ 	.word	0x00026810
        /*0160*/ 	.short	0x010a
        /*0162*/ 	.byte	0x08
	.zero		1


	//   ....[12]....
        /*0164*/ 	.word	0x00001e10
        /*0168*/ 	.word	0x000000ff
        /*016c*/ 	.word	0x00026810
        /*0170*/ 	.short	0x010a
        /*0172*/ 	.byte	0x08
	.zero		1


	//   ....[13]....
        /*0174*/ 	.word	0x00002260
        /*0178*/ 	.word	0x000000ff
        /*017c*/ 	.word	0x00026830
        /*0180*/ 	.short	0x010a
        /*0182*/ 	.byte	0x08
	.zero		1


	//   ....[14]....
        /*0184*/ 	.word	0x000022a0
        /*0188*/ 	.word	0x000000ff
        /*018c*/ 	.word	0x00026830
        /*0190*/ 	.short	0x010a
        /*0192*/ 	.byte	0x08
	.zero		1


	//   ....[15]....
        /*0194*/ 	.word	0x00003eb0
        /*0198*/ 	.word	0x000000ff
        /*019c*/ 	.word	0x00000000
        /*01a0*/ 	.short	0x0101
        /*01a2*/ 	.byte	0x0a
	.zero		1


	//   ....[16]....
        /*01a4*/ 	.word	0x00004190
        /*01a8*/ 	.word	0x000000ff
        /*01ac*/ 	.word	0x00000000
        /*01b0*/ 	.short	0x0101
        /*01b2*/ 	.byte	0x08
	.zero		1


	//   ....[17]....
        /*01b4*/ 	.word	0x00007970
        /*01b8*/ 	.word	0x00000000
        /*01bc*/ 	.word	0x00026820
        /*01c0*/ 	.short	0x010a
        /*01c2*/ 	.byte	0x3f
	.zero		1


	//   ....[18]....
        /*01c4*/ 	.word	0x00008240
        /*01c8*/ 	.word	0x00000000
        /*01cc*/ 	.word	0x00026840
        /*01d0*/ 	.short	0x010a
        /*01d2*/ 	.byte	0x3f
	.zero		1


	//   ....[19]....
        /*01d4*/ 	.word	0x00008550
        /*01d8*/ 	.word	0x00000000
        /*01dc*/ 	.word	0x00026828
        /*01e0*/ 	.short	0x010a
        /*01e2*/ 	.byte	0x3f
	.zero		1


	//   ....[20]....
        /*01e4*/ 	.word	0x000087f0
        /*01e8*/ 	.word	0x00000000
        /*01ec*/ 	.word	0x00026848
        /*01f0*/ 	.short	0x010a
        /*01f2*/ 	.byte	0x3f
	.zero		1


	//   ....[21]....
        /*01f4*/ 	.word	0x00008ae0
        /*01f8*/ 	.word	0x00000000
        /*01fc*/ 	.word	0x00026820
        /*0200*/ 	.short	0x010a
        /*0202*/ 	.byte	0x3f
	.zero		1


	//   ....[22]....
        /*0204*/ 	.word	0x00008de0
        /*0208*/ 	.word	0x00000000
        /*020c*/ 	.word	0x00026840
        /*0210*/ 	.short	0x010a
        /*0212*/ 	.byte	0x3f
	.zero		1


	//   ....[23]....
        /*0214*/ 	.word	0x000090d0
        /*0218*/ 	.word	0x00000000
        /*021c*/ 	.word	0x00026828
        /*0220*/ 	.short	0x010a
        /*0222*/ 	.byte	0x3f
	.zero		1


	//   ....[24]....
        /*0224*/ 	.word	0x000093c0
        /*0228*/ 	.word	0x00000003
        /*022c*/ 	.word	0x00026840
        /*0230*/ 	.short	0x010a
        /*0232*/ 	.byte	0x3f
	.zero		1


	//   ....[25]....
        /*0234*/ 	.word	0x00009880
        /*0238*/ 	.word	0x00000006
        /*023c*/ 	.word	0x00000000
        /*0240*/ 	.short	0x010a
        /*0242*/ 	.byte	0x3f
	.zero		1


	//   ....[26]....
        /*0244*/ 	.word	0x000098e0
        /*0248*/ 	.word	0x00000003
        /*024c*/ 	.word	0x00000000
        /*0250*/ 	.short	0x010a
        /*0252*/ 	.byte	0x3f
	.zero		1


	//   ....[27]....
        /*0254*/ 	.word	0x00009940
        /*0258*/ 	.word	0x00000000
        /*025c*/ 	.word	0x00000000
        /*0260*/ 	.short	0x010a
        /*0262*/ 	.byte	0x3f
	.zero		1


	//   ....[28]....
        /*0264*/ 	.word	0x00009970
        /*0268*/ 	.word	0x00000003
        /*026c*/ 	.word	0x00000000
        /*0270*/ 	.short	0x010a
        /*0272*/ 	.byte	0x3f
	.zero		1


	//   ....[29]....
        /*0274*/ 	.word	0x00009a50
        /*0278*/ 	.word	0x00000012
        /*027c*/ 	.word	0x00026800
        /*0280*/ 	.short	0x010a
        /*0282*/ 	.byte	0x3f
	.zero		1


	//   ....[30]....
        /*0284*/ 	.word	0x00009ab0
        /*0288*/ 	.word	0x00000005
        /*028c*/ 	.word	0x00026810
        /*0290*/ 	.short	0x010a
        /*0292*/ 	.byte	0x3f
	.zero		1


	//   ....[31]....
        /*0294*/ 	.word	0x00009b10
        /*0298*/ 	.word	0x00000005
        /*029c*/ 	.word	0x00026830
        /*02a0*/ 	.short	0x010a
        /*02a2*/ 	.byte	0x3f
	.zero		1


	//   ....[32]....
        /*02a4*/ 	.word	0x00009b60
        /*02a8*/ 	.word	0x00000000
        /*02ac*/ 	.word	0x00026820
        /*02b0*/ 	.short	0x010a
        /*02b2*/ 	.byte	0x3f
	.zero		1


	//   ....[33]....
        /*02b4*/ 	.word	0x00009bb0
        /*02b8*/ 	.word	0x00000000
        /*02bc*/ 	.word	0x00026840
        /*02c0*/ 	.short	0x010a
        /*02c2*/ 	.byte	0x3f
	.zero		1


	//   ....[34]....
        /*02c4*/ 	.word	0x00009c00
        /*02c8*/ 	.word	0x00000000
        /*02cc*/ 	.word	0x00026828
        /*02d0*/ 	.short	0x010a
        /*02d2*/ 	.byte	0x3f
	.zero		1


	//   ....[35]....
        /*02d4*/ 	.word	0x00009c50
        /*02d8*/ 	.word	0x00000000
        /*02dc*/ 	.word	0x00026848
        /*02e0*/ 	.short	0x010a
        /*02e2*/ 	.byte	0x3f
	.zero		1


	//   ....[36]....
        /*02e4*/ 	.word	0x00009cb0
        /*02e8*/ 	.word	0x00000000
        /*02ec*/ 	.word	0x00026820
        /*02f0*/ 	.short	0x010a
        /*02f2*/ 	.byte	0x3f
	.zero		1


	//   ....[37]....
        /*02f4*/ 	.word	0x00009d00
        /*02f8*/ 	.word	0x00000000
        /*02fc*/ 	.word	0x00026840
        /*0300*/ 	.short	0x010a
        /*0302*/ 	.byte	0x3f
	.zero		1


	//   ....[38]....
        /*0304*/ 	.word	0x00009d50
        /*0308*/ 	.word	0x00000000
        /*030c*/ 	.word	0x00026828
        /*0310*/ 	.short	0x010a
        /*0312*/ 	.byte	0x3f
	.zero		1


	//   ....[39]....
        /*0314*/ 	.word	0x00009da0
        /*0318*/ 	.word	0x00000003
        /*031c*/ 	.word	0x00026840
        /*0320*/ 	.short	0x010a
        /*0322*/ 	.byte	0x3f
	.zero		1


	//   ....[40]....
        /*0324*/ 	.word	0x00009e80
        /*0328*/ 	.word	0x00000006
        /*032c*/ 	.word	0x00000000
        /*0330*/ 	.short	0x010a
        /*0332*/ 	.byte	0x3f
	.zero		1


	//   ....[41]....
        /*0334*/ 	.word	0x00009ed0
        /*0338*/ 	.word	0x00000003
        /*033c*/ 	.word	0x00000000
        /*0340*/ 	.short	0x010a
        /*0342*/ 	.byte	0x3f
	.zero		1


	//   ....[42]....
        /*0344*/ 	.word	0x00009f20
        /*0348*/ 	.word	0x00000000
        /*034c*/ 	.word	0x00000000
        /*0350*/ 	.short	0x010a
        /*0352*/ 	.byte	0x3f
	.zero		1


	//----- nvinfo : EIATTR_NUM_MBARRIERS
	.align		4
.L_1105:
        /*0354*/ 	.byte	0x03, 0x38
        /*0356*/ 	.short	0x0009


	//----- nvinfo : EIATTR_EXIT_INSTR_OFFSETS
	.align		4
        /*0358*/ 	.byte	0x04, 0x1c
        /*035a*/ 	.short	(.L_1107 - .L_1106)


	//   ....[0]....
.L_1106:
        /*035c*/ 	.word	0x000099c0


	//----- nvinfo : EIATTR_MAX_THREADS
	.align		4
.L_1107:
        /*0360*/ 	.byte	0x04, 0x05
        /*0362*/ 	.short	(.L_1109 - .L_1108)
.L_1108:
        /*0364*/ 	.word	0x00000180
        /*0368*/ 	.word	0x00000001
        /*036c*/ 	.word	0x00000001


	//----- nvinfo : EIATTR_CRS_STACK_SIZE
	.align		4
.L_1109:
        /*0370*/ 	.byte	0x04, 0x1e
        /*0372*/ 	.short	(.L_1111 - .L_1110)
.L_1110:
        /*0374*/ 	.word	0x00000000


	//----- nvinfo : EIATTR_CBANK_PARAM_SIZE
	.align		4
.L_1111:
        /*0378*/ 	.byte	0x03, 0x19
        /*037a*/ 	.short	0x06f0


	//----- nvinfo : EIATTR_PARAM_CBANK
	.align		4
        /*037c*/ 	.byte	0x04, 0x0a
        /*037e*/ 	.short	(.L_1113 - .L_1112)
	.align		4
.L_1112:
        /*0380*/ 	.word	index@(.nv.constant0._ZN7cutlass13device_kernelIN5flash11enable_sm90INS1_16FlashAttnBwdSm90INS1_25CollectiveMainloopBwdSm90ILi2ELi2ELi2EN4cute5tupleIJNS5_1CILi1EEES8_S8_EEENS6_IJNS7_ILi64EEENS7_ILi128EEENS7_ILi96EEEEEENS_6half_tEfNS_4arch4Sm90ELb0ELb0ELb0ELb1ELb0ELb1ELb0ELb0ELi2ELi1ELi2ELi1ELb1EEENS1_21CollectiveEpilogueBwdISD_SE_SG_Li256ELb1ELb0ELi1EEENS1_19SingleTileSchedulerILb1ELb0ELb0ELi128EEEEEEEEEvNT_6ParamsE)
        /*0384*/ 	.short	0x0210
        /*0386*/ 	.short	0x06f0


	//----- nvinfo : EIATTR_SW_WAR
	.align		4
.L_1113:
        /*0388*/ 	.byte	0x04, 0x36
        /*038a*/ 	.short	(.L_1115 - .L_1114)
.L_1114:
        /*038c*/ 	.word	0x00000008
.L_1115:


//--------------------- .nv.info._ZN7cutlass13device_kernelIN5flash11enable_sm90INS1_16FlashAttnBwdSm90INS1_25CollectiveMainloopBwdSm90ILi2ELi2ELi2EN4cute5tupleIJNS5_1CILi1EEES8_S8_EEENS6_IJNS7_ILi64EEENS7_ILi128EEENS7_ILi96EEEEEENS_6half_tEfNS_4arch4Sm90ELb0ELb0ELb0ELb1ELb1ELb1ELb0ELb0ELi2ELi1ELi2ELi1ELb1EEENS1_21CollectiveEpilogueBwdISD_SE_SG_Li256ELb1ELb0ELi1EEENS1_19SingleTileSchedulerILb1ELb0ELb0ELi128EEEEEEEEEvNT_6ParamsE --------------------------
	.section	.nv.info._ZN7cutlass13device_kernelIN5flash11enable_sm90INS1_16FlashAttnBwdSm90INS1_25CollectiveMainloopBwdSm90ILi2ELi2ELi2EN4cute5tupleIJNS5_1CILi1EEES8_S8_EEENS6_IJNS7_ILi64EEENS7_ILi128EEENS7_ILi96EEEEEENS_6half_tEfNS_4arch4Sm90ELb0ELb0ELb0ELb1ELb1ELb1ELb0ELb0ELi2ELi1ELi2ELi1ELb1EEENS1_21CollectiveEpilogueBwdISD_SE_SG_Li256ELb1ELb0ELi1EEENS1_19SingleTileSchedulerILb1ELb0ELb0ELi128EEEEEEEEEvNT_6ParamsE,"",@"SHT_CUDA_INFO"
	.sectionflags	@""
	.align	4


	//----- nvinfo : EIATTR_CUDA_API_VERSION
	.align		4
        /*0000*/ 	.byte	0x04, 0x37
        /*0002*/ 	.short	(.L_1117 - .L_1116)
.L_1116:
        /*0004*/ 	.word	0x00000082


	//----- nvinfo : EIATTR_KPARAM_INFO
	.align		4
.L_1117:
        /*0008*/ 	.byte	0x04, 0x17
        /*000a*/ 	.short	(.L_1119 - .L_1118)
.L_1118:
        /*000c*/ 	.word	0x00000000
        /*0010*/ 	.short	0x0000
        /*0012*/ 	.short	0x0070
        /*0014*/ 	.byte	0x00, 0xf0, 0x01, 0x1a


	//----- nvinfo : EIATTR_SPARSE_MMA_MASK
	.align		4
.L_1119:
        /*0018*/ 	.byte	0x03, 0x50
        /*001a*/ 	.short	0x0000


	//----- nvinfo : EIATTR_MAXREG_COUNT
	.align		4
        /*001c*/ 	.byte	0x03, 0x1b
        /*001e*/ 	.short	0x00a8


	//----- nvinfo : EIATTR_NUM_BARRIERS
	.align		4
        /*0020*/ 	.byte	0x02, 0x4c
        /*0022*/ 	.byte	0x10
	.zero		1


	//----- nvinfo : EIATTR_EXTERNS
	.align		4
        /*0024*/ 	.byte	0x04, 0x0f
        /*0026*/ 	.short	(.L_1121 - .L_1120)


	//   ....[0]....
	.align		4
.L_1120:
        /*0028*/ 	.word	index@(__assertfail)


	//----- nvinfo : EIATTR_MERCURY_ISA_VERSION
	.align		4
.L_1121:
        /*002c*/ 	.byte	0x03, 0x5f
        /*002e*/ 	.short	0x0101


	//----- nvinfo : EIATTR_INT_WARP_WIDE_INSTR_OFFSETS
	.align		4
        /*0030*/ 	.byte	0x04, 0x31
        /*0032*/ 	.short	(.L_1123 - .L_1122)


	//   ....[0]....
.L_1122:
        /*0034*/ 	.word	0x00000180


	//   ....[1]....
        /*0038*/ 	.word	0x000001b0


	//   ....[2]....
        /*003c*/ 	.word	0x00006e10


	//   ....[3]....
        /*0040*/ 	.word	0x00007280


	//   ....[4]....
        /*0044*/ 	.word	0x00007850


	//----- nvinfo : EIATTR_COOP_GROUP_MASK_REGIDS
	.align		4
.L_1123:
        /*0048*/ 	.byte	0x04, 0x29
        /*004a*/ 	.short	(.L_1125 - .L_1124)


	//   ....[0]....
.L_1124:
        /*004c*/ 	.word	0xffffffff


	//   ....[1]....
        /*0050*/ 	.word	0xffffffff


	//   ....[2]....
        /*0054*/ 	.word	0xffffffff


	//   ....[3]....
        /*0058*/ 	.word	0xffffffff


	//   ....[4]....
        /*005c*/ 	.word	0xffffffff


	//   ....[5]....
        /*0060*/ 	.word	0xffffffff


	//   ....[6]....
        /*0064*/ 	.word	0xffffffff


	//   ....[7]....
        /*0068*/ 	.word	0xffffffff


	//   ....[8]....
        /*006c*/ 	.word	0xffffffff


	//   ....[9]....
        /*0070*/ 	.word	0xffffffff


	//   ....[10]....
        /*0074*/ 	.word	0xffffffff


	//   ....[11]....
        /*0078*/ 	.word	0xffffffff


	//   ....[12]....
        /*007c*/ 	.word	0xffffffff


	//   ....[13]....
        /*0080*/ 	.word	0x0500000f


	//   ....[14]....
        /*0084*/ 	.word	0x0500000f


	//   ....[15]....
        /*0088*/ 	.word	0x0500000f


	//   ....[16]....
        /*008c*/ 	.word	0x0500000f


	//----- nvinfo : EIATTR_COOP_GROUP_INSTR_OFFSETS
	.align		4
.L_1125:
        /*0090*/ 	.byte	0x04, 0x28
        /*0092*/ 	.short	(.L_1127 - .L_1126)


	//   ....[0]....
.L_1126:
        /*0094*/ 	.word	0x00000050


	//   ....[1]....
        /*0098*/ 	.word	0x00000190


	//   ....[2]....
        /*009c*/ 	.word	0x000001e0


	//   ....[3]....
        /*00a0*/ 	.word	0x000003d0


	//   ....[4]....
        /*00a4*/ 	.word	0x00000600


	//   ....[5]....
        /*00a8*/ 	.word	0x00001360


	//   ....[6]....
        /*00ac*/ 	.word	0x000060e0


	//   ....[7]....
        /*00b0*/ 	.word	0x00006ab0


	//   ....[8]....
        /*00b4*/ 	.word	0x00006d40


	//   ....[9]....
        /*00b8*/ 	.word	0x00006f80


	//   ....[10]....
        /*00bc*/ 	.word	0x000071b0


	//   ....[11]....
        /*00c0*/ 	.word	0x00007460


	//   ....[12]....
        /*00c4*/ 	.word	0x00007790


	//   ....[13]....
        /*00c8*/ 	.word	0x0000a270


	//   ....[14]....
        /*00cc*/ 	.word	0x0000a3e0


	//   ....[15]....
        /*00d0*/ 	.word	0x0000a450


	//   ....[16]....
        /*00d4*/ 	.word	0x0000a4c0


	//----- nvinfo : EIATTR_REG_RECONFIG
	.align		4
.L_1127:
        /*00d8*/ 	.byte	0x01, 0x54
	.zero		2


	//----- nvinfo : EIATTR_SYSCALL_OFFSETS
	.align		4
        /*00dc*/ 	.byte	0x04, 0x46
        /*00de*/ 	.short	(.L_1129 - .L_1128)


	//   ....[0]....
.L_1128:
        /*00e0*/ 	.word	0x00000fc0


	//   ....[1]....
        /*00e4*/ 	.word	0x000010b0


	//   ....[2]....
        /*00e8*/ 	.word	0x00001210


	//   ....[3]....
        /*00ec*/ 	.word	0x00001300


	//   ....[4]....
        /*00f0*/ 	.word	0x00001570


	//----- nvinfo : EIATTR_MBARRIER_INSTR_OFFSETS
	.align		4
.L_1129:
        /*00f4*/ 	.byte	0x04, 0x39
        /*00f6*/ 	.short	(.L_1131 - .L_1130)


	//   ....[0]....
.L_1130:
        /*00f8*/ 	.word	0x00000280
        /*00fc*/ 	.word	0x000000ff
        /*0100*/ 	.word	0x00026800
        /*0104*/ 	.short	0x0100
        /*0106*/ 	.byte	0x06
	.zero		1


	//   ....[1]....
        /*0108*/ 	.word	0x00000380
        /*010c*/ 	.word	0x000000ff
        /*0110*/ 	.word	0x00026810
        /*0114*/ 	.short	0x0100
        /*0116*/ 	.byte	0x08
	.zero		1


	//   ....[2]....
        /*0118*/ 	.word	0x00000390
        /*011c*/ 	.word	0x000000ff
        /*0120*/ 	.word	0x00026820
        /*0124*/ 	.short	0x0100
        /*0126*/ 	.byte	0x08
	.zero		1


	//   ....[3]....
        /*0128*/ 	.word	0x000003a0
        /*012c*/ 	.word	0x000000ff
        /*0130*/ 	.word	0x00026818
        /*0134*/ 	.short	0x0100
        /*0136*/ 	.byte	0x08
	.zero		1


	//   ....[4]....
        /*0138*/ 	.word	0x000003b0
        /*013c*/ 	.word	0x000000ff
        /*0140*/ 	.word	0x00026828
        /*0144*/ 	.short	0x0100
        /*0146*/ 	.byte	0x08
	.zero		1


	//   ....[5]....
        /*0148*/ 	.word	0x000004e0
        /*014c*/ 	.word	0x000000ff
        /*0150*/ 	.word	0x00026830
        /*0154*/ 	.short	0x0100
        /*0156*/ 	.byte	0x08
	.zero		1


	//   ....[6]....
        /*0158*/ 	.word	0x000004f0
        /*015c*/ 	.word	0x000000ff
        /*0160*/ 	.word	0x00026840
        /*0164*/ 	.short	0x0100
        /*0166*/ 	.byte	0x08
	.zero		1


	//   ....[7]....
        /*0168*/ 	.word	0x00000500
        /*016c*/ 	.word	0x000000ff
        /*0170*/ 	.word	0x00026838
        /*0174*/ 	.short	0x0100
        /*0176*/ 	.byte	0x08
	.zero		1


	//   ....[8]....
        /*0178*/ 	.word	0x00000510
        /*017c*/ 	.word	0x000000ff
        /*0180*/ 	.word	0x00026848
        /*0184*/ 	.short	0x0100
        /*0186*/ 	.byte	0x08
	.zero		1


	//   ....[9]....
        /*0188*/ 	.word	0x000013a0
        /*018c*/ 	.word	0x00000012
        /*0190*/ 	.word	0x00026800
        /*0194*/ 	.short	0x010a
        /*0196*/ 	.byte	0x3f
	.zero		1


	//   ....[10]....
        /*0198*/ 	.word	0x00001430
        /*019c*/ 	.word	0x00000012
        /*01a0*/ 	.word	0x00026800
        /*01a4*/ 	.short	0x010a
        /*01a6*/ 	.byte	0x3f
	.zero		1


	//   ....[11]....
        /*01a8*/ 	.word	0x00001dd0
        /*01ac*/ 	.word	0x000000ff
        /*01b0*/ 	.word	0x00026810
        /*01b4*/ 	.short	0x010a
        /*01b6*/ 	.byte	0x08
	.zero		1


	//   ....[12]....
        /*01b8*/ 	.word	0x00001e10
        /*01bc*/ 	.word	0x000000ff
        /*01c0*/ 	.word	0x00026810
        /*01c4*/ 	.short	0x010a
        /*01c6*/ 	.byte	0x08
	.zero		1


	//   ....[13]....
        /*01c8*/ 	.word	0x00002260
        /*01cc*/ 	.word	0x000000ff
        /*01d0*/ 	.word	0x00026830
        /*01d4*/ 	.short	0x010a
        /*01d6*/ 	.byte	0x08
	.zero		1


	//   ....[14]....
        /*01d8*/ 	.word	0x000022a0
        /*01dc*/ 	.word	0x000000ff
        /*01e0*/ 	.word	0x00026830
        /*01e4*/ 	.short	0x010a
        /*01e6*/ 	.byte	0x08
	.zero		1


	//   ....[15]....
        /*01e8*/ 	.word	0x00003eb0
        /*01ec*/ 	.word	0x000000ff
        /*01f0*/ 	.word	0x00000000
        /*01f4*/ 	.short	0x0101
        /*01f6*/ 	.byte	0x0a
	.zero		1


	//   ....[16]....
        /*01f8*/ 	.word	0x00004190
        /*01fc*/ 	.word	0x000000ff
        /*0200*/ 	.word	0x00000000
        /*0204*/ 	.short	0x0101
        /*0206*/ 	.byte	0x08
	.zero		1


	//   ....[17]....
        /*0208*/ 	.word	0x000081c0
        /*020c*/ 	.word	0x00000000
        /*0210*/ 	.word	0x00026820
        /*0214*/ 	.short	0x010a
        /*0216*/ 	.byte	0x3f
	.zero		1


	//   ....[18]....
        /*0218*/ 	.word	0x00008a90
        /*021c*/ 	.word	0x00000000
        /*0220*/ 	.word	0x00026840
        /*0224*/ 	.short	0x010a
        /*0226*/ 	.byte	0x3f
	.zero		1


	//   ....[19]....
        /*0228*/ 	.word	0x00008da0
        /*022c*/ 	.word	0x00000000
        /*0230*/ 	.word	0x00026828
        /*0234*/ 	.short	0x010a
        /*0236*/ 	.byte	0x3f
	.zero		1


	//   ....[20]....
        /*0238*/ 	.word	0x00009040
        /*023c*/ 	.word	0x00000000
        /*0240*/ 	.word	0x00026848
        /*0244*/ 	.short	0x010a
        /*0246*/ 	.byte	0x3f
	.zero		1


	//   ....[21]....
        /*0248*/ 	.word	0x00009330
        /*024c*/ 	.word	0x00000000
        /*0250*/ 	.word	0x00026820
        /*0254*/ 	.short	0x010a
        /*0256*/ 	.byte	0x3f
	.zero		1


	//   ....[22]....
        /*0258*/ 	.word	0x00009630
        /*025c*/ 	.word	0x00000000
        /*0260*/ 	.word	0x00026840
        /*0264*/ 	.short	0x010a
        /*0266*/ 	.byte	0x3f
	.zero		1


	//   ....[23]....
        /*0268*/ 	.word	0x00009920
        /*026c*/ 	.word	0x00000000
        /*0270*/ 	.word	0x00026828
        /*0274*/ 	.short	0x010a
        /*0276*/ 	.byte	0x3f
	.zero		1


	//   ....[24]....
        /*0278*/ 	.word	0x00009c10
        /*027c*/ 	.word	0x00000003
        /*0280*/ 	.word	0x00026840
        /*0284*/ 	.short	0x010a
        /*0286*/ 	.byte	0x3f
	.zero		1


	//   ....[25]....
        /*0288*/ 	.word	0x0000a0d0
        /*028c*/ 	.word	0x00000006
        /*0290*/ 	.word	0x00000000
        /*0294*/ 	.short	0x010a
        /*0296*/ 	.byte	0x3f
	.zero		1


	//   ....[26]....
        /*0298*/ 	.word	0x0000a130
        /*029c*/ 	.word	0x00000003
        /*02a0*/ 	.word	0x00000000
        /*02a4*/ 	.short	0x010a
        /*02a6*/ 	.byte	0x3f
	.zero		1


	//   ....[27]....
        /*02a8*/ 	.word	0x0000a190
        /*02ac*/ 	.word	0x00000000
        /*02b0*/ 	.word	0x00000000
        /*02b4*/ 	.short	0x010a
        /*02b6*/ 	.byte	0x3f
	.zero		1


	//   ....[28]....
        /*02b8*/ 	.word	0x0000a1c0
        /*02bc*/ 	.word	0x00000003
        /*02c0*/ 	.word	0x00000000
        /*02c4*/ 	.short	0x010a
        /*02c6*/ 	.byte	0x3f
	.zero		1


	//   ....[29]....
        /*02c8*/ 	.word	0x0000a2a0
        /*02cc*/ 	.word	0x00000012
        /*02d0*/ 	.word	0x00026800
        /*02d4*/ 	.short	0x010a
        /*02d6*/ 	.byte	0x3f
	.zero		1


	//   ....[30]....
        /*02d8*/ 	.word	0x0000a300
        /*02dc*/ 	.word	0x00000005
        /*02e0*/ 	.word	0x00026810
        /*02e4*/ 	.short	0x010a
        /*02e6*/ 	.byte	0x3f
	.zero		1


	//   ....[31]....
        /*02e8*/ 	.word	0x0000a360
        /*02ec*/ 	.word	0x00000005
        /*02f0*/ 	.word	0x00026830
        /*02f4*/ 	.short	0x010a
        /*02f6*/ 	.byte	0x3f
	.zero		1


	//   ....[32]....
        /*02f8*/ 	.word	0x0000a500
        /*02fc*/ 	.word	0x00000000
        /*0300*/ 	.word	0x00026820
        /*0304*/ 	.short	0x010a
        /*0306*/ 	.byte	0x3f
	.zero		1


	//   ....[33]....
        /*0308*/ 	.word	0x0000a550
        /*030c*/ 	.word	0x00000000
        /*0310*/ 	.word	0x00026840
        /*0314*/ 	.short	0x010a
        /*0316*/ 	.byte	0x3f
	.zero		1


	//   ....[34]....
        /*0318*/ 	.word	0x0000a5a0
        /*031c*/ 	.word	0x00000000
        /*0320*/ 	.word	0x00026828
        /*0324*/ 	.short	0x010a
        /*0326*/ 	.byte	0x3f
	.zero		1


	//   ....[35]....
        /*0328*/ 	.word	0x0000a5f0
        /*032c*/ 	.word	0x00000000
        /*0330*/ 	.word	0x00026848
        /*0334*/ 	.short	0x010a
        /*0336*/ 	.byte	0x3f
	.zero		1


	//   ....[36]....
        /*0338*/ 	.word	0x0000a650
        /*033c*/ 	.word	0x00000000
        /*0340*/ 	.word	0x00026820
        /*0344*/ 	.short	0x010a
        /*0346*/ 	.byte	0x3f
	.zero		1


	//   ....[37]....
        /*0348*/ 	.word	0x0000a6a0
        /*034c*/ 	.word	0x00000000
        /*0350*/ 	.word	0x00026840
        /*0354*/ 	.short	0x010a
        /*0356*/ 	.byte	0x3f
	.zero		1


	//   ....[38]....
        /*0358*/ 	.word	0x0000a6f0
        /*035c*/ 	.word	0x00000000
        /*0360*/ 	.word	0x00026828
        /*0364*/ 	.short	0x010a
        /*0366*/ 	.byte	0x3f
	.zero		1


	//   ....[39]....
        /*0368*/ 	.word	0x0000a740
        /*036c*/ 	.word	0x00000003
        /*0370*/ 	.word	0x00026840
        /*0374*/ 	.short	0x010a
        /*0376*/ 	.byte	0x3f
	.zero		1


	//   ....[40]....
        /*0378*/ 	.word	0x0000a820
        /*037c*/ 	.word	0x00000006
        /*0380*/ 	.word	0x00000000
        /*0384*/ 	.short	0x010a
        /*0386*/ 	.byte	0x3f
	.zero		1


	//   ....[41]....
        /*0388*/ 	.word	0x0000a870
        /*038c*/ 	.word	0x00000003
        /*0390*/ 	.word	0x00000000
        /*0394*/ 	.short	0x010a
        /*0396*/ 	.byte	0x3f
	.zero		1


	//   ....[42]....
        /*0398*/ 	.word	0x0000a8c0
        /*039c*/ 	.word	0x00000000
        /*03a0*/ 	.word	0x00000000
        /*03a4*/ 	.short	0x010a
        /*03a6*/ 	.byte	0x3f
	.zero		1


	//----- nvinfo : EIATTR_NUM_MBARRIERS
	.align		4
.L_1131:
        /*03a8*/ 	.byte	0x03, 0x38
        /*03aa*/ 	.short	0x0009


	//----- nvinfo : EIATTR_EXIT_INSTR_OFFSETS
	.align		4
        /*03ac*/ 	.byte	0x04, 0x1c
        /*03ae*/ 	.short	(.L_1133 - .L_1132)


	//   ....[0]....
.L_1132:
        /*03b0*/ 	.word	0x0000a210


	//----- nvinfo : EIATTR_MAX_THREADS
	.align		4
.L_1133:
        /*03b4*/ 	.byte	0x04, 0x05
        /*03b6*/ 	.short	(.L_1135 - .L_1134)
.L_1134:
        /*03b8*/ 	.word	0x00000180
        /*03bc*/ 	.word	0x00000001
        /*03c0*/ 	.word	0x00000001


	//----- nvinfo : EIATTR_CRS_STACK_SIZE
	.align		4
.L_1135:
        /*03c4*/ 	.byte	0x04, 0x1e
        /*03c6*/ 	.short	(.L_1137 - .L_1136)
.L_1136:
        /*03c8*/ 	.word	0x00000000


	//----- nvinfo : EIATTR_CBANK_PARAM_SIZE
	.align		4
.L_1137:
        /*03cc*/ 	.byte	0x03, 0x19
        /*03ce*/ 	.short	0x06f0


	//----- nvinfo : EIATTR_PARAM_CBANK
	.align		4
        /*03d0*/ 	.byte	0x04, 0x0a
        /*03d2*/ 	.short	(.L_1139 - .L_1138)
	.align		4
.L_1138:
        /*03d4*/ 	.word	index@(.nv.constant0._ZN7cutlass13device_kernelIN5flash11enable_sm90INS1_16FlashAttnBwdSm90INS1_25CollectiveMainloopBwdSm90ILi2ELi2ELi2EN4cute5tupleIJNS5_1CILi1EEES8_S8_EEENS6_IJNS7_ILi64EEENS7_ILi128EEENS7_ILi96EEEEEENS_6half_tEfNS_4arch4Sm90ELb0ELb0ELb0ELb1ELb1ELb1ELb0ELb0ELi2ELi1ELi2ELi1ELb1EEENS1_21CollectiveEpilogueBwdISD_SE_SG_Li256ELb1ELb0ELi1EEENS1_19SingleTileSchedulerILb1ELb0ELb0ELi128EEEEEEEEEvNT_6ParamsE)
        /*03d8*/ 	.short	0x0210
        /*03da*/ 	.short	0x06f0


	//----- nvinfo : EIATTR_SW_WAR
	.align		4
.L_1139:
        /*03dc*/ 	.byte	0x04, 0x36
        /*03de*/ 	.short	(.L_1141 - .L_1140)
.L_1140:
        /*03e0*/ 	.word	0x00000008
.L_1141:


//--------------------- .nv.info._ZN7cutlass13device_kernelIN5flash11enable_sm90INS1_16FlashAttnBwdSm90INS1_25CollectiveMainloopBwdSm90ILi2ELi2ELi2EN4cute5tupleIJNS5_1CILi1EEES8_S8_EEENS6_IJNS7_ILi64EEENS7_ILi128EEENS7_ILi96EEEEEENS_6half_tEfNS_4arch4Sm90ELb0ELb0ELb0ELb1ELb0ELb1ELb0ELb0ELi2ELi1ELi2ELi1ELb1EEENS1_24CollectiveEpilogueBwdGQAISD_fSG_Li256ELb1ELb0EEENS1_19SingleTileSchedulerILb1ELb0ELb0ELi128EEEEEEEEEvNT_6ParamsE --------------------------
	.section	.nv.info._ZN7cutlass13device_kernelIN5flash11enable_sm90INS1_16FlashAttnBwdSm90INS1_25CollectiveMainloopBwdSm90ILi2ELi2ELi2EN4cute5tupleIJNS5_1CILi1EEES8_S8_EEENS6_IJNS7_ILi64EEENS7_ILi128EEENS7_ILi96EEEEEENS_6half_tEfNS_4arch4Sm90ELb0ELb0ELb0ELb1ELb0ELb1ELb0ELb0ELi2ELi1ELi2ELi1ELb1EEENS1_24CollectiveEpilogueBwdGQAISD_fSG_Li256ELb1ELb0EEENS1_19SingleTileSchedulerILb1ELb0ELb0ELi128EEEEEEEEEvNT_6ParamsE,"",@"SHT_CUDA_INFO"
	.sectionflags	@""
	.align	4


	//----- nvinfo : EIATTR_CUDA_API_VERSION
	.align		4
        /*0000*/ 	.byte	0x04, 0x37
        /*0002*/ 	.short	(.L_1143 - .L_1142)
.L_1142:
        /*0004*/ 	.word	0x00000082


	//----- nvinfo : EIATTR_KPARAM_INFO
	.align		4
.L_1143:
        /*0008*/ 	.byte	0x04, 0x17
        /*000a*/ 	.short	(.L_1145 - .L_1144)
.L_1144:
        /*000c*/ 	.word	0x00000000
        /*0010*/ 	.short	0x0000
        /*0012*/ 	.short	0x0070
        /*0014*/ 	.byte	0x00, 0xf0, 0x01, 0x1a


	//----- nvinfo : EIATTR_SPARSE_MMA_MASK
	.align		4
.L_1145:
        /*0018*/ 	.byte	0x03, 0x50
        /*001a*/ 	.short	0x0000


	//----- nvinfo : EIATTR_MAXREG_COUNT
	.align		4
        /*001c*/ 	.byte	0x03, 0x1b
        /*001e*/ 	.short	0x00a8


	//----- nvinfo : EIATTR_NUM_BARRIERS
	.align		4
        /*0020*/ 	.byte	0x02, 0x4c
        /*0022*/ 	.byte	0x10
	.zero		1


	//----- nvinfo : EIATTR_EXTERNS
	.align		4
        /*0024*/ 	.byte	0x04, 0x0f
        /*0026*/ 	.short	(.L_1147 - .L_1146)


	//   ....[0]....
	.align		4
.L_1146:
        /*0028*/ 	.word	index@(__assertfail)


	//----- nvinfo : EIATTR_MERCURY_ISA_VERSION
	.align		4
.L_1147:
        /*002c*/ 	.byte	0x03, 0x5f
        /*002e*/ 	.short	0x0101


	//----- nvinfo : EIATTR_INT_WARP_WIDE_INSTR_OFFSETS
	.align		4
        /*0030*/ 	.byte	0x04, 0x31
        /*0032*/ 	.short	(.L_1149 - .L_1148)


	//   ....[0]....
.L_1148:
        /*0034*/ 	.word	0x00000180


	//   ....[1]....
        /*0038*/ 	.word	0x000001b0


	//----- nvinfo : EIATTR_COOP_GROUP_MASK_REGIDS
	.align		4
.L_1149:
        /*003c*/ 	.byte	0x04, 0x29
        /*003e*/ 	.short	(.L_1151 - .L_1150)


	//   ....[0]....
.L_1150:
        /*0040*/ 	.word	0xffffffff


	//   ....[1]....
        /*0044*/ 	.word	0xffffffff


	//   ....[2]....
        /*0048*/ 	.word	0xffffffff


	//   ....[3]....
        /*004c*/ 	.word	0xffffffff


	//   ....[4]....
        /*0050*/ 	.word	0xffffffff


	//   ....[5]....
        /*0054*/ 	.word	0xffffffff


	//   ....[6]....
        /*0058*/ 	.word	0xffffffff


	//   ....[7]....
        /*005c*/ 	.word	0x0500000f


	//----- nvinfo : EIATTR_COOP_GROUP_INSTR_OFFSETS
	.align		4
.L_1151:
        /*0060*/ 	.byte	0x04, 0x28
        /*0062*/ 	.short	(.L_1153 - .L_1152)


	//   ....[0]....
.L_1152:
        /*0064*/ 	.word	0x00000050


	//   ....[1]....
        /*0068*/ 	.word	0x00000190


	//   ....[2]....
        /*006c*/ 	.word	0x000001e0


	//   ....[3]....
        /*0070*/ 	.word	0x000003d0


	//   ....[4]....
        /*0074*/ 	.word	0x00000600


	//   ....[5]....
        /*0078*/ 	.word	0x00001350


	//   ....[6]....
        /*007c*/ 	.word	0x00004e70


	//   ....[7]....
        /*0080*/ 	.word	0x000087b0


	//----- nvinfo : EIATTR_REG_RECONFIG
	.align		4
.L_1153:
        /*0084*/ 	.byte	0x01, 0x54
	.zero		2


	//----- nvinfo : EIATTR_SYSCALL_OFFSETS
	.align		4
        /*0088*/ 	.byte	0x04, 0x46
        /*008a*/ 	.short	(.L_1155 - .L_1154)


	//   ....[0]....
.L_1154:
        /*008c*/ 	.word	0x00000fb0


	//   ....[1]....
        /*0090*/ 	.word	0x000010a0


	//   ....[2]....
        /*0094*/ 	.word	0x00001200


	//   ....[3]....
        /*0098*/ 	.word	0x000012f0


	//   ....[4]....
        /*009c*/ 	.word	0x00001560


	//----- nvinfo : EIATTR_MBARRIER_INSTR_OFFSETS
	.align		4
.L_1155:
        /*00a0*/ 	.byte	0x04, 0x39
        /*00a2*/ 	.short	(.L_1157 - .L_1156)


	//   ....[0]....
.L_1156:
        /*00a4*/ 	.word	0x00000280
        /*00a8*/ 	.word	0x000000ff
        /*00ac*/ 	.word	0x00026800
        /*00b0*/ 	.short	0x0100
        /*00b2*/ 	.byte	0x06
	.zero		1


	//   ....[1]....
        /*00b4*/ 	.word	0x00000380
        /*00b8*/ 	.word	0x000000ff
        /*00bc*/ 	.word	0x00026810
        /*00c0*/ 	.short	0x0100
        /*00c2*/ 	.byte	0x08
	.zero		1


	//   ....[2]....
        /*00c4*/ 	.word	0x00000390
        /*00c8*/ 	.word	0x000000ff
        /*00cc*/ 	.word	0x00026820
        /*00d0*/ 	.short	0x0100
        /*00d2*/ 	.byte	0x08
	.zero		1


	//   ....[3]....
        /*00d4*/ 	.word	0x000003a0
        /*00d8*/ 	.word	0x000000ff
        /*00dc*/ 	.word	0x00026818
        /*00e0*/ 	.short	0x0100
        /*00e2*/ 	.byte	0x08
	.zero		1


	//   ....[4]....
        /*00e4*/ 	.word	0x000003b0
        /*00e8*/ 	.word	0x000000ff
        /*00ec*/ 	.word	0x00026828
        /*00f0*/ 	.short	0x0100
        /*00f2*/ 	.byte	0x08
	.zero		1


	//   ....[5]....
        /*00f4*/ 	.word	0x000004e0
        /*00f8*/ 	.word	0x000000ff
        /*00fc*/ 	.word	0x00026830
        /*0100*/ 	.short	0x0100
        /*0102*/ 	.byte	0x08
	.zero		1


	//   ....[6]....
        /*0104*/ 	.word	0x000004f0
        /*0108*/ 	.word	0x000000ff
        /*010c*/ 	.word	0x00026840
        /*0110*/ 	.short	0x0100
        /*0112*/ 	.byte	0x08
	.zero		1


	//   ....[7]....
        /*0114*/ 	.word	0x00000500
        /*0118*/ 	.word	0x000000ff
        /*011c*/ 	.word	0x00026838
        /*0120*/ 	.short	0x0100
        /*0122*/ 	.byte	0x08
	.zero		1


	//   ....[8]....
        /*0124*/ 	.word	0x00000510
        /*0128*/ 	.word	0x000000ff
        /*012c*/ 	.word	0x00026848
        /*0130*/ 	.short	0x0100
        /*0132*/ 	.byte	0x08
	.zero		1


	//   ....[9]....
        /*0134*/ 	.word	0x00001390
        /*0138*/ 	.word	0x00000012
        /*013c*/ 	.word	0x00026800
        /*0140*/ 	.short	0x010a
        /*0142*/ 	.byte	0x3f
	.zero		1


	//   ....[10]....
        /*0144*/ 	.word	0x00001420
        /*0148*/ 	.word	0x00000012
        /*014c*/ 	.word	0x00026800
        /*0150*/ 	.short	0x010a
        /*0152*/ 	.byte	0x3f
	.zero		1


	//   ....[11]....
        /*0154*/ 	.word	0x00001dc0
        /*0158*/ 	.word	0x000000ff
        /*015c*/ 	.word	0x00026810
        /*0160*/ 	.short	0x010a
        /*0162*/ 	.byte	0x08
	.zero		1


	//   ....[12]....
        /*0164*/ 	.word	0x00001e00
        /*0168*/ 	.word	0x000000ff
        /*016c*/ 	.word	0x00026810
        /*0170*/ 	.short	0x010a
        /*0172*/ 	.byte	0x08
	.zero		1


	//   ....[13]....
        /*0174*/ 	.word	0x00002250
        /*0178*/ 	.word	0x000000ff
        /*017c*/ 	.word	0x00026830
        /*0180*/ 	.short	0x010a
        /*0182*/ 	.byte	0x08
	.zero		1


	//   ....[14]....
        /*0184*/ 	.word	0x00002290
        /*0188*/ 	.word	0x000000ff
        /*018c*/ 	.word	0x00026830
        /*0190*/ 	.short	0x010a
        /*0192*/ 	.byte	0x08
	.zero		1


	//   ....[15]....
        /*0194*/ 	.word	0x00003ea0
        /*0198*/ 	.word	0x000000ff
        /*019c*/ 	.word	0x00000000
        /*01a0*/ 	.short	0x0101
        /*01a2*/ 	.byte	0x0a
	.zero		1


	//   ....[16]....
        /*01a4*/ 	.word	0x00004180
        /*01a8*/ 	.word	0x000000ff
        /*01ac*/ 	.word	0x00000000
        /*01b0*/ 	.short	0x0101
        /*01b2*/ 	.byte	0x08
	.zero		1


	//   ....[17]....
        /*01b4*/ 	.word	0x00006700
        /*01b8*/ 	.word	0x00000000
        /*01bc*/ 	.word	0x00026820
        /*01c0*/ 	.short	0x010a
        /*01c2*/ 	.byte	0x3f
	.zero		1


	//   ....[18]....
        /*01c4*/ 	.word	0x00006fd0
        /*01c8*/ 	.word	0x00000000
        /*01cc*/ 	.word	0x00026840
        /*01d0*/ 	.short	0x010a
        /*01d2*/ 	.byte	0x3f
	.zero		1


	//   ....[19]....
        /*01d4*/ 	.word	0x000072e0
        /*01d8*/ 	.word	0x00000000
        /*01dc*/ 	.word	0x00026828
        /*01e0*/ 	.short	0x010a
        /*01e2*/ 	.byte	0x3f
	.zero		1


	//   ....[20]....
        /*01e4*/ 	.word	0x00007580
        /*01e8*/ 	.word	0x00000000
        /*01ec*/ 	.word	0x00026848
        /*01f0*/ 	.short	0x010a
        /*01f2*/ 	.byte	0x3f
	.zero		1


	//   ....[21]....
        /*01f4*/ 	.word	0x00007870
        /*01f8*/ 	.word	0x00000000
        /*01fc*/ 	.word	0x00026820
        /*0200*/ 	.short	0x010a
        /*0202*/ 	.byte	0x3f
	.zero		1


	//   ....[22]....
        /*0204*/ 	.word	0x00007b70
        /*0208*/ 	.word	0x00000000
        /*020c*/ 	.word	0x00026840
        /*0210*/ 	.short	0x010a
        /*0212*/ 	.byte	0x3f
	.zero		1


	//   ....[23]....
        /*0214*/ 	.word	0x00007e60
        /*0218*/ 	.word	0x00000000
        /*021c*/ 	.word	0x00026828
        /*0220*/ 	.short	0x010a
        /*0222*/ 	.byte	0x3f
	.zero		1


	//   ....[24]....
        /*0224*/ 	.word	0x00008150
        /*0228*/ 	.word	0x00000003
        /*022c*/ 	.word	0x00026840
        /*0230*/ 	.short	0x010a
        /*0232*/ 	.byte	0x3f
	.zero		1


	//   ....[25]....
        /*0234*/ 	.word	0x00008610
        /*0238*/ 	.word	0x00000006
        /*023c*/ 	.word	0x00000000
        /*0240*/ 	.short	0x010a
        /*0242*/ 	.byte	0x3f
	.zero		1


	//   ....[26]....
        /*0244*/ 	.word	0x00008670
        /*0248*/ 	.word	0x00000003
        /*024c*/ 	.word	0x00000000
        /*0250*/ 	.short	0x010a
        /*0252*/ 	.byte	0x3f
	.zero		1


	//   ....[27]....
        /*0254*/ 	.word	0x000086d0
        /*0258*/ 	.word	0x00000000
        /*025c*/ 	.word	0x00000000
        /*0260*/ 	.short	0x010a
        /*0262*/ 	.byte	0x3f
	.zero		1


	//   ....[28]....
        /*0264*/ 	.word	0x00008700
        /*0268*/ 	.word	0x00000003
        /*026c*/ 	.word	0x00000000
        /*0270*/ 	.short	0x010a
        /*0272*/ 	.byte	0x3f
	.zero		1


	//   ....[29]....
        /*0274*/ 	.word	0x000087e0
        /*0278*/ 	.word	0x00000012
        /*027c*/ 	.word	0x00026800
        /*0280*/ 	.short	0x010a
        /*0282*/ 	.byte	0x3f
	.zero		1


	//   ....[30]....
        /*0284*/ 	.word	0x00008840
        /*0288*/ 	.word	0x00000005
        /*028c*/ 	.word	0x00026810
        /*0290*/ 	.short	0x010a
        /*0292*/ 	.byte	0x3f
	.zero		1


	//   ....[31]....
        /*0294*/ 	.word	0x000088a0
        /*0298*/ 	.word	0x00000005
        /*029c*/ 	.word	0x00026830
        /*02a0*/ 	.short	0x010a
        /*02a2*/ 	.byte	0x3f
	.zero		1


	//   ....[32]....
        /*02a4*/ 	.word	0x000088f0
        /*02a8*/ 	.word	0x00000000
        /*02ac*/ 	.word	0x00026820
        /*02b0*/ 	.short	0x010a
        /*02b2*/ 	.byte	0x3f
	.zero		1


	//   ....[33]....
        /*02b4*/ 	.word	0x00008940
        /*02b8*/ 	.word	0x00000000
        /*02bc*/ 	.word	0x00026840
        /*02c0*/ 	.short	0x010a
        /*02c2*/ 	.byte	0x3f
	.zero		1


	//   ....[34]....
        /*02c4*/ 	.word	0x00008990
        /*02c8*/ 	.word	0x00000000
        /*02cc*/ 	.word	0x00026828
        /*02d0*/ 	.short	0x010a
        /*02d2*/ 	.byte	0x3f
	.zero		1


	//   ....[35]....
        /*02d4*/ 	.word	0x000089e0
        /*02d8*/ 	.word	0x00000000
        /*02dc*/ 	.word	0x00026848
        /*02e0*/ 	.short	0x010a
        /*02e2*/ 	.byte	0x3f
	.zero		1


	//   ....[36]....
        /*02e4*/ 	.word	0x00008a40
        /*02e8*/ 	.word	0x00000000
        /*02ec*/ 	.word	0x00026820
        /*02f0*/ 	.short	0x010a
        /*02f2*/ 	.byte	0x3f
	.zero		1


	//   ....[37]....
        /*02f4*/ 	.word	0x00008a90
        /*02f8*/ 	.word	0x00000000
        /*02fc*/ 	.word	0x00026840
        /*0300*/ 	.short	0x010a
        /*0302*/ 	.byte	0x3f
	.zero		1


	//   ....[38]....
        /*0304*/ 	.word	0x00008ae0
        /*0308*/ 	.word	0x00000000
        /*030c*/ 	.word	0x00026828
        /*0310*/ 	.short	0x010a
        /*0312*/ 	.byte	0x3f
	.zero		1


	//   ....[39]....
        /*0314*/ 	.word	0x00008b30
        /*0318*/ 	.word	0x00000003
        /*031c*/ 	.word	0x00026840
        /*0320*/ 	.short	0x010a
        /*0322*/ 	.byte	0x3f
	.zero		1


	//   ....[40]....
        /*0324*/ 	.word	0x00008c10
        /*0328*/ 	.word	0x00000006
        /*032c*/ 	.word	0x00000000
        /*0330*/ 	.short	0x010a
        /*0332*/ 	.byte	0x3f
	.zero		1


	//   ....[41]....
        /*0334*/ 	.word	0x00008c60
        /*0338*/ 	.word	0x00000003
        /*033c*/ 	.word	0x00000000
        /*0340*/ 	.short	0x010a
        /*0342*/ 	.byte	0x3f
	.zero		1


	//   ....[42]....
        /*0344*/ 	.word	0x00008cb0
        /*0348*/ 	.word	0x00000000
        /*034c*/ 	.word	0x00000000
        /*0350*/ 	.short	0x010a
        /*0352*/ 	.byte	0x3f
	.zero		1


	//----- nvinfo : EIATTR_NUM_MBARRIERS
	.align		4
.L_1157:
        /*0354*/ 	.byte	0x03, 0x38
        /*0356*/ 	.short	0x0009


	//----- nvinfo : EIATTR_EXIT_INSTR_OFFSETS
	.align		4
        /*0358*/ 	.byte	0x04, 0x1c
        /*035a*/ 	.short	(.L_1159 - .L_1158)


	//   ....[0]....
.L_1158:
        /*035c*/ 	.word	0x00008750


	//----- nvinfo : EIATTR_MAX_THREADS
	.align		4
.L_1159:
        /*0360*/ 	.byte	0x04, 0x05
        /*0362*/ 	.short	(.L_1161 - .L_1160)
.L_1160:
        /*0364*/ 	.word	0x00000180
        /*0368*/ 	.word	0x00000001
        /*036c*/ 	.word	0x00000001


	//----- nvinfo : EIATTR_CRS_STACK_SIZE
	.align		4
.L_1161:
        /*0370*/ 	.byte	0x04, 0x1e
        /*0372*/ 	.short	(.L_1163 - .L_1162)
.L_1162:
        /*0374*/ 	.word	0x00000000


	//----- nvinfo : EIATTR_CBANK_PARAM_SIZE
	.align		4
.L_1163:
        /*0378*/ 	.byte	0x03, 0x19
        /*037a*/ 	.short	0x06f0


	//----- nvinfo : EIATTR_PARAM_CBANK
	.align		4
        /*037c*/ 	.byte	0x04, 0x0a
        /*037e*/ 	.short	(.L_1165 - .L_1164)
	.align		4
.L_1164:
        /*0380*/ 	.word	index@(.nv.constant0._ZN7cutlass13device_kernelIN5flash11enable_sm90INS1_16FlashAttnBwdSm90INS1_25CollectiveMainloopBwdSm90ILi2ELi2ELi2EN4cute5tupleIJNS5_1CILi1EEES8_S8_EEENS6_IJNS7_ILi64EEENS7_ILi128EEENS7_ILi96EEEEEENS_6half_tEfNS_4arch4Sm90ELb0ELb0ELb0ELb1ELb0ELb1ELb0ELb0ELi2ELi1ELi2ELi1ELb1EEENS1_24CollectiveEpilogueBwdGQAISD_fSG_Li256ELb1ELb0EEENS1_19SingleTileSchedulerILb1ELb0ELb0ELi128EEEEEEEEEvNT_6ParamsE)
        /*0384*/ 	.short	0x0210
        /*0386*/ 	.short	0x06f0


	//----- nvinfo : EIATTR_SW_WAR
	.align		4
.L_1165:
        /*0388*/ 	.byte	0x04, 0x36
        /*038a*/ 	.short	(.L_1167 - .L_1166)
.L_1166:
        /*038c*/ 	.word	0x00000008
.L_1167:


//--------------------- .nv.info._ZN7cutlass13device_kernelIN5flash11enable_sm90INS1_16FlashAttnBwdSm90INS1_25CollectiveMainloopBwdSm90ILi2ELi2ELi2EN4cute5tupleIJNS5_1CILi1EEES8_S8_EEENS6_IJNS7_ILi64EEENS7_ILi128EEENS7_ILi96EEEEEENS_6half_tEfNS_4arch4Sm90ELb0ELb0ELb0ELb1ELb1ELb1ELb0ELb0ELi2ELi1ELi2ELi1ELb1EEENS1_24CollectiveEpilogueBwdGQAISD_fSG_Li256ELb1ELb1EEENS1_19SingleTileSchedulerILb1ELb0ELb0ELi128EEEEEEEEEvNT_6ParamsE --------------------------
	.section	.nv.info._ZN7cutlass13device_kernelIN5flash11enable_sm90INS1_16FlashAttnBwdSm90INS1_25CollectiveMainloopBwdSm90ILi2ELi2ELi2EN4cute5tupleIJNS5_1CILi1EEES8_S8_EEENS6_IJNS7_ILi64EEENS7_ILi128EEENS7_ILi96EEEEEENS_6half_tEfNS_4arch4Sm90ELb0ELb0ELb0ELb1ELb1ELb1ELb0ELb0ELi2ELi1ELi2ELi1ELb1EEENS1_24CollectiveEpilogueBwdGQAISD_fSG_Li256ELb1ELb1EEENS1_19SingleTileSchedulerILb1ELb0ELb0ELi128EEEEEEEEEvNT_6ParamsE,"",@"SHT_CUDA_INFO"
	.sectionflags	@""
	.align	4


	//----- nvinfo : EIATTR_CUDA_API_VERSION
	.align		4
        /*0000*/ 	.byte	0x04, 0x37
        /*0002*/ 	.short	(.L_1169 - .L_1168)
.L_1168:
        /*0004*/ 	.word	0x00000082


	//----- nvinfo : EIATTR_KPARAM_INFO
	.align		4
.L_1169:
        /*0008*/ 	.byte	0x04, 0x17
        /*000a*/ 	.short	(.L_1171 - .L_1170)
.L_1170:
        /*000c*/ 	.word	0x00000000
        /*0010*/ 	.short	0x0000
        /*0012*/ 	.short	0x0070
        /*0014*/ 	.byte	0x00, 0xf0, 0x01, 0x1a


	//----- nvinfo : EIATTR_SPARSE_MMA_MASK
	.align		4
.L_1171:
        /*0018*/ 	.byte	0x03, 0x50
        /*001a*/ 	.short	0x0000


	//----- nvinfo : EIATTR_MAXREG_COUNT
	.align		4
        /*001c*/ 	.byte	0x03, 0x1b
        /*001e*/ 	.short	0x00a8


	//----- nvinfo : EIATTR_NUM_BARRIERS
	.align		4
        /*0020*/ 	.byte	0x02, 0x4c
        /*0022*/ 	.byte	0x10
	.zero		1


	//----- nvinfo : EIATTR_EXTERNS
	.align		4
        /*0024*/ 	.byte	0x04, 0x0f
        /*0026*/ 	.short	(.L_1173 - .L_1172)


	//   ....[0]....
	.align		4
.L_1172:
        /*0028*/ 	.word	index@(__assertfail)


	//----- nvinfo : EIATTR_MERCURY_ISA_VERSION
	.align		4
.L_1173:
        /*002c*/ 	.byte	0x03, 0x5f
        /*002e*/ 	.short	0x0101


	//----- nvinfo : EIATTR_INT_WARP_WIDE_INSTR_OFFSETS
	.align		4
        /*0030*/ 	.byte	0x04, 0x31
        /*0032*/ 	.short	(.L_1175 - .L_1174)


	//   ....[0]....
.L_1174:
        /*0034*/ 	.word	0x00000180


	//   ....[1]....
        /*0038*/ 	.word	0x000001b0


	//   ....[2]....
        /*003c*/ 	.word	0x00006090


	//   ....[3]....
        /*0040*/ 	.word	0x00006500


	//   ....[4]....
        /*0044*/ 	.word	0x00006ad0


	//----- nvinfo : EIATTR_COOP_GROUP_MASK_REGIDS
	.align		4
.L_1175:
        /*0048*/ 	.byte	0x04, 0x29
        /*004a*/ 	.short	(.L_1177 - .L_1176)


	//   ....[0]....
.L_1176:
        /*004c*/ 	.word	0xffffffff


	//   ....[1]....
        /*0050*/ 	.word	0xffffffff


	//   ....[2]....
        /*0054*/ 	.word	0xffffffff


	//   ....[3]....
        /*0058*/ 	.word	0xffffffff


	//   ....[4]....
        /*005c*/ 	.word	0xffffffff


	//   ....[5]....
        /*0060*/ 	.word	0xffffffff


	//   ....[6]....
        /*0064*/ 	.word	0xffffffff


	//   ....[7]....
        /*0068*/ 	.word	0xffffffff


	//   ....[8]....
        /*006c*/ 	.word	0xffffffff


	//   ....[9]....
        /*0070*/ 	.word	0xffffffff


	//   ....[10]....
        /*0074*/ 	.word	0xffffffff


	//   ....[11]....
        /*0078*/ 	.word	0xffffffff


	//   ....[12]....
        /*007c*/ 	.word	0xffffffff


	//   ....[13]....
        /*0080*/ 	.word	0xffffffff


	//   ....[14]....
        /*0084*/ 	.word	0xffffffff


	//   ....[15]....
        /*0088*/ 	.word	0xffffffff


	//   ....[16]....
        /*008c*/ 	.word	0xffffffff


	//   ....[17]....
        /*0090*/ 	.word	0x0500000f


	//   ....[18]....
        /*0094*/ 	.word	0x0500000f


	//   ....[19]....
        /*0098*/ 	.word	0x0500000f


	//   ....[20]....
        /*009c*/ 	.word	0x0500000f


	//   ....[21]....
        /*00a0*/ 	.word	0x0500000f


	//   ....[22]....
        /*00a4*/ 	.word	0x0500000f


	//----- nvinfo : EIATTR_COOP_GROUP_INSTR_OFFSETS
	.align		4
.L_1177:
        /*00a8*/ 	.byte	0x04, 0x28
        /*00aa*/ 	.short	(.L_1179 - .L_1178)


	//   ....[0]....
.L_1178:
        /*00ac*/ 	.word	0x00000050


	//   ....[1]....
        /*00b0*/ 	.word	0x00000190


	//   ....[2]....
        /*00b4*/ 	.word	0x000001e0


	//   ....[3]....
        /*00b8*/ 	.word	0x000003d0


	//   ....[4]....
        /*00bc*/ 	.word	0x00000600


	//   ....[5]....
        /*00c0*/ 	.word	0x00001350


	//   ....[6]....
        /*00c4*/ 	.word	0x00004c80


	//   ....[7]....
        /*00c8*/ 	.word	0x00004e10


	//   ....[8]....
        /*00cc*/ 	.word	0x000050c0


	//   ....[9]....
        /*00d0*/ 	.word	0x00005250


	//   ....[10]....
        /*00d4*/ 	.word	0x00005360


	//   ....[11]....
        /*00d8*/ 	.word	0x00005d30


	//   ....[12]....
        /*00dc*/ 	.word	0x00005fc0


	//   ....[13]....
        /*00e0*/ 	.word	0x00006200


	//   ....[14]....
        /*00e4*/ 	.word	0x00006430


	//   ....[15]....
        /*00e8*/ 	.word	0x000066e0


	//   ....[16]....
        /*00ec*/ 	.word	0x00006a10


	//   ....[17]....
        /*00f0*/ 	.word	0x000094f0


	//   ....[18]....
        /*00f4*/ 	.word	0x00009660


	//   ....[19]....
        /*00f8*/ 	.word	0x000096d0


	//   ....[20]....
        /*00fc*/ 	.word	0x00009740


	//   ....[21]....
        /*0100*/ 	.word	0x000097b0


	//   ....[22]....
        /*0104*/ 	.word	0x00009820


	//----- nvinfo : EIATTR_REG_RECONFIG
	.align		4
.L_1179:
        /*0108*/ 	.byte	0x01, 0x54
	.zero		2


	//----- nvinfo : EIATTR_SYSCALL_OFFSETS
	.align		4
        /*010c*/ 	.byte	0x04, 0x46
        /*010e*/ 	.short	(.L_1181 - .L_1180)


	//   ....[0]....
.L_1180:
        /*0110*/ 	.word	0x00000fb0


	//   ....[1]....
        /*0114*/ 	.word	0x000010a0


	//   ....[2]....
        /*0118*/ 	.word	0x00001200


	//   ....[3]....
        /*011c*/ 	.word	0x000012f0


	//   ....[4]....
        /*0120*/ 	.word	0x00001560


	//----- nvinfo : EIATTR_MBARRIER_INSTR_OFFSETS
	.align		4
.L_1181:
        /*0124*/ 	.byte	0x04, 0x39
        /*0126*/ 	.short	(.L_1183 - .L_1182)


	//   ....[0]....
.L_1182:
        /*0128*/ 	.word	0x00000280
        /*012c*/ 	.word	0x000000ff
        /*0130*/ 	.word	0x00026800
        /*0134*/ 	.short	0x0100
        /*0136*/ 	.byte	0x06
	.zero		1


	//   ....[1]....
        /*0138*/ 	.word	0x00000380
        /*013c*/ 	.word	0x000000ff
        /*0140*/ 	.word	0x00026810
        /*0144*/ 	.short	0x0100
        /*0146*/ 	.byte	0x08
	.zero		1


	//   ....[2]....
        /*0148*/ 	.word	0x00000390
        /*014c*/ 	.word	0x000000ff
        /*0150*/ 	.word	0x00026820
        /*0154*/ 	.short	0x0100
        /*0156*/ 	.byte	0x08
	.zero		1


	//   ....[3]....
        /*0158*/ 	.word	0x000003a0
        /*015c*/ 	.word	0x000000ff
        /*0160*/ 	.word	0x00026818
        /*0164*/ 	.short	0x0100
        /*0166*/ 	.byte	0x08
	.zero		1


	//   ....[4]....
        /*0168*/ 	.word	0x000003b0
        /*016c*/ 	.word	0x000000ff
        /*0170*/ 	.word	0x00026828
        /*0174*/ 	.short	0x0100
        /*0176*/ 	.byte	0x08
	.zero		1


	//   ....[5]....
        /*0178*/ 	.word	0x000004e0
        /*017c*/ 	.word	0x000000ff
        /*0180*/ 	.word	0x00026830
        /*0184*/ 	.short	0x0100
        /*0186*/ 	.byte	0x08
	.zero		1


	//   ....[6]....
        /*0188*/ 	.word	0x000004f0
        /*018c*/ 	.word	0x000000ff
        /*0190*/ 	.word	0x00026840
        /*0194*/ 	.short	0x0100
        /*0196*/ 	.byte	0x08
	.zero		1


	//   ....[7]....
        /*0198*/ 	.word	0x00000500
        /*019c*/ 	.word	0x000000ff
        /*01a0*/ 	.word	0x00026838
        /*01a4*/ 	.short	0x0100
        /*01a6*/ 	.byte	0x08
	.zero		1


	//   ....[8]....
        /*01a8*/ 	.word	0x00000510
        /*01ac*/ 	.word	0x000000ff
        /*01b0*/ 	.word	0x00026848
        /*01b4*/ 	.short	0x0100
        /*01b6*/ 	.byte	0x08
	.zero		1


	//   ....[9]....
        /*01b8*/ 	.word	0x00001390
        /*01bc*/ 	.word	0x00000012
        /*01c0*/ 	.word	0x00026800
        /*01c4*/ 	.short	0x010a
        /*01c6*/ 	.byte	0x3f
	.zero		1


	//   ....[10]....
        /*01c8*/ 	.word	0x00001420
        /*01cc*/ 	.word	0x00000012
        /*01d0*/ 	.word	0x00026800
        /*01d4*/ 	.short	0x010a
        /*01d6*/ 	.byte	0x3f
	.zero		1


	//   ....[11]....
        /*01d8*/ 	.word	0x00001dc0
        /*01dc*/ 	.word	0x000000ff
        /*01e0*/ 	.word	0x00026810
        /*01e4*/ 	.short	0x010a
        /*01e6*/ 	.byte	0x08
	.zero		1


	//   ....[12]....
        /*01e8*/ 	.word	0x00001e00
        /*01ec*/ 	.word	0x000000ff
        /*01f0*/ 	.word	0x00026810
        /*01f4*/ 	.short	0x010a
        /*01f6*/ 	.byte	0x08
	.zero		1


	//   ....[13]....
        /*01f8*/ 	.word	0x00002250
        /*01fc*/ 	.word	0x000000ff
        /*0200*/ 	.word	0x00026830
        /*0204*/ 	.short	0x010a
        /*0206*/ 	.byte	0x08
	.zero		1


	//   ....[14]....
        /*0208*/ 	.word	0x00002290
        /*020c*/ 	.word	0x000000ff
        /*0210*/ 	.word	0x00026830
        /*0214*/ 	.short	0x010a
        /*0216*/ 	.byte	0x08
	.zero		1


	//   ....[15]....
        /*0218*/ 	.word	0x00003ea0
        /*021c*/ 	.word	0x000000ff
        /*0220*/ 	.word	0x00000000
        /*0224*/ 	.short	0x0101
        /*0226*/ 	.byte	0x0a
	.zero		1


	//   ....[16]....
        /*0228*/ 	.word	0x00004180
        /*022c*/ 	.word	0x000000ff
        /*0230*/ 	.word	0x00000000
        /*0234*/ 	.short	0x0101
        /*0236*/ 	.byte	0x08
	.zero		1


	//   ....[17]....
        /*0238*/ 	.word	0x00007440
        /*023c*/ 	.word	0x00000000
        /*0240*/ 	.word	0x00026820
        /*0244*/ 	.short	0x010a
        /*0246*/ 	.byte	0x3f
	.zero		1


	//   ....[18]....
        /*0248*/ 	.word	0x00007d10
        /*024c*/ 	.word	0x00000000
        /*0250*/ 	.word	0x00026840
        /*0254*/ 	.short	0x010a
        /*0256*/ 	.byte	0x3f
	.zero		1


	//   ....[19]....
        /*0258*/ 	.word	0x00008020
        /*025c*/ 	.word	0x00000000
        /*0260*/ 	.word	0x00026828
        /*0264*/ 	.short	0x010a
        /*0266*/ 	.byte	0x3f
	.zero		1


	//   ....[20]....
        /*0268*/ 	.word	0x000082c0
        /*026c*/ 	.word	0x00000000
        /*0270*/ 	.word	0x00026848
        /*0274*/ 	.short	0x010a
        /*0276*/ 	.byte	0x3f
	.zero		1


	//   ....[21]....
        /*0278*/ 	.word	0x000085b0
        /*027c*/ 	.word	0x00000000
        /*0280*/ 	.word	0x00026820
        /*0284*/ 	.short	0x010a
        /*0286*/ 	.byte	0x3f
	.zero		1


	//   ....[22]....
        /*0288*/ 	.word	0x000088b0
        /*028c*/ 	.word	0x00000000
        /*0290*/ 	.word	0x00026840
        /*0294*/ 	.short	0x010a
        /*0296*/ 	.byte	0x3f
	.zero		1


	//   ....[23]....
        /*0298*/ 	.word	0x00008ba0
        /*029c*/ 	.word	0x00000000
        /*02a0*/ 	.word	0x00026828
        /*02a4*/ 	.short	0x010a
        /*02a6*/ 	.byte	0x3f
	.zero		1


	//   ....[24]....
        /*02a8*/ 	.word	0x00008e90
        /*02ac*/ 	.word	0x00000003
        /*02b0*/ 	.word	0x00026840
        /*02b4*/ 	.short	0x010a
        /*02b6*/ 	.byte	0x3f
	.zero		1


	//   ....[25]....
        /*02b8*/ 	.word	0x00009350
        /*02bc*/ 	.word	0x00000006
        /*02c0*/ 	.word	0x00000000
        /*02c4*/ 	.short	0x010a
        /*02c6*/ 	.byte	0x3f
	.zero		1


	//   ....[26]....
        /*02c8*/ 	.word	0x000093b0
        /*02cc*/ 	.word	0x00000003
        /*02d0*/ 	.word	0x00000000
        /*02d4*/ 	.short	0x010a
        /*02d6*/ 	.byte	0x3f
	.zero		1


	//   ....[27]....
        /*02d8*/ 	.word	0x00009410
        /*02dc*/ 	.word	0x00000000
        /*02e0*/ 	.word	0x00000000
        /*02e4*/ 	.short	0x010a
        /*02e6*/ 	.byte	0x3f
	.zero		1


	//   ....[28]....
        /*02e8*/ 	.word	0x00009440
        /*02ec*/ 	.word	0x00000003
        /*02f0*/ 	.word	0x00000000
        /*02f4*/ 	.short	0x010a
        /*02f6*/ 	.byte	0x3f
	.zero		1


	//   ....[29]....
        /*02f8*/ 	.word	0x00009520
        /*02fc*/ 	.word	0x00000012
        /*0300*/ 	.word	0x00026800
        /*0304*/ 	.short	0x010a
        /*0306*/ 	.byte	0x3f
	.zero		1


	//   ....[30]....
        /*0308*/ 	.word	0x00009580
        /*030c*/ 	.word	0x00000005
        /*0310*/ 	.word	0x00026810
        /*0314*/ 	.short	0x010a
        /*0316*/ 	.byte	0x3f
	.zero		1


	//   ....[31]....
        /*0318*/ 	.word	0x000095e0
        /*031c*/ 	.word	0x00000005
        /*0320*/ 	.word	0x00026830
        /*0324*/ 	.short	0x010a
        /*0326*/ 	.byte	0x3f
	.zero		1


	//   ....[32]....
        /*0328*/ 	.word	0x00009860
        /*032c*/ 	.word	0x00000000
        /*0330*/ 	.word	0x00026820
        /*0334*/ 	.short	0x010a
        /*0336*/ 	.byte	0x3f
	.zero		1


	//   ....[33]....
        /*0338*/ 	.word	0x000098b0
        /*033c*/ 	.word	0x00000000
        /*0340*/ 	.word	0x00026840
        /*0344*/ 	.short	0x010a
        /*0346*/ 	.byte	0x3f
	.zero		1


	//   ....[34]....
        /*0348*/ 	.word	0x00009900
        /*034c*/ 	.word	0x00000000
        /*0350*/ 	.word	0x00026828
        /*0354*/ 	.short	0x010a
        /*0356*/ 	.byte	0x3f
	.zero		1


	//   ....[35]....
        /*0358*/ 	.word	0x00009950
        /*035c*/ 	.word	0x00000000
        /*0360*/ 	.word	0x00026848
        /*0364*/ 	.short	0x010a
        /*0366*/ 	.byte	0x3f
	.zero		1


	//   ....[36]....
        /*0368*/ 	.word	0x000099b0
        /*036c*/ 	.word	0x00000000
        /*0370*/ 	.word	0x00026820
        /*0374*/ 	.short	0x010a
        /*0376*/ 	.byte	0x3f
	.zero		1


	//   ....[37]....
        /*0378*/ 	.word	0x00009a00
        /*037c*/ 	.word	0x00000000
        /*0380*/ 	.word	0x00026840
        /*0384*/ 	.short	0x010a
        /*0386*/ 	.byte	0x3f
	.zero		1


	//   ....[38]....
        /*0388*/ 	.word	0x00009a50
        /*038c*/ 	.word	0x00000000
        /*0390*/ 	.word	0x00026828
        /*0394*/ 	.short	0x010a
        /*0396*/ 	.byte	0x3f
	.zero		1


	//   ....[39]....
        /*0398*/ 	.word	0x00009aa0
        /*039c*/ 	.word	0x00000003
        /*03a0*/ 	.word	0x00026840
        /*03a4*/ 	.short	0x010a
        /*03a6*/ 	.byte	0x3f
	.zero		1


	//   ....[40]....
        /*03a8*/ 	.word	0x00009b80
        /*03ac*/ 	.word	0x00000006
        /*03b0*/ 	.word	0x00000000
        /*03b4*/ 	.short	0x010a
        /*03b6*/ 	.byte	0x3f
	.zero		1


	//   ....[41]....
        /*03b8*/ 	.word	0x00009bd0
        /*03bc*/ 	.word	0x00000003
        /*03c0*/ 	.word	0x00000000
        /*03c4*/ 	.short	0x010a
        /*03c6*/ 	.byte	0x3f
	.zero		1


	//   ....[42]....
        /*03c8*/ 	.word	0x00009c20
        /*03cc*/ 	.word	0x00000000
        /*03d0*/ 	.word	0x00000000
        /*03d4*/ 	.short	0x010a
        /*03d6*/ 	.byte	0x3f
	.zero		1


	//----- nvinfo : EIATTR_NUM_MBARRIERS
	.align		4
.L_1183:
        /*03d8*/ 	.byte	0x03, 0x38
        /*03da*/ 	.short	0x0009


	//----- nvinfo : EIATTR_EXIT_INSTR_OFFSETS
	.align		4
        /*03dc*/ 	.byte	0x04, 0x1c
        /*03de*/ 	.short	(.L_1185 - .L_1184)


	//   ....[0]....
.L_1184:
        /*03e0*/ 	.word	0x00009490


	//----- nvinfo : EIATTR_MAX_THREADS
	.align		4
.L_1185:
        /*03e4*/ 	.byte	0x04, 0x05
        /*03e6*/ 	.short	(.L_1187 - .L_1186)
.L_1186:
        /*03e8*/ 	.word	0x00000180
        /*03ec*/ 	.word	0x00000001
        /*03f0*/ 	.word	0x00000001


	//----- nvinfo : EIATTR_CRS_STACK_SIZE
	.align		4
.L_1187:
        /*03f4*/ 	.byte	0x04, 0x1e
        /*03f6*/ 	.short	(.L_1189 - .L_1188)
.L_1188:
        /*03f8*/ 	.word	0x00000000


	//----- nvinfo : EIATTR_CBANK_PARAM_SIZE
	.align		4
.L_1189:
        /*03fc*/ 	.byte	0x03, 0x19
        /*03fe*/ 	.short	0x06f0


	//----- nvinfo : EIATTR_PARAM_CBANK
	.align		4
        /*0400*/ 	.byte	0x04, 0x0a
        /*0402*/ 	.short	(.L_1191 - .L_1190)
	.align		4
.L_1190:
        /*0404*/ 	.word	index@(.nv.constant0._ZN7cutlass13device_kernelIN5flash11enable_sm90INS1_16FlashAttnBwdSm90INS1_25CollectiveMainloopBwdSm90ILi2ELi2ELi2EN4cute5tupleIJNS5_1CILi1EEES8_S8_EEENS6_IJNS7_ILi64EEENS7_ILi128EEENS7_ILi96EEEEEENS_6half_tEfNS_4arch4Sm90ELb0ELb0ELb0ELb1ELb1ELb1ELb0ELb0ELi2ELi1ELi2ELi1ELb1EEENS1_24CollectiveEpilogueBwdGQAISD_fSG_Li256ELb1ELb1EEENS1_19SingleTileSchedulerILb1ELb0ELb0ELi128EEEEEEEEEvNT_6ParamsE)
        /*0408*/ 	.short	0x0210
        /*040a*/ 	.short	0x06f0


	//----- nvinfo : EIATTR_SW_WAR
	.align		4
.L_1191:
        /*040c*/ 	.byte	0x04, 0x36
        /*040e*/ 	.short	(.L_1193 - .L_1192)
.L_1192:
        /*0410*/ 	.word	0x00000008
.L_1193:


//--------------------- .nv.info._ZN7cutlass13device_kernelIN5flash11enable_sm90INS1_16FlashAttnBwdSm90INS1_25CollectiveMainloopBwdSm90ILi2ELi2ELi2EN4cute5tupleIJNS5_1CILi1EEES8_S8_EEENS6_IJNS7_ILi64EEENS7_ILi128EEENS7_ILi96EEEEEENS_6half_tEfNS_4arch4Sm90ELb0ELb1ELb0ELb0ELb0ELb1ELb0ELb0ELi2ELi1ELi2ELi1ELb1EEENS1_21CollectiveEpilogueBwdISD_SE_SG_Li256ELb0ELb0ELi1EEENS1_19SingleTileSchedulerILb0ELb0ELb0ELi128EEEEEEEEEvNT_6ParamsE --------------------------
	.section	.nv.info._ZN7cutlass13device_kernelIN5flash11enable_sm90INS1_16FlashAttnBwdSm90INS1_25CollectiveMainloopBwdSm90ILi2ELi2ELi2EN4cute5tupleIJNS5_1CILi1EEES8_S8_EEENS6_IJNS7_ILi64EEENS7_ILi128EEENS7_ILi96EEEEEENS_6half_tEfNS_4arch4Sm90ELb0ELb1ELb0ELb0ELb0ELb1ELb0ELb0ELi2ELi1ELi2ELi1ELb1EEENS1_21CollectiveEpilogueBwdISD_SE_SG_Li256ELb0ELb0ELi1EEENS1_19SingleTileSchedulerILb0ELb0ELb0ELi128EEEEEEEEEvNT_6ParamsE,"",@"SHT_CUDA_INFO"
	.sectionflags	@""
	.align	4


	//----- nvinfo : EIATTR_CUDA_API_VERSION
	.align		4
        /*0000*/ 	.byte	0x04, 0x37
        /*0002*/ 	.short	(.L_1195 - .L_1194)
.L_1194:
        /*0004*/ 	.word	0x00000082


	//----- nvinfo : EIATTR_KPARAM_INFO
	.align		4
.L_1195:
        /*0008*/ 	.byte	0x04, 0x17
        /*000a*/ 	.short	(.L_1197 - .L_1196)
.L_1196:
        /*000c*/ 	.word	0x00000000
        /*0010*/ 	.short	0x0000
        /*0012*/ 	.short	0x0070
        /*0014*/ 	.byte	0x00, 0xf0, 0x01, 0x24


	//----- nvinfo : EIATTR_SPARSE_MMA_MASK
	.align		4
.L_1197:
        /*0018*/ 	.byte	0x03, 0x50
        /*001a*/ 	.short	0x0000


	//----- nvinfo : EIATTR_MAXREG_COUNT
	.align		4
        /*001c*/ 	.byte	0x03, 0x1b
        /*001e*/ 	.short	0x00a8


	//----- nvinfo : EIATTR_NUM_BARRIERS
	.align		4
        /*0020*/ 	.byte	0x02, 0x4c
        /*0022*/ 	.byte	0x10
	.zero		1


	//----- nvinfo : EIATTR_EXTERNS
	.align		4
        /*0024*/ 	.byte	0x04, 0x0f
        /*0026*/ 	.short	(.L_1199 - .L_1198)


	//   ....[0]....
	.align		4
.L_1198:
        /*0028*/ 	.word	index@(__assertfail)


	//----- nvinfo : EIATTR_ANNOTATIONS
	.align		4
.L_1199:
        /*002c*/ 	.byte	0x04, 0x55
        /*002e*/ 	.short	(.L_1201 - .L_1200)


	//   ....[0]....
.L_1200:
        /*0030*/ 	.word	0x00000001
        /*0034*/ 	.byte	0x40, 0x74, 0x00, 0x00, 0x01, 0x00, 0x00, 0x00, 0x90, 0x77, 0x00, 0x00, 0x01, 0x00, 0x00, 0x00
        /*0044*/ 	.byte	0x40, 0x84, 0x00, 0x00, 0x01, 0x00, 0x00, 0x00, 0x60, 0x84, 0x00, 0x00, 0x01, 0x00, 0x00, 0x00
        /*0054*/ 	.byte	0xa0, 0x89, 0x00, 0x00


	//----- nvinfo : EIATTR_MERCURY_ISA_VERSION
	.align		4
.L_1201:
        /*0058*/ 	.byte	0x03, 0x5f
        /*005a*/ 	.short	0x0101


	//----- nvinfo : EIATTR_INT_WARP_WIDE_INSTR_OFFSETS
	.align		4
        /*005c*/ 	.byte	0x04, 0x31
        /*005e*/ 	.short	(.L_1203 - .L_1202)


	//   ....[0]....
.L_1202:
        /*0060*/ 	.word	0x000001f0


	//   ....[1]....
        /*0064*/ 	.word	0x00000220


	//----- nvinfo : EIATTR_COOP_GROUP_MASK_REGIDS
	.align		4
.L_1203:
        /*0068*/ 	.byte	0x04, 0x29
        /*006a*/ 	.short	(.L_1205 - .L_1204)


	//   ....[0]....
.L_1204:
        /*006c*/ 	.word	0xffffffff


	//   ....[1]....
        /*0070*/ 	.word	0xffffffff


	//   ....[2]....
        /*0074*/ 	.word	0xffffffff


	//   ....[3]....
        /*0078*/ 	.word	0xffffffff


	//   ....[4]....
        /*007c*/ 	.word	0xffffffff


	//   ....[5]....
        /*0080*/ 	.word	0xffffffff


	//   ....[6]....
        /*0084*/ 	.word	0xffffffff


	//   ....[7]....
        /*0088*/ 	.word	0xffffffff


	//   ....[8]....
        /*008c*/ 	.word	0x0500000f


	//----- nvinfo : EIATTR_COOP_GROUP_INSTR_OFFSETS
	.align		4
.L_1205:
        /*0090*/ 	.byte	0x04, 0x28
        /*0092*/ 	.short	(.L_1207 - .L_1206)


	//   ....[0]....
.L_1206:
        /*0094*/ 	.word	0x00000060


	//   ....[1]....
        /*0098*/ 	.word	0x00000200


	//   ....[2]....
        /*009c*/ 	.word	0x00000250


	//   ....[3]....
        /*00a0*/ 	.word	0x00000440


	//   ....[4]....
        /*00a4*/ 	.word	0x00000640


	//   ....[5]....
        /*00a8*/ 	.word	0x00001080


	//   ....[6]....
        /*00ac*/ 	.word	0x00005030


	//   ....[7]....
        /*00b0*/ 	.word	0x00005db0


	//   ....[8]....
        /*00b4*/ 	.word	0x00009120


	//----- nvinfo : EIATTR_REG_RECONFIG
	.align		4
.L_1207:
        /*00b8*/ 	.byte	0x01, 0x54
	.zero		2


	//----- nvinfo : EIATTR_SYSCALL_OFFSETS
	.align		4
        /*00bc*/ 	.byte	0x04, 0x46
        /*00be*/ 	.short	(.L_1209 - .L_1208)


	//   ....[0]....
.L_1208:
        /*00c0*/ 	.word	0x00000ce0


	//   ....[1]....
        /*00c4*/ 	.word	0x00000dd0


	//   ....[2]....
        /*00c8*/ 	.word	0x00000f30


	//   ....[3]....
        /*00cc*/ 	.word	0x00001020


	//   ....[4]....
        /*00d0*/ 	.word	0x000012a0


	//   ....[5]....
        /*00d4*/ 	.word	0x00004860


	//   ....[6]....
        /*00d8*/ 	.word	0x000049a0


	//   ....[7]....
        /*00dc*/ 	.word	0x00004ac0


	//   ....[8]....
        /*00e0*/ 	.word	0x00004be0


	//----- nvinfo : EIATTR_MBARRIER_INSTR_OFFSETS
	.align		4
.L_1209:
        /*00e4*/ 	.byte	0x04, 0x39
        /*00e6*/ 	.short	(.L_1211 - .L_1210)


	//   ....[0]....
.L_1210:
        /*00e8*/ 	.word	0x000002f0
        /*00ec*/ 	.word	0x000000ff
        /*00f0*/ 	.word	0x00026800
        /*00f4*/ 	.short	0x0100
        /*00f6*/ 	.byte	0x06
	.zero		1


	//   ....[1]....
        /*00f8*/ 	.word	0x000003f0
        /*00fc*/ 	.word	0x000000ff
        /*0100*/ 	.word	0x00026810
        /*0104*/ 	.short	0x0100
        /*0106*/ 	.byte	0x08
	.zero		1


	//   ....[2]....
        /*0108*/ 	.word	0x00000400
        /*010c*/ 	.word	0x000000ff
        /*0110*/ 	.word	0x00026820
        /*0114*/ 	.short	0x0100
        /*0116*/ 	.byte	0x08
	.zero		1


	//   ....[3]....
        /*0118*/ 	.word	0x00000410
        /*011c*/ 	.word	0x000000ff
        /*0120*/ 	.word	0x00026818
        /*0124*/ 	.short	0x0100
        /*0126*/ 	.byte	0x08
	.zero		1


	//   ....[4]....
        /*0128*/ 	.word	0x00000420
        /*012c*/ 	.word	0x000000ff
        /*0130*/ 	.word	0x00026828
        /*0134*/ 	.short	0x0100
        /*0136*/ 	.byte	0x08
	.zero		1


	//   ....[5]....
        /*0138*/ 	.word	0x00000550
        /*013c*/ 	.word	0x000000ff
        /*0140*/ 	.word	0x00026830
        /*0144*/ 	.short	0x0100
        /*0146*/ 	.byte	0x08
	.zero		1


	//   ....[6]....
        /*0148*/ 	.word	0x00000560
        /*014c*/ 	.word	0x000000ff
        /*0150*/ 	.word	0x00026840
        /*0154*/ 	.short	0x0100
        /*0156*/ 	.byte	0x08
	.zero		1


	//   ....[7]....
        /*0158*/ 	.word	0x00000570
        /*015c*/ 	.word	0x000000ff
        /*0160*/ 	.word	0x00026838
        /*0164*/ 	.short	0x0100
        /*0166*/ 	.byte	0x08
	.zero		1


	//   ....[8]....
        /*0168*/ 	.word	0x00000580
        /*016c*/ 	.word	0x000000ff
        /*0170*/ 	.word	0x00026848
        /*0174*/ 	.short	0x0100
        /*0176*/ 	.byte	0x08
	.zero		1


	//   ....[9]....
        /*0178*/ 	.word	0x000010c0
        /*017c*/ 	.word	0x00000012
        /*0180*/ 	.word	0x00026800
        /*0184*/ 	.short	0x010a
        /*0186*/ 	.byte	0x3f
	.zero		1


	//   ....[10]....
        /*0188*/ 	.word	0x00001160
        /*018c*/ 	.word	0x00000012
        /*0190*/ 	.word	0x00026800
        /*0194*/ 	.short	0x010a
        /*0196*/ 	.byte	0x3f
	.zero		1


	//   ....[11]....
        /*0198*/ 	.word	0x00001b00
        /*019c*/ 	.word	0x000000ff
        /*01a0*/ 	.word	0x00026810
        /*01a4*/ 	.short	0x010a
        /*01a6*/ 	.byte	0x06
	.zero		1


	//   ....[12]....
        /*01a8*/ 	.word	0x00001b40
        /*01ac*/ 	.word	0x000000ff
        /*01b0*/ 	.word	0x00026810
        /*01b4*/ 	.short	0x010a
        /*01b6*/ 	.byte	0x06
	.zero		1


	//   ....[13]....
        /*01b8*/ 	.word	0x00001f80
        /*01bc*/ 	.word	0x000000ff
        /*01c0*/ 	.word	0x00026830
        /*01c4*/ 	.short	0x010a
        /*01c6*/ 	.byte	0x06
	.zero		1


	//   ....[14]....
        /*01c8*/ 	.word	0x00001fc0
        /*01cc*/ 	.word	0x000000ff
        /*01d0*/ 	.word	0x00026830
        /*01d4*/ 	.short	0x010a
        /*01d6*/ 	.byte	0x06
	.zero		1


	//   ....[15]....
        /*01d8*/ 	.word	0x000040e0
        /*01dc*/ 	.word	0x000000ff
        /*01e0*/ 	.word	0x00000000
        /*01e4*/ 	.short	0x0101
        /*01e6*/ 	.byte	0x08
	.zero		1


	//   ....[16]....
        /*01e8*/ 	.word	0x00004390
        /*01ec*/ 	.word	0x000000ff
        /*01f0*/ 	.word	0x00000000
        /*01f4*/ 	.short	0x0101
        /*01f6*/ 	.byte	0x06
	.zero		1


	//   ....[17]....
        /*01f8*/ 	.word	0x00006f00
        /*01fc*/ 	.word	0x00000010
        /*0200*/ 	.word	0x00026820
        /*0204*/ 	.short	0x010a
        /*0206*/ 	.byte	0x3f
	.zero		1


	//   ....[18]....
        /*0208*/ 	.word	0x00007820
        /*020c*/ 	.word	0x00000010
        /*0210*/ 	.word	0x00026840
        /*0214*/ 	.short	0x010a
        /*0216*/ 	.byte	0x3f
	.zero		1


	//   ....[19]....
        /*0218*/ 	.word	0x00007b30
        /*021c*/ 	.word	0x00000010
        /*0220*/ 	.word	0x00026828
        /*0224*/ 	.short	0x010a
        /*0226*/ 	.byte	0x3f
	.zero		1


	//   ....[20]....
        /*0228*/ 	.word	0x00007e40
        /*022c*/ 	.word	0x00000010
        /*0230*/ 	.word	0x00026848
        /*0234*/ 	.short	0x010a
        /*0236*/ 	.byte	0x3f
	.zero		1


	//   ....[21]....
        /*0238*/ 	.word	0x00008100
        /*023c*/ 	.word	0x00000010
        /*0240*/ 	.word	0x00026820
        /*0244*/ 	.short	0x010a
        /*0246*/ 	.byte	0x3f
	.zero		1


	//   ....[22]....
        /*0248*/ 	.word	0x00008490
        /*024c*/ 	.word	0x00000010
        /*0250*/ 	.word	0x00026840
        /*0254*/ 	.short	0x010a
        /*0256*/ 	.byte	0x3f
	.zero		1


	//   ....[23]....
        /*0258*/ 	.word	0x00008770
        /*025c*/ 	.word	0x00000010
        /*0260*/ 	.word	0x00026828
        /*0264*/ 	.short	0x010a
        /*0266*/ 	.byte	0x3f
	.zero		1


	//   ....[24]....
        /*0268*/ 	.word	0x00008ad0
        /*026c*/ 	.word	0x00000003
        /*0270*/ 	.word	0x00026840
        /*0274*/ 	.short	0x010a
        /*0276*/ 	.byte	0x3f
	.zero		1


	//   ....[25]....
        /*0278*/ 	.word	0x00008f80
        /*027c*/ 	.word	0x00000006
        /*0280*/ 	.word	0x00000000
        /*0284*/ 	.short	0x010a
        /*0286*/ 	.byte	0x3f
	.zero		1


	//   ....[26]....
        /*0288*/ 	.word	0x00008fe0
        /*028c*/ 	.word	0x00000003
        /*0290*/ 	.word	0x00000000
        /*0294*/ 	.short	0x010a
        /*0296*/ 	.byte	0x3f
	.zero		1


	//   ....[27]....
        /*0298*/ 	.word	0x00009040
        /*029c*/ 	.word	0x00000000
        /*02a0*/ 	.word	0x00000000
        /*02a4*/ 	.short	0x010a
        /*02a6*/ 	.byte	0x3f
	.zero		1


	//   ....[28]....
        /*02a8*/ 	.word	0x00009070
        /*02ac*/ 	.word	0x00000003
        /*02b0*/ 	.word	0x00000000
        /*02b4*/ 	.short	0x010a
        /*02b6*/ 	.byte	0x3f
	.zero		1


	//   ....[29]....
        /*02b8*/ 	.word	0x00009150
        /*02bc*/ 	.word	0x00000012
        /*02c0*/ 	.word	0x00026800
        /*02c4*/ 	.short	0x010a
        /*02c6*/ 	.byte	0x3f
	.zero		1


	//   ....[30]....
        /*02c8*/ 	.word	0x000091b0
        /*02cc*/ 	.word	0x00000007
        /*02d0*/ 	.word	0x00026810
        /*02d4*/ 	.short	0x010a
        /*02d6*/ 	.byte	0x3f
	.zero		1


	//   ....[31]....
        /*02d8*/ 	.word	0x00009210
        /*02dc*/ 	.word	0x00000079
        /*02e0*/ 	.word	0x00026830
        /*02e4*/ 	.short	0x010a
        /*02e6*/ 	.byte	0x3f
	.zero		1


	//   ....[32]....
        /*02e8*/ 	.word	0x00009260
        /*02ec*/ 	.word	0x00000010
        /*02f0*/ 	.word	0x00026820
        /*02f4*/ 	.short	0x010a
        /*02f6*/ 	.byte	0x3f
	.zero		1


	//   ....[33]....
        /*02f8*/ 	.word	0x000092b0
        /*02fc*/ 	.word	0x00000010
        /*0300*/ 	.word	0x00026840
        /*0304*/ 	.short	0x010a
        /*0306*/ 	.byte	0x3f
	.zero		1


	//   ....[34]....
        /*0308*/ 	.word	0x00009300
        /*030c*/ 	.word	0x00000010
        /*0310*/ 	.word	0x00026828
        /*0314*/ 	.short	0x010a
        /*0316*/ 	.byte	0x3f
	.zero		1


	//   ....[35]....
        /*0318*/ 	.word	0x00009350
        /*031c*/ 	.word	0x00000010
        /*0320*/ 	.word	0x00026848
        /*0324*/ 	.short	0x010a
        /*0326*/ 	.byte	0x3f
	.zero		1


	//   ....[36]....
        /*0328*/ 	.word	0x000093b0
        /*032c*/ 	.word	0x00000010
        /*0330*/ 	.word	0x00026820
        /*0334*/ 	.short	0x010a
        /*0336*/ 	.byte	0x3f
	.zero		1


	//   ....[37]....
        /*0338*/ 	.word	0x00009400
        /*033c*/ 	.word	0x00000010
        /*0340*/ 	.word	0x00026840
        /*0344*/ 	.short	0x010a
        /*0346*/ 	.byte	0x3f
	.zero		1


	//   ....[38]....
        /*0348*/ 	.word	0x00009450
        /*034c*/ 	.word	0x00000010
        /*0350*/ 	.word	0x00026828
        /*0354*/ 	.short	0x010a
        /*0356*/ 	.byte	0x3f
	.zero		1


	//   ....[39]....
        /*0358*/ 	.word	0x000094a0
        /*035c*/ 	.word	0x00000003
        /*0360*/ 	.word	0x00026840
        /*0364*/ 	.short	0x010a
        /*0366*/ 	.byte	0x3f
	.zero		1


	//   ....[40]....
        /*0368*/ 	.word	0x00009570
        /*036c*/ 	.word	0x00000006
        /*0370*/ 	.word	0x00000000
        /*0374*/ 	.short	0x010a
        /*0376*/ 	.byte	0x3f
	.zero		1


	//   ....[41]....
        /*0378*/ 	.word	0x000095c0
        /*037c*/ 	.word	0x00000003
        /*0380*/ 	.word	0x00000000
        /*0384*/ 	.short	0x010a
        /*0386*/ 	.byte	0x3f
	.zero		1


	//   ....[42]....
        /*0388*/ 	.word	0x00009610
        /*038c*/ 	.word	0x00000000
        /*0390*/ 	.word	0x00000000
        /*0394*/ 	.short	0x010a
        /*0396*/ 	.byte	0x3f
	.zero		1


	//----- nvinfo : EIATTR_NUM_MBARRIERS
	.align		4
.L_1211:
        /*0398*/ 	.byte	0x03, 0x38
        /*039a*/ 	.short	0x0009


	//----- nvinfo : EIATTR_EXIT_INSTR_OFFSETS
	.align		4
        /*039c*/ 	.byte	0x04, 0x1c
        /*039e*/ 	.short	(.L_1213 - .L_1212)


	//   ....[0]....
.L_1212:
        /*03a0*/ 	.word	0x00000690


	//   ....[1]....
        /*03a4*/ 	.word	0x00005560


	//   ....[2]....
        /*03a8*/ 	.word	0x00005d50


	//   ....[3]....
        /*03ac*/ 	.word	0x000090c0


	//----- nvinfo : EIATTR_MAX_THREADS
	.align		4
.L_1213:
        /*03b0*/ 	.byte	0x04, 0x05
        /*03b2*/ 	.short	(.L_1215 - .L_1214)
.L_1214:
        /*03b4*/ 	.word	0x00000180
        /*03b8*/ 	.word	0x00000001
        /*03bc*/ 	.word	0x00000001


	//----- nvinfo : EIATTR_CRS_STACK_SIZE
	.align		4
.L_1215:
        /*03c0*/ 	.byte	0x04, 0x1e
        /*03c2*/ 	.short	(.L_1217 - .L_1216)
.L_1216:
        /*03c4*/ 	.word	0x00000000


	//----- nvinfo : EIATTR_CBANK_PARAM_SIZE
	.align		4
.L_1217:
        /*03c8*/ 	.byte	0x03, 0x19
        /*03ca*/ 	.short	0x0970


	//----- nvinfo : EIATTR_PARAM_CBANK
	.align		4
        /*03cc*/ 	.byte	0x04, 0x0a
        /*03ce*/ 	.short	(.L_1219 - .L_1218)
	.align		4
.L_1218:
        /*03d0*/ 	.word	index@(.nv.constant0._ZN7cutlass13device_kernelIN5flash11enable_sm90INS1_16FlashAttnBwdSm90INS1_25CollectiveMainloopBwdSm90ILi2ELi2ELi2EN4cute5tupleIJNS5_1CILi1EEES8_S8_EEENS6_IJNS7_ILi64EEENS7_ILi128EEENS7_ILi96EEEEEENS_6half_tEfNS_4arch4Sm90ELb0ELb1ELb0ELb0ELb0ELb1ELb0ELb0ELi2ELi1ELi2ELi1ELb1EEENS1_21CollectiveEpilogueBwdISD_SE_SG_Li256ELb0ELb0ELi1EEENS1_19SingleTileSchedulerILb0ELb0ELb0ELi128EEEEEEEEEvNT_6ParamsE)
        /*03d4*/ 	.short	0x0210
        /*03d6*/ 	.short	0x0970


	//----- nvinfo : EIATTR_SW_WAR
	.align		4
.L_1219:
        /*03d8*/ 	.byte	0x04, 0x36
        /*03da*/ 	.short	(.L_1221 - .L_1220)
.L_1220:
        /*03dc*/ 	.word	0x00000008
.L_1221:


//--------------------- .nv.info._ZN7cutlass13device_kernelIN5flash11enable_sm90INS1_16FlashAttnBwdSm90INS1_25CollectiveMainloopBwdSm90ILi2ELi2ELi2EN4cute5tupleIJNS5_1CILi1EEES8_S8_EEENS6_IJNS7_ILi64EEENS7_ILi128EEENS7_ILi96EEEEEENS_6half_tEfNS_4arch4Sm90ELb0ELb1ELb0ELb0ELb1ELb1ELb0ELb0ELi2ELi1ELi2ELi1ELb1EEENS1_21CollectiveEpilogueBwdISD_SE_SG_Li256ELb0ELb0ELi1EEENS1_19SingleTileSchedulerILb0ELb0ELb0ELi128EEEEEEEEEvNT_6ParamsE --------------------------
	.section	.nv.info._ZN7cutlass13device_kernelIN5flash11enable_sm90INS1_16FlashAttnBwdSm90INS1_25CollectiveMainloopBwdSm90ILi2ELi2ELi2EN4cute5tupleIJNS5_1CILi1EEES8_S8_EEENS6_IJNS7_ILi64EEENS7_ILi128EEENS7_ILi96EEEEEENS_6half_tEfNS_4arch4Sm90ELb0ELb1ELb0ELb0ELb1ELb1ELb0ELb0ELi2ELi1ELi2ELi1ELb1EEENS1_21CollectiveEpilogueBwdISD_SE_SG_Li256ELb0ELb0ELi1EEENS1_19SingleTileSchedulerILb0ELb0ELb0ELi128EEEEEEEEEvNT_6ParamsE,"",@"SHT_CUDA_INFO"
	.sectionflags	@""
	.align	4


	//----- nvinfo : EIATTR_CUDA_API_VERSION
	.align		4
        /*0000*/ 	.byte	0x04, 0x37
        /*0002*/ 	.short	(.L_1223 - .L_1222)
.L_1222:
        /*0004*/ 	.word	0x00000082


	//----- nvinfo : EIATTR_KPARAM_INFO
	.align		4
.L_1223:
        /*0008*/ 	.byte	0x04, 0x17
        /*000a*/ 	.short	(.L_1225 - .L_1224)
.L_1224:
        /*000c*/ 	.word	0x00000000
        /*0010*/ 	.short	0x0000
        /*0012*/ 	.short	0x0070
        /*0014*/ 	.byte	0x00, 0xf0, 0x01, 0x24


	//----- nvinfo : EIATTR_SPARSE_MMA_MASK
	.align		4
.L_1225:
        /*0018*/ 	.byte	0x03, 0x50
        /*001a*/ 	.short	0x0000


	//----- nvinfo : EIATTR_MAXREG_COUNT
	.align		4
        /*001c*/ 	.byte	0x03, 0x1b
        /*001e*/ 	.short	0x00a8


	//----- nvinfo : EIATTR_NUM_BARRIERS
	.align		4
        /*0020*/ 	.byte	0x02, 0x4c
        /*0022*/ 	.byte	0x10
	.zero		1


	//----- nvinfo : EIATTR_EXTERNS
	.align		4
        /*0024*/ 	.byte	0x04, 0x0f
        /*0026*/ 	.short	(.L_1227 - .L_1226)


	//   ....[0]....
	.align		4
.L_1226:
        /*0028*/ 	.word	index@(__assertfail)


	//----- nvinfo : EIATTR_ANNOTATIONS
	.align		4
.L_1227:
        /*002c*/ 	.byte	0x04, 0x55
        /*002e*/ 	.short	(.L_1229 - .L_1228)


	//   ....[0]....
.L_1228:
        /*0030*/ 	.word	0x00000001
        /*0034*/ 	.byte	0x50, 0x83, 0x00, 0x00, 0x01, 0x00, 0x00, 0x00, 0xa0, 0x86, 0x00, 0x00, 0x01, 0x00, 0x00, 0x00
        /*0044*/ 	.byte	0x50, 0x93, 0x00, 0x00, 0x01, 0x00, 0x00, 0x00, 0x70, 0x93, 0x00, 0x00, 0x01, 0x00, 0x00, 0x00
        /*0054*/ 	.byte	0xb0, 0x98, 0x00, 0x00


	//----- nvinfo : EIATTR_MERCURY_ISA_VERSION
	.align		4
.L_1229:
        /*0058*/ 	.byte	0x03, 0x5f
        /*005a*/ 	.short	0x0101


	//----- nvinfo : EIATTR_INT_WARP_WIDE_INSTR_OFFSETS
	.align		4
        /*005c*/ 	.byte	0x04, 0x31
        /*005e*/ 	.short	(.L_1231 - .L_1230)


	//   ....[0]....
.L_1230:
        /*0060*/ 	.word	0x000001f0


	//   ....[1]....
        /*0064*/ 	.word	0x00000220


	//   ....[2]....
        /*0068*/ 	.word	0x00006720


	//   ....[3]....
        /*006c*/ 	.word	0x00006d20


	//   ....[4]....
        /*0070*/ 	.word	0x000071d0


	//   ....[5]....
        /*0074*/ 	.word	0x000074a0


	//   ....[6]....
        /*0078*/ 	.word	0x00007700


	//   ....[7]....
        /*007c*/ 	.word	0x00007890


	//----- nvinfo : EIATTR_COOP_GROUP_MASK_REGIDS
	.align		4
.L_1231:
        /*0080*/ 	.byte	0x04, 0x29
        /*0082*/ 	.short	(.L_1233 - .L_1232)


	//   ....[0]....
.L_1232:
        /*0084*/ 	.word	0xffffffff


	//   ....[1]....
        /*0088*/ 	.word	0xffffffff


	//   ....[2]....
        /*008c*/ 	.word	0xffffffff


	//   ....[3]....
        /*0090*/ 	.word	0xffffffff


	//   ....[4]....
        /*0094*/ 	.word	0xffffffff


	//   ....[5]....
        /*0098*/ 	.word	0xffffffff


	//   ....[6]....
        /*009c*/ 	.word	0xffffffff


	//   ....[7]....
        /*00a0*/ 	.word	0xffffffff


	//   ....[8]....
        /*00a4*/ 	.word	0xffffffff


	//   ....[9]....
        /*00a8*/ 	.word	0xffffffff


	//   ....[10]....
        /*00ac*/ 	.word	0xffffffff


	//   ....[11]....
        /*00b0*/ 	.word	0xffffffff


	//   ....[12]....
        /*00b4*/ 	.word	0xffffffff


	//   ....[13]....
        /*00b8*/ 	.word	0xffffffff


	//   ....[14]....
        /*00bc*/ 	.word	0xffffffff


	//   ....[15]....
        /*00c0*/ 	.word	0xffffffff


	//   ....[16]....
        /*00c4*/ 	.word	0xffffffff


	//   ....[17]....
        /*00c8*/ 	.word	0x0500000f


	//   ....[18]....
        /*00cc*/ 	.word	0x0500000f


	//   ....[19]....
        /*00d0*/ 	.word	0x0500000f


	//   ....[20]....
        /*00d4*/ 	.word	0x0500000f


	//----- nvinfo : EIATTR_COOP_GROUP_INSTR_OFFSETS
	.align		4
.L_1233:
        /*00d8*/ 	.byte	0x04, 0x28
        /*00da*/ 	.short	(.L_1235 - .L_1234)


	//   ....[0]....
.L_1234:
        /*00dc*/ 	.word	0x00000060


	//   ....[1]....
        /*00e0*/ 	.word	0x00000200


	//   ....[2]....
        /*00e4*/ 	.word	0x00000250


	//   ....[3]....
        /*00e8*/ 	.word	0x00000440


	//   ....[4]....
        /*00ec*/ 	.word	0x00000650


	//   ....[5]....
        /*00f0*/ 	.word	0x00001090


	//   ....[6]....
        /*00f4*/ 	.word	0x00005050


	//   ....[7]....
        /*00f8*/ 	.word	0x00005dc0


	//   ....[8]....
        /*00fc*/ 	.word	0x00006320


	//   ....[9]....
        /*0100*/ 	.word	0x00006650


	//   ....[10]....
        /*0104*/ 	.word	0x000069a0


	//   ....[11]....
        /*0108*/ 	.word	0x00006c50


	//   ....[12]....
        /*010c*/ 	.word	0x00006e90


	//   ....[13]....
        /*0110*/ 	.word	0x00007100


	//   ....[14]....
        /*0114*/ 	.word	0x000073e0


	//   ....[15]....
        /*0118*/ 	.word	0x00007600


	//   ....[16]....
        /*011c*/ 	.word	0x00007790


	//   ....[17]....
        /*0120*/ 	.word	0x0000a030


	//   ....[18]....
        /*0124*/ 	.word	0x0000a1a0


	//   ....[19]....
        /*0128*/ 	.word	0x0000a210


	//   ....[20]....
        /*012c*/ 	.word	0x0000a280


	//----- nvinfo : EIATTR_REG_RECONFIG
	.align		4
.L_1235:
        /*0130*/ 	.byte	0x01, 0x54
	.zero		2


	//----- nvinfo : EIATTR_SYSCALL_OFFSETS
	.align		4
        /*0134*/ 	.byte	0x04, 0x46
        /*0136*/ 	.short	(.L_1237 - .L_1236)


	//   ....[0]....
.L_1236:
        /*0138*/ 	.word	0x00000cf0


	//   ....[1]....
        /*013c*/ 	.word	0x00000de0


	//   ....[2]....
        /*0140*/ 	.word	0x00000f40


	//   ....[3]....
        /*0144*/ 	.word	0x00001030


	//   ....[4]....
        /*0148*/ 	.word	0x000012b0


	//   ....[5]....
        /*014c*/ 	.word	0x00004880


	//   ....[6]....
        /*0150*/ 	.word	0x000049c0


	//   ....[7]....
        /*0154*/ 	.word	0x00004ae0


	//   ....[8]....
        /*0158*/ 	.word	0x00004c00


	//----- nvinfo : EIATTR_MBARRIER_INSTR_OFFSETS
	.align		4
.L_1237:
        /*015c*/ 	.byte	0x04, 0x39
        /*015e*/ 	.short	(.L_1239 - .L_1238)


	//   ....[0]....
.L_1238:
        /*0160*/ 	.word	0x000002f0
        /*0164*/ 	.word	0x000000ff
        /*0168*/ 	.word	0x00026800
        /*016c*/ 	.short	0x0100
        /*016e*/ 	.byte	0x06
	.zero		1


	//   ....[1]....
        /*0170*/ 	.word	0x000003f0
        /*0174*/ 	.word	0x000000ff
        /*0178*/ 	.word	0x00026810
        /*017c*/ 	.short	0x0100
        /*017e*/ 	.byte	0x08
	.zero		1


	//   ....[2]....
        /*0180*/ 	.word	0x00000400
        /*0184*/ 	.word	0x000000ff
        /*0188*/ 	.word	0x00026820
        /*018c*/ 	.short	0x0100
        /*018e*/ 	.byte	0x08
	.zero		1


	//   ....[3]....
        /*0190*/ 	.word	0x00000410
        /*0194*/ 	.word	0x000000ff
        /*0198*/ 	.word	0x00026818
        /*019c*/ 	.short	0x0100
        /*019e*/ 	.byte	0x08
	.zero		1


	//   ....[4]....
        /*01a0*/ 	.word	0x00000420
        /*01a4*/ 	.word	0x000000ff
        /*01a8*/ 	.word	0x00026828
        /*01ac*/ 	.short	0x0100
        /*01ae*/ 	.byte	0x08
	.zero		1


	//   ....[5]....
        /*01b0*/ 	.word	0x00000550
        /*01b4*/ 	.word	0x000000ff
        /*01b8*/ 	.word	0x00026830
        /*01bc*/ 	.short	0x0100
        /*01be*/ 	.byte	0x08
	.zero		1


	//   ....[6]....
        /*01c0*/ 	.word	0x00000560
        /*01c4*/ 	.word	0x000000ff
        /*01c8*/ 	.word	0x00026840
        /*01cc*/ 	.short	0x0100
        /*01ce*/ 	.byte	0x08
	.zero		1


	//   ....[7]....
        /*01d0*/ 	.word	0x00000570
        /*01d4*/ 	.word	0x000000ff
        /*01d8*/ 	.word	0x00026838
        /*01dc*/ 	.short	0x0100
        /*01de*/ 	.byte	0x08
	.zero		1


	//   ....[8]....
        /*01e0*/ 	.word	0x00000580
        /*01e4*/ 	.word	0x000000ff
        /*01e8*/ 	.word	0x00026848
        /*01ec*/ 	.short	0x0100
        /*01ee*/ 	.byte	0x08
	.zero		1


	//   ....[9]....
        /*01f0*/ 	.word	0x000010d0
        /*01f4*/ 	.word	0x00000012
        /*01f8*/ 	.word	0x00026800
        /*01fc*/ 	.short	0x010a
        /*01fe*/ 	.byte	0x3f
	.zero		1


	//   ....[10]....
        /*0200*/ 	.word	0x00001170
        /*0204*/ 	.word	0x00000012
        /*0208*/ 	.word	0x00026800
        /*020c*/ 	.short	0x010a
        /*020e*/ 	.byte	0x3f
	.zero		1


	//   ....[11]....
        /*0210*/ 	.word	0x00001b10
        /*0214*/ 	.word	0x000000ff
        /*0218*/ 	.word	0x00026810
        /*021c*/ 	.short	0x010a
        /*021e*/ 	.byte	0x06
	.zero		1


	//   ....[12]....
        /*0220*/ 	.word	0x00001b50
        /*0224*/ 	.word	0x000000ff
        /*0228*/ 	.word	0x00026810
        /*022c*/ 	.short	0x010a
        /*022e*/ 	.byte	0x06
	.zero		1


	//   ....[13]....
        /*0230*/ 	.word	0x00001f90
        /*0234*/ 	.word	0x000000ff
        /*0238*/ 	.word	0x00026830
        /*023c*/ 	.short	0x010a
        /*023e*/ 	.byte	0x06
	.zero		1


	//   ....[14]....
        /*0240*/ 	.word	0x00001fd0
        /*0244*/ 	.word	0x000000ff
        /*0248*/ 	.word	0x00026830
        /*024c*/ 	.short	0x010a
        /*024e*/ 	.byte	0x06
	.zero		1


	//   ....[15]....
        /*0250*/ 	.word	0x00004100
        /*0254*/ 	.word	0x000000ff
        /*0258*/ 	.word	0x00000000
        /*025c*/ 	.short	0x0101
        /*025e*/ 	.byte	0x08
	.zero		1


	//   ....[16]....
        /*0260*/ 	.word	0x000043b0
        /*0264*/ 	.word	0x000000ff
        /*0268*/ 	.word	0x00000000
        /*026c*/ 	.short	0x0101
        /*026e*/ 	.byte	0x06
	.zero		1


	//   ....[17]....
        /*0270*/ 	.word	0x00007e10
        /*0274*/ 	.word	0x00000010
        /*0278*/ 	.word	0x00026820
        /*027c*/ 	.short	0x010a
        /*027e*/ 	.byte	0x3f
	.zero		1


	//   ....[18]....
        /*0280*/ 	.word	0x00008730
        /*0284*/ 	.word	0x00000010
        /*0288*/ 	.word	0x00026840
        /*028c*/ 	.short	0x010a
        /*028e*/ 	.byte	0x3f
	.zero		1


	//   ....[19]....
        /*0290*/ 	.word	0x00008a40
        /*0294*/ 	.word	0x00000010
        /*0298*/ 	.word	0x00026828
        /*029c*/ 	.short	0x010a
        /*029e*/ 	.byte	0x3f
	.zero		1


	//   ....[20]....
        /*02a0*/ 	.word	0x00008d50
        /*02a4*/ 	.word	0x00000010
        /*02a8*/ 	.word	0x00026848
        /*02ac*/ 	.short	0x010a
        /*02ae*/ 	.byte	0x3f
	.zero		1


	//   ....[21]....
        /*02b0*/ 	.word	0x00009010
        /*02b4*/ 	.word	0x00000010
        /*02b8*/ 	.word	0x00026820
        /*02bc*/ 	.short	0x010a
        /*02be*/ 	.byte	0x3f
	.zero		1


	//   ....[22]....
        /*02c0*/ 	.word	0x000093a0
        /*02c4*/ 	.word	0x00000010
        /*02c8*/ 	.word	0x00026840
        /*02cc*/ 	.short	0x010a
        /*02ce*/ 	.byte	0x3f
	.zero		1


	//   ....[23]....
        /*02d0*/ 	.word	0x00009680
        /*02d4*/ 	.word	0x00000010
        /*02d8*/ 	.word	0x00026828
        /*02dc*/ 	.short	0x010a
        /*02de*/ 	.byte	0x3f
	.zero		1


	//   ....[24]....
        /*02e0*/ 	.word	0x000099e0
        /*02e4*/ 	.word	0x00000003
        /*02e8*/ 	.word	0x00026840
        /*02ec*/ 	.short	0x010a
        /*02ee*/ 	.byte	0x3f
	.zero		1


	//   ....[25]....
        /*02f0*/ 	.word	0x00009e90
        /*02f4*/ 	.word	0x00000006
        /*02f8*/ 	.word	0x00000000
        /*02fc*/ 	.short	0x010a
        /*02fe*/ 	.byte	0x3f
	.zero		1


	//   ....[26]....
        /*0300*/ 	.word	0x00009ef0
        /*0304*/ 	.word	0x00000003
        /*0308*/ 	.word	0x00000000
        /*030c*/ 	.short	0x010a
        /*030e*/ 	.byte	0x3f
	.zero		1


	//   ....[27]....
        /*0310*/ 	.word	0x00009f50
        /*0314*/ 	.word	0x00000000
        /*0318*/ 	.word	0x00000000
        /*031c*/ 	.short	0x010a
        /*031e*/ 	.byte	0x3f
	.zero		1


	//   ....[28]....
        /*0320*/ 	.word	0x00009f80
        /*0324*/ 	.word	0x00000003
        /*0328*/ 	.word	0x00000000
        /*032c*/ 	.short	0x010a
        /*032e*/ 	.byte	0x3f
	.zero		1


	//   ....[29]....
        /*0330*/ 	.word	0x0000a060
        /*0334*/ 	.word	0x00000012
        /*0338*/ 	.word	0x00026800
        /*033c*/ 	.short	0x010a
        /*033e*/ 	.byte	0x3f
	.zero		1


	//   ....[30]....
        /*0340*/ 	.word	0x0000a0c0
        /*0344*/ 	.word	0x00000007
        /*0348*/ 	.word	0x00026810
        /*034c*/ 	.short	0x010a
        /*034e*/ 	.byte	0x3f
	.zero		1


	//   ....[31]....
        /*0350*/ 	.word	0x0000a120
        /*0354*/ 	.word	0x00000079
        /*0358*/ 	.word	0x00026830
        /*035c*/ 	.short	0x010a
        /*035e*/ 	.byte	0x3f
	.zero		1


	//   ....[32]....
        /*0360*/ 	.word	0x0000a2c0
        /*0364*/ 	.word	0x00000010
        /*0368*/ 	.word	0x00026820
        /*036c*/ 	.short	0x010a
        /*036e*/ 	.byte	0x3f
	.zero		1


	//   ....[33]....
        /*0370*/ 	.word	0x0000a310
        /*0374*/ 	.word	0x00000010
        /*0378*/ 	.word	0x00026840
        /*037c*/ 	.short	0x010a
        /*037e*/ 	.byte	0x3f
	.zero		1


	//   ....[34]....
        /*0380*/ 	.word	0x0000a360
        /*0384*/ 	.word	0x00000010
        /*0388*/ 	.word	0x00026828
        /*038c*/ 	.short	0x010a
        /*038e*/ 	.byte	0x3f
	.zero		1


	//   ....[35]....
        /*0390*/ 	.word	0x0000a3b0
        /*0394*/ 	.word	0x00000010
        /*0398*/ 	.word	0x00026848
        /*039c*/ 	.short	0x010a
        /*039e*/ 	.byte	0x3f
	.zero		1


	//   ....[36]....
        /*03a0*/ 	.word	0x0000a410
        /*03a4*/ 	.word	0x00000010
        /*03a8*/ 	.word	0x00026820
        /*03ac*/ 	.short	0x010a
        /*03ae*/ 	.byte	0x3f
	.zero		1


	//   ....[37]....
        /*03b0*/ 	.word	0x0000a460
        /*03b4*/ 	.word	0x00000010
        /*03b8*/ 	.word	0x00026840
        /*03bc*/ 	.short	0x010a
        /*03be*/ 	.byte	0x3f
	.zero		1


	//   ....[38]....
        /*03c0*/ 	.word	0x0000a4b0
        /*03c4*/ 	.word	0x00000010
        /*03c8*/ 	.word	0x00026828
        /*03cc*/ 	.short	0x010a
        /*03ce*/ 	.byte	0x3f
	.zero		1


	//   ....[39]....
        /*03d0*/ 	.word	0x0000a500
        /*03d4*/ 	.word	0x00000003
        /*03d8*/ 	.word	0x00026840
        /*03dc*/ 	.short	0x010a
        /*03de*/ 	.byte	0x3f
	.zero		1


	//   ....[40]....
        /*03e0*/ 	.word	0x0000a5d0
        /*03e4*/ 	.word	0x00000006
        /*03e8*/ 	.word	0x00000000
        /*03ec*/ 	.short	0x010a
        /*03ee*/ 	.byte	0x3f
	.zero		1


	//   ....[41]....
        /*03f0*/ 	.word	0x0000a620
        /*03f4*/ 	.word	0x00000003
        /*03f8*/ 	.word	0x00000000
        /*03fc*/ 	.short	0x010a
        /*03fe*/ 	.byte	0x3f
	.zero		1


	//   ....[42]....
        /*0400*/ 	.word	0x0000a670
        /*0404*/ 	.word	0x00000000
        /*0408*/ 	.word	0x00000000
        /*040c*/ 	.short	0x010a
        /*040e*/ 	.byte	0x3f
	.zero		1


	//----- nvinfo : EIATTR_NUM_MBARRIERS
	.align		4
.L_1239:
        /*0410*/ 	.byte	0x03, 0x38
        /*0412*/ 	.short	0x0009


	//----- nvinfo : EIATTR_EXIT_INSTR_OFFSETS
	.align		4
        /*0414*/ 	.byte	0x04, 0x1c
        /*0416*/ 	.short	(.L_1241 - .L_1240)


	//   ....[0]....
.L_1240:
        /*0418*/ 	.word	0x000006a0


	//   ....[1]....
        /*041c*/ 	.word	0x00005580


	//   ....[2]....
        /*0420*/ 	.word	0x00005d60


	//   ....[3]....
        /*0424*/ 	.word	0x00009fd0


	//----- nvinfo : EIATTR_MAX_THREADS
	.align		4
.L_1241:
        /*0428*/ 	.byte	0x04, 0x05
        /*042a*/ 	.short	(.L_1243 - .L_1242)
.L_1242:
        /*042c*/ 	.word	0x00000180
        /*0430*/ 	.word	0x00000001
        /*0434*/ 	.word	0x00000001


	//----- nvinfo : EIATTR_CRS_STACK_SIZE
	.align		4
.L_1243:
        /*0438*/ 	.byte	0x04, 0x1e
        /*043a*/ 	.short	(.L_1245 - .L_1244)
.L_1244:
        /*043c*/ 	.word	0x00000000


	//----- nvinfo : EIATTR_CBANK_PARAM_SIZE
	.align		4
.L_1245:
        /*0440*/ 	.byte	0x03, 0x19
        /*0442*/ 	.short	0x0970


	//----- nvinfo : EIATTR_PARAM_CBANK
	.align		4
        /*0444*/ 	.byte	0x04, 0x0a
        /*0446*/ 	.short	(.L_1247 - .L_1246)
	.align		4
.L_1246:
        /*0448*/ 	.word	index@(.nv.constant0._ZN7cutlass13device_kernelIN5flash11enable_sm90INS1_16FlashAttnBwdSm90INS1_25CollectiveMainloopBwdSm90ILi2ELi2ELi2EN4cute5tupleIJNS5_1CILi1EEES8_S8_EEENS6_IJNS7_ILi64EEENS7_ILi128EEENS7_ILi96EEEEEENS_6half_tEfNS_4arch4Sm90ELb0ELb1ELb0ELb0ELb1ELb1ELb0ELb0ELi2ELi1ELi2ELi1ELb1EEENS1_21CollectiveEpilogueBwdISD_SE_SG_Li256ELb0ELb0ELi1EEENS1_19SingleTileSchedulerILb0ELb0ELb0ELi128EEEEEEEEEvNT_6ParamsE)
        /*044c*/ 	.short	0x0210
        /*044e*/ 	.short	0x0970


	//----- nvinfo : EIATTR_SW_WAR
	.align		4
.L_1247:
        /*0450*/ 	.byte	0x04, 0x36
        /*0452*/ 	.short	(.L_1249 - .L_1248)
.L_1248:
        /*0454*/ 	.word	0x00000008
.L_1249:


//--------------------- .nv.info._ZN7cutlass13device_kernelIN5flash11enable_sm90INS1_16FlashAttnBwdSm90INS1_25CollectiveMainloopBwdSm90ILi2ELi2ELi2EN4cute5tupleIJNS5_1CILi1EEES8_S8_EEENS6_IJNS7_ILi64EEENS7_ILi128EEENS7_ILi96EEEEEENS_6half_tEfNS_4arch4Sm90ELb0ELb1ELb0ELb0ELb0ELb1ELb0ELb0ELi2ELi1ELi2ELi1ELb1EEENS1_24CollectiveEpilogueBwdGQAISD_fSG_Li256ELb0ELb0EEENS1_19SingleTileSchedulerILb0ELb0ELb0ELi128EEEEEEEEEvNT_6ParamsE --------------------------
	.section	.nv.info._ZN7cutlass13device_kernelIN5flash11enable_sm90INS1_16FlashAttnBwdSm90INS1_25CollectiveMainloopBwdSm90ILi2ELi2ELi2EN4cute5tupleIJNS5_1CILi1EEES8_S8_EEENS6_IJNS7_ILi64EEENS7_ILi128EEENS7_ILi96EEEEEENS_6half_tEfNS_4arch4Sm90ELb0ELb1ELb0ELb0ELb0ELb1ELb0ELb0ELi2ELi1ELi2ELi1ELb1EEENS1_24CollectiveEpilogueBwdGQAISD_fSG_Li256ELb0ELb0EEENS1_19SingleTileSchedulerILb0ELb0ELb0ELi128EEEEEEEEEvNT_6ParamsE,"",@"SHT_CUDA_INFO"
	.sectionflags	@""
	.align	4


	//----- nvinfo : EIATTR_CUDA_API_VERSION
	.align		4
        /*0000*/ 	.byte	0x04, 0x37
        /*0002*/ 	.short	(.L_1251 - .L_1250)
.L_1250:
        /*0004*/ 	.word	0x00000082


	//----- nvinfo : EIATTR_KPARAM_INFO
	.align		4
.L_1251:
        /*0008*/ 	.byte	0x04, 0x17
        /*000a*/ 	.short	(.L_1253 - .L_1252)
.L_1252:
        /*000c*/ 	.word	0x00000000
        /*0010*/ 	.short	0x0000
        /*0012*/ 	.short	0x0070
        /*0014*/ 	.byte	0x00, 0xf0, 0x01, 0x1a


	//----- nvinfo : EIATTR_SPARSE_MMA_MASK
	.align		4
.L_1253:
        /*0018*/ 	.byte	0x03, 0x50
        /*001a*/ 	.short	0x0000


	//----- nvinfo : EIATTR_MAXREG_COUNT
	.align		4
        /*001c*/ 	.byte	0x03, 0x1b
        /*001e*/ 	.short	0x00a8


	//----- nvinfo : EIATTR_NUM_BARRIERS
	.align		4
        /*0020*/ 	.byte	0x02, 0x4c
        /*0022*/ 	.byte	0x10
	.zero		1


	//----- nvinfo : EIATTR_EXTERNS
	.align		4
        /*0024*/ 	.byte	0x04, 0x0f
        /*0026*/ 	.short	(.L_1255 - .L_1254)


	//   ....[0]....
	.align		4
.L_1254:
        /*0028*/ 	.word	index@(__assertfail)


	//----- nvinfo : EIATTR_ANNOTATIONS
	.align		4
.L_1255:
        /*002c*/ 	.byte	0x04, 0x55
        /*002e*/ 	.short	(.L_1257 - .L_1256)


	//   ....[0]....
.L_1256:
        /*0030*/ 	.word	0x00000001
        /*0034*/ 	.byte	0x40, 0x65, 0x00, 0x00, 0x01, 0x00, 0x00, 0x00, 0x90, 0x68, 0x00, 0x00, 0x01, 0x00, 0x00, 0x00
        /*0044*/ 	.byte	0x40, 0x75, 0x00, 0x00, 0x01, 0x00, 0x00, 0x00, 0x60, 0x75, 0x00, 0x00, 0x01, 0x00, 0x00, 0x00
        /*0054*/ 	.byte	0xa0, 0x7a, 0x00, 0x00


	//----- nvinfo : EIATTR_MERCURY_ISA_VERSION
	.align		4
.L_1257:
        /*0058*/ 	.byte	0x03, 0x5f
        /*005a*/ 	.short	0x0101


	//----- nvinfo : EIATTR_INT_WARP_WIDE_INSTR_OFFSETS
	.align		4
        /*005c*/ 	.byte	0x04, 0x31
        /*005e*/ 	.short	(.L_1259 - .L_1258)


	//   ....[0]....
.L_1258:
        /*0060*/ 	.word	0x00000190


	//   ....[1]....
        /*0064*/ 	.word	0x000001c0


	//----- nvinfo : EIATTR_COOP_GROUP_MASK_REGIDS
	.align		4
.L_1259:
        /*0068*/ 	.byte	0x04, 0x29
        /*006a*/ 	.short	(.L_1261 - .L_1260)


	//   ....[0]....
.L_1260:
        /*006c*/ 	.word	0xffffffff


	//   ....[1]....
        /*0070*/ 	.word	0xffffffff


	//   ....[2]....
        /*0074*/ 	.word	0xffffffff


	//   ....[3]....
        /*0078*/ 	.word	0xffffffff


	//   ....[4]....
        /*007c*/ 	.word	0xffffffff


	//   ....[5]....
        /*0080*/ 	.word	0xffffffff


	//   ....[6]....
        /*0084*/ 	.word	0xffffffff


	//   ....[7]....
        /*0088*/ 	.word	0x0500000f


	//----- nvinfo : EIATTR_COOP_GROUP_INSTR_OFFSETS
	.align		4
.L_1261:
        /*008c*/ 	.byte	0x04, 0x28
        /*008e*/ 	.short	(.L_1263 - .L_1262)


	//   ....[0]....
.L_1262:
        /*0090*/ 	.word	0x00000060


	//   ....[1]....
        /*0094*/ 	.word	0x000001a0


	//   ....[2]....
        /*0098*/ 	.word	0x000001f0


	//   ....[3]....
        /*009c*/ 	.word	0x000003e0


	//   ....[4]....
        /*00a0*/ 	.word	0x000005f0


	//   ....[5]....
        /*00a4*/ 	.word	0x00001030


	//   ....[6]....
        /*00a8*/ 	.word	0x00004ec0


	//   ....[7]....
        /*00ac*/ 	.word	0x00008220


	//----- nvinfo : EIATTR_REG_RECONFIG
	.align		4
.L_1263:
        /*00b0*/ 	.byte	0x01, 0x54
	.zero		2


	//----- nvinfo : EIATTR_SYSCALL_OFFSETS
	.align		4
        /*00b4*/ 	.byte	0x04, 0x46
        /*00b6*/ 	.short	(.L_1265 - .L_1264)


	//   ....[0]....
.L_1264:
        /*00b8*/ 	.word	0x00000c90


	//   ....[1]....
        /*00bc*/ 	.word	0x00000d80


	//   ....[2]....
        /*00c0*/ 	.word	0x00000ee0


	//   ....[3]....
        /*00c4*/ 	.word	0x00000fd0


	//   ....[4]....
        /*00c8*/ 	.word	0x00001250


	//----- nvinfo : EIATTR_MBARRIER_INSTR_OFFSETS
	.align		4
.L_1265:
        /*00cc*/ 	.byte	0x04, 0x39
        /*00ce*/ 	.short	(.L_1267 - .L_1266)


	//   ....[0]....
.L_1266:
        /*00d0*/ 	.word	0x00000290
        /*00d4*/ 	.word	0x000000ff
        /*00d8*/ 	.word	0x00026800
        /*00dc*/ 	.short	0x0100
        /*00de*/ 	.byte	0x06
	.zero		1


	//   ....[1]....
        /*00e0*/ 	.word	0x00000390
        /*00e4*/ 	.word	0x000000ff
        /*00e8*/ 	.word	0x00026810
        /*00ec*/ 	.short	0x0100
        /*00ee*/ 	.byte	0x08
	.zero		1


	//   ....[2]....
        /*00f0*/ 	.word	0x000003a0
        /*00f4*/ 	.word	0x000000ff
        /*00f8*/ 	.word	0x00026820
        /*00fc*/ 	.short	0x0100
        /*00fe*/ 	.byte	0x08
	.zero		1


	//   ....[3]....
        /*0100*/ 	.word	0x000003b0
        /*0104*/ 	.word	0x000000ff
        /*0108*/ 	.word	0x00026818
        /*010c*/ 	.short	0x0100
        /*010e*/ 	.byte	0x08
	.zero		1


	//   ....[4]....
        /*0110*/ 	.word	0x000003c0
        /*0114*/ 	.word	0x000000ff
        /*0118*/ 	.word	0x00026828
        /*011c*/ 	.short	0x0100
        /*011e*/ 	.byte	0x08
	.zero		1


	//   ....[5]....
        /*0120*/ 	.word	0x000004f0
        /*0124*/ 	.word	0x000000ff
        /*0128*/ 	.word	0x00026830
        /*012c*/ 	.short	0x0100
        /*012e*/ 	.byte	0x08
	.zero		1


	//   ....[6]....
        /*0130*/ 	.word	0x00000500
        /*0134*/ 	.word	0x000000ff
        /*0138*/ 	.word	0x00026840
        /*013c*/ 	.short	0x0100
        /*013e*/ 	.byte	0x08
	.zero		1


	//   ....[7]....
        /*0140*/ 	.word	0x00000510
        /*0144*/ 	.word	0x000000ff
        /*0148*/ 	.word	0x00026838
        /*014c*/ 	.short	0x0100
        /*014e*/ 	.byte	0x08
	.zero		1


	//   ....[8]....
        /*0150*/ 	.word	0x00000520
        /*0154*/ 	.word	0x000000ff
        /*0158*/ 	.word	0x00026848
        /*015c*/ 	.short	0x0100
        /*015e*/ 	.byte	0x08
	.zero		1


	//   ....[9]....
        /*0160*/ 	.word	0x00001070
        /*0164*/ 	.word	0x00000012
        /*0168*/ 	.word	0x00026800
        /*016c*/ 	.short	0x010a
        /*016e*/ 	.byte	0x3f
	.zero		1


	//   ....[10]....
        /*0170*/ 	.word	0x00001110
        /*0174*/ 	.word	0x00000012
        /*0178*/ 	.word	0x00026800
        /*017c*/ 	.short	0x010a
        /*017e*/ 	.byte	0x3f
	.zero		1


	//   ....[11]....
        /*0180*/ 	.word	0x00001ab0
        /*0184*/ 	.word	0x000000ff
        /*0188*/ 	.word	0x00026810
        /*018c*/ 	.short	0x010a
        /*018e*/ 	.byte	0x06
	.zero		1


	//   ....[12]....
        /*0190*/ 	.word	0x00001af0
        /*0194*/ 	.word	0x000000ff
        /*0198*/ 	.word	0x00026810
        /*019c*/ 	.short	0x010a
        /*019e*/ 	.byte	0x06
	.zero		1


	//   ....[13]....
        /*01a0*/ 	.word	0x00001f30
        /*01a4*/ 	.word	0x000000ff
        /*01a8*/ 	.word	0x00026830
        /*01ac*/ 	.short	0x010a
        /*01ae*/ 	.byte	0x06
	.zero		1


	//   ....[14]....
        /*01b0*/ 	.word	0x00001f70
        /*01b4*/ 	.word	0x000000ff
        /*01b8*/ 	.word	0x00026830
        /*01bc*/ 	.short	0x010a
        /*01be*/ 	.byte	0x06
	.zero		1


	//   ....[15]....
        /*01c0*/ 	.word	0x00004090
        /*01c4*/ 	.word	0x000000ff
        /*01c8*/ 	.word	0x00000000
        /*01cc*/ 	.short	0x0101
        /*01ce*/ 	.byte	0x08
	.zero		1


	//   ....[16]....
        /*01d0*/ 	.word	0x00004340
        /*01d4*/ 	.word	0x000000ff
        /*01d8*/ 	.word	0x00000000
        /*01dc*/ 	.short	0x0101
        /*01de*/ 	.byte	0x06
	.zero		1


	//   ....[17]....
        /*01e0*/ 	.word	0x00006010
        /*01e4*/ 	.word	0x00000010
        /*01e8*/ 	.word	0x00026820
        /*01ec*/ 	.short	0x010a
        /*01ee*/ 	.byte	0x3f
	.zero		1


	//   ....[18]....
        /*01f0*/ 	.word	0x00006920
        /*01f4*/ 	.word	0x00000010
        /*01f8*/ 	.word	0x00026840
        /*01fc*/ 	.short	0x010a
        /*01fe*/ 	.byte	0x3f
	.zero		1


	//   ....[19]....
        /*0200*/ 	.word	0x00006c30
        /*0204*/ 	.word	0x00000010
        /*0208*/ 	.word	0x00026828
        /*020c*/ 	.short	0x010a
        /*020e*/ 	.byte	0x3f
	.zero		1


	//   ....[20]....
        /*0210*/ 	.word	0x00006f40
        /*0214*/ 	.word	0x00000010
        /*0218*/ 	.word	0x00026848
        /*021c*/ 	.short	0x010a
        /*021e*/ 	.byte	0x3f
	.zero		1


	//   ....[21]....
        /*0220*/ 	.word	0x00007200
        /*0224*/ 	.word	0x00000010
        /*0228*/ 	.word	0x00026820
        /*022c*/ 	.short	0x010a
        /*022e*/ 	.byte	0x3f
	.zero		1


	//   ....[22]....
        /*0230*/ 	.word	0x00007590
        /*0234*/ 	.word	0x00000010
        /*0238*/ 	.word	0x00026840
        /*023c*/ 	.short	0x010a
        /*023e*/ 	.byte	0x3f
	.zero		1


	//   ....[23]....
        /*0240*/ 	.word	0x00007870
        /*0244*/ 	.word	0x00000010
        /*0248*/ 	.word	0x00026828
        /*024c*/ 	.short	0x010a
        /*024e*/ 	.byte	0x3f
	.zero		1


	//   ....[24]....
        /*0250*/ 	.word	0x00007bd0
        /*0254*/ 	.word	0x00000003
        /*0258*/ 	.word	0x00026840
        /*025c*/ 	.short	0x010a
        /*025e*/ 	.byte	0x3f
	.zero		1


	//   ....[25]....
        /*0260*/ 	.word	0x00008080
        /*0264*/ 	.word	0x00000006
        /*0268*/ 	.word	0x00000000
        /*026c*/ 	.short	0x010a
        /*026e*/ 	.byte	0x3f
	.zero		1


	//   ....[26]....
        /*0270*/ 	.word	0x000080e0
        /*0274*/ 	.word	0x00000003
        /*0278*/ 	.word	0x00000000
        /*027c*/ 	.short	0x010a
        /*027e*/ 	.byte	0x3f
	.zero		1


	//   ....[27]....
        /*0280*/ 	.word	0x00008140
        /*0284*/ 	.word	0x00000000
        /*0288*/ 	.word	0x00000000
        /*028c*/ 	.short	0x010a
        /*028e*/ 	.byte	0x3f
	.zero		1


	//   ....[28]....
        /*0290*/ 	.word	0x00008170
        /*0294*/ 	.word	0x00000003
        /*0298*/ 	.word	0x00000000
        /*029c*/ 	.short	0x010a
        /*029e*/ 	.byte	0x3f
	.zero		1


	//   ....[29]....
        /*02a0*/ 	.word	0x00008250
        /*02a4*/ 	.word	0x00000012
        /*02a8*/ 	.word	0x00026800
        /*02ac*/ 	.short	0x010a
        /*02ae*/ 	.byte	0x3f
	.zero		1


	//   ....[30]....
        /*02b0*/ 	.word	0x000082b0
        /*02b4*/ 	.word	0x00000007
        /*02b8*/ 	.word	0x00026810
        /*02bc*/ 	.short	0x010a
        /*02be*/ 	.byte	0x3f
	.zero		1


	//   ....[31]....
        /*02c0*/ 	.word	0x00008310
        /*02c4*/ 	.word	0x00000079
        /*02c8*/ 	.word	0x00026830
        /*02cc*/ 	.short	0x010a
        /*02ce*/ 	.byte	0x3f
	.zero		1


	//   ....[32]....
        /*02d0*/ 	.word	0x00008360
        /*02d4*/ 	.word	0x00000010
        /*02d8*/ 	.word	0x00026820
        /*02dc*/ 	.short	0x010a
        /*02de*/ 	.byte	0x3f
	.zero		1


	//   ....[33]....
        /*02e0*/ 	.word	0x000083b0
        /*02e4*/ 	.word	0x00000010
        /*02e8*/ 	.word	0x00026840
        /*02ec*/ 	.short	0x010a
        /*02ee*/ 	.byte	0x3f
	.zero		1


	//   ....[34]....
        /*02f0*/ 	.word	0x00008400
        /*02f4*/ 	.word	0x00000010
        /*02f8*/ 	.word	0x00026828
        /*02fc*/ 	.short	0x010a
        /*02fe*/ 	.byte	0x3f
	.zero		1


	//   ....[35]....
        /*0300*/ 	.word	0x00008450
        /*0304*/ 	.word	0x00000010
        /*0308*/ 	.word	0x00026848
        /*030c*/ 	.short	0x010a
        /*030e*/ 	.byte	0x3f
	.zero		1


	//   ....[36]....
        /*0310*/ 	.word	0x000084b0
        /*0314*/ 	.word	0x00000010
        /*0318*/ 	.word	0x00026820
        /*031c*/ 	.short	0x010a
        /*031e*/ 	.byte	0x3f
	.zero		1


	//   ....[37]....
        /*0320*/ 	.word	0x00008500
        /*0324*/ 	.word	0x00000010
        /*0328*/ 	.word	0x00026840
        /*032c*/ 	.short	0x010a
        /*032e*/ 	.byte	0x3f
	.zero		1


	//   ....[38]....
        /*0330*/ 	.word	0x00008550
        /*0334*/ 	.word	0x00000010
        /*0338*/ 	.word	0x00026828
        /*033c*/ 	.short	0x010a
        /*033e*/ 	.byte	0x3f
	.zero		1


	//   ....[39]....
        /*0340*/ 	.word	0x000085a0
        /*0344*/ 	.word	0x00000003
        /*0348*/ 	.word	0x00026840
        /*034c*/ 	.short	0x010a
        /*034e*/ 	.byte	0x3f
	.zero		1


	//   ....[40]....
        /*0350*/ 	.word	0x00008670
        /*0354*/ 	.word	0x00000006
        /*0358*/ 	.word	0x00000000
        /*035c*/ 	.short	0x010a
        /*035e*/ 	.byte	0x3f
	.zero		1


	//   ....[41]....
        /*0360*/ 	.word	0x000086c0
        /*0364*/ 	.word	0x00000003
        /*0368*/ 	.word	0x00000000
        /*036c*/ 	.short	0x010a
        /*036e*/ 	.byte	0x3f
	.zero		1


	//   ....[42]....
        /*0370*/ 	.word	0x00008710
        /*0374*/ 	.word	0x00000000
        /*0378*/ 	.word	0x00000000
        /*037c*/ 	.short	0x010a
        /*037e*/ 	.byte	0x3f
	.zero		1


	//----- nvinfo : EIATTR_NUM_MBARRIERS
	.align		4
.L_1267:
        /*0380*/ 	.byte	0x03, 0x38
        /*0382*/ 	.short	0x0009


	//----- nvinfo : EIATTR_EXIT_INSTR_OFFSETS
	.align		4
        /*0384*/ 	.byte	0x04, 0x1c
        /*0386*/ 	.short	(.L_1269 - .L_1268)


	//   ....[0]....
.L_1268:
        /*0388*/ 	.word	0x000081c0


	//----- nvinfo : EIATTR_MAX_THREADS
	.align		4
.L_1269:
        /*038c*/ 	.byte	0x04, 0x05
        /*038e*/ 	.short	(.L_1271 - .L_1270)
.L_1270:
        /*0390*/ 	.word	0x00000180
        /*0394*/ 	.word	0x00000001
        /*0398*/ 	.word	0x00000001


	//----- nvinfo : EIATTR_CRS_STACK_SIZE
	.align		4
.L_1271:
        /*039c*/ 	.byte	0x04, 0x1e
        /*039e*/ 	.short	(.L_1273 - .L_1272)
.L_1272:
        /*03a0*/ 	.word	0x00000000


	//----- nvinfo : EIATTR_CBANK_PARAM_SIZE
	.align		4
.L_1273:
        /*03a4*/ 	.byte	0x03, 0x19
        /*03a6*/ 	.short	0x06f0


	//----- nvinfo : EIATTR_PARAM_CBANK
	.align		4
        /*03a8*/ 	.byte	0x04, 0x0a
        /*03aa*/ 	.short	(.L_1275 - .L_1274)
	.align		4
.L_1274:
        /*03ac*/ 	.word	index@(.nv.constant0._ZN7cutlass13device_kernelIN5flash11enable_sm90INS1_16FlashAttnBwdSm90INS1_25CollectiveMainloopBwdSm90ILi2ELi2ELi2EN4cute5tupleIJNS5_1CILi1EEES8_S8_EEENS6_IJNS7_ILi64EEENS7_ILi128EEENS7_ILi96EEEEEENS_6half_tEfNS_4arch4Sm90ELb0ELb1ELb0ELb0ELb0ELb1ELb0ELb0ELi2ELi1ELi2ELi1ELb1EEENS1_24CollectiveEpilogueBwdGQAISD_fSG_Li256ELb0ELb0EEENS1_19SingleTileSchedulerILb0ELb0ELb0ELi128EEEEEEEEEvNT_6ParamsE)
        /*03b0*/ 	.short	0x0210
        /*03b2*/ 	.short	0x06f0


	//----- nvinfo : EIATTR_SW_WAR
	.align		4
.L_1275:
        /*03b4*/ 	.byte	0x04, 0x36
        /*03b6*/ 	.short	(.L_1277 - .L_1276)
.L_1276:
        /*03b8*/ 	.word	0x00000008
.L_1277:


//--------------------- .nv.info._ZN7cutlass13device_kernelIN5flash11enable_sm90INS1_16FlashAttnBwdSm90INS1_25CollectiveMainloopBwdSm90ILi2ELi2ELi2EN4cute5tupleIJNS5_1CILi1EEES8_S8_EEENS6_IJNS7_ILi64EEENS7_ILi128EEENS7_ILi96EEEEEENS_6half_tEfNS_4arch4Sm90ELb0ELb1ELb0ELb0ELb1ELb1ELb0ELb0ELi2ELi1ELi2ELi1ELb1EEENS1_24CollectiveEpilogueBwdGQAISD_fSG_Li256ELb0ELb1EEENS1_19SingleTileSchedulerILb0ELb0ELb0ELi128EEEEEEEEEvNT_6ParamsE --------------------------
	.section	.nv.info._ZN7cutlass13device_kernelIN5flash11enable_sm90INS1_16FlashAttnBwdSm90INS1_25CollectiveMainloopBwdSm90ILi2ELi2ELi2EN4cute5tupleIJNS5_1CILi1EEES8_S8_EEENS6_IJNS7_ILi64EEENS7_ILi128EEENS7_ILi96EEEEEENS_6half_tEfNS_4arch4Sm90ELb0ELb1ELb0ELb0ELb1ELb1ELb0ELb0ELi2ELi1ELi2ELi1ELb1EEENS1_24CollectiveEpilogueBwdGQAISD_fSG_Li256ELb0ELb1EEENS1_19SingleTileSchedulerILb0ELb0ELb0ELi128EEEEEEEEEvNT_6ParamsE,"",@"SHT_CUDA_INFO"
	.sectionflags	@""
	.align	4


	//----- nvinfo : EIATTR_CUDA_API_VERSION
	.align		4
        /*0000*/ 	.byte	0x04, 0x37
        /*0002*/ 	.short	(.L_1279 - .L_1278)
.L_1278:
        /*0004*/ 	.word	0x00000082


	//----- nvinfo : EIATTR_KPARAM_INFO
	.align		4
.L_1279:
        /*0008*/ 	.byte	0x04, 0x17
        /*000a*/ 	.short	(.L_1281 - .L_1280)
.L_1280:
        /*000c*/ 	.word	0x00000000
        /*0010*/ 	.short	0x0000
        /*0012*/ 	.short	0x0070
        /*0014*/ 	.byte	0x00, 0xf0, 0x01, 0x1a


	//----- nvinfo : EIATTR_SPARSE_MMA_MASK
	.align		4
.L_1281:
        /*0018*/ 	.byte	0x03, 0x50
        /*001a*/ 	.short	0x0000


	//----- nvinfo : EIATTR_MAXREG_COUNT
	.align		4
        /*001c*/ 	.byte	0x03, 0x1b
        /*001e*/ 	.short	0x00a8


	//----- nvinfo : EIATTR_NUM_BARRIERS
	.align		4
        /*0020*/ 	.byte	0x02, 0x4c
        /*0022*/ 	.byte	0x10
	.zero		1


	//----- nvinfo : EIATTR_EXTERNS
	.align		4
        /*0024*/ 	.byte	0x04, 0x0f
        /*0026*/ 	.short	(.L_1283 - .L_1282)


	//   ....[0]....
	.align		4
.L_1282:
        /*0028*/ 	.word	index@(__assertfail)


	//----- nvinfo : EIATTR_ANNOTATIONS
	.align		4
.L_1283:
        /*002c*/ 	.byte	0x04, 0x55
        /*002e*/ 	.short	(.L_1285 - .L_1284)


	//   ....[0]....
.L_1284:
        /*0030*/ 	.word	0x00000001
        /*0034*/ 	.byte	0x40, 0x79, 0x00, 0x00, 0x01, 0x00, 0x00, 0x00, 0x90, 0x7c, 0x00, 0x00, 0x01, 0x00, 0x00, 0x00
        /*0044*/ 	.byte	0x40, 0x89, 0x00, 0x00, 0x01, 0x00, 0x00, 0x00, 0x60, 0x89, 0x00, 0x00, 0x01, 0x00, 0x00, 0x00
        /*0054*/ 	.byte	0xa0, 0x8e, 0x00, 0x00


	//----- nvinfo : EIATTR_MERCURY_ISA_VERSION
	.align		4
.L_1285:
        /*0058*/ 	.byte	0x03, 0x5f
        /*005a*/ 	.short	0x0101


	//----- nvinfo : EIATTR_INT_WARP_WIDE_INSTR_OFFSETS
	.align		4
        /*005c*/ 	.byte	0x04, 0x31
        /*005e*/ 	.short	(.L_1287 - .L_1286)


	//   ....[0]....
.L_1286:
        /*0060*/ 	.word	0x00000190


	//   ....[1]....
        /*0064*/ 	.word	0x000001c0


	//   ....[2]....
        /*0068*/ 	.word	0x00005d20


	//   ....[3]....
        /*006c*/ 	.word	0x00006320


	//   ....[4]....
        /*0070*/ 	.word	0x000067d0


	//   ....[5]....
        /*0074*/ 	.word	0x00006aa0


	//   ....[6]....
        /*0078*/ 	.word	0x00006d00


	//   ....[7]....
        /*007c*/ 	.word	0x00006e90


	//----- nvinfo : EIATTR_COOP_GROUP_MASK_REGIDS
	.align		4
.L_1287:
        /*0080*/ 	.byte	0x04, 0x29
        /*0082*/ 	.short	(.L_1289 - .L_1288)


	//   ....[0]....
.L_1288:
        /*0084*/ 	.word	0xffffffff


	//   ....[1]....
        /*0088*/ 	.word	0xffffffff


	//   ....[2]....
        /*008c*/ 	.word	0xffffffff


	//   ....[3]....
        /*0090*/ 	.word	0xffffffff


	//   ....[4]....
        /*0094*/ 	.word	0xffffffff


	//   ....[5]....
        /*0098*/ 	.word	0xffffffff


	//   ....[6]....
        /*009c*/ 	.word	0xffffffff


	//   ....[7]....
        /*00a0*/ 	.word	0xffffffff


	//   ....[8]....
        /*00a4*/ 	.word	0xffffffff


	//   ....[9]....
        /*00a8*/ 	.word	0xffffffff


	//   ....[10]....
        /*00ac*/ 	.word	0xffffffff


	//   ....[11]....
        /*00b0*/ 	.word	0xffffffff


	//   ....[12]....
        /*00b4*/ 	.word	0xffffffff


	//   ....[13]....
        /*00b8*/ 	.word	0xffffffff


	//   ....[14]....
        /*00bc*/ 	.word	0xffffffff


	//   ....[15]....
        /*00c0*/ 	.word	0xffffffff


	//   ....[16]....
        /*00c4*/ 	.word	0xffffffff


	//   ....[17]....
        /*00c8*/ 	.word	0xffffffff


	//   ....[18]....
        /*00cc*/ 	.word	0xffffffff


	//   ....[19]....
        /*00d0*/ 	.word	0xffffffff


	//   ....[20]....
        /*00d4*/ 	.word	0x0500000f


	//   ....[21]....
        /*00d8*/ 	.word	0x0500000f


	//   ....[22]....
        /*00dc*/ 	.word	0x0500000f


	//   ....[23]....
        /*00e0*/ 	.word	0x0500000f


	//   ....[24]....
        /*00e4*/ 	.word	0x0500000f


	//   ....[25]....
        /*00e8*/ 	.word	0x0500000f


	//----- nvinfo : EIATTR_COOP_GROUP_INSTR_OFFSETS
	.align		4
.L_1289:
        /*00ec*/ 	.byte	0x04, 0x28
        /*00ee*/ 	.short	(.L_1291 - .L_1290)


	//   ....[0]....
.L_1290:
        /*00f0*/ 	.word	0x00000060


	//   ....[1]....
        /*00f4*/ 	.word	0x000001a0


	//   ....[2]....
        /*00f8*/ 	.word	0x000001f0


	//   ....[3]....
        /*00fc*/ 	.word	0x000003e0


	//   ....[4]....
        /*0100*/ 	.word	0x00000600


	//   ....[5]....
        /*0104*/ 	.word	0x00001040


	//   ....[6]....
        /*0108*/ 	.word	0x00004ce0


	//   ....[7]....
        /*010c*/ 	.word	0x00004e60


	//   ....[8]....
        /*0110*/ 	.word	0x00005110


	//   ....[9]....
        /*0114*/ 	.word	0x000052a0


	//   ....[10]....
        /*0118*/ 	.word	0x000053c0


	//   ....[11]....
        /*011c*/ 	.word	0x00005920


	//   ....[12]....
        /*0120*/ 	.word	0x00005c50


	//   ....[13]....
        /*0124*/ 	.word	0x00005fa0


	//   ....[14]....
        /*0128*/ 	.word	0x00006250


	//   ....[15]....
        /*012c*/ 	.word	0x00006490


	//   ....[16]....
        /*0130*/ 	.word	0x00006700


	//   ....[17]....
        /*0134*/ 	.word	0x000069e0


	//   ....[18]....
        /*0138*/ 	.word	0x00006c00


	//   ....[19]....
        /*013c*/ 	.word	0x00006d90


	//   ....[20]....
        /*0140*/ 	.word	0x00009620


	//   ....[21]....
        /*0144*/ 	.word	0x00009790


	//   ....[22]....
        /*0148*/ 	.word	0x00009800


	//   ....[23]....
        /*014c*/ 	.word	0x00009870


	//   ....[24]....
        /*0150*/ 	.word	0x000098e0


	//   ....[25]....
        /*0154*/ 	.word	0x00009950


	//----- nvinfo : EIATTR_REG_RECONFIG
	.align		4
.L_1291:
        /*0158*/ 	.byte	0x01, 0x54
	.zero		2


	//----- nvinfo : EIATTR_SYSCALL_OFFSETS
	.align		4
        /*015c*/ 	.byte	0x04, 0x46
        /*015e*/ 	.short	(.L_1293 - .L_1292)


	//   ....[0]....
.L_1292:
        /*0160*/ 	.word	0x00000ca0


	//   ....[1]....
        /*0164*/ 	.word	0x00000d90


	//   ....[2]....
        /*0168*/ 	.word	0x00000ef0


	//   ....[3]....
        /*016c*/ 	.word	0x00000fe0


	//   ....[4]....
        /*0170*/ 	.word	0x00001260


	//----- nvinfo : EIATTR_MBARRIER_INSTR_OFFSETS
	.align		4
.L_1293:
        /*0174*/ 	.byte	0x04, 0x39
        /*0176*/ 	.short	(.L_1295 - .L_1294)


	//   ....[0]....
.L_1294:
        /*0178*/ 	.word	0x00000290
        /*017c*/ 	.word	0x000000ff
        /*0180*/ 	.word	0x00026800
        /*0184*/ 	.short	0x0100
        /*0186*/ 	.byte	0x06
	.zero		1


	//   ....[1]....
        /*0188*/ 	.word	0x00000390
        /*018c*/ 	.word	0x000000ff
        /*0190*/ 	.word	0x00026810
        /*0194*/ 	.short	0x0100
        /*0196*/ 	.byte	0x08
	.zero		1


	//   ....[2]....
        /*0198*/ 	.word	0x000003a0
        /*019c*/ 	.word	0x000000ff
        /*01a0*/ 	.word	0x00026820
        /*01a4*/ 	.short	0x0100
        /*01a6*/ 	.byte	0x08
	.zero		1


	//   ....[3]....
        /*01a8*/ 	.word	0x000003b0
        /*01ac*/ 	.word	0x000000ff
        /*01b0*/ 	.word	0x00026818
        /*01b4*/ 	.short	0x0100
        /*01b6*/ 	.byte	0x08
	.zero		1


	//   ....[4]....
        /*01b8*/ 	.word	0x000003c0
        /*01bc*/ 	.word	0x000000ff
        /*01c0*/ 	.word	0x00026828
        /*01c4*/ 	.short	0x0100
        /*01c6*/ 	.byte	0x08
	.zero		1


	//   ....[5]....
        /*01c8*/ 	.word	0x000004f0
        /*01cc*/ 	.word	0x000000ff
        /*01d0*/ 	.word	0x00026830
        /*01d4*/ 	.short	0x0100
        /*01d6*/ 	.byte	0x08
	.zero		1


	//   ....[6]....
        /*01d8*/ 	.word	0x00000500
        /*01dc*/ 	.word	0x000000ff
        /*01e0*/ 	.word	0x00026840
        /*01e4*/ 	.short	0x0100
        /*01e6*/ 	.byte	0x08
	.zero		1


	//   ....[7]....
        /*01e8*/ 	.word	0x00000510
        /*01ec*/ 	.word	0x000000ff
        /*01f0*/ 	.word	0x00026838
        /*01f4*/ 	.short	0x0100
        /*01f6*/ 	.byte	0x08
	.zero		1


	//   ....[8]....
        /*01f8*/ 	.word	0x00000520
        /*01fc*/ 	.word	0x000000ff
        /*0200*/ 	.word	0x00026848
        /*0204*/ 	.short	0x0100
        /*0206*/ 	.byte	0x08
	.zero		1


	//   ....[9]....
        /*0208*/ 	.word	0x00001080
        /*020c*/ 	.word	0x00000012
        /*0210*/ 	.word	0x00026800
        /*0214*/ 	.short	0x010a
        /*0216*/ 	.byte	0x3f
	.zero		1


	//   ....[10]....
        /*0218*/ 	.word	0x00001120
        /*021c*/ 	.word	0x00000012
        /*0220*/ 	.word	0x00026800
        /*0224*/ 	.short	0x010a
        /*0226*/ 	.byte	0x3f
	.zero		1


	//   ....[11]....
        /*0228*/ 	.word	0x00001ac0
        /*022c*/ 	.word	0x000000ff
        /*0230*/ 	.word	0x00026810
        /*0234*/ 	.short	0x010a
        /*0236*/ 	.byte	0x06
	.zero		1


	//   ....[12]....
        /*0238*/ 	.word	0x00001b00
        /*023c*/ 	.word	0x000000ff
        /*0240*/ 	.word	0x00026810
        /*0244*/ 	.short	0x010a
        /*0246*/ 	.byte	0x06
	.zero		1


	//   ....[13]....
        /*0248*/ 	.word	0x00001f40
        /*024c*/ 	.word	0x000000ff
        /*0250*/ 	.word	0x00026830
        /*0254*/ 	.short	0x010a
        /*0256*/ 	.byte	0x06
	.zero		1


	//   ....[14]....
        /*0258*/ 	.word	0x00001f80
        /*025c*/ 	.word	0x000000ff
        /*0260*/ 	.word	0x00026830
        /*0264*/ 	.short	0x010a
        /*0266*/ 	.byte	0x06
	.zero		1


	//   ....[15]....
        /*0268*/ 	.word	0x000040b0
        /*026c*/ 	.word	0x000000ff
        /*0270*/ 	.word	0x00000000
        /*0274*/ 	.short	0x0101
        /*0276*/ 	.byte	0x08
	.zero		1


	//   ....[16]....
        /*0278*/ 	.word	0x00004360
        /*027c*/ 	.word	0x000000ff
        /*0280*/ 	.word	0x00000000
        /*0284*/ 	.short	0x0101
        /*0286*/ 	.byte	0x06
	.zero		1


	//   ....[17]....
        /*0288*/ 	.word	0x00007410
        /*028c*/ 	.word	0x00000010
        /*0290*/ 	.word	0x00026820
        /*0294*/ 	.short	0x010a
        /*0296*/ 	.byte	0x3f
	.zero		1


	//   ....[18]....
        /*0298*/ 	.word	0x00007d20
        /*029c*/ 	.word	0x00000010
        /*02a0*/ 	.word	0x00026840
        /*02a4*/ 	.short	0x010a
        /*02a6*/ 	.byte	0x3f
	.zero		1


	//   ....[19]....
        /*02a8*/ 	.word	0x00008030
        /*02ac*/ 	.word	0x00000010
        /*02b0*/ 	.word	0x00026828
        /*02b4*/ 	.short	0x010a
        /*02b6*/ 	.byte	0x3f
	.zero		1


	//   ....[20]....
        /*02b8*/ 	.word	0x00008340
        /*02bc*/ 	.word	0x00000010
        /*02c0*/ 	.word	0x00026848
        /*02c4*/ 	.short	0x010a
        /*02c6*/ 	.byte	0x3f
	.zero		1


	//   ....[21]....
        /*02c8*/ 	.word	0x00008600
        /*02cc*/ 	.word	0x00000010
        /*02d0*/ 	.word	0x00026820
        /*02d4*/ 	.short	0x010a
        /*02d6*/ 	.byte	0x3f
	.zero		1


	//   ....[22]....
        /*02d8*/ 	.word	0x00008990
        /*02dc*/ 	.word	0x00000010
        /*02e0*/ 	.word	0x00026840
        /*02e4*/ 	.short	0x010a
        /*02e6*/ 	.byte	0x3f
	.zero		1


	//   ....[23]....
        /*02e8*/ 	.word	0x00008c70
        /*02ec*/ 	.word	0x00000010
        /*02f0*/ 	.word	0x00026828
        /*02f4*/ 	.short	0x010a
        /*02f6*/ 	.byte	0x3f
	.zero		1


	//   ....[24]....
        /*02f8*/ 	.word	0x00008fd0
        /*02fc*/ 	.word	0x00000003
        /*0300*/ 	.word	0x00026840
        /*0304*/ 	.short	0x010a
        /*0306*/ 	.byte	0x3f
	.zero		1


	//   ....[25]....
        /*0308*/ 	.word	0x00009480
        /*030c*/ 	.word	0x00000006
        /*0310*/ 	.word	0x00000000
        /*0314*/ 	.short	0x010a
        /*0316*/ 	.byte	0x3f
	.zero		1


	//   ....[26]....
        /*0318*/ 	.word	0x000094e0
        /*031c*/ 	.word	0x00000003
        /*0320*/ 	.word	0x00000000
        /*0324*/ 	.short	0x010a
        /*0326*/ 	.byte	0x3f
	.zero		1


	//   ....[27]....
        /*0328*/ 	.word	0x00009540
        /*032c*/ 	.word	0x00000000
        /*0330*/ 	.word	0x00000000
        /*0334*/ 	.short	0x010a
        /*0336*/ 	.byte	0x3f
	.zero		1


	//   ....[28]....
        /*0338*/ 	.word	0x00009570
        /*033c*/ 	.word	0x00000003
        /*0340*/ 	.word	0x00000000
        /*0344*/ 	.short	0x010a
        /*0346*/ 	.byte	0x3f
	.zero		1


	//   ....[29]....
        /*0348*/ 	.word	0x00009650
        /*034c*/ 	.word	0x00000012
        /*0350*/ 	.word	0x00026800
        /*0354*/ 	.short	0x010a
        /*0356*/ 	.byte	0x3f
	.zero		1


	//   ....[30]....
        /*0358*/ 	.word	0x000096b0
        /*035c*/ 	.word	0x00000007
        /*0360*/ 	.word	0x00026810
        /*0364*/ 	.short	0x010a
        /*0366*/ 	.byte	0x3f
	.zero		1


	//   ....[31]....
        /*0368*/ 	.word	0x00009710
        /*036c*/ 	.word	0x00000079
        /*0370*/ 	.word	0x00026830
        /*0374*/ 	.short	0x010a
        /*0376*/ 	.byte	0x3f
	.zero		1


	//   ....[32]....
        /*0378*/ 	.word	0x00009990
        /*037c*/ 	.word	0x00000010
        /*0380*/ 	.word	0x00026820
        /*0384*/ 	.short	0x010a
        /*0386*/ 	.byte	0x3f
	.zero		1


	//   ....[33]....
        /*0388*/ 	.word	0x000099e0
        /*038c*/ 	.word	0x00000010
        /*0390*/ 	.word	0x00026840
        /*0394*/ 	.short	0x010a
        /*0396*/ 	.byte	0x3f
	.zero		1


	//   ....[34]....
        /*0398*/ 	.word	0x00009a30
        /*039c*/ 	.word	0x00000010
        /*03a0*/ 	.word	0x00026828
        /*03a4*/ 	.short	0x010a
        /*03a6*/ 	.byte	0x3f
	.zero		1


	//   ....[35]....
        /*03a8*/ 	.word	0x00009a80
        /*03ac*/ 	.word	0x00000010
        /*03b0*/ 	.word	0x00026848
        /*03b4*/ 	.short	0x010a
        /*03b6*/ 	.byte	0x3f
	.zero		1


	//   ....[36]....
        /*03b8*/ 	.word	0x00009ae0
        /*03bc*/ 	.word	0x00000010
        /*03c0*/ 	.word	0x00026820
        /*03c4*/ 	.short	0x010a
        /*03c6*/ 	.byte	0x3f
	.zero		1


	//   ....[37]....
        /*03c8*/ 	.word	0x00009b30
        /*03cc*/ 	.word	0x00000010
        /*03d0*/ 	.word	0x00026840
        /*03d4*/ 	.short	0x010a
        /*03d6*/ 	.byte	0x3f
	.zero		1


	//   ....[38]....
        /*03d8*/ 	.word	0x00009b80
        /*03dc*/ 	.word	0x00000010
        /*03e0*/ 	.word	0x00026828
        /*03e4*/ 	.short	0x010a
        /*03e6*/ 	.byte	0x3f
	.zero		1


	//   ....[39]....
        /*03e8*/ 	.word	0x00009bd0
        /*03ec*/ 	.word	0x00000003
        /*03f0*/ 	.word	0x00026840
        /*03f4*/ 	.short	0x010a
        /*03f6*/ 	.byte	0x3f
	.zero		1


	//   ....[40]....
        /*03f8*/ 	.word	0x00009ca0
        /*03fc*/ 	.word	0x00000006
        /*0400*/ 	.word	0x00000000
        /*0404*/ 	.short	0x010a
        /*0406*/ 	.byte	0x3f
	.zero		1


	//   ....[41]....
        /*0408*/ 	.word	0x00009cf0
        /*040c*/ 	.word	0x00000003
        /*0410*/ 	.word	0x00000000
        /*0414*/ 	.short	0x010a
        /*0416*/ 	.byte	0x3f
	.zero		1


	//   ....[42]....
        /*0418*/ 	.word	0x00009d40
        /*041c*/ 	.word	0x00000000
        /*0420*/ 	.word	0x00000000
        /*0424*/ 	.short	0x010a
        /*0426*/ 	.byte	0x3f
	.zero		1


	//----- nvinfo : EIATTR_NUM_MBARRIERS
	.align		4
.L_1295:
        /*0428*/ 	.byte	0x03, 0x38
        /*042a*/ 	.short	0x0009


	//----- nvinfo : EIATTR_EXIT_INSTR_OFFSETS
	.align		4
        /*042c*/ 	.byte	0x04, 0x1c
        /*042e*/ 	.short	(.L_1297 - .L_1296)


	//   ....[0]....
.L_1296:
        /*0430*/ 	.word	0x000095c0


	//----- nvinfo : EIATTR_MAX_THREADS
	.align		4
.L_1297:
        /*0434*/ 	.byte	0x04, 0x05
        /*0436*/ 	.short	(.L_1299 - .L_1298)
.L_1298:
        /*0438*/ 	.word	0x00000180
        /*043c*/ 	.word	0x00000001
        /*0440*/ 	.word	0x00000001


	//----- nvinfo : EIATTR_CRS_STACK_SIZE
	.align		4
.L_1299:
        /*0444*/ 	.byte	0x04, 0x1e
        /*0446*/ 	.short	(.L_1301 - .L_1300)
.L_1300:
        /*0448*/ 	.word	0x00000000


	//----- nvinfo : EIATTR_CBANK_PARAM_SIZE
	.align		4
.L_1301:
        /*044c*/ 	.byte	0x03, 0x19
        /*044e*/ 	.short	0x06f0


	//----- nvinfo : EIATTR_PARAM_CBANK
	.align		4
        /*0450*/ 	.byte	0x04, 0x0a
        /*0452*/ 	.short	(.L_1303 - .L_1302)
	.align		4
.L_1302:
        /*0454*/ 	.word	index@(.nv.constant0._ZN7cutlass13device_kernelIN5flash11enable_sm90INS1_16FlashAttnBwdSm90INS1_25CollectiveMainloopBwdSm90ILi2ELi2ELi2EN4cute5tupleIJNS5_1CILi1EEES8_S8_EEENS6_IJNS7_ILi64EEENS7_ILi128EEENS7_ILi96EEEEEENS_6half_tEfNS_4arch4Sm90ELb0ELb1ELb0ELb0ELb1ELb1ELb0ELb0ELi2ELi1ELi2ELi1ELb1EEENS1_24CollectiveEpilogueBwdGQAISD_fSG_Li256ELb0ELb1EEENS1_19SingleTileSchedulerILb0ELb0ELb0ELi128EEEEEEEEEvNT_6ParamsE)
        /*0458*/ 	.short	0x0210
        /*045a*/ 	.short	0x06f0


	//----- nvinfo : EIATTR_SW_WAR
	.align		4
.L_1303:
        /*045c*/ 	.byte	0x04, 0x36
        /*045e*/ 	.short	(.L_1305 - .L_1304)
.L_1304:
        /*0460*/ 	.word	0x00000008
.L_1305:


//--------------------- .nv.info._ZN7cutlass13device_kernelIN5flash11enable_sm90INS1_16FlashAttnBwdSm90INS1_25CollectiveMainloopBwdSm90ILi2ELi2ELi2EN4cute5tupleIJNS5_1CILi1EEES8_S8_EEENS6_IJNS7_ILi64EEENS7_ILi128EEENS7_ILi96EEEEEENS_6half_tEfNS_4arch4Sm90ELb0ELb1ELb0ELb1ELb0ELb1ELb0ELb0ELi2ELi1ELi2ELi1ELb1EEENS1_21CollectiveEpilogueBwdISD_SE_SG_Li256ELb1ELb0ELi1EEENS1_19SingleTileSchedulerILb1ELb0ELb0ELi128EEEEEEEEEvNT_6ParamsE --------------------------
	.section	.nv.info._ZN7cutlass13device_kernelIN5flash11enable_sm90INS1_16FlashAttnBwdSm90INS1_25CollectiveMainloopBwdSm90ILi2ELi2ELi2EN4cute5tupleIJNS5_1CILi1EEES8_S8_EEENS6_IJNS7_ILi64EEENS7_ILi128EEENS7_ILi96EEEEEENS_6half_tEfNS_4arch4Sm90ELb0ELb1ELb0ELb1ELb0ELb1ELb0ELb0ELi2ELi1ELi2ELi1ELb1EEENS1_21CollectiveEpilogueBwdISD_SE_SG_Li256ELb1ELb0ELi1EEENS1_19SingleTileSchedulerILb1ELb0ELb0ELi128EEEEEEEEEvNT_6ParamsE,"",@"SHT_CUDA_INFO"
	.sectionflags	@""
	.align	4


	//----- nvinfo : EIATTR_CUDA_API_VERSION
	.align		4
        /*0000*/ 	.byte	0x04, 0x37
        /*0002*/ 	.short	(.L_1307 - .L_1306)
.L_1306:
        /*0004*/ 	.word	0x00000082


	//----- nvinfo : EIATTR_KPARAM_INFO
	.align		4
.L_1307:
        /*0008*/ 	.byte	0x04, 0x17
        /*000a*/ 	.short	(.L_1309 - .L_1308)
.L_1308:
        /*000c*/ 	.word	0x00000000
        /*0010*/ 	.short	0x0000
        /*0012*/ 	.short	0x0070
        /*0014*/ 	.byte	0x00, 0xf0, 0x01, 0x1a


	//----- nvinfo : EIATTR_SPARSE_MMA_MASK
	.align		4
.L_1309:
        /*0018*/ 	.byte	0x03, 0x50
        /*001a*/ 	.short	0x0000


	//----- nvinfo : EIATTR_MAXREG_COUNT
	.align		4
        /*001c*/ 	.byte	0x03, 0x1b
        /*001e*/ 	.short	0x00a8


	//----- nvinfo : EIATTR_NUM_BARRIERS
	.align		4
        /*0020*/ 	.byte	0x02, 0x4c
        /*0022*/ 	.byte	0x10
	.zero		1


	//----- nvinfo : EIATTR_EXTERNS
	.align		4
        /*0024*/ 	.byte	0x04, 0x0f
        /*0026*/ 	.short	(.L_1311 - .L_1310)


	//   ....[0]....
	.align		4
.L_1310:
        /*0028*/ 	.word	index@(__assertfail)


	//----- nvinfo : EIATTR_ANNOTATIONS
	.align		4
.L_1311:
        /*002c*/ 	.byte	0x04, 0x55
        /*002e*/ 	.short	(.L_1313 - .L_1312)


	//   ....[0]....
.L_1312:
        /*0030*/ 	.word	0x00000001
        /*0034*/ 	.byte	0x70, 0x8a, 0x00, 0x00, 0x01, 0x00, 0x00, 0x00, 0x00, 0x8d, 0x00, 0x00, 0x01, 0x00, 0x00, 0x00
        /*0044*/ 	.byte	0x40, 0x9a, 0x00, 0x00, 0x01, 0x00, 0x00, 0x00, 0x60, 0x9a, 0x00, 0x00, 0x01, 0x00, 0x00, 0x00
        /*0054*/ 	.byte	0x40, 0x9e, 0x00, 0x00


	//----- nvinfo : EIATTR_MERCURY_ISA_VERSION
	.align		4
.L_1313:
        /*0058*/ 	.byte	0x03, 0x5f
        /*005a*/ 	.short	0x0101


	//----- nvinfo : EIATTR_INT_WARP_WIDE_INSTR_OFFSETS
	.align		4
        /*005c*/ 	.byte	0x04, 0x31
        /*005e*/ 	.short	(.L_1315 - .L_1314)


	//   ....[0]....
.L_1314:
        /*0060*/ 	.word	0x00000190


	//   ....[1]....
        /*0064*/ 	.word	0x000001c0


	//----- nvinfo : EIATTR_COOP_GROUP_MASK_REGIDS
	.align		4
.L_1315:
        /*0068*/ 	.byte	0x04, 0x29
        /*006a*/ 	.short	(.L_1317 - .L_1316)


	//   ....[0]....
.L_1316:
        /*006c*/ 	.word	0xffffffff


	//   ....[1]....
        /*0070*/ 	.word	0xffffffff


	//   ....[2]....
        /*0074*/ 	.word	0xffffffff


	//   ....[3]....
        /*0078*/ 	.word	0xffffffff


	//   ....[4]....
        /*007c*/ 	.word	0xffffffff


	//   ....[5]....
        /*0080*/ 	.word	0xffffffff


	//   ....[6]....
        /*0084*/ 	.word	0xffffffff


	//   ....[7]....
        /*0088*/ 	.word	0x0500000f


	//----- nvinfo : EIATTR_COOP_GROUP_INSTR_OFFSETS
	.align		4
.L_1317:
        /*008c*/ 	.byte	0x04, 0x28
        /*008e*/ 	.short	(.L_1319 - .L_1318)


	//   ....[0]....
.L_1318:
        /*0090*/ 	.word	0x00000060


	//   ....[1]....
        /*0094*/ 	.word	0x000001a0


	//   ....[2]....
        /*0098*/ 	.word	0x000001f0


	//   ....[3]....
        /*009c*/ 	.word	0x000003e0


	//   ....[4]....
        /*00a0*/ 	.word	0x00000610


	//   ....[5]....
        /*00a4*/ 	.word	0x000014f0


	//   ....[6]....
        /*00a8*/ 	.word	0x000066f0


	//   ....[7]....
        /*00ac*/ 	.word	0x0000a780


	//----- nvinfo : EIATTR_REG_RECONFIG
	.align		4
.L_1319:
        /*00b0*/ 	.byte	0x01, 0x54
	.zero		2


	//----- nvinfo : EIATTR_SYSCALL_OFFSETS
	.align		4
        /*00b4*/ 	.byte	0x04, 0x46
        /*00b6*/ 	.short	(.L_1321 - .L_1320)


	//   ....[0]....
.L_1320:
        /*00b8*/ 	.word	0x00001150


	//   ....[1]....
        /*00bc*/ 	.word	0x00001240


	//   ....[2]....
        /*00c0*/ 	.word	0x000013a0


	//   ....[3]....
        /*00c4*/ 	.word	0x00001490


	//   ....[4]....
        /*00c8*/ 	.word	0x00001710


	//----- nvinfo : EIATTR_MBARRIER_INSTR_OFFSETS
	.align		4
.L_1321:
        /*00cc*/ 	.byte	0x04, 0x39
        /*00ce*/ 	.short	(.L_1323 - .L_1322)


	//   ....[0]....
.L_1322:
        /*00d0*/ 	.word	0x00000290
        /*00d4*/ 	.word	0x000000ff
        /*00d8*/ 	.word	0x00026800
        /*00dc*/ 	.short	0x0100
        /*00de*/ 	.byte	0x06
	.zero		1


	//   ....[1]....
        /*00e0*/ 	.word	0x00000390
        /*00e4*/ 	.word	0x000000ff
        /*00e8*/ 	.word	0x00026810
        /*00ec*/ 	.short	0x0100
        /*00ee*/ 	.byte	0x08
	.zero		1


	//   ....[2]....
        /*00f0*/ 	.word	0x000003a0
        /*00f4*/ 	.word	0x000000ff
        /*00f8*/ 	.word	0x00026820
        /*00fc*/ 	.short	0x0100
        /*00fe*/ 	.byte	0x08
	.zero		1


	//   ....[3]....
        /*0100*/ 	.word	0x000003b0
        /*0104*/ 	.word	0x000000ff
        /*0108*/ 	.word	0x00026818
        /*010c*/ 	.short	0x0100
        /*010e*/ 	.byte	0x08
	.zero		1


	//   ....[4]....
        /*0110*/ 	.word	0x000003c0
        /*0114*/ 	.word	0x000000ff
        /*0118*/ 	.word	0x00026828
        /*011c*/ 	.short	0x0100
        /*011e*/ 	.byte	0x08
	.zero		1


	//   ....[5]....
        /*0120*/ 	.word	0x000004f0
        /*0124*/ 	.word	0x000000ff
        /*0128*/ 	.word	0x00026830
        /*012c*/ 	.short	0x0100
        /*012e*/ 	.byte	0x08
	.zero		1


	//   ....[6]....
        /*0130*/ 	.word	0x00000500
        /*0134*/ 	.word	0x000000ff
        /*0138*/ 	.word	0x00026840
        /*013c*/ 	.short	0x0100
        /*013e*/ 	.byte	0x08
	.zero		1


	//   ....[7]....
        /*0140*/ 	.word	0x00000510
        /*0144*/ 	.word	0x000000ff
        /*0148*/ 	.word	0x00026838
        /*014c*/ 	.short	0x0100
        /*014e*/ 	.byte	0x08
	.zero		1


	//   ....[8]....
        /*0150*/ 	.word	0x00000520
        /*0154*/ 	.word	0x000000ff
        /*0158*/ 	.word	0x00026848
        /*015c*/ 	.short	0x0100
        /*015e*/ 	.byte	0x08
	.zero		1


	//   ....[9]....
        /*0160*/ 	.word	0x00001530
        /*0164*/ 	.word	0x00000012
        /*0168*/ 	.word	0x00026800
        /*016c*/ 	.short	0x010a
        /*016e*/ 	.byte	0x3f
	.zero		1


	//   ....[10]....
        /*0170*/ 	.word	0x000015d0
        /*0174*/ 	.word	0x00000012
        /*0178*/ 	.word	0x00026800
        /*017c*/ 	.short	0x010a
        /*017e*/ 	.byte	0x3f
	.zero		1


	//   ....[11]....
        /*0180*/ 	.word	0x00001f40
        /*0184*/ 	.word	0x000000ff
        /*0188*/ 	.word	0x00026810
        /*018c*/ 	.short	0x010a
        /*018e*/ 	.byte	0x07
	.zero		1


	//   ....[12]....
        /*0190*/ 	.word	0x00001f80
        /*0194*/ 	.word	0x000000ff
        /*0198*/ 	.word	0x00026810
        /*019c*/ 	.short	0x010a
        /*019e*/ 	.byte	0x07
	.zero		1


	//   ....[13]....
        /*01a0*/ 	.word	0x000023c0
        /*01a4*/ 	.word	0x000000ff
        /*01a8*/ 	.word	0x00026830
        /*01ac*/ 	.short	0x010a
        /*01ae*/ 	.byte	0x07
	.zero		1


	//   ....[14]....
        /*01b0*/ 	.word	0x00002400
        /*01b4*/ 	.word	0x000000ff
        /*01b8*/ 	.word	0x00026830
        /*01bc*/ 	.short	0x010a
        /*01be*/ 	.byte	0x07
	.zero		1


	//   ....[15]....
        /*01c0*/ 	.word	0x000044e0
        /*01c4*/ 	.word	0x000000ff
        /*01c8*/ 	.word	0x00000000
        /*01cc*/ 	.short	0x0101
        /*01ce*/ 	.byte	0x0a
	.zero		1


	//   ....[16]....
        /*01d0*/ 	.word	0x000047a0
        /*01d4*/ 	.word	0x000000ff
        /*01d8*/ 	.word	0x00000000
        /*01dc*/ 	.short	0x0101
        /*01de*/ 	.byte	0x07
	.zero		1


	//   ....[17]....
        /*01e0*/ 	.word	0x00008470
        /*01e4*/ 	.word	0x0000000f
        /*01e8*/ 	.word	0x00026820
        /*01ec*/ 	.short	0x010a
        /*01ee*/ 	.byte	0x3f
	.zero		1


	//   ....[18]....
        /*01f0*/ 	.word	0x00008d80
        /*01f4*/ 	.word	0x0000000f
        /*01f8*/ 	.word	0x00026840
        /*01fc*/ 	.short	0x010a
        /*01fe*/ 	.byte	0x3f
	.zero		1


	//   ....[19]....
        /*0200*/ 	.word	0x000090c0
        /*0204*/ 	.word	0x0000000f
        /*0208*/ 	.word	0x00026828
        /*020c*/ 	.short	0x010a
        /*020e*/ 	.byte	0x3f
	.zero		1


	//   ....[20]....
        /*0210*/ 	.word	0x00009400
        /*0214*/ 	.word	0x0000000f
        /*0218*/ 	.word	0x00026848
        /*021c*/ 	.short	0x010a
        /*021e*/ 	.byte	0x3f
	.zero		1


	//   ....[21]....
        /*0220*/ 	.word	0x000096e0
        /*0224*/ 	.word	0x0000000f
        /*0228*/ 	.word	0x00026820
        /*022c*/ 	.short	0x010a
        /*022e*/ 	.byte	0x3f
	.zero		1


	//   ....[22]....
        /*0230*/ 	.word	0x00009a90
        /*0234*/ 	.word	0x0000000f
        /*0238*/ 	.word	0x00026840
        /*023c*/ 	.short	0x010a
        /*023e*/ 	.byte	0x3f
	.zero		1


	//   ....[23]....
        /*0240*/ 	.word	0x00009da0
        /*0244*/ 	.word	0x0000000f
        /*0248*/ 	.word	0x00026828
        /*024c*/ 	.short	0x010a
        /*024e*/ 	.byte	0x3f
	.zero		1


	//   ....[24]....
        /*0250*/ 	.word	0x0000a120
        /*0254*/ 	.word	0x00000003
        /*0258*/ 	.word	0x00026840
        /*025c*/ 	.short	0x010a
        /*025e*/ 	.byte	0x3f
	.zero		1


	//   ....[25]....
        /*0260*/ 	.word	0x0000a5f0
        /*0264*/ 	.word	0x00000007
        /*0268*/ 	.word	0x00000000
        /*026c*/ 	.short	0x010a
        /*026e*/ 	.byte	0x3f
	.zero		1


	//   ....[26]....
        /*0270*/ 	.word	0x0000a640
        /*0274*/ 	.word	0x00000003
        /*0278*/ 	.word	0x00000000
        /*027c*/ 	.short	0x010a
        /*027e*/ 	.byte	0x3f
	.zero		1


	//   ....[27]....
        /*0280*/ 	.word	0x0000a6a0
        /*0284*/ 	.word	0x00000005
        /*0288*/ 	.word	0x00000000
        /*028c*/ 	.short	0x010a
        /*028e*/ 	.byte	0x3f
	.zero		1


	//   ....[28]....
        /*0290*/ 	.word	0x0000a6d0
        /*0294*/ 	.word	0x00000003
        /*0298*/ 	.word	0x00000000
        /*029c*/ 	.short	0x010a
        /*029e*/ 	.byte	0x3f
	.zero		1


	//   ....[29]....
        /*02a0*/ 	.word	0x0000a7b0
        /*02a4*/ 	.word	0x00000012
        /*02a8*/ 	.word	0x00026800
        /*02ac*/ 	.short	0x010a
        /*02ae*/ 	.byte	0x3f
	.zero		1


	//   ....[30]....
        /*02b0*/ 	.word	0x0000a810
        /*02b4*/ 	.word	0x00000007
        /*02b8*/ 	.word	0x00026810
        /*02bc*/ 	.short	0x010a
        /*02be*/ 	.byte	0x3f
	.zero		1


	//   ....[31]....
        /*02c0*/ 	.word	0x0000a870
        /*02c4*/ 	.word	0x00000079
        /*02c8*/ 	.word	0x00026830
        /*02cc*/ 	.short	0x010a
        /*02ce*/ 	.byte	0x3f
	.zero		1


	//   ....[32]....
        /*02d0*/ 	.word	0x0000a8c0
        /*02d4*/ 	.word	0x0000000f
        /*02d8*/ 	.word	0x00026820
        /*02dc*/ 	.short	0x010a
        /*02de*/ 	.byte	0x3f
	.zero		1


	//   ....[33]....
        /*02e0*/ 	.word	0x0000a910
        /*02e4*/ 	.word	0x0000000f
        /*02e8*/ 	.word	0x00026840
        /*02ec*/ 	.short	0x010a
        /*02ee*/ 	.byte	0x3f
	.zero		1


	//   ....[34]....
        /*02f0*/ 	.word	0x0000a960
        /*02f4*/ 	.word	0x0000000f
        /*02f8*/ 	.word	0x00026828
        /*02fc*/ 	.short	0x010a
        /*02fe*/ 	.byte	0x3f
	.zero		1


	//   ....[35]....
        /*0300*/ 	.word	0x0000a9b0
        /*0304*/ 	.word	0x0000000f
        /*0308*/ 	.word	0x00026848
        /*030c*/ 	.short	0x010a
        /*030e*/ 	.byte	0x3f
	.zero		1


	//   ....[36]....
        /*0310*/ 	.word	0x0000aa10
        /*0314*/ 	.word	0x0000000f
        /*0318*/ 	.word	0x00026820
        /*031c*/ 	.short	0x010a
        /*031e*/ 	.byte	0x3f
	.zero		1


	//   ....[37]....
        /*0320*/ 	.word	0x0000aa60
        /*0324*/ 	.word	0x0000000f
        /*0328*/ 	.word	0x00026840
        /*032c*/ 	.short	0x010a
        /*032e*/ 	.byte	0x3f
	.zero		1


	//   ....[38]....
        /*0330*/ 	.word	0x0000aab0
        /*0334*/ 	.word	0x0000000f
        /*0338*/ 	.word	0x00026828
        /*033c*/ 	.short	0x010a
        /*033e*/ 	.byte	0x3f
	.zero		1


	//   ....[39]....
        /*0340*/ 	.word	0x0000ab00
        /*0344*/ 	.word	0x00000003
        /*0348*/ 	.word	0x00026840
        /*034c*/ 	.short	0x010a
        /*034e*/ 	.byte	0x3f
	.zero		1


	//   ....[40]....
        /*0350*/ 	.word	0x0000abd0
        /*0354*/ 	.word	0x00000007
        /*0358*/ 	.word	0x00000000
        /*035c*/ 	.short	0x010a
        /*035e*/ 	.byte	0x3f
	.zero		1


	//   ....[41]....
        /*0360*/ 	.word	0x0000ac20
        /*0364*/ 	.word	0x00000003
        /*0368*/ 	.word	0x00000000
        /*036c*/ 	.short	0x010a
        /*036e*/ 	.byte	0x3f
	.zero		1


	//   ....[42]....
        /*0370*/ 	.word	0x0000ac70
        /*0374*/ 	.word	0x00000005
        /*0378*/ 	.word	0x00000000
        /*037c*/ 	.short	0x010a
        /*037e*/ 	.byte	0x3f
	.zero		1


	//----- nvinfo : EIATTR_NUM_MBARRIERS
	.align		4
.L_1323:
        /*0380*/ 	.byte	0x03, 0x38
        /*0382*/ 	.short	0x0009


	//----- nvinfo : EIATTR_EXIT_INSTR_OFFSETS
	.align		4
        /*0384*/ 	.byte	0x04, 0x1c
        /*0386*/ 	.short	(.L_1325 - .L_1324)


	//   ....[0]....
.L_1324:
        /*0388*/ 	.word	0x0000a720


	//----- nvinfo : EIATTR_MAX_THREADS
	.align		4
.L_1325:
        /*038c*/ 	.byte	0x04, 0x05
        /*038e*/ 	.short	(.L_1327 - .L_1326)
.L_1326:
        /*0390*/ 	.word	0x00000180
        /*0394*/ 	.word	0x00000001
        /*0398*/ 	.word	0x00000001


	//----- nvinfo : EIATTR_CRS_STACK_SIZE
	.align		4
.L_1327:
        /*039c*/ 	.byte	0x04, 0x1e
        /*039e*/ 	.short	(.L_1329 - .L_1328)
.L_1328:
        /*03a0*/ 	.word	0x00000000


	//----- nvinfo : EIATTR_CBANK_PARAM_SIZE
	.align		4
.L_1329:
        /*03a4*/ 	.byte	0x03, 0x19
        /*03a6*/ 	.short	0x06f0


	//----- nvinfo : EIATTR_PARAM_CBANK
	.align		4
        /*03a8*/ 	.byte	0x04, 0x0a
        /*03aa*/ 	.short	(.L_1331 - .L_1330)
	.align		4
.L_1330:
        /*03ac*/ 	.word	index@(.nv.constant0._ZN7cutlass13device_kernelIN5flash11enable_sm90INS1_16FlashAttnBwdSm90INS1_25CollectiveMainloopBwdSm90ILi2ELi2ELi2EN4cute5tupleIJNS5_1CILi1EEES8_S8_EEENS6_IJNS7_ILi64EEENS7_ILi128EEENS7_ILi96EEEEEENS_6half_tEfNS_4arch4Sm90ELb0ELb1ELb0ELb1ELb0ELb1ELb0ELb0ELi2ELi1ELi2ELi1ELb1EEENS1_21CollectiveEpilogueBwdISD_SE_SG_Li256ELb1ELb0ELi1EEENS1_19SingleTileSchedulerILb1ELb0ELb0ELi128EEEEEEEEEvNT_6ParamsE)
        /*03b0*/ 	.short	0x0210
        /*03b2*/ 	.short	0x06f0


	//----- nvinfo : EIATTR_SW_WAR
	.align		4
.L_1331:
        /*03b4*/ 	.byte	0x04, 0x36
        /*03b6*/ 	.short	(.L_1333 - .L_1332)
.L_1332:
        /*03b8*/ 	.word	0x00000008
.L_1333:


//--------------------- .nv.info._ZN7cutlass13device_kernelIN5flash11enable_sm90INS1_16FlashAttnBwdSm90INS1_25CollectiveMainloopBwdSm90ILi2ELi2ELi2EN4cute5tupleIJNS5_1CILi1EEES8_S8_EEENS6_IJNS7_ILi64EEENS7_ILi128EEENS7_ILi96EEEEEENS_6half_tEfNS_4arch4Sm90ELb0ELb1ELb0ELb1ELb1ELb1ELb0ELb0ELi2ELi1ELi2ELi1ELb1EEENS1_21CollectiveEpilogueBwdISD_SE_SG_Li256ELb1ELb0ELi1EEENS1_19SingleTileSchedulerILb1ELb0ELb0ELi128EEEEEEEEEvNT_6ParamsE --------------------------
	.section	.nv.info._ZN7cutlass13device_kernelIN5flash11enable_sm90INS1_16FlashAttnBwdSm90INS1_25CollectiveMainloopBwdSm90ILi2ELi2ELi2EN4cute5tupleIJNS5_1CILi1EEES8_S8_EEENS6_IJNS7_ILi64EEENS7_ILi128EEENS7_ILi96EEEEEENS_6half_tEfNS_4arch4Sm90ELb0ELb1ELb0ELb1ELb1ELb1ELb0ELb0ELi2ELi1ELi2ELi1ELb1EEENS1_21CollectiveEpilogueBwdISD_SE_SG_Li256ELb1ELb0ELi1EEENS1_19SingleTileSchedulerILb1ELb0ELb0ELi128EEEEEEEEEvNT_6ParamsE,"",@"SHT_CUDA_INFO"
	.sectionflags	@""
	.align	4


	//----- nvinfo : EIATTR_CUDA_API_VERSION
	.align		4
        /*0000*/ 	.byte	0x04, 0x37
        /*0002*/ 	.short	(.L_1335 - .L_1334)
.L_1334:
        /*0004*/ 	.word	0x00000082


	//----- nvinfo : EIATTR_KPARAM_INFO
	.align		4
.L_1335:
        /*0008*/ 	.byte	0x04, 0x17
        /*000a*/ 	.short	(.L_1337 - .L_1336)
.L_1336:
        /*000c*/ 	.word	0x00000000
        /*0010*/ 	.short	0x0000
        /*0012*/ 	.short	0x0070
        /*0014*/ 	.byte	0x00, 0xf0, 0x01, 0x1a


	//----- nvinfo : EIATTR_SPARSE_MMA_MASK
	.align		4
.L_1337:
        /*0018*/ 	.byte	0x03, 0x50
        /*001a*/ 	.short	0x0000


	//----- nvinfo : EIATTR_MAXREG_COUNT
	.align		4
        /*001c*/ 	.byte	0x03, 0x1b
        /*001e*/ 	.short	0x00a8


	//----- nvinfo : EIATTR_NUM_BARRIERS
	.align		4
        /*0020*/ 	.byte	0x02, 0x4c
        /*0022*/ 	.byte	0x10
	.zero		1


	//----- nvinfo : EIATTR_EXTERNS
	.align		4
        /*0024*/ 	.byte	0x04, 0x0f
        /*0026*/ 	.short	(.L_1339 - .L_1338)


	//   ....[0]....
	.align		4
.L_1338:
        /*0028*/ 	.word	index@(__assertfail)


	//----- nvinfo : EIATTR_ANNOTATIONS
	.align		4
.L_1339:
        /*002c*/ 	.byte	0x04, 0x55
        /*002e*/ 	.short	(.L_1341 - .L_1340)


	//   ....[0]....
.L_1340:
        /*0030*/ 	.word	0x00000001
        /*0034*/ 	.byte	0xb0, 0x99, 0x00, 0x00, 0x01, 0x00, 0x00, 0x00, 0x40, 0x9c, 0x00, 0x00, 0x01, 0x00, 0x00, 0x00
        /*0044*/ 	.byte	0x80, 0xa9, 0x00, 0x00, 0x01, 0x00, 0x00, 0x00, 0xa0, 0xa9, 0x00, 0x00, 0x01, 0x00, 0x00, 0x00
        /*0054*/ 	.byte	0x80, 0xad, 0x00, 0x00


	//----- nvinfo : EIATTR_MERCURY_ISA_VERSION
	.align		4
.L_1341:
        /*0058*/ 	.byte	0x03, 0x5f
        /*005a*/ 	.short	0x0101


	//----- nvinfo : EIATTR_INT_WARP_WIDE_INSTR_OFFSETS
	.align		4
        /*005c*/ 	.byte	0x04, 0x31
        /*005e*/ 	.short	(.L_1343 - .L_1342)


	//   ....[0]....
.L_1342:
        /*0060*/ 	.word	0x00000190


	//   ....[1]....
        /*0064*/ 	.word	0x000001c0


	//   ....[2]....
        /*0068*/ 	.word	0x000075e0


	//   ....[3]....
        /*006c*/ 	.word	0x00007c40


	//   ....[4]....
        /*0070*/ 	.word	0x000080f0


	//   ....[5]....
        /*0074*/ 	.word	0x000083c0


	//   ....[6]....
        /*0078*/ 	.word	0x00008620


	//   ....[7]....
        /*007c*/ 	.word	0x000087b0


	//----- nvinfo : EIATTR_COOP_GROUP_MASK_REGIDS
	.align		4
.L_1343:
        /*0080*/ 	.byte	0x04, 0x29
        /*0082*/ 	.short	(.L_1345 - .L_1344)


	//   ....[0]....
.L_1344:
        /*0084*/ 	.word	0xffffffff


	//   ....[1]....
        /*0088*/ 	.word	0xffffffff


	//   ....[2]....
        /*008c*/ 	.word	0xffffffff


	//   ....[3]....
        /*0090*/ 	.word	0xffffffff


	//   ....[4]....
        /*0094*/ 	.word	0xffffffff


	//   ....[5]....
        /*0098*/ 	.word	0xffffffff


	//   ....[6]....
        /*009c*/ 	.word	0xffffffff


	//   ....[7]....
        /*00a0*/ 	.word	0xffffffff


	//   ....[8]....
        /*00a4*/ 	.word	0xffffffff


	//   ....[9]....
        /*00a8*/ 	.word	0xffffffff


	//   ....[10]....
        /*00ac*/ 	.word	0xffffffff


	//   ....[11]....
        /*00b0*/ 	.word	0xffffffff


	//   ....[12]....
        /*00b4*/ 	.word	0xffffffff


	//   ....[13]....
        /*00b8*/ 	.word	0xffffffff


	//   ....[14]....
        /*00bc*/ 	.word	0xffffffff


	//   ....[15]....
        /*00c0*/ 	.word	0xffffffff


	//   ....[16]....
        /*00c4*/ 	.word	0x0500000f


	//   ....[17]....
        /*00c8*/ 	.word	0x0500000f


	//   ....[18]....
        /*00cc*/ 	.word	0x0500000f


	//   ....[19]....
        /*00d0*/ 	.word	0x0500000f


	//----- nvinfo : EIATTR_COOP_GROUP_INSTR_OFFSETS
	.align		4
.L_1345:
        /*00d4*/ 	.byte	0x04, 0x28
        /*00d6*/ 	.short	(.L_1347 - .L_1346)


	//   ....[0]....
.L_1346:
        /*00d8*/ 	.word	0x00000060


	//   ....[1]....
        /*00dc*/ 	.word	0x000001a0


	//   ....[2]....
        /*00e0*/ 	.word	0x000001f0


	//   ....[3]....
        /*00e4*/ 	.word	0x000003e0


	//   ....[4]....
        /*00e8*/ 	.word	0x00000610


	//   ....[5]....
        /*00ec*/ 	.word	0x000014f0


	//   ....[6]....
        /*00f0*/ 	.word	0x000066f0


	//   ....[7]....
        /*00f4*/ 	.word	0x000071e0


	//   ....[8]....
        /*00f8*/ 	.word	0x00007510


	//   ....[9]....
        /*00fc*/ 	.word	0x000078a0


	//   ....[10]....
        /*0100*/ 	.word	0x00007b70


	//   ....[11]....
        /*0104*/ 	.word	0x00007db0


	//   ....[12]....
        /*0108*/ 	.word	0x00008020


	//   ....[13]....
        /*010c*/ 	.word	0x00008300


	//   ....[14]....
        /*0110*/ 	.word	0x00008520


	//   ....[15]....
        /*0114*/ 	.word	0x000086b0


	//   ....[16]....
        /*0118*/ 	.word	0x0000b6c0


	//   ....[17]....
        /*011c*/ 	.word	0x0000b830


	//   ....[18]....
        /*0120*/ 	.word	0x0000b8a0


	//   ....[19]....
        /*0124*/ 	.word	0x0000b910


	//----- nvinfo : EIATTR_REG_RECONFIG
	.align		4
.L_1347:
        /*0128*/ 	.byte	0x01, 0x54
	.zero		2


	//----- nvinfo : EIATTR_SYSCALL_OFFSETS
	.align		4
        /*012c*/ 	.byte	0x04, 0x46
        /*012e*/ 	.short	(.L_1349 - .L_1348)


	//   ....[0]....
.L_1348:
        /*0130*/ 	.word	0x00001150


	//   ....[1]....
        /*0134*/ 	.word	0x00001240


	//   ....[2]....
        /*0138*/ 	.word	0x000013a0


	//   ....[3]....
        /*013c*/ 	.word	0x00001490


	//   ....[4]....
        /*0140*/ 	.word	0x00001710


	//----- nvinfo : EIATTR_MBARRIER_INSTR_OFFSETS
	.align		4
.L_1349:
        /*0144*/ 	.byte	0x04, 0x39
        /*0146*/ 	.short	(.L_1351 - .L_1350)


	//   ....[0]....
.L_1350:
        /*0148*/ 	.word	0x00000290
        /*014c*/ 	.word	0x000000ff
        /*0150*/ 	.word	0x00026800
        /*0154*/ 	.short	0x0100
        /*0156*/ 	.byte	0x06
	.zero		1


	//   ....[1]....
        /*0158*/ 	.word	0x00000390
        /*015c*/ 	.word	0x000000ff
        /*0160*/ 	.word	0x00026810
        /*0164*/ 	.short	0x0100
        /*0166*/ 	.byte	0x08
	.zero		1


	//   ....[2]....
        /*0168*/ 	.word	0x000003a0
        /*016c*/ 	.word	0x000000ff
        /*0170*/ 	.word	0x00026820
        /*0174*/ 	.short	0x0100
        /*0176*/ 	.byte	0x08
	.zero		1


	//   ....[3]....
        /*0178*/ 	.word	0x000003b0
        /*017c*/ 	.word	0x000000ff
        /*0180*/ 	.word	0x00026818
        /*0184*/ 	.short	0x0100
        /*0186*/ 	.byte	0x08
	.zero		1


	//   ....[4]....
        /*0188*/ 	.word	0x000003c0
        /*018c*/ 	.word	0x000000ff
        /*0190*/ 	.word	0x00026828
        /*0194*/ 	.short	0x0100
        /*0196*/ 	.byte	0x08
	.zero		1


	//   ....[5]....
        /*0198*/ 	.word	0x000004f0
        /*019c*/ 	.word	0x000000ff
        /*01a0*/ 	.word	0x00026830
        /*01a4*/ 	.short	0x0100
        /*01a6*/ 	.byte	0x08
	.zero		1


	//   ....[6]....
        /*01a8*/ 	.word	0x00000500
        /*01ac*/ 	.word	0x000000ff
        /*01b0*/ 	.word	0x00026840
        /*01b4*/ 	.short	0x0100
        /*01b6*/ 	.byte	0x08
	.zero		1


	//   ....[7]....
        /*01b8*/ 	.word	0x00000510
        /*01bc*/ 	.word	0x000000ff
        /*01c0*/ 	.word	0x00026838
        /*01c4*/ 	.short	0x0100
        /*01c6*/ 	.byte	0x08
	.zero		1


	//   ....[8]....
        /*01c8*/ 	.word	0x00000520
        /*01cc*/ 	.word	0x000000ff
        /*01d0*/ 	.word	0x00026848
        /*01d4*/ 	.short	0x0100
        /*01d6*/ 	.byte	0x08
	.zero		1


	//   ....[9]....
        /*01d8*/ 	.word	0x00001530
        /*01dc*/ 	.word	0x00000012
        /*01e0*/ 	.word	0x00026800
        /*01e4*/ 	.short	0x010a
        /*01e6*/ 	.byte	0x3f
	.zero		1


	//   ....[10]....
        /*01e8*/ 	.word	0x000015d0
        /*01ec*/ 	.word	0x00000012
        /*01f0*/ 	.word	0x00026800
        /*01f4*/ 	.short	0x010a
        /*01f6*/ 	.byte	0x3f
	.zero		1


	//   ....[11]....
        /*01f8*/ 	.word	0x00001f40
        /*01fc*/ 	.word	0x000000ff
        /*0200*/ 	.word	0x00026810
        /*0204*/ 	.short	0x010a
        /*0206*/ 	.byte	0x07
	.zero		1


	//   ....[12]....
        /*0208*/ 	.word	0x00001f80
        /*020c*/ 	.word	0x000000ff
        /*0210*/ 	.word	0x00026810
        /*0214*/ 	.short	0x010a
        /*0216*/ 	.byte	0x07
	.zero		1


	//   ....[13]....
        /*0218*/ 	.word	0x000023c0
        /*021c*/ 	.word	0x000000ff
        /*0220*/ 	.word	0x00026830
        /*0224*/ 	.short	0x010a
        /*0226*/ 	.byte	0x07
	.zero		1


	//   ....[14]....
        /*0228*/ 	.word	0x00002400
        /*022c*/ 	.word	0x000000ff
        /*0230*/ 	.word	0x00026830
        /*0234*/ 	.short	0x010a
        /*0236*/ 	.byte	0x07
	.zero		1


	//   ....[15]....
        /*0238*/ 	.word	0x000044e0
        /*023c*/ 	.word	0x000000ff
        /*0240*/ 	.word	0x00000000
        /*0244*/ 	.short	0x0101
        /*0246*/ 	.byte	0x0a
	.zero		1


	//   ....[16]....
        /*0248*/ 	.word	0x000047a0
        /*024c*/ 	.word	0x000000ff
        /*0250*/ 	.word	0x00000000
        /*0254*/ 	.short	0x0101
        /*0256*/ 	.byte	0x07
	.zero		1


	//   ....[17]....
        /*0258*/ 	.word	0x000093b0
        /*025c*/ 	.word	0x0000000f
        /*0260*/ 	.word	0x00026820
        /*0264*/ 	.short	0x010a
        /*0266*/ 	.byte	0x3f
	.zero		1


	//   ....[18]....
        /*0268*/ 	.word	0x00009cc0
        /*026c*/ 	.word	0x0000000f
        /*0270*/ 	.word	0x00026840
        /*0274*/ 	.short	0x010a
        /*0276*/ 	.byte	0x3f
	.zero		1


	//   ....[19]....
        /*0278*/ 	.word	0x0000a000
        /*027c*/ 	.word	0x0000000f
        /*0280*/ 	.word	0x00026828
        /*0284*/ 	.short	0x010a
        /*0286*/ 	.byte	0x3f
	.zero		1


	//   ....[20]....
        /*0288*/ 	.word	0x0000a340
        /*028c*/ 	.word	0x0000000f
        /*0290*/ 	.word	0x00026848
        /*0294*/ 	.short	0x010a
        /*0296*/ 	.byte	0x3f
	.zero		1


	//   ....[21]....
        /*0298*/ 	.word	0x0000a620
        /*029c*/ 	.word	0x0000000f
        /*02a0*/ 	.word	0x00026820
        /*02a4*/ 	.short	0x010a
        /*02a6*/ 	.byte	0x3f
	.zero		1


	//   ....[22]....
        /*02a8*/ 	.word	0x0000a9d0
        /*02ac*/ 	.word	0x0000000f
        /*02b0*/ 	.word	0x00026840
        /*02b4*/ 	.short	0x010a
        /*02b6*/ 	.byte	0x3f
	.zero		1


	//   ....[23]....
        /*02b8*/ 	.word	0x0000ace0
        /*02bc*/ 	.word	0x0000000f
        /*02c0*/ 	.word	0x00026828
        /*02c4*/ 	.short	0x010a
        /*02c6*/ 	.byte	0x3f
	.zero		1


	//   ....[24]....
        /*02c8*/ 	.word	0x0000b060
        /*02cc*/ 	.word	0x00000003
        /*02d0*/ 	.word	0x00026840
        /*02d4*/ 	.short	0x010a
        /*02d6*/ 	.byte	0x3f
	.zero		1


	//   ....[25]....
        /*02d8*/ 	.word	0x0000b530
        /*02dc*/ 	.word	0x00000007
        /*02e0*/ 	.word	0x00000000
        /*02e4*/ 	.short	0x010a
        /*02e6*/ 	.byte	0x3f
	.zero		1


	//   ....[26]....
        /*02e8*/ 	.word	0x0000b580
        /*02ec*/ 	.word	0x00000003
        /*02f0*/ 	.word	0x00000000
        /*02f4*/ 	.short	0x010a
        /*02f6*/ 	.byte	0x3f
	.zero		1


	//   ....[27]....
        /*02f8*/ 	.word	0x0000b5e0
        /*02fc*/ 	.word	0x00000005
        /*0300*/ 	.word	0x00000000
        /*0304*/ 	.short	0x010a
        /*0306*/ 	.byte	0x3f
	.zero		1


	//   ....[28]....
        /*0308*/ 	.word	0x0000b610
        /*030c*/ 	.word	0x00000003
        /*0310*/ 	.word	0x00000000
        /*0314*/ 	.short	0x010a
        /*0316*/ 	.byte	0x3f
	.zero		1


	//   ....[29]....
        /*0318*/ 	.word	0x0000b6f0
        /*031c*/ 	.word	0x00000012
        /*0320*/ 	.word	0x00026800
        /*0324*/ 	.short	0x010a
        /*0326*/ 	.byte	0x3f
	.zero		1


	//   ....[30]....
        /*0328*/ 	.word	0x0000b750
        /*032c*/ 	.word	0x00000007
        /*0330*/ 	.word	0x00026810
        /*0334*/ 	.short	0x010a
        /*0336*/ 	.byte	0x3f
	.zero		1


	//   ....[31]....
        /*0338*/ 	.word	0x0000b7b0
        /*033c*/ 	.word	0x00000079
        /*0340*/ 	.word	0x00026830
        /*0344*/ 	.short	0x010a
        /*0346*/ 	.byte	0x3f
	.zero		1


	//   ....[32]....
        /*0348*/ 	.word	0x0000b950
        /*034c*/ 	.word	0x0000000f
        /*0350*/ 	.word	0x00026820
        /*0354*/ 	.short	0x010a
        /*0356*/ 	.byte	0x3f
	.zero		1


	//   ....[33]....
        /*0358*/ 	.word	0x0000b9a0
        /*035c*/ 	.word	0x0000000f
        /*0360*/ 	.word	0x00026840
        /*0364*/ 	.short	0x010a
        /*0366*/ 	.byte	0x3f
	.zero		1


	//   ....[34]....
        /*0368*/ 	.word	0x0000b9f0
        /*036c*/ 	.word	0x0000000f
        /*0370*/ 	.word	0x00026828
        /*0374*/ 	.short	0x010a
        /*0376*/ 	.byte	0x3f
	.zero		1


	//   ....[35]....
        /*0378*/ 	.word	0x0000ba40
        /*037c*/ 	.word	0x0000000f
        /*0380*/ 	.word	0x00026848
        /*0384*/ 	.short	0x010a
        /*0386*/ 	.byte	0x3f
	.zero		1


	//   ....[36]....
        /*0388*/ 	.word	0x0000baa0
        /*038c*/ 	.word	0x0000000f
        /*0390*/ 	.word	0x00026820
        /*0394*/ 	.short	0x010a
        /*0396*/ 	.byte	0x3f
	.zero		1


	//   ....[37]....
        /*0398*/ 	.word	0x0000baf0
        /*039c*/ 	.word	0x0000000f
        /*03a0*/ 	.word	0x00026840
        /*03a4*/ 	.short	0x010a
        /*03a6*/ 	.byte	0x3f
	.zero		1


	//   ....[38]....
        /*03a8*/ 	.word	0x0000bb40
        /*03ac*/ 	.word	0x0000000f
        /*03b0*/ 	.word	0x00026828
        /*03b4*/ 	.short	0x010a
        /*03b6*/ 	.byte	0x3f
	.zero		1


	//   ....[39]....
        /*03b8*/ 	.word	0x0000bb90
        /*03bc*/ 	.word	0x00000003
        /*03c0*/ 	.word	0x00026840
        /*03c4*/ 	.short	0x010a
        /*03c6*/ 	.byte	0x3f
	.zero		1


	//   ....[40]....
        /*03c8*/ 	.word	0x0000bc60
        /*03cc*/ 	.word	0x00000007
        /*03d0*/ 	.word	0x00000000
        /*03d4*/ 	.short	0x010a
        /*03d6*/ 	.byte	0x3f
	.zero		1


	//   ....[41]....
        /*03d8*/ 	.word	0x0000bcb0
        /*03dc*/ 	.word	0x00000003
        /*03e0*/ 	.word	0x00000000
        /*03e4*/ 	.short	0x010a
        /*03e6*/ 	.byte	0x3f
	.zero		1


	//   ....[42]....
        /*03e8*/ 	.word	0x0000bd00
        /*03ec*/ 	.word	0x00000005
        /*03f0*/ 	.word	0x00000000
        /*03f4*/ 	.short	0x010a
        /*03f6*/ 	.byte	0x3f
	.zero		1


	//----- nvinfo : EIATTR_NUM_MBARRIERS
	.align		4
.L_1351:
        /*03f8*/ 	.byte	0x03, 0x38
        /*03fa*/ 	.short	0x0009


	//----- nvinfo : EIATTR_EXIT_INSTR_OFFSETS
	.align		4
        /*03fc*/ 	.byte	0x04, 0x1c
        /*03fe*/ 	.short	(.L_1353 - .L_1352)


	//   ....[0]....
.L_1352:
        /*0400*/ 	.word	0x0000b660


	//----- nvinfo : EIATTR_MAX_THREADS
	.align		4
.L_1353:
        /*0404*/ 	.byte	0x04, 0x05
        /*0406*/ 	.short	(.L_1355 - .L_1354)
.L_1354:
        /*0408*/ 	.word	0x00000180
        /*040c*/ 	.word	0x00000001
        /*0410*/ 	.word	0x00000001


	//----- nvinfo : EIATTR_CRS_STACK_SIZE
	.align		4
.L_1355:
        /*0414*/ 	.byte	0x04, 0x1e
        /*0416*/ 	.short	(.L_1357 - .L_1356)
.L_1356:
        /*0418*/ 	.word	0x00000000


	//----- nvinfo : EIATTR_CBANK_PARAM_SIZE
	.align		4
.L_1357:
        /*041c*/ 	.byte	0x03, 0x19
        /*041e*/ 	.short	0x06f0


	//----- nvinfo : EIATTR_PARAM_CBANK
	.align		4
        /*0420*/ 	.byte	0x04, 0x0a
        /*0422*/ 	.short	(.L_1359 - .L_1358)
	.align		4
.L_1358:
        /*0424*/ 	.word	index@(.nv.constant0._ZN7cutlass13device_kernelIN5flash11enable_sm90INS1_16FlashAttnBwdSm90INS1_25CollectiveMainloopBwdSm90ILi2ELi2ELi2EN4cute5tupleIJNS5_1CILi1EEES8_S8_EEENS6_IJNS7_ILi64EEENS7_ILi128EEENS7_ILi96EEEEEENS_6half_tEfNS_4arch4Sm90ELb0ELb1ELb0ELb1ELb1ELb1ELb0ELb0ELi2ELi1ELi2ELi1ELb1EEENS1_21CollectiveEpilogueBwdISD_SE_SG_Li256ELb1ELb0ELi1EEENS1_19SingleTileSchedulerILb1ELb0ELb0ELi128EEEEEEEEEvNT_6ParamsE)
        /*0428*/ 	.short	0x0210
        /*042a*/ 	.short	0x06f0


	//----- nvinfo : EIATTR_SW_WAR
	.align		4
.L_1359:
        /*042c*/ 	.byte	0x04, 0x36
        /*042e*/ 	.short	(.L_1361 - .L_1360)
.L_1360:
        /*0430*/ 	.word	0x00000008
.L_1361:


//--------------------- .nv.info._ZN7cutlass13device_kernelIN5flash11enable_sm90INS1_16FlashAttnBwdSm90INS1_25CollectiveMainloopBwdSm90ILi2ELi2ELi2EN4cute5tupleIJNS5_1CILi1EEES8_S8_EEENS6_IJNS7_ILi64EEENS7_ILi128EEENS7_ILi96EEEEEENS_6half_tEfNS_4arch4Sm90ELb0ELb1ELb0ELb1ELb0ELb1ELb0ELb0ELi2ELi1ELi2ELi1ELb1EEENS1_24CollectiveEpilogueBwdGQAISD_fSG_Li256ELb1ELb0EEENS1_19SingleTileSchedulerILb1ELb0ELb0ELi128EEEEEEEEEvNT_6ParamsE --------------------------
	.section	.nv.info._ZN7cutlass13device_kernelIN5flash11enable_sm90INS1_16FlashAttnBwdSm90INS1_25CollectiveMainloopBwdSm90ILi2ELi2ELi2EN4cute5tupleIJNS5_1CILi1EEES8_S8_EEENS6_IJNS7_ILi64EEENS7_ILi128EEENS7_ILi96EEEEEENS_6half_tEfNS_4arch4Sm90ELb0ELb1ELb0ELb1ELb0ELb1ELb0ELb0ELi2ELi1ELi2ELi1ELb1EEENS1_24CollectiveEpilogueBwdGQAISD_fSG_Li256ELb1ELb0EEENS1_19SingleTileSchedulerILb1ELb0ELb0ELi128EEEEEEEEEvNT_6ParamsE,"",@"SHT_CUDA_INFO"
	.sectionflags	@""
	.align	4


	//----- nvinfo : EIATTR_CUDA_API_VERSION
	.align		4
        /*0000*/ 	.byte	0x04, 0x37
        /*0002*/ 	.short	(.L_1363 - .L_1362)
.L_1362:
        /*0004*/ 	.word	0x00000082


	//----- nvinfo : EIATTR_KPARAM_INFO
	.align		4
.L_1363:
        /*0008*/ 	.byte	0x04, 0x17
        /*000a*/ 	.short	(.L_1365 - .L_1364)
.L_1364:
        /*000c*/ 	.word	0x00000000
        /*0010*/ 	.short	0x0000
        /*0012*/ 	.short	0x0070
        /*0014*/ 	.byte	0x00, 0xf0, 0x01, 0x1a


	//----- nvinfo : EIATTR_SPARSE_MMA_MASK
	.align		4
.L_1365:
        /*0018*/ 	.byte	0x03, 0x50
        /*001a*/ 	.short	0x0000


	//----- nvinfo : EIATTR_MAXREG_COUNT
	.align		4
        /*001c*/ 	.byte	0x03, 0x1b
        /*001e*/ 	.short	0x00a8


	//----- nvinfo : EIATTR_NUM_BARRIERS
	.align		4
        /*0020*/ 	.byte	0x02, 0x4c
        /*0022*/ 	.byte	0x10
	.zero		1


	//----- nvinfo : EIATTR_EXTERNS
	.align		4
        /*0024*/ 	.byte	0x04, 0x0f
        /*0026*/ 	.short	(.L_1367 - .L_1366)


	//   ....[0]....
	.align		4
.L_1366:
        /*0028*/ 	.word	index@(__assertfail)


	//----- nvinfo : EIATTR_ANNOTATIONS
	.align		4
.L_1367:
        /*002c*/ 	.byte	0x04, 0x55
        /*002e*/ 	.short	(.L_1369 - .L_1368)


	//   ....[0]....
.L_1368:
        /*0030*/ 	.word	0x00000001
        /*0034*/ 	.byte	0x10, 0x78, 0x00, 0x00, 0x01, 0x00, 0x00, 0x00, 0xa0, 0x7a, 0x00, 0x00, 0x01, 0x00, 0x00, 0x00
        /*0044*/ 	.byte	0xe0, 0x87, 0x00, 0x00, 0x01, 0x00, 0x00, 0x00, 0x00, 0x88, 0x00, 0x00, 0x01, 0x00, 0x00, 0x00
        /*0054*/ 	.byte	0xe0, 0x8b, 0x00, 0x00


	//----- nvinfo : EIATTR_MERCURY_ISA_VERSION
	.align		4
.L_1369:
        /*0058*/ 	.byte	0x03, 0x5f
        /*005a*/ 	.short	0x0101


	//----- nvinfo : EIATTR_INT_WARP_WIDE_INSTR_OFFSETS
	.align		4
        /*005c*/ 	.byte	0x04, 0x31
        /*005e*/ 	.short	(.L_1371 - .L_1370)


	//   ....[0]....
.L_1370:
        /*0060*/ 	.word	0x00000190


	//   ....[1]....
        /*0064*/ 	.word	0x000001c0


	//----- nvinfo : EIATTR_COOP_GROUP_MASK_REGIDS
	.align		4
.L_1371:
        /*0068*/ 	.byte	0x04, 0x29
        /*006a*/ 	.short	(.L_1373 - .L_1372)


	//   ....[0]....
.L_1372:
        /*006c*/ 	.word	0xffffffff


	//   ....[1]....
        /*0070*/ 	.word	0xffffffff


	//   ....[2]....
        /*0074*/ 	.word	0xffffffff


	//   ....[3]....
        /*0078*/ 	.word	0xffffffff


	//   ....[4]....
        /*007c*/ 	.word	0xffffffff


	//   ....[5]....
        /*0080*/ 	.word	0xffffffff


	//   ....[6]....
        /*0084*/ 	.word	0xffffffff


	//   ....[7]....
        /*0088*/ 	.word	0x0500000f


	//----- nvinfo : EIATTR_COOP_GROUP_INSTR_OFFSETS
	.align		4
.L_1373:
        /*008c*/ 	.byte	0x04, 0x28
        /*008e*/ 	.short	(.L_1375 - .L_1374)


	//   ....[0]....
.L_1374:
        /*0090*/ 	.word	0x00000060


	//   ....[1]....
        /*0094*/ 	.word	0x000001a0


	//   ....[2]....
        /*0098*/ 	.word	0x000001f0


	//   ....[3]....
        /*009c*/ 	.word	0x000003e0


	//   ....[4]....
        /*00a0*/ 	.word	0x00000610


	//   ....[5]....
        /*00a4*/ 	.word	0x000014f0


	//   ....[6]....
        /*00a8*/ 	.word	0x00005450


	//   ....[7]....
        /*00ac*/ 	.word	0x00009520


	//----- nvinfo : EIATTR_REG_RECONFIG
	.align		4
.L_1375:
        /*00b0*/ 	.byte	0x01, 0x54
	.zero		2


	//----- nvinfo : EIATTR_SYSCALL_OFFSETS
	.align		4
        /*00b4*/ 	.byte	0x04, 0x46
        /*00b6*/ 	.short	(.L_1377 - .L_1376)


	//   ....[0]....
.L_1376:
        /*00b8*/ 	.word	0x00001150


	//   ....[1]....
        /*00bc*/ 	.word	0x00001240


	//   ....[2]....
        /*00c0*/ 	.word	0x000013a0


	//   ....[3]....
        /*00c4*/ 	.word	0x00001490


	//   ....[4]....
        /*00c8*/ 	.word	0x00001710


	//----- nvinfo : EIATTR_MBARRIER_INSTR_OFFSETS
	.align		4
.L_1377:
        /*00cc*/ 	.byte	0x04, 0x39
        /*00ce*/ 	.short	(.L_1379 - .L_1378)


	//   ....[0]....
.L_1378:
        /*00d0*/ 	.word	0x00000290
        /*00d4*/ 	.word	0x000000ff
        /*00d8*/ 	.word	0x00026800
        /*00dc*/ 	.short	0x0100
        /*00de*/ 	.byte	0x06
	.zero		1


	//   ....[1]....
        /*00e0*/ 	.word	0x00000390
        /*00e4*/ 	.word	0x000000ff
        /*00e8*/ 	.word	0x00026810
        /*00ec*/ 	.short	0x0100
        /*00ee*/ 	.byte	0x08
	.zero		1


	//   ....[2]....
        /*00f0*/ 	.word	0x000003a0
        /*00f4*/ 	.word	0x000000ff
        /*00f8*/ 	.word	0x00026820
        /*00fc*/ 	.short	0x0100
        /*00fe*/ 	.byte	0x08
	.zero		1


	//   ....[3]....
        /*0100*/ 	.word	0x000003b0
        /*0104*/ 	.word	0x000000ff
        /*0108*/ 	.word	0x00026818
        /*010c*/ 	.short	0x0100
        /*010e*/ 	.byte	0x08
	.zero		1


	//   ....[4]....
        /*0110*/ 	.word	0x000003c0
        /*0114*/ 	.word	0x000000ff
        /*0118*/ 	.word	0x00026828
        /*011c*/ 	.short	0x0100
        /*011e*/ 	.byte	0x08
	.zero		1


	//   ....[5]....
        /*0120*/ 	.word	0x000004f0
        /*0124*/ 	.word	0x000000ff
        /*0128*/ 	.word	0x00026830
        /*012c*/ 	.short	0x0100
        /*012e*/ 	.byte	0x08
	.zero		1


	//   ....[6]....
        /*0130*/ 	.word	0x00000500
        /*0134*/ 	.word	0x000000ff
        /*0138*/ 	.word	0x00026840
        /*013c*/ 	.short	0x0100
        /*013e*/ 	.byte	0x08
	.zero		1


	//   ....[7]....
        /*0140*/ 	.word	0x00000510
        /*0144*/ 	.word	0x000000ff
        /*0148*/ 	.word	0x00026838
        /*014c*/ 	.short	0x0100
        /*014e*/ 	.byte	0x08
	.zero		1


	//   ....[8]....
        /*0150*/ 	.word	0x00000520
        /*0154*/ 	.word	0x000000ff
        /*0158*/ 	.word	0x00026848
        /*015c*/ 	.short	0x0100
        /*015e*/ 	.byte	0x08
	.zero		1


	//   ....[9]....
        /*0160*/ 	.word	0x00001530
        /*0164*/ 	.word	0x00000012
        /*0168*/ 	.word	0x00026800
        /*016c*/ 	.short	0x010a
        /*016e*/ 	.byte	0x3f
	.zero		1


	//   ....[10]....
        /*0170*/ 	.word	0x000015d0
        /*0174*/ 	.word	0x00000012
        /*0178*/ 	.word	0x00026800
        /*017c*/ 	.short	0x010a
        /*017e*/ 	.byte	0x3f
	.zero		1


	//   ....[11]....
        /*0180*/ 	.word	0x00001f40
        /*0184*/ 	.word	0x000000ff
        /*0188*/ 	.word	0x00026810
        /*018c*/ 	.short	0x010a
        /*018e*/ 	.byte	0x07
	.zero		1


	//   ....[12]....
        /*0190*/ 	.word	0x00001f80
        /*0194*/ 	.word	0x000000ff
        /*0198*/ 	.word	0x00026810
        /*019c*/ 	.short	0x010a
        /*019e*/ 	.byte	0x07
	.zero		1


	//   ....[13]....
        /*01a0*/ 	.word	0x000023c0
        /*01a4*/ 	.word	0x000000ff
        /*01a8*/ 	.word	0x00026830
        /*01ac*/ 	.short	0x010a
        /*01ae*/ 	.byte	0x07
	.zero		1


	//   ....[14]....
        /*01b0*/ 	.word	0x00002400
        /*01b4*/ 	.word	0x000000ff
        /*01b8*/ 	.word	0x00026830
        /*01bc*/ 	.short	0x010a
        /*01be*/ 	.byte	0x07
	.zero		1


	//   ....[15]....
        /*01c0*/ 	.word	0x000044e0
        /*01c4*/ 	.word	0x000000ff
        /*01c8*/ 	.word	0x00000000
        /*01cc*/ 	.short	0x0101
        /*01ce*/ 	.byte	0x0a
	.zero		1


	//   ....[16]....
        /*01d0*/ 	.word	0x000047a0
        /*01d4*/ 	.word	0x000000ff
        /*01d8*/ 	.word	0x00000000
        /*01dc*/ 	.short	0x0101
        /*01de*/ 	.byte	0x07
	.zero		1


	//   ....[17]....
        /*01e0*/ 	.word	0x00007210
        /*01e4*/ 	.word	0x0000000f
        /*01e8*/ 	.word	0x00026820
        /*01ec*/ 	.short	0x010a
        /*01ee*/ 	.byte	0x3f
	.zero		1


	//   ....[18]....
        /*01f0*/ 	.word	0x00007b20
        /*01f4*/ 	.word	0x0000000f
        /*01f8*/ 	.word	0x00026840
        /*01fc*/ 	.short	0x010a
        /*01fe*/ 	.byte	0x3f
	.zero		1


	//   ....[19]....
        /*0200*/ 	.word	0x00007e60
        /*0204*/ 	.word	0x0000000f
        /*0208*/ 	.word	0x00026828
        /*020c*/ 	.short	0x010a
        /*020e*/ 	.byte	0x3f
	.zero		1


	//   ....[20]....
        /*0210*/ 	.word	0x000081a0
        /*0214*/ 	.word	0x0000000f
        /*0218*/ 	.word	0x00026848
        /*021c*/ 	.short	0x010a
        /*021e*/ 	.byte	0x3f
	.zero		1


	//   ....[21]....
        /*0220*/ 	.word	0x00008480
        /*0224*/ 	.word	0x0000000f
        /*0228*/ 	.word	0x00026820
        /*022c*/ 	.short	0x010a
        /*022e*/ 	.byte	0x3f
	.zero		1


	//   ....[22]....
        /*0230*/ 	.word	0x00008830
        /*0234*/ 	.word	0x0000000f
        /*0238*/ 	.word	0x00026840
        /*023c*/ 	.short	0x010a
        /*023e*/ 	.byte	0x3f
	.zero		1


	//   ....[23]....
        /*0240*/ 	.word	0x00008b40
        /*0244*/ 	.word	0x0000000f
        /*0248*/ 	.word	0x00026828
        /*024c*/ 	.short	0x010a
        /*024e*/ 	.byte	0x3f
	.zero		1


	//   ....[24]....
        /*0250*/ 	.word	0x00008ec0
        /*0254*/ 	.word	0x00000003
        /*0258*/ 	.word	0x00026840
        /*025c*/ 	.short	0x010a
        /*025e*/ 	.byte	0x3f
	.zero		1


	//   ....[25]....
        /*0260*/ 	.word	0x00009390
        /*0264*/ 	.word	0x00000007
        /*0268*/ 	.word	0x00000000
        /*026c*/ 	.short	0x010a
        /*026e*/ 	.byte	0x3f
	.zero		1


	//   ....[26]....
        /*0270*/ 	.word	0x000093e0
        /*0274*/ 	.word	0x00000003
        /*0278*/ 	.word	0x00000000
        /*027c*/ 	.short	0x010a
        /*027e*/ 	.byte	0x3f
	.zero		1


	//   ....[27]....
        /*0280*/ 	.word	0x00009440
        /*0284*/ 	.word	0x00000005
        /*0288*/ 	.word	0x00000000
        /*028c*/ 	.short	0x010a
        /*028e*/ 	.byte	0x3f
	.zero		1


	//   ....[28]....
        /*0290*/ 	.word	0x00009470
        /*0294*/ 	.word	0x00000003
        /*0298*/ 	.word	0x00000000
        /*029c*/ 	.short	0x010a
        /*029e*/ 	.byte	0x3f
	.zero		1


	//   ....[29]....
        /*02a0*/ 	.word	0x00009550
        /*02a4*/ 	.word	0x00000012
        /*02a8*/ 	.word	0x00026800
        /*02ac*/ 	.short	0x010a
        /*02ae*/ 	.byte	0x3f
	.zero		1


	//   ....[30]....
        /*02b0*/ 	.word	0x000095b0
        /*02b4*/ 	.word	0x00000007
        /*02b8*/ 	.word	0x00026810
        /*02bc*/ 	.short	0x010a
        /*02be*/ 	.byte	0x3f
	.zero		1


	//   ....[31]....
        /*02c0*/ 	.word	0x00009610
        /*02c4*/ 	.word	0x00000079
        /*02c8*/ 	.word	0x00026830
        /*02cc*/ 	.short	0x010a
        /*02ce*/ 	.byte	0x3f
	.zero		1


	//   ....[32]....
        /*02d0*/ 	.word	0x00009660
        /*02d4*/ 	.word	0x0000000f
        /*02d8*/ 	.word	0x00026820
        /*02dc*/ 	.short	0x010a
        /*02de*/ 	.byte	0x3f
	.zero		1


	//   ....[33]....
        /*02e0*/ 	.word	0x000096b0
        /*02e4*/ 	.word	0x0000000f
        /*02e8*/ 	.word	0x00026840
        /*02ec*/ 	.short	0x010a
        /*02ee*/ 	.byte	0x3f
	.zero		1


	//   ....[34]....
        /*02f0*/ 	.word	0x00009700
        /*02f4*/ 	.word	0x0000000f
        /*02f8*/ 	.word	0x00026828
        /*02fc*/ 	.short	0x010a
        /*02fe*/ 	.byte	0x3f
	.zero		1


	//   ....[35]....
        /*0300*/ 	.word	0x00009750
        /*0304*/ 	.word	0x0000000f
        /*0308*/ 	.word	0x00026848
        /*030c*/ 	.short	0x010a
        /*030e*/ 	.byte	0x3f
	.zero		1


	//   ....[36]....
        /*0310*/ 	.word	0x000097b0
        /*0314*/ 	.word	0x0000000f
        /*0318*/ 	.word	0x00026820
        /*031c*/ 	.short	0x010a
        /*031e*/ 	.byte	0x3f
	.zero		1


	//   ....[37]....
        /*0320*/ 	.word	0x00009800
        /*0324*/ 	.word	0x0000000f
        /*0328*/ 	.word	0x00026840
        /*032c*/ 	.short	0x010a
        /*032e*/ 	.byte	0x3f
	.zero		1


	//   ....[38]....
        /*0330*/ 	.word	0x00009850
        /*0334*/ 	.word	0x0000000f
        /*0338*/ 	.word	0x00026828
        /*033c*/ 	.short	0x010a
        /*033e*/ 	.byte	0x3f
	.zero		1


	//   ....[39]....
        /*0340*/ 	.word	0x000098a0
        /*0344*/ 	.word	0x00000003
        /*0348*/ 	.word	0x00026840
        /*034c*/ 	.short	0x010a
        /*034e*/ 	.byte	0x3f
	.zero		1


	//   ....[40]....
        /*0350*/ 	.word	0x00009970
        /*0354*/ 	.word	0x00000007
        /*0358*/ 	.word	0x00000000
        /*035c*/ 	.short	0x010a
        /*035e*/ 	.byte	0x3f
	.zero		1


	//   ....[41]....
        /*0360*/ 	.word	0x000099c0
        /*0364*/ 	.word	0x00000003
        /*0368*/ 	.word	0x00000000
        /*036c*/ 	.short	0x010a
        /*036e*/ 	.byte	0x3f
	.zero		1


	//   ....[42]....
        /*0370*/ 	.word	0x00009a10
        /*0374*/ 	.word	0x00000005
        /*0378*/ 	.word	0x00000000
        /*037c*/ 	.short	0x010a
        /*037e*/ 	.byte	0x3f
	.zero		1


	//----- nvinfo : EIATTR_NUM_MBARRIERS
	.align		4
.L_1379:
        /*0380*/ 	.byte	0x03, 0x38
        /*0382*/ 	.short	0x0009


	//----- nvinfo : EIATTR_EXIT_INSTR_OFFSETS
	.align		4
        /*0384*/ 	.byte	0x04, 0x1c
        /*0386*/ 	.short	(.L_1381 - .L_1380)


	//   ....[0]....
.L_1380:
        /*0388*/ 	.word	0x000094c0


	//----- nvinfo : EIATTR_MAX_THREADS
	.align		4
.L_1381:
        /*038c*/ 	.byte	0x04, 0x05
        /*038e*/ 	.short	(.L_1383 - .L_1382)
.L_1382:
        /*0390*/ 	.word	0x00000180
        /*0394*/ 	.word	0x00000001
        /*0398*/ 	.word	0x00000001


	//----- nvinfo : EIATTR_CRS_STACK_SIZE
	.align		4
.L_1383:
        /*039c*/ 	.byte	0x04, 0x1e
        /*039e*/ 	.short	(.L_1385 - .L_1384)
.L_1384:
        /*03a0*/ 	.word	0x00000000


	//----- nvinfo : EIATTR_CBANK_PARAM_SIZE
	.align		4
.L_1385:
        /*03a4*/ 	.byte	0x03, 0x19
        /*03a6*/ 	.short	0x06f0


	//----- nvinfo : EIATTR_PARAM_CBANK
	.align		4
        /*03a8*/ 	.byte	0x04, 0x0a
        /*03aa*/ 	.short	(.L_1387 - .L_1386)
	.align		4
.L_1386:
        /*03ac*/ 	.word	index@(.nv.constant0._ZN7cutlass13device_kernelIN5flash11enable_sm90INS1_16FlashAttnBwdSm90INS1_25CollectiveMainloopBwdSm90ILi2ELi2ELi2EN4cute5tupleIJNS5_1CILi1EEES8_S8_EEENS6_IJNS7_ILi64EEENS7_ILi128EEENS7_ILi96EEEEEENS_6half_tEfNS_4arch4Sm90ELb0ELb1ELb0ELb1ELb0ELb1ELb0ELb0ELi2ELi1ELi2ELi1ELb1EEENS1_24CollectiveEpilogueBwdGQAISD_fSG_Li256ELb1ELb0EEENS1_19SingleTileSchedulerILb1ELb0ELb0ELi128EEEEEEEEEvNT_6ParamsE)
        /*03b0*/ 	.short	0x0210
        /*03b2*/ 	.short	0x06f0


	//----- nvinfo : EIATTR_SW_WAR
	.align		4
.L_1387:
        /*03b4*/ 	.byte	0x04, 0x36
        /*03b6*/ 	.short	(.L_1389 - .L_1388)
.L_1388:
        /*03b8*/ 	.word	0x00000008
.L_1389:


//--------------------- .nv.info._ZN7cutlass13device_kernelIN5flash11enable_sm90INS1_16FlashAttnBwdSm90INS1_25CollectiveMainloopBwdSm90ILi2ELi2ELi2EN4cute5tupleIJNS5_1CILi1EEES8_S8_EEENS6_IJNS7_ILi64EEENS7_ILi128EEENS7_ILi96EEEEEENS_6half_tEfNS_4arch4Sm90ELb0ELb1ELb0ELb1ELb1ELb1ELb0ELb0ELi2ELi1ELi2ELi1ELb1EEENS1_24CollectiveEpilogueBwdGQAISD_fSG_Li256ELb1ELb1EEENS1_19SingleTileSchedulerILb1ELb0ELb0ELi128EEEEEEEEEvNT_6ParamsE --------------------------
	.section	.nv.info._ZN7cutlass13device_kernelIN5flash11enable_sm90INS1_16FlashAttnBwdSm90INS1_25CollectiveMainloopBwdSm90ILi2ELi2ELi2EN4cute5tupleIJNS5_1CILi1EEES8_S8_EEENS6_IJNS7_ILi64EEENS7_ILi128EEENS7_ILi96EEEEEENS_6half_tEfNS_4arch4Sm90ELb0ELb1ELb0ELb1ELb1ELb1ELb0ELb0ELi2ELi1ELi2ELi1ELb1EEENS1_24CollectiveEpilogueBwdGQAISD_fSG_Li256ELb1ELb1EEENS1_19SingleTileSchedulerILb1ELb0ELb0ELi128EEEEEEEEEvNT_6ParamsE,"",@"SHT_CUDA_INFO"
	.sectionflags	@""
	.align	4


	//----- nvinfo : EIATTR_CUDA_API_VERSION
	.align		4
        /*0000*/ 	.byte	0x04, 0x37
        /*0002*/ 	.short	(.L_1391 - .L_1390)
.L_1390:
        /*0004*/ 	.word	0x00000082


	//----- nvinfo : EIATTR_KPARAM_INFO
	.align		4
.L_1391:
        /*0008*/ 	.byte	0x04, 0x17
        /*000a*/ 	.short	(.L_1393 - .L_1392)
.L_1392:
        /*000c*/ 	.word	0x00000000
        /*0010*/ 	.short	0x0000
        /*0012*/ 	.short	0x0070
        /*0014*/ 	.byte	0x00, 0xf0, 0x01, 0x1a


	//----- nvinfo : EIATTR_SPARSE_MMA_MASK
	.align		4
.L_1393:
        /*0018*/ 	.byte	0x03, 0x50
        /*001a*/ 	.short	0x0000


	//----- nvinfo : EIATTR_MAXREG_COUNT
	.align		4
        /*001c*/ 	.byte	0x03, 0x1b
        /*001e*/ 	.short	0x00a8


	//----- nvinfo : EIATTR_NUM_BARRIERS
	.align		4
        /*0020*/ 	.byte	0x02, 0x4c
        /*0022*/ 	.byte	0x10
	.zero		1


	//----- nvinfo : EIATTR_EXTERNS
	.align		4
        /*0024*/ 	.byte	0x04, 0x0f
        /*0026*/ 	.short	(.L_1395 - .L_1394)


	//   ....[0]....
	.align		4
.L_1394:
        /*0028*/ 	.word	index@(__assertfail)


	//----- nvinfo : EIATTR_ANNOTATIONS
	.align		4
.L_1395:
        /*002c*/ 	.byte	0x04, 0x55
        /*002e*/ 	.short	(.L_1397 - .L_1396)


	//   ....[0]....
.L_1396:
        /*0030*/ 	.word	0x00000001
        /*0034*/ 	.byte	0x00, 0x8c, 0x00, 0x00, 0x01, 0x00, 0x00, 0x00, 0x90, 0x8e, 0x00, 0x00, 0x01, 0x00, 0x00, 0x00
        /*0044*/ 	.byte	0xd0, 0x9b, 0x00, 0x00, 0x01, 0x00, 0x00, 0x00, 0xf0, 0x9b, 0x00, 0x00, 0x01, 0x00, 0x00, 0x00
        /*0054*/ 	.byte	0xd0, 0x9f, 0x00, 0x00


	//----- nvinfo : EIATTR_MERCURY_ISA_VERSION
	.align		4
.L_1397:
        /*0058*/ 	.byte	0x03, 0x5f
        /*005a*/ 	.short	0x0101


	//----- nvinfo : EIATTR_INT_WARP_WIDE_INSTR_OFFSETS
	.align		4
        /*005c*/ 	.byte	0x04, 0x31
        /*005e*/ 	.short	(.L_1399 - .L_1398)


	//   ....[0]....
.L_1398:
        /*0060*/ 	.word	0x00000190


	//   ....[1]....
        /*0064*/ 	.word	0x000001c0


	//   ....[2]....
        /*0068*/ 	.word	0x00006830


	//   ....[3]....
        /*006c*/ 	.word	0x00006e90


	//   ....[4]....
        /*0070*/ 	.word	0x00007340


	//   ....[5]....
        /*0074*/ 	.word	0x00007610


	//   ....[6]....
        /*0078*/ 	.word	0x00007870


	//   ....[7]....
        /*007c*/ 	.word	0x00007a00


	//----- nvinfo : EIATTR_COOP_GROUP_MASK_REGIDS
	.align		4
.L_1399:
        /*0080*/ 	.byte	0x04, 0x29
        /*0082*/ 	.short	(.L_1401 - .L_1400)


	//   ....[0]....
.L_1400:
        /*0084*/ 	.word	0xffffffff


	//   ....[1]....
        /*0088*/ 	.word	0xffffffff


	//   ....[2]....
        /*008c*/ 	.word	0xffffffff


	//   ....[3]....
        /*0090*/ 	.word	0xffffffff


	//   ....[4]....
        /*0094*/ 	.word	0xffffffff


	//   ....[5]....
        /*0098*/ 	.word	0xffffffff


	//   ....[6]....
        /*009c*/ 	.word	0xffffffff


	//   ....[7]....
        /*00a0*/ 	.word	0xffffffff


	//   ....[8]....
        /*00a4*/ 	.word	0xffffffff


	//   ....[9]....
        /*00a8*/ 	.word	0xffffffff


	//   ....[10]....
        /*00ac*/ 	.word	0xffffffff


	//   ....[11]....
        /*00b0*/ 	.word	0xffffffff


	//   ....[12]....
        /*00b4*/ 	.word	0xffffffff


	//   ....[13]....
        /*00b8*/ 	.word	0xffffffff


	//   ....[14]....
        /*00bc*/ 	.word	0xffffffff


	//   ....[15]....
        /*00c0*/ 	.word	0xffffffff


	//   ....[16]....
        /*00c4*/ 	.word	0xffffffff


	//   ....[17]....
        /*00c8*/ 	.word	0xffffffff


	//   ....[18]....
        /*00cc*/ 	.word	0xffffffff


	//   ....[19]....
        /*00d0*/ 	.word	0xffffffff


	//   ....[20]....
        /*00d4*/ 	.word	0x0500000f


	//   ....[21]....
        /*00d8*/ 	.word	0x0500000f


	//   ....[22]....
        /*00dc*/ 	.word	0x0500000f


	//   ....[23]....
        /*00e0*/ 	.word	0x0500000f


	//   ....[24]....
        /*00e4*/ 	.word	0x0500000f


	//   ....[25]....
        /*00e8*/ 	.word	0x0500000f


	//----- nvinfo : EIATTR_COOP_GROUP_INSTR_OFFSETS
	.align		4
.L_1401:
        /*00ec*/ 	.byte	0x04, 0x28
        /*00ee*/ 	.short	(.L_1403 - .L_1402)


	//   ....[0]....
.L_1402:
        /*00f0*/ 	.word	0x00000060


	//   ....[1]....
        /*00f4*/ 	.word	0x000001a0


	//   ....[2]....
        /*00f8*/ 	.word	0x000001f0


	//   ....[3]....
        /*00fc*/ 	.word	0x000003e0


	//   ....[4]....
        /*0100*/ 	.word	0x00000610


	//   ....[5]....
        /*0104*/ 	.word	0x000014f0


	//   ....[6]....
        /*0108*/ 	.word	0x00005260


	//   ....[7]....
        /*010c*/ 	.word	0x000053f0


	//   ....[8]....
        /*0110*/ 	.word	0x000056a0


	//   ....[9]....
        /*0114*/ 	.word	0x00005830


	//   ....[10]....
        /*0118*/ 	.word	0x00005940


	//   ....[11]....
        /*011c*/ 	.word	0x00006430


	//   ....[12]....
        /*0120*/ 	.word	0x00006760


	//   ....[13]....
        /*0124*/ 	.word	0x00006af0


	//   ....[14]....
        /*0128*/ 	.word	0x00006dc0


	//   ....[15]....
        /*012c*/ 	.word	0x00007000


	//   ....[16]....
        /*0130*/ 	.word	0x00007270


	//   ....[17]....
        /*0134*/ 	.word	0x00007550


	//   ....[18]....
        /*0138*/ 	.word	0x00007770


	//   ....[19]....
        /*013c*/ 	.word	0x00007900


	//   ....[20]....
        /*0140*/ 	.word	0x0000a910


	//   ....[21]....
        /*0144*/ 	.word	0x0000aa80


	//   ....[22]....
        /*0148*/ 	.word	0x0000aaf0


	//   ....[23]....
        /*014c*/ 	.word	0x0000ab60


	//   ....[24]....
        /*0150*/ 	.word	0x0000abd0


	//   ....[25]....
        /*0154*/ 	.word	0x0000ac40


	//----- nvinfo : EIATTR_REG_RECONFIG
	.align		4
.L_1403:
        /*0158*/ 	.byte	0x01, 0x54
	.zero		2


	//----- nvinfo : EIATTR_SYSCALL_OFFSETS
	.align		4
        /*015c*/ 	.byte	0x04, 0x46
        /*015e*/ 	.short	(.L_1405 - .L_1404)


	//   ....[0]....
.L_1404:
        /*0160*/ 	.word	0x00001150


	//   ....[1]....
        /*0164*/ 	.word	0x00001240


	//   ....[2]....
        /*0168*/ 	.word	0x000013a0


	//   ....[3]....
        /*016c*/ 	.word	0x00001490


	//   ....[4]....
        /*0170*/ 	.word	0x00001710


	//----- nvinfo : EIATTR_MBARRIER_INSTR_OFFSETS
	.align		4
.L_1405:
        /*0174*/ 	.byte	0x04, 0x39
        /*0176*/ 	.short	(.L_1407 - .L_1406)


	//   ....[0]....
.L_1406:
        /*0178*/ 	.word	0x00000290
        /*017c*/ 	.word	0x000000ff
        /*0180*/ 	.word	0x00026800
        /*0184*/ 	.short	0x0100
        /*0186*/ 	.byte	0x06
	.zero		1


	//   ....[1]....
        /*0188*/ 	.word	0x00000390
        /*018c*/ 	.word	0x000000ff
        /*0190*/ 	.word	0x00026810
        /*0194*/ 	.short	0x0100
        /*0196*/ 	.byte	0x08
	.zero		1


	//   ....[2]....
        /*0198*/ 	.word	0x000003a0
        /*019c*/ 	.word	0x000000ff
        /*01a0*/ 	.word	0x00026820
        /*01a4*/ 	.short	0x0100
        /*01a6*/ 	.byte	0x08
	.zero		1


	//   ....[3]....
        /*01a8*/ 	.word	0x000003b0
        /*01ac*/ 	.word	0x000000ff
        /*01b0*/ 	.word	0x00026818
        /*01b4*/ 	.short	0x0100
        /*01b6*/ 	.byte	0x08
	.zero		1


	//   ....[4]....
        /*01b8*/ 	.word	0x000003c0
        /*01bc*/ 	.word	0x000000ff
        /*01c0*/ 	.word	0x00026828
        /*01c4*/ 	.short	0x0100
        /*01c6*/ 	.byte	0x08
	.zero		1


	//   ....[5]....
        /*01c8*/ 	.word	0x000004f0
        /*01cc*/ 	.word	0x000000ff
        /*01d0*/ 	.word	0x00026830
        /*01d4*/ 	.short	0x0100
        /*01d6*/ 	.byte	0x08
	.zero		1


	//   ....[6]....
        /*01d8*/ 	.word	0x00000500
        /*01dc*/ 	.word	0x000000ff
        /*01e0*/ 	.word	0x00026840
        /*01e4*/ 	.short	0x0100
        /*01e6*/ 	.byte	0x08
	.zero		1


	//   ....[7]....
        /*01e8*/ 	.word	0x00000510
        /*01ec*/ 	.word	0x000000ff
        /*01f0*/ 	.word	0x00026838
        /*01f4*/ 	.short	0x0100
        /*01f6*/ 	.byte	0x08
	.zero		1


	//   ....[8]....
        /*01f8*/ 	.word	0x00000520
        /*01fc*/ 	.word	0x000000ff
        /*0200*/ 	.word	0x00026848
        /*0204*/ 	.short	0x0100
        /*0206*/ 	.byte	0x08
	.zero		1


	//   ....[9]....
        /*0208*/ 	.word	0x00001530
        /*020c*/ 	.word	0x00000012
        /*0210*/ 	.word	0x00026800
        /*0214*/ 	.short	0x010a
        /*0216*/ 	.byte	0x3f
	.zero		1


	//   ....[10]....
        /*0218*/ 	.word	0x000015d0
        /*021c*/ 	.word	0x00000012
        /*0220*/ 	.word	0x00026800
        /*0224*/ 	.short	0x010a
        /*0226*/ 	.byte	0x3f
	.zero		1


	//   ....[11]....
        /*0228*/ 	.word	0x00001f40
        /*022c*/ 	.word	0x000000ff
        /*0230*/ 	.word	0x00026810
        /*0234*/ 	.short	0x010a
        /*0236*/ 	.byte	0x07
	.zero		1


	//   ....[12]....
        /*0238*/ 	.word	0x00001f80
        /*023c*/ 	.word	0x000000ff
        /*0240*/ 	.word	0x00026810
        /*0244*/ 	.short	0x010a
        /*0246*/ 	.byte	0x07
	.zero		1


	//   ....[13]....
        /*0248*/ 	.word	0x000023c0
        /*024c*/ 	.word	0x000000ff
        /*0250*/ 	.word	0x00026830
        /*0254*/ 	.short	0x010a
        /*0256*/ 	.byte	0x07
	.zero		1


	//   ....[14]....
        /*0258*/ 	.word	0x00002400
        /*025c*/ 	.word	0x000000ff
        /*0260*/ 	.word	0x00026830
        /*0264*/ 	.short	0x010a
        /*0266*/ 	.byte	0x07
	.zero		1


	//   ....[15]....
        /*0268*/ 	.word	0x000044e0
        /*026c*/ 	.word	0x000000ff
        /*0270*/ 	.word	0x00000000
        /*0274*/ 	.short	0x0101
        /*0276*/ 	.byte	0x0a
	.zero		1


	//   ....[16]....
        /*0278*/ 	.word	0x000047a0
        /*027c*/ 	.word	0x000000ff
        /*0280*/ 	.word	0x00000000
        /*0284*/ 	.short	0x0101
        /*0286*/ 	.byte	0x07
	.zero		1


	//   ....[17]....
        /*0288*/ 	.word	0x00008600
        /*028c*/ 	.word	0x0000000f
        /*0290*/ 	.word	0x00026820
        /*0294*/ 	.short	0x010a
        /*0296*/ 	.byte	0x3f
	.zero		1


	//   ....[18]....
        /*0298*/ 	.word	0x00008f10
        /*029c*/ 	.word	0x0000000f
        /*02a0*/ 	.word	0x00026840
        /*02a4*/ 	.short	0x010a
        /*02a6*/ 	.byte	0x3f
	.zero		1


	//   ....[19]....
        /*02a8*/ 	.word	0x00009250
        /*02ac*/ 	.word	0x0000000f
        /*02b0*/ 	.word	0x00026828
        /*02b4*/ 	.short	0x010a
        /*02b6*/ 	.byte	0x3f
	.zero		1


	//   ....[20]....
        /*02b8*/ 	.word	0x00009590
        /*02bc*/ 	.word	0x0000000f
        /*02c0*/ 	.word	0x00026848
        /*02c4*/ 	.short	0x010a
        /*02c6*/ 	.byte	0x3f
	.zero		1


	//   ....[21]....
        /*02c8*/ 	.word	0x00009870
        /*02cc*/ 	.word	0x0000000f
        /*02d0*/ 	.word	0x00026820
        /*02d4*/ 	.short	0x010a
        /*02d6*/ 	.byte	0x3f
	.zero		1


	//   ....[22]....
        /*02d8*/ 	.word	0x00009c20
        /*02dc*/ 	.word	0x0000000f
        /*02e0*/ 	.word	0x00026840
        /*02e4*/ 	.short	0x010a
        /*02e6*/ 	.byte	0x3f
	.zero		1


	//   ....[23]....
        /*02e8*/ 	.word	0x00009f30
        /*02ec*/ 	.word	0x0000000f
        /*02f0*/ 	.word	0x00026828
        /*02f4*/ 	.short	0x010a
        /*02f6*/ 	.byte	0x3f
	.zero		1


	//   ....[24]....
        /*02f8*/ 	.word	0x0000a2b0
        /*02fc*/ 	.word	0x00000003
        /*0300*/ 	.word	0x00026840
        /*0304*/ 	.short	0x010a
        /*0306*/ 	.byte	0x3f
	.zero		1


	//   ....[25]....
        /*0308*/ 	.word	0x0000a780
        /*030c*/ 	.word	0x00000007
        /*0310*/ 	.word	0x00000000
        /*0314*/ 	.short	0x010a
        /*0316*/ 	.byte	0x3f
	.zero		1


	//   ....[26]....
        /*0318*/ 	.word	0x0000a7d0
        /*031c*/ 	.word	0x00000003
        /*0320*/ 	.word	0x00000000
        /*0324*/ 	.short	0x010a
        /*0326*/ 	.byte	0x3f
	.zero		1


	//   ....[27]....
        /*0328*/ 	.word	0x0000a830
        /*032c*/ 	.word	0x00000005
        /*0330*/ 	.word	0x00000000
        /*0334*/ 	.short	0x010a
        /*0336*/ 	.byte	0x3f
	.zero		1


	//   ....[28]....
        /*0338*/ 	.word	0x0000a860
        /*033c*/ 	.word	0x00000003
        /*0340*/ 	.word	0x00000000
        /*0344*/ 	.short	0x010a
        /*0346*/ 	.byte	0x3f
	.zero		1


	//   ....[29]....
        /*0348*/ 	.word	0x0000a940
        /*034c*/ 	.word	0x00000012
        /*0350*/ 	.word	0x00026800
        /*0354*/ 	.short	0x010a
        /*0356*/ 	.byte	0x3f
	.zero		1


	//   ....[30]....
        /*0358*/ 	.word	0x0000a9a0
        /*035c*/ 	.word	0x00000007
        /*0360*/ 	.word	0x00026810
        /*0364*/ 	.short	0x010a
        /*0366*/ 	.byte	0x3f
	.zero		1


	//   ....[31]....
        /*0368*/ 	.word	0x0000aa00
        /*036c*/ 	.word	0x00000079
        /*0370*/ 	.word	0x00026830
        /*0374*/ 	.short	0x010a
        /*0376*/ 	.byte	0x3f
	.zero		1


	//   ....[32]....
        /*0378*/ 	.word	0x0000ac80
        /*037c*/ 	.word	0x0000000f
        /*0380*/ 	.word	0x00026820
        /*0384*/ 	.short	0x010a
        /*0386*/ 	.byte	0x3f
	.zero		1


	//   ....[33]....
        /*0388*/ 	.word	0x0000acd0
        /*038c*/ 	.word	0x0000000f
        /*0390*/ 	.word	0x00026840
        /*0394*/ 	.short	0x010a
        /*0396*/ 	.byte	0x3f
	.zero		1


	//   ....[34]....
        /*0398*/ 	.word	0x0000ad20
        /*039c*/ 	.word	0x0000000f
        /*03a0*/ 	.word	0x00026828
        /*03a4*/ 	.short	0x010a
        /*03a6*/ 	.byte	0x3f
	.zero		1


	//   ....[35]....
        /*03a8*/ 	.word	0x0000ad70
        /*03ac*/ 	.word	0x0000000f
        /*03b0*/ 	.word	0x00026848
        /*03b4*/ 	.short	0x010a
        /*03b6*/ 	.byte	0x3f
	.zero		1


	//   ....[36]....
        /*03b8*/ 	.word	0x0000add0
        /*03bc*/ 	.word	0x0000000f
        /*03c0*/ 	.word	0x00026820
        /*03c4*/ 	.short	0x010a
        /*03c6*/ 	.byte	0x3f
	.zero		1


	//   ....[37]....
        /*03c8*/ 	.word	0x0000ae20
        /*03cc*/ 	.word	0x0000000f
        /*03d0*/ 	.word	0x00026840
        /*03d4*/ 	.short	0x010a
        /*03d6*/ 	.byte	0x3f
	.zero		1


	//   ....[38]....
        /*03d8*/ 	.word	0x0000ae70
        /*03dc*/ 	.word	0x0000000f
        /*03e0*/ 	.word	0x00026828
        /*03e4*/ 	.short	0x010a
        /*03e6*/ 	.byte	0x3f
	.zero		1


	//   ....[39]....
        /*03e8*/ 	.word	0x0000aec0
        /*03ec*/ 	.word	0x00000003
        /*03f0*/ 	.word	0x00026840
        /*03f4*/ 	.short	0x010a
        /*03f6*/ 	.byte	0x3f
	.zero		1


	//   ....[40]....
        /*03f8*/ 	.word	0x0000af90
        /*03fc*/ 	.word	0x00000007
        /*0400*/ 	.word	0x00000000
        /*0404*/ 	.short	0x010a
        /*0406*/ 	.byte	0x3f
	.zero		1


	//   ....[41]....
        /*0408*/ 	.word	0x0000afe0
        /*040c*/ 	.word	0x00000003
        /*0410*/ 	.word	0x00000000
        /*0414*/ 	.short	0x010a
        /*0416*/ 	.byte	0x3f
	.zero		1


	//   ....[42]....
        /*0418*/ 	.word	0x0000b030
        /*041c*/ 	.word	0x00000005
        /*0420*/ 	.word	0x00000000
        /*0424*/ 	.short	0x010a
        /*0426*/ 	.byte	0x3f
	.zero		1


	//----- nvinfo : EIATTR_NUM_MBARRIERS
	.align		4
.L_1407:
        /*0428*/ 	.byte	0x03, 0x38
        /*042a*/ 	.short	0x0009


	//----- nvinfo : EIATTR_EXIT_INSTR_OFFSETS
	.align		4
        /*042c*/ 	.byte	0x04, 0x1c
        /*042e*/ 	.short	(.L_1409 - .L_1408)


	//   ....[0]....
.L_1408:
        /*0430*/ 	.word	0x0000a8b0


	//----- nvinfo : EIATTR_MAX_THREADS
	.align		4
.L_1409:
        /*0434*/ 	.byte	0x04, 0x05
        /*0436*/ 	.short	(.L_1411 - .L_1410)
.L_1410:
        /*0438*/ 	.word	0x00000180
        /*043c*/ 	.word	0x00000001
        /*0440*/ 	.word	0x00000001


	//----- nvinfo : EIATTR_CRS_STACK_SIZE
	.align		4
.L_1411:
        /*0444*/ 	.byte	0x04, 0x1e
        /*0446*/ 	.short	(.L_1413 - .L_1412)
.L_1412:
        /*0448*/ 	.word	0x00000000


	//----- nvinfo : EIATTR_CBANK_PARAM_SIZE
	.align		4
.L_1413:
        /*044c*/ 	.byte	0x03, 0x19
        /*044e*/ 	.short	0x06f0


	//----- nvinfo : EIATTR_PARAM_CBANK
	.align		4
        /*0450*/ 	.byte	0x04, 0x0a
        /*0452*/ 	.short	(.L_1415 - .L_1414)
	.align		4
.L_1414:
        /*0454*/ 	.word	index@(.nv.constant0._ZN7cutlass13device_kernelIN5flash11enable_sm90INS1_16FlashAttnBwdSm90INS1_25CollectiveMainloopBwdSm90ILi2ELi2ELi2EN4cute5tupleIJNS5_1CILi1EEES8_S8_EEENS6_IJNS7_ILi64EEENS7_ILi128EEENS7_ILi96EEEEEENS_6half_tEfNS_4arch4Sm90ELb0ELb1ELb0ELb1ELb1ELb1ELb0ELb0ELi2ELi1ELi2ELi1ELb1EEENS1_24CollectiveEpilogueBwdGQAISD_fSG_Li256ELb1ELb1EEENS1_19SingleTileSchedulerILb1ELb0ELb0ELi128EEEEEEEEEvNT_6ParamsE)
        /*0458*/ 	.short	0x0210
        /*045a*/ 	.short	0x06f0


	//----- nvinfo : EIATTR_SW_WAR
	.align		4
.L_1415:
        /*045c*/ 	.byte	0x04, 0x36
        /*045e*/ 	.short	(.L_1417 - .L_1416)
.L_1416:
        /*0460*/ 	.word	0x00000008
.L_1417:


//--------------------- .nv.info._ZN7cutlass13device_kernelIN5flash11enable_sm90INS1_16FlashAttnBwdSm90INS1_25CollectiveMainloopBwdSm90ILi2ELi2ELi2EN4cute5tupleIJNS5_1CILi1EEES8_S8_EEENS6_IJNS7_ILi64EEENS7_ILi128EEENS7_ILi96EEEEEENS_6half_tEfNS_4arch4Sm90ELb1ELb0ELb0ELb0ELb0ELb1ELb0ELb0ELi2ELi1ELi2ELi1ELb1EEENS1_21CollectiveEpilogueBwdISD_SE_SG_Li256ELb0ELb0ELi1EEENS1_25SingleTileBwdLPTSchedulerILb0ELi128ELb0EEEEEEEEEvNT_6ParamsE --------------------------
	.section	.nv.info._ZN7cutlass13device_kernelIN5flash11enable_sm90INS1_16FlashAttnBwdSm90INS1_25CollectiveMainloopBwdSm90ILi2ELi2ELi2EN4cute5tupleIJNS5_1CILi1EEES8_S8_EEENS6_IJNS7_ILi64EEENS7_ILi128EEENS7_ILi96EEEEEENS_6half_tEfNS_4arch4Sm90ELb1ELb0ELb0ELb0ELb0ELb1ELb0ELb0ELi2ELi1ELi2ELi1ELb1EEENS1_21CollectiveEpilogueBwdISD_SE_SG_Li256ELb0ELb0ELi1EEENS1_25SingleTileBwdLPTSchedulerILb0ELi128ELb0EEEEEEEEEvNT_6ParamsE,"",@"SHT_CUDA_INFO"
	.sectionflags	@""
	.align	4


	//----- nvinfo : EIATTR_CUDA_API_VERSION
	.align		4
        /*0000*/ 	.byte	0x04, 0x37
        /*0002*/ 	.short	(.L_1419 - .L_1418)
.L_1418:
        /*0004*/ 	.word	0x00000082


	//----- nvinfo : EIATTR_KPARAM_INFO
	.align		4
.L_1419:
        /*0008*/ 	.byte	0x04, 0x17
        /*000a*/ 	.short	(.L_1421 - .L_1420)
.L_1420:
        /*000c*/ 	.word	0x00000000
        /*0010*/ 	.short	0x0000
        /*0012*/ 	.short	0x0070
        /*0014*/ 	.byte	0x00, 0xf0, 0x01, 0x24


	//----- nvinfo : EIATTR_SPARSE_MMA_MASK
	.align		4
.L_1421:
        /*0018*/ 	.byte	0x03, 0x50
        /*001a*/ 	.short	0x0000


	//----- nvinfo : EIATTR_MAXREG_COUNT
	.align		4
        /*001c*/ 	.byte	0x03, 0x1b
        /*001e*/ 	.short	0x00a8


	//----- nvinfo : EIATTR_NUM_BARRIERS
	.align		4
        /*0020*/ 	.byte	0x02, 0x4c
        /*0022*/ 	.byte	0x10
	.zero		1


	//----- nvinfo : EIATTR_EXTERNS
	.align		4
        /*0024*/ 	.byte	0x04, 0x0f
        /*0026*/ 	.short	(.L_1423 - .L_1422)


	//   ....[0]....
	.align		4
.L_1422:
        /*0028*/ 	.word	index@(__assertfail)


	//----- nvinfo : EIATTR_ANNOTATIONS
	.align		4
.L_1423:
        /*002c*/ 	.byte	0x04, 0x55
        /*002e*/ 	.short	(.L_1425 - .L_1424)


	//   ....[0]....
.L_1424:
        /*0030*/ 	.word	0x00000001
        /*0034*/ 	.byte	0x60, 0x79, 0x00, 0x00, 0x01, 0x00, 0x00, 0x00, 0x10, 0x86, 0x00, 0x00


	//----- nvinfo : EIATTR_MERCURY_ISA_VERSION
	.align		4
.L_1425:
        /*0040*/ 	.byte	0x03, 0x5f
        /*0042*/ 	.short	0x0101


	//----- nvinfo : EIATTR_INT_WARP_WIDE_INSTR_OFFSETS
	.align		4
        /*0044*/ 	.byte	0x04, 0x31
        /*0046*/ 	.short	(.L_1427 - .L_1426)


	//   ....[0]....
.L_1426:
        /*0048*/ 	.word	0x000001f0


	//   ....[1]....
        /*004c*/ 	.word	0x00000220


	//----- nvinfo : EIATTR_COOP_GROUP_MASK_REGIDS
	.align		4
.L_1427:
        /*0050*/ 	.byte	0x04, 0x29
        /*0052*/ 	.short	(.L_1429 - .L_1428)


	//   ....[0]....
.L_1428:
        /*0054*/ 	.word	0xffffffff


	//   ....[1]....
        /*0058*/ 	.word	0xffffffff


	//   ....[2]....
        /*005c*/ 	.word	0xffffffff


	//   ....[3]....
        /*0060*/ 	.word	0xffffffff


	//   ....[4]....
        /*0064*/ 	.word	0xffffffff


	//   ....[5]....
        /*0068*/ 	.word	0xffffffff


	//   ....[6]....
        /*006c*/ 	.word	0xffffffff


	//   ....[7]....
        /*0070*/ 	.word	0xffffffff


	//   ....[8]....
        /*0074*/ 	.word	0x0500000f


	//----- nvinfo : EIATTR_COOP_GROUP_INSTR_OFFSETS
	.align		4
.L_1429:
        /*0078*/ 	.byte	0x04, 0x28
        /*007a*/ 	.short	(.L_1431 - .L_1430)


	//   ....[0]....
.L_1430:
        /*007c*/ 	.word	0x00000070


	//   ....[1]....
        /*0080*/ 	.word	0x00000200


	//   ....[2]....
        /*0084*/ 	.word	0x00000250


	//   ....[3]....
        /*0088*/ 	.word	0x00000440


	//   ....[4]....
        /*008c*/ 	.word	0x00000670


	//   ....[5]....
        /*0090*/ 	.word	0x00001230


	//   ....[6]....
        /*0094*/ 	.word	0x00004f60


	//   ....[7]....
        /*0098*/ 	.word	0x00005c90


	//   ....[8]....
        /*009c*/ 	.word	0x00009330


	//----- nvinfo : EIATTR_REG_RECONFIG
	.align		4
.L_1431:
        /*00a0*/ 	.byte	0x01, 0x54
	.zero		2


	//----- nvinfo : EIATTR_SYSCALL_OFFSETS
	.align		4
        /*00a4*/ 	.byte	0x04, 0x46
        /*00a6*/ 	.short	(.L_1433 - .L_1432)


	//   ....[0]....
.L_1432:
        /*00a8*/ 	.word	0x00000e90


	//   ....[1]....
        /*00ac*/ 	.word	0x00000f80


	//   ....[2]....
        /*00b0*/ 	.word	0x000010e0


	//   ....[3]....
        /*00b4*/ 	.word	0x000011d0


	//   ....[4]....
        /*00b8*/ 	.word	0x00001450


	//   ....[5]....
        /*00bc*/ 	.word	0x00004790


	//   ....[6]....
        /*00c0*/ 	.word	0x000048d0


	//   ....[7]....
        /*00c4*/ 	.word	0x000049f0


	//   ....[8]....
        /*00c8*/ 	.word	0x00004b10


	//----- nvinfo : EIATTR_MBARRIER_INSTR_OFFSETS
	.align		4
.L_1433:
        /*00cc*/ 	.byte	0x04, 0x39
        /*00ce*/ 	.short	(.L_1435 - .L_1434)


	//   ....[0]....
.L_1434:
        /*00d0*/ 	.word	0x000002f0
        /*00d4*/ 	.word	0x000000ff
        /*00d8*/ 	.word	0x00026800
        /*00dc*/ 	.short	0x0100
        /*00de*/ 	.byte	0x06
	.zero		1


	//   ....[1]....
        /*00e0*/ 	.word	0x000003f0
        /*00e4*/ 	.word	0x000000ff
        /*00e8*/ 	.word	0x00026810
        /*00ec*/ 	.short	0x0100
        /*00ee*/ 	.byte	0x08
	.zero		1


	//   ....[2]....
        /*00f0*/ 	.word	0x00000400
        /*00f4*/ 	.word	0x000000ff
        /*00f8*/ 	.word	0x00026820
        /*00fc*/ 	.short	0x0100
        /*00fe*/ 	.byte	0x08
	.zero		1


	//   ....[3]....
        /*0100*/ 	.word	0x00000410
        /*0104*/ 	.word	0x000000ff
        /*0108*/ 	.word	0x00026818
        /*010c*/ 	.short	0x0100
        /*010e*/ 	.byte	0x08
	.zero		1


	//   ....[4]....
        /*0110*/ 	.word	0x00000420
        /*0114*/ 	.word	0x000000ff
        /*0118*/ 	.word	0x00026828
        /*011c*/ 	.short	0x0100
        /*011e*/ 	.byte	0x08
	.zero		1


	//   ....[5]....
        /*0120*/ 	.word	0x00000550
        /*0124*/ 	.word	0x000000ff
        /*0128*/ 	.word	0x00026830
        /*012c*/ 	.short	0x0100
        /*012e*/ 	.byte	0x08
	.zero		1


	//   ....[6]....
        /*0130*/ 	.word	0x00000560
        /*0134*/ 	.word	0x000000ff
        /*0138*/ 	.word	0x00026840
        /*013c*/ 	.short	0x0100
        /*013e*/ 	.byte	0x08
	.zero		1


	//   ....[7]....
        /*0140*/ 	.word	0x00000570
        /*0144*/ 	.word	0x000000ff
        /*0148*/ 	.word	0x00026838
        /*014c*/ 	.short	0x0100
        /*014e*/ 	.byte	0x08
	.zero		1


	//   ....[8]....
        /*0150*/ 	.word	0x00000580
        /*0154*/ 	.word	0x000000ff
        /*0158*/ 	.word	0x00026848
        /*015c*/ 	.short	0x0100
        /*015e*/ 	.byte	0x08
	.zero		1


	//   ....[9]....
        /*0160*/ 	.word	0x00001270
        /*0164*/ 	.word	0x00000002
        /*0168*/ 	.word	0x00026800
        /*016c*/ 	.short	0x010a
        /*016e*/ 	.byte	0x3f
	.zero		1


	//   ....[10]....
        /*0170*/ 	.word	0x00001310
        /*0174*/ 	.word	0x00000002
        /*0178*/ 	.word	0x00026800
        /*017c*/ 	.short	0x010a
        /*017e*/ 	.byte	0x3f
	.zero		1


	//   ....[11]....
        /*0180*/ 	.word	0x00001c90
        /*0184*/ 	.word	0x000000ff
        /*0188*/ 	.word	0x00026810
        /*018c*/ 	.short	0x010a
        /*018e*/ 	.byte	0x07
	.zero		1


	//   ....[12]....
        /*0190*/ 	.word	0x00001cd0
        /*0194*/ 	.word	0x000000ff
        /*0198*/ 	.word	0x00026810
        /*019c*/ 	.short	0x010a
        /*019e*/ 	.byte	0x07
	.zero		1


	//   ....[13]....
        /*01a0*/ 	.word	0x00002110
        /*01a4*/ 	.word	0x000000ff
        /*01a8*/ 	.word	0x00026830
        /*01ac*/ 	.short	0x010a
        /*01ae*/ 	.byte	0x07
	.zero		1


	//   ....[14]....
        /*01b0*/ 	.word	0x00002150
        /*01b4*/ 	.word	0x000000ff
        /*01b8*/ 	.word	0x00026830
        /*01bc*/ 	.short	0x010a
        /*01be*/ 	.byte	0x07
	.zero		1


	//   ....[15]....
        /*01c0*/ 	.word	0x00003fb0
        /*01c4*/ 	.word	0x000000ff
        /*01c8*/ 	.word	0x00000000
        /*01cc*/ 	.short	0x0101
        /*01ce*/ 	.byte	0x0a
	.zero		1


	//   ....[16]....
        /*01d0*/ 	.word	0x000042c0
        /*01d4*/ 	.word	0x000000ff
        /*01d8*/ 	.word	0x00000000
        /*01dc*/ 	.short	0x0101
        /*01de*/ 	.byte	0x07
	.zero		1


	//   ....[17]....
        /*01e0*/ 	.word	0x000070e0
        /*01e4*/ 	.word	0x00000010
        /*01e8*/ 	.word	0x00026820
        /*01ec*/ 	.short	0x010a
        /*01ee*/ 	.byte	0x3f
	.zero		1


	//   ....[18]....
        /*01f0*/ 	.word	0x000079f0
        /*01f4*/ 	.word	0x00000010
        /*01f8*/ 	.word	0x00026840
        /*01fc*/ 	.short	0x010a
        /*01fe*/ 	.byte	0x3f
	.zero		1


	//   ....[19]....
        /*0200*/ 	.word	0x00007d00
        /*0204*/ 	.word	0x00000010
        /*0208*/ 	.word	0x00026828
        /*020c*/ 	.short	0x010a
        /*020e*/ 	.byte	0x3f
	.zero		1


	//   ....[20]....
        /*0210*/ 	.word	0x00008010
        /*0214*/ 	.word	0x00000010
        /*0218*/ 	.word	0x00026848
        /*021c*/ 	.short	0x010a
        /*021e*/ 	.byte	0x3f
	.zero		1


	//   ....[21]....
        /*0220*/ 	.word	0x000082d0
        /*0224*/ 	.word	0x00000010
        /*0228*/ 	.word	0x00026820
        /*022c*/ 	.short	0x010a
        /*022e*/ 	.byte	0x3f
	.zero		1


	//   ....[22]....
        /*0230*/ 	.word	0x00008670
        /*0234*/ 	.word	0x00000010
        /*0238*/ 	.word	0x00026840
        /*023c*/ 	.short	0x010a
        /*023e*/ 	.byte	0x3f
	.zero		1


	//   ....[23]....
        /*0240*/ 	.word	0x00008950
        /*0244*/ 	.word	0x00000010
        /*0248*/ 	.word	0x00026828
        /*024c*/ 	.short	0x010a
        /*024e*/ 	.byte	0x3f
	.zero		1


	//   ....[24]....
        /*0250*/ 	.word	0x00008ce0
        /*0254*/ 	.word	0x00000003
        /*0258*/ 	.word	0x00026840
        /*025c*/ 	.short	0x010a
        /*025e*/ 	.byte	0x3f
	.zero		1


	//   ....[25]....
        /*0260*/ 	.word	0x00009190
        /*0264*/ 	.word	0x00000006
        /*0268*/ 	.word	0x00000000
        /*026c*/ 	.short	0x010a
        /*026e*/ 	.byte	0x3f
	.zero		1


	//   ....[26]....
        /*0270*/ 	.word	0x000091f0
        /*0274*/ 	.word	0x00000003
        /*0278*/ 	.word	0x00000000
        /*027c*/ 	.short	0x010a
        /*027e*/ 	.byte	0x3f
	.zero		1


	//   ....[27]....
        /*0280*/ 	.word	0x00009250
        /*0284*/ 	.word	0x00000000
        /*0288*/ 	.word	0x00000000
        /*028c*/ 	.short	0x010a
        /*028e*/ 	.byte	0x3f
	.zero		1


	//   ....[28]....
        /*0290*/ 	.word	0x00009280
        /*0294*/ 	.word	0x00000003
        /*0298*/ 	.word	0x00000000
        /*029c*/ 	.short	0x010a
        /*029e*/ 	.byte	0x3f
	.zero		1


	//   ....[29]....
        /*02a0*/ 	.word	0x00009360
        /*02a4*/ 	.word	0x00000002
        /*02a8*/ 	.word	0x00026800
        /*02ac*/ 	.short	0x010a
        /*02ae*/ 	.byte	0x3f
	.zero		1


	//   ....[30]....
        /*02b0*/ 	.word	0x000093c0
        /*02b4*/ 	.word	0x00000005
        /*02b8*/ 	.word	0x00026810
        /*02bc*/ 	.short	0x010a
        /*02be*/ 	.byte	0x3f
	.zero		1


	//   ....[31]....
        /*02c0*/ 	.word	0x00009420
        /*02c4*/ 	.word	0x00000005
        /*02c8*/ 	.word	0x00026830
        /*02cc*/ 	.short	0x010a
        /*02ce*/ 	.byte	0x3f
	.zero		1


	//   ....[32]....
        /*02d0*/ 	.word	0x00009470
        /*02d4*/ 	.word	0x00000010
        /*02d8*/ 	.word	0x00026820
        /*02dc*/ 	.short	0x010a
        /*02de*/ 	.byte	0x3f
	.zero		1


	//   ....[33]....
        /*02e0*/ 	.word	0x000094c0
        /*02e4*/ 	.word	0x00000010
        /*02e8*/ 	.word	0x00026840
        /*02ec*/ 	.short	0x010a
        /*02ee*/ 	.byte	0x3f
	.zero		1


	//   ....[34]....
        /*02f0*/ 	.word	0x00009510
        /*02f4*/ 	.word	0x00000010
        /*02f8*/ 	.word	0x00026828
        /*02fc*/ 	.short	0x010a
        /*02fe*/ 	.byte	0x3f
	.zero		1


	//   ....[35]....
        /*0300*/ 	.word	0x00009560
        /*0304*/ 	.word	0x00000010
        /*0308*/ 	.word	0x00026848
        /*030c*/ 	.short	0x010a
        /*030e*/ 	.byte	0x3f
	.zero		1


	//   ....[36]....
        /*0310*/ 	.word	0x000095c0
        /*0314*/ 	.word	0x00000010
        /*0318*/ 	.word	0x00026820
        /*031c*/ 	.short	0x010a
        /*031e*/ 	.byte	0x3f
	.zero		1


	//   ....[37]....
        /*0320*/ 	.word	0x00009610
        /*0324*/ 	.word	0x00000010
        /*0328*/ 	.word	0x00026840
        /*032c*/ 	.short	0x010a
        /*032e*/ 	.byte	0x3f
	.zero		1


	//   ....[38]....
        /*0330*/ 	.word	0x00009660
        /*0334*/ 	.word	0x00000010
        /*0338*/ 	.word	0x00026828
        /*033c*/ 	.short	0x010a
        /*033e*/ 	.byte	0x3f
	.zero		1


	//   ....[39]....
        /*0340*/ 	.word	0x000096b0
        /*0344*/ 	.word	0x00000003
        /*0348*/ 	.word	0x00026840
        /*034c*/ 	.short	0x010a
        /*034e*/ 	.byte	0x3f
	.zero		1


	//   ....[40]....
        /*0350*/ 	.word	0x00009780
        /*0354*/ 	.word	0x00000006
        /*0358*/ 	.word	0x00000000
        /*035c*/ 	.short	0x010a
        /*035e*/ 	.byte	0x3f
	.zero		1


	//   ....[41]....
        /*0360*/ 	.word	0x000097d0
        /*0364*/ 	.word	0x00000003
        /*0368*/ 	.word	0x00000000
        /*036c*/ 	.short	0x010a
        /*036e*/ 	.byte	0x3f
	.zero		1


	//   ....[42]....
        /*0370*/ 	.word	0x00009820
        /*0374*/ 	.word	0x00000000
        /*0378*/ 	.word	0x00000000
        /*037c*/ 	.short	0x010a
        /*037e*/ 	.byte	0x3f
	.zero		1


	//----- nvinfo : EIATTR_NUM_MBARRIERS
	.align		4
.L_1435:
        /*0380*/ 	.byte	0x03, 0x38
        /*0382*/ 	.short	0x0009


	//----- nvinfo : EIATTR_EXIT_INSTR_OFFSETS
	.align		4
        /*0384*/ 	.byte	0x04, 0x1c
        /*0386*/ 	.short	(.L_1437 - .L_1436)


	//   ....[0]....
.L_1436:
        /*0388*/ 	.word	0x00000920


	//   ....[1]....
        /*038c*/ 	.word	0x00005460


	//   ....[2]....
        /*0390*/ 	.word	0x00005c40


	//   ....[3]....
        /*0394*/ 	.word	0x000092d0


	//----- nvinfo : EIATTR_MAX_THREADS
	.align		4
.L_1437:
        /*0398*/ 	.byte	0x04, 0x05
        /*039a*/ 	.short	(.L_1439 - .L_1438)
.L_1438:
        /*039c*/ 	.word	0x00000180
        /*03a0*/ 	.word	0x00000001
        /*03a4*/ 	.word	0x00000001


	//----- nvinfo : EIATTR_CRS_STACK_SIZE
	.align		4
.L_1439:
        /*03a8*/ 	.byte	0x04, 0x1e
        /*03aa*/ 	.short	(.L_1441 - .L_1440)
.L_1440:
        /*03ac*/ 	.word	0x00000000


	//----- nvinfo : EIATTR_CBANK_PARAM_SIZE
	.align		4
.L_1441:
        /*03b0*/ 	.byte	0x03, 0x19
        /*03b2*/ 	.short	0x0970


	//----- nvinfo : EIATTR_PARAM_CBANK
	.align		4
        /*03b4*/ 	.byte	0x04, 0x0a
        /*03b6*/ 	.short	(.L_1443 - .L_1442)
	.align		4
.L_1442:
        /*03b8*/ 	.word	index@(.nv.constant0._ZN7cutlass13device_kernelIN5flash11enable_sm90INS1_16FlashAttnBwdSm90INS1_25CollectiveMainloopBwdSm90ILi2ELi2ELi2EN4cute5tupleIJNS5_1CILi1EEES8_S8_EEENS6_IJNS7_ILi64EEENS7_ILi128EEENS7_ILi96EEEEEENS_6half_tEfNS_4arch4Sm90ELb1ELb0ELb0ELb0ELb0ELb1ELb0ELb0ELi2ELi1ELi2ELi1ELb1EEENS1_21CollectiveEpilogueBwdISD_SE_SG_Li256ELb0ELb0ELi1EEENS1_25SingleTileBwdLPTSchedulerILb0ELi128ELb0EEEEEEEEEvNT_6ParamsE)
        /*03bc*/ 	.short	0x0210
        /*03be*/ 	.short	0x0970


	//----- nvinfo : EIATTR_SW_WAR
	.align		4
.L_1443:
        /*03c0*/ 	.byte	0x04, 0x36
        /*03c2*/ 	.short	(.L_1445 - .L_1444)
.L_1444:
        /*03c4*/ 	.word	0x00000008
.L_1445:


//--------------------- .nv.info._ZN7cutlass13device_kernelIN5flash11enable_sm90INS1_16FlashAttnBwdSm90INS1_25CollectiveMainloopBwdSm90ILi2ELi2ELi2EN4cute5tupleIJNS5_1CILi1EEES8_S8_EEENS6_IJNS7_ILi64EEENS7_ILi128EEENS7_ILi96EEEEEENS_6half_tEfNS_4arch4Sm90ELb1ELb0ELb0ELb0ELb1ELb1ELb0ELb0ELi2ELi1ELi2ELi1ELb1EEENS1_21CollectiveEpilogueBwdISD_SE_SG_Li256ELb0ELb0ELi1EEENS1_25SingleTileBwdLPTSchedulerILb0ELi128ELb1EEEEEEEEEvNT_6ParamsE --------------------------
	.section	.nv.info._ZN7cutlass13device_kernelIN5flash11enable_sm90INS1_16FlashAttnBwdSm90INS1_25CollectiveMainloopBwdSm90ILi2ELi2ELi2EN4cute5tupleIJNS5_1CILi1EEES8_S8_EEENS6_IJNS7_ILi64EEENS7_ILi128EEENS7_ILi96EEEEEENS_6half_tEfNS_4arch4Sm90ELb1ELb0ELb0ELb0ELb1ELb1ELb0ELb0ELi2ELi1ELi2ELi1ELb1EEENS1_21CollectiveEpilogueBwdISD_SE_SG_Li256ELb0ELb0ELi1EEENS1_25SingleTileBwdLPTSchedulerILb0ELi128ELb1EEEEEEEEEvNT_6ParamsE,"",@"SHT_CUDA_INFO"
	.sectionflags	@""
	.align	4


	//----- nvinfo : EIATTR_CUDA_API_VERSION
	.align		4
        /*0000*/ 	.byte	0x04, 0x37
        /*0002*/ 	.short	(.L_1447 - .L_1446)
.L_1446:
        /*0004*/ 	.word	0x00000082


	//----- nvinfo : EIATTR_KPARAM_INFO
	.align		4
.L_1447:
        /*0008*/ 	.byte	0x04, 0x17
        /*000a*/ 	.short	(.L_1449 - .L_1448)
.L_1448:
        /*000c*/ 	.word	0x00000000
        /*0010*/ 	.short	0x0000
        /*0012*/ 	.short	0x0070
        /*0014*/ 	.byte	0x00, 0xf0, 0x01, 0x24


	//----- nvinfo : EIATTR_SPARSE_MMA_MASK
	.align		4
.L_1449:
        /*0018*/ 	.byte	0x03, 0x50
        /*001a*/ 	.short	0x0000


	//----- nvinfo : EIATTR_MAXREG_COUNT
	.align		4
        /*001c*/ 	.byte	0x03, 0x1b
        /*001e*/ 	.short	0x00a8


	//----- nvinfo : EIATTR_NUM_BARRIERS
	.align		4
        /*0020*/ 	.byte	0x02, 0x4c
        /*0022*/ 	.byte	0x10
	.zero		1


	//----- nvinfo : EIATTR_EXTERNS
	.align		4
        /*0024*/ 	.byte	0x04, 0x0f
        /*0026*/ 	.short	(.L_1451 - .L_1450)


	//   ....[0]....
	.align		4
.L_1450:
        /*0028*/ 	.word	index@(__assertfail)


	//----- nvinfo : EIATTR_ANNOTATIONS
	.align		4
.L_1451:
        /*002c*/ 	.byte	0x04, 0x55
        /*002e*/ 	.short	(.L_1453 - .L_1452)


	//   ....[0]....
.L_1452:
        /*0030*/ 	.word	0x00000001
        /*0034*/ 	.byte	0x80, 0x83, 0x00, 0x00, 0x01, 0x00, 0x00, 0x00, 0x30, 0x90, 0x00, 0x00


	//----- nvinfo : EIATTR_MERCURY_ISA_VERSION
	.align		4
.L_1453:
        /*0040*/ 	.byte	0x03, 0x5f
        /*0042*/ 	.short	0x0101


	//----- nvinfo : EIATTR_INT_WARP_WIDE_INSTR_OFFSETS
	.align		4
        /*0044*/ 	.byte	0x04, 0x31
        /*0046*/ 	.short	(.L_1455 - .L_1454)


	//   ....[0]....
.L_1454:
        /*0048*/ 	.word	0x000001f0


	//   ....[1]....
        /*004c*/ 	.word	0x00000220


	//   ....[2]....
        /*0050*/ 	.word	0x00006880


	//   ....[3]....
        /*0054*/ 	.word	0x00006ef0


	//   ....[4]....
        /*0058*/ 	.word	0x00007410


	//----- nvinfo : EIATTR_COOP_GROUP_MASK_REGIDS
	.align		4
.L_1455:
        /*005c*/ 	.byte	0x04, 0x29
        /*005e*/ 	.short	(.L_1457 - .L_1456)


	//   ....[0]....
.L_1456:
        /*0060*/ 	.word	0xffffffff


	//   ....[1]....
        /*0064*/ 	.word	0xffffffff


	//   ....[2]....
        /*0068*/ 	.word	0xffffffff


	//   ....[3]....
        /*006c*/ 	.word	0xffffffff


	//   ....[4]....
        /*0070*/ 	.word	0xffffffff


	//   ....[5]....
        /*0074*/ 	.word	0xffffffff


	//   ....[6]....
        /*0078*/ 	.word	0xffffffff


	//   ....[7]....
        /*007c*/ 	.word	0xffffffff


	//   ....[8]....
        /*0080*/ 	.word	0xffffffff


	//   ....[9]....
        /*0084*/ 	.word	0xffffffff


	//   ....[10]....
        /*0088*/ 	.word	0xffffffff


	//   ....[11]....
        /*008c*/ 	.word	0xffffffff


	//   ....[12]....
        /*0090*/ 	.word	0xffffffff


	//   ....[13]....
        /*0094*/ 	.word	0xffffffff


	//   ....[14]....
        /*0098*/ 	.word	0x0500000f


	//   ....[15]....
        /*009c*/ 	.word	0x0500000f


	//   ....[16]....
        /*00a0*/ 	.word	0x0500000f


	//   ....[17]....
        /*00a4*/ 	.word	0x0500000f


	//----- nvinfo : EIATTR_COOP_GROUP_INSTR_OFFSETS
	.align		4
.L_1457:
        /*00a8*/ 	.byte	0x04, 0x28
        /*00aa*/ 	.short	(.L_1459 - .L_1458)


	//   ....[0]....
.L_1458:
        /*00ac*/ 	.word	0x00000070


	//   ....[1]....
        /*00b0*/ 	.word	0x00000200


	//   ....[2]....
        /*00b4*/ 	.word	0x00000250


	//   ....[3]....
        /*00b8*/ 	.word	0x00000440


	//   ....[4]....
        /*00bc*/ 	.word	0x00000680


	//   ....[5]....
        /*00c0*/ 	.word	0x00001270


	//   ....[6]....
        /*00c4*/ 	.word	0x00004f40


	//   ....[7]....
        /*00c8*/ 	.word	0x00005cb0


	//   ....[8]....
        /*00cc*/ 	.word	0x00006480


	//   ....[9]....
        /*00d0*/ 	.word	0x000067b0


	//   ....[10]....
        /*00d4*/ 	.word	0x00006b70


	//   ....[11]....
        /*00d8*/ 	.word	0x00006e20


	//   ....[12]....
        /*00dc*/ 	.word	0x000070d0


	//   ....[13]....
        /*00e0*/ 	.word	0x00007340


	//   ....[14]....
        /*00e4*/ 	.word	0x00009d50


	//   ....[15]....
        /*00e8*/ 	.word	0x00009ec0


	//   ....[16]....
        /*00ec*/ 	.word	0x00009f30


	//   ....[17]....
        /*00f0*/ 	.word	0x00009fa0


	//----- nvinfo : EIATTR_REG_RECONFIG
	.align		4
.L_1459:
        /*00f4*/ 	.byte	0x01, 0x54
	.zero		2


	//----- nvinfo : EIATTR_SYSCALL_OFFSETS
	.align		4
        /*00f8*/ 	.byte	0x04, 0x46
        /*00fa*/ 	.short	(.L_1461 - .L_1460)


	//   ....[0]....
.L_1460:
        /*00fc*/ 	.word	0x00000ed0


	//   ....[1]....
        /*0100*/ 	.word	0x00000fc0


	//   ....[2]....
        /*0104*/ 	.word	0x00001120


	//   ....[3]....
        /*0108*/ 	.word	0x00001210


	//   ....[4]....
        /*010c*/ 	.word	0x00001490


	//   ....[5]....
        /*0110*/ 	.word	0x00004770


	//   ....[6]....
        /*0114*/ 	.word	0x000048b0


	//   ....[7]....
        /*0118*/ 	.word	0x000049d0


	//   ....[8]....
        /*011c*/ 	.word	0x00004af0


	//----- nvinfo : EIATTR_MBARRIER_INSTR_OFFSETS
	.align		4
.L_1461:
        /*0120*/ 	.byte	0x04, 0x39
        /*0122*/ 	.short	(.L_1463 - .L_1462)


	//   ....[0]....
.L_1462:
        /*0124*/ 	.word	0x000002f0
        /*0128*/ 	.word	0x000000ff
        /*012c*/ 	.word	0x00026800
        /*0130*/ 	.short	0x0100
        /*0132*/ 	.byte	0x06
	.zero		1


	//   ....[1]....
        /*0134*/ 	.word	0x000003f0
        /*0138*/ 	.word	0x000000ff
        /*013c*/ 	.word	0x00026810
        /*0140*/ 	.short	0x0100
        /*0142*/ 	.byte	0x08
	.zero		1


	//   ....[2]....
        /*0144*/ 	.word	0x00000400
        /*0148*/ 	.word	0x000000ff
        /*014c*/ 	.word	0x00026820
        /*0150*/ 	.short	0x0100
        /*0152*/ 	.byte	0x08
	.zero		1


	//   ....[3]....
        /*0154*/ 	.word	0x00000410
        /*0158*/ 	.word	0x000000ff
        /*015c*/ 	.word	0x00026818
        /*0160*/ 	.short	0x0100
        /*0162*/ 	.byte	0x08
	.zero		1


	//   ....[4]....
        /*0164*/ 	.word	0x00000420
        /*0168*/ 	.word	0x000000ff
        /*016c*/ 	.word	0x00026828
        /*0170*/ 	.short	0x0100
        /*0172*/ 	.byte	0x08
	.zero		1


	//   ....[5]....
        /*0174*/ 	.word	0x00000550
        /*0178*/ 	.word	0x000000ff
        /*017c*/ 	.word	0x00026830
        /*0180*/ 	.short	0x0100
        /*0182*/ 	.byte	0x08
	.zero		1


	//   ....[6]....
        /*0184*/ 	.word	0x00000560
        /*0188*/ 	.word	0x000000ff
        /*018c*/ 	.word	0x00026840
        /*0190*/ 	.short	0x0100
        /*0192*/ 	.byte	0x08
	.zero		1


	//   ....[7]....
        /*0194*/ 	.word	0x00000570
        /*0198*/ 	.word	0x000000ff
        /*019c*/ 	.word	0x00026838
        /*01a0*/ 	.short	0x0100
        /*01a2*/ 	.byte	0x08
	.zero		1


	//   ....[8]....
        /*01a4*/ 	.word	0x00000580
        /*01a8*/ 	.word	0x000000ff
        /*01ac*/ 	.word	0x00026848
        /*01b0*/ 	.short	0x0100
        /*01b2*/ 	.byte	0x08
	.zero		1


	//   ....[9]....
        /*01b4*/ 	.word	0x000012b0
        /*01b8*/ 	.word	0x00000002
        /*01bc*/ 	.word	0x00026800
        /*01c0*/ 	.short	0x010a
        /*01c2*/ 	.byte	0x3f
	.zero		1


	//   ....[10]....
        /*01c4*/ 	.word	0x00001350
        /*01c8*/ 	.word	0x00000002
        /*01cc*/ 	.word	0x00026800
        /*01d0*/ 	.short	0x010a
        /*01d2*/ 	.byte	0x3f
	.zero		1


	//   ....[11]....
        /*01d4*/ 	.word	0x00001cd0
        /*01d8*/ 	.word	0x000000ff
        /*01dc*/ 	.word	0x00026810
        /*01e0*/ 	.short	0x010a
        /*01e2*/ 	.byte	0x08
	.zero		1


	//   ....[12]....
        /*01e4*/ 	.word	0x00001d10
        /*01e8*/ 	.word	0x000000ff
        /*01ec*/ 	.word	0x00026810
        /*01f0*/ 	.short	0x010a
        /*01f2*/ 	.byte	0x08
	.zero		1


	//   ....[13]....
        /*01f4*/ 	.word	0x00002150
        /*01f8*/ 	.word	0x000000ff
        /*01fc*/ 	.word	0x00026830
        /*0200*/ 	.short	0x010a
        /*0202*/ 	.byte	0x08
	.zero		1


	//   ....[14]....
        /*0204*/ 	.word	0x00002190
        /*0208*/ 	.word	0x000000ff
        /*020c*/ 	.word	0x00026830
        /*0210*/ 	.short	0x010a
        /*0212*/ 	.byte	0x08
	.zero		1


	//   ....[15]....
        /*0214*/ 	.word	0x00003fb0
        /*0218*/ 	.word	0x000000ff
        /*021c*/ 	.word	0x00000000
        /*0220*/ 	.short	0x0101
        /*0222*/ 	.byte	0x0b
	.zero		1


	//   ....[16]....
        /*0224*/ 	.word	0x000042a0
        /*0228*/ 	.word	0x000000ff
        /*022c*/ 	.word	0x00000000
        /*0230*/ 	.short	0x0101
        /*0232*/ 	.byte	0x08
	.zero		1


	//   ....[17]....
        /*0234*/ 	.word	0x00007b00
        /*0238*/ 	.word	0x00000010
        /*023c*/ 	.word	0x00026820
        /*0240*/ 	.short	0x010a
        /*0242*/ 	.byte	0x3f
	.zero		1


	//   ....[18]....
        /*0244*/ 	.word	0x00008410
        /*0248*/ 	.word	0x00000010
        /*024c*/ 	.word	0x00026840
        /*0250*/ 	.short	0x010a
        /*0252*/ 	.byte	0x3f
	.zero		1


	//   ....[19]....
        /*0254*/ 	.word	0x00008720
        /*0258*/ 	.word	0x00000010
        /*025c*/ 	.word	0x00026828
        /*0260*/ 	.short	0x010a
        /*0262*/ 	.byte	0x3f
	.zero		1


	//   ....[20]....
        /*0264*/ 	.word	0x00008a30
        /*0268*/ 	.word	0x00000010
        /*026c*/ 	.word	0x00026848
        /*0270*/ 	.short	0x010a
        /*0272*/ 	.byte	0x3f
	.zero		1


	//   ....[21]....
        /*0274*/ 	.word	0x00008cf0
        /*0278*/ 	.word	0x00000010
        /*027c*/ 	.word	0x00026820
        /*0280*/ 	.short	0x010a
        /*0282*/ 	.byte	0x3f
	.zero		1


	//   ....[22]....
        /*0284*/ 	.word	0x00009090
        /*0288*/ 	.word	0x00000010
        /*028c*/ 	.word	0x00026840
        /*0290*/ 	.short	0x010a
        /*0292*/ 	.byte	0x3f
	.zero		1


	//   ....[23]....
        /*0294*/ 	.word	0x00009370
        /*0298*/ 	.word	0x00000010
        /*029c*/ 	.word	0x00026828
        /*02a0*/ 	.short	0x010a
        /*02a2*/ 	.byte	0x3f
	.zero		1


	//   ....[24]....
        /*02a4*/ 	.word	0x00009700
        /*02a8*/ 	.word	0x00000003
        /*02ac*/ 	.word	0x00026840
        /*02b0*/ 	.short	0x010a
        /*02b2*/ 	.byte	0x3f
	.zero		1


	//   ....[25]....
        /*02b4*/ 	.word	0x00009bb0
        /*02b8*/ 	.word	0x00000006
        /*02bc*/ 	.word	0x00000000
        /*02c0*/ 	.short	0x010a
        /*02c2*/ 	.byte	0x3f
	.zero		1


	//   ....[26]....
        /*02c4*/ 	.word	0x00009c10
        /*02c8*/ 	.word	0x00000003
        /*02cc*/ 	.word	0x00000000
        /*02d0*/ 	.short	0x010a
        /*02d2*/ 	.byte	0x3f
	.zero		1


	//   ....[27]....
        /*02d4*/ 	.word	0x00009c70
        /*02d8*/ 	.word	0x00000000
        /*02dc*/ 	.word	0x00000000
        /*02e0*/ 	.short	0x010a
        /*02e2*/ 	.byte	0x3f
	.zero		1


	//   ....[28]....
        /*02e4*/ 	.word	0x00009ca0
        /*02e8*/ 	.word	0x00000003
        /*02ec*/ 	.word	0x00000000
        /*02f0*/ 	.short	0x010a
        /*02f2*/ 	.byte	0x3f
	.zero		1


	//   ....[29]....
        /*02f4*/ 	.word	0x00009d80
        /*02f8*/ 	.word	0x00000002
        /*02fc*/ 	.word	0x00026800
        /*0300*/ 	.short	0x010a
        /*0302*/ 	.byte	0x3f
	.zero		1


	//   ....[30]....
        /*0304*/ 	.word	0x00009de0
        /*0308*/ 	.word	0x00000005
        /*030c*/ 	.word	0x00026810
        /*0310*/ 	.short	0x010a
        /*0312*/ 	.byte	0x3f
	.zero		1


	//   ....[31]....
        /*0314*/ 	.word	0x00009e40
        /*0318*/ 	.word	0x00000005
        /*031c*/ 	.word	0x00026830
        /*0320*/ 	.short	0x010a
        /*0322*/ 	.byte	0x3f
	.zero		1


	//   ....[32]....
        /*0324*/ 	.word	0x00009fe0
        /*0328*/ 	.word	0x00000010
        /*032c*/ 	.word	0x00026820
        /*0330*/ 	.short	0x010a
        /*0332*/ 	.byte	0x3f
	.zero		1


	//   ....[33]....
        /*0334*/ 	.word	0x0000a030
        /*0338*/ 	.word	0x00000010
        /*033c*/ 	.word	0x00026840
        /*0340*/ 	.short	0x010a
        /*0342*/ 	.byte	0x3f
	.zero		1


	//   ....[34]....
        /*0344*/ 	.word	0x0000a080
        /*0348*/ 	.word	0x00000010
        /*034c*/ 	.word	0x00026828
        /*0350*/ 	.short	0x010a
        /*0352*/ 	.byte	0x3f
	.zero		1


	//   ....[35]....
        /*0354*/ 	.word	0x0000a0d0
        /*0358*/ 	.word	0x00000010
        /*035c*/ 	.word	0x00026848
        /*0360*/ 	.short	0x010a
        /*0362*/ 	.byte	0x3f
	.zero		1


	//   ....[36]....
        /*0364*/ 	.word	0x0000a130
        /*0368*/ 	.word	0x00000010
        /*036c*/ 	.word	0x00026820
        /*0370*/ 	.short	0x010a
        /*0372*/ 	.byte	0x3f
	.zero		1


	//   ....[37]....
        /*0374*/ 	.word	0x0000a180
        /*0378*/ 	.word	0x00000010
        /*037c*/ 	.word	0x00026840
        /*0380*/ 	.short	0x010a
        /*0382*/ 	.byte	0x3f
	.zero		1


	//   ....[38]....
        /*0384*/ 	.word	0x0000a1d0
        /*0388*/ 	.word	0x00000010
        /*038c*/ 	.word	0x00026828
        /*0390*/ 	.short	0x010a
        /*0392*/ 	.byte	0x3f
	.zero		1


	//   ....[39]....
        /*0394*/ 	.word	0x0000a220
        /*0398*/ 	.word	0x00000003
        /*039c*/ 	.word	0x00026840
        /*03a0*/ 	.short	0x010a
        /*03a2*/ 	.byte	0x3f
	.zero		1


	//   ....[40]....
        /*03a4*/ 	.word	0x0000a2f0
        /*03a8*/ 	.word	0x00000006
        /*03ac*/ 	.word	0x00000000
        /*03b0*/ 	.short	0x010a
        /*03b2*/ 	.byte	0x3f
	.zero		1


	//   ....[41]....
        /*03b4*/ 	.word	0x0000a340
        /*03b8*/ 	.word	0x00000003
        /*03bc*/ 	.word	0x00000000
        /*03c0*/ 	.short	0x010a
        /*03c2*/ 	.byte	0x3f
	.zero		1


	//   ....[42]....
        /*03c4*/ 	.word	0x0000a390
        /*03c8*/ 	.word	0x00000000
        /*03cc*/ 	.word	0x00000000
        /*03d0*/ 	.short	0x010a
        /*03d2*/ 	.byte	0x3f
	.zero		1


	//----- nvinfo : EIATTR_NUM_MBARRIERS
	.align		4
.L_1463:
        /*03d4*/ 	.byte	0x03, 0x38
        /*03d6*/ 	.short	0x0009


	//----- nvinfo : EIATTR_EXIT_INSTR_OFFSETS
	.align		4
        /*03d8*/ 	.byte	0x04, 0x1c
        /*03da*/ 	.short	(.L_1465 - .L_1464)


	//   ....[0]....
.L_1464:
        /*03dc*/ 	.word	0x00000960


	//   ....[1]....
        /*03e0*/ 	.word	0x00005470


	//   ....[2]....
        /*03e4*/ 	.word	0x00005c60


	//   ....[3]....
        /*03e8*/ 	.word	0x00009cf0


	//----- nvinfo : EIATTR_MAX_THREADS
	.align		4
.L_1465:
        /*03ec*/ 	.byte	0x04, 0x05
        /*03ee*/ 	.short	(.L_1467 - .L_1466)
.L_1466:
        /*03f0*/ 	.word	0x00000180
        /*03f4*/ 	.word	0x00000001
        /*03f8*/ 	.word	0x00000001


	//----- nvinfo : EIATTR_CRS_STACK_SIZE
	.align		4
.L_1467:
        /*03fc*/ 	.byte	0x04, 0x1e
        /*03fe*/ 	.short	(.L_1469 - .L_1468)
.L_1468:
        /*0400*/ 	.word	0x00000000


	//----- nvinfo : EIATTR_CBANK_PARAM_SIZE
	.align		4
.L_1469:
        /*0404*/ 	.byte	0x03, 0x19
        /*0406*/ 	.short	0x0970


	//----- nvinfo : EIATTR_PARAM_CBANK
	.align		4
        /*0408*/ 	.byte	0x04, 0x0a
        /*040a*/ 	.short	(.L_1471 - .L_1470)
	.align		4
.L_1470:
        /*040c*/ 	.word	index@(.nv.constant0._ZN7cutlass13device_kernelIN5flash11enable_sm90INS1_16FlashAttnBwdSm90INS1_25CollectiveMainloopBwdSm90ILi2ELi2ELi2EN4cute5tupleIJNS5_1CILi1EEES8_S8_EEENS6_IJNS7_ILi64EEENS7_ILi128EEENS7_ILi96EEEEEENS_6half_tEfNS_4arch4Sm90ELb1ELb0ELb0ELb0ELb1ELb1ELb0ELb0ELi2ELi1ELi2ELi1ELb1EEENS1_21CollectiveEpilogueBwdISD_SE_SG_Li256ELb0ELb0ELi1EEENS1_25SingleTileBwdLPTSchedulerILb0ELi128ELb1EEEEEEEEEvNT_6ParamsE)
        /*0410*/ 	.short	0x0210
        /*0412*/ 	.short	0x0970


	//----- nvinfo : EIATTR_SW_WAR
	.align		4
.L_1471:
        /*0414*/ 	.byte	0x04, 0x36
        /*0416*/ 	.short	(.L_1473 - .L_1472)
.L_1472:
        /*0418*/ 	.word	0x00000008
.L_1473:


//--------------------- .nv.info._ZN7cutlass13device_kernelIN5flash11enable_sm90INS1_16FlashAttnBwdSm90INS1_25CollectiveMainloopBwdSm90ILi2ELi2ELi2EN4cute5tupleIJNS5_1CILi1EEES8_S8_EEENS6_IJNS7_ILi64EEENS7_ILi128EEENS7_ILi96EEEEEENS_6half_tEfNS_4arch4Sm90ELb1ELb0ELb0ELb0ELb0ELb1ELb0ELb0ELi2ELi1ELi2ELi1ELb1EEENS1_24CollectiveEpilogueBwdGQAISD_fSG_Li256ELb0ELb0EEENS1_25SingleTileBwdLPTSchedulerILb0ELi128ELb0EEEEEEEEEvNT_6ParamsE --------------------------
	.section	.nv.info._ZN7cutlass13device_kernelIN5flash11enable_sm90INS1_16FlashAttnBwdSm90INS1_25CollectiveMainloopBwdSm90ILi2ELi2ELi2EN4cute5tupleIJNS5_1CILi1EEES8_S8_EEENS6_IJNS7_ILi64EEENS7_ILi128EEENS7_ILi96EEEEEENS_6half_tEfNS_4arch4Sm90ELb1ELb0ELb0ELb0ELb0ELb1ELb0ELb0ELi2ELi1ELi2ELi1ELb1EEENS1_24CollectiveEpilogueBwdGQAISD_fSG_Li256ELb0ELb0EEENS1_25SingleTileBwdLPTSchedulerILb0ELi128ELb0EEEEEEEEEvNT_6ParamsE,"",@"SHT_CUDA_INFO"
	.sectionflags	@""
	.align	4


	//----- nvinfo : EIATTR_CUDA_API_VERSION
	.align		4
        /*0000*/ 	.byte	0x04, 0x37
        /*0002*/ 	.short	(.L_1475 - .L_1474)
.L_1474:
        /*0004*/ 	.word	0x00000082


	//----- nvinfo : EIATTR_KPARAM_INFO
	.align		4
.L_1475:
        /*0008*/ 	.byte	0x04, 0x17
        /*000a*/ 	.short	(.L_1477 - .L_1476)
.L_1476:
        /*000c*/ 	.word	0x00000000
        /*0010*/ 	.short	0x0000
        /*0012*/ 	.short	0x0070
        /*0014*/ 	.byte	0x00, 0xf0, 0x01, 0x1c


	//----- nvinfo : EIATTR_SPARSE_MMA_MASK
	.align		4
.L_1477:
        /*0018*/ 	.byte	0x03, 0x50
        /*001a*/ 	.short	0x0000


	//----- nvinfo : EIATTR_MAXREG_COUNT
	.align		4
        /*001c*/ 	.byte	0x03, 0x1b
        /*001e*/ 	.short	0x00a8


	//----- nvinfo : EIATTR_NUM_BARRIERS
	.align		4
        /*0020*/ 	.byte	0x02, 0x4c
        /*0022*/ 	.byte	0x10
	.zero		1


	//----- nvinfo : EIATTR_EXTERNS
	.align		4
        /*0024*/ 	.byte	0x04, 0x0f
        /*0026*/ 	.short	(.L_1479 - .L_1478)


	//   ....[0]....
	.align		4
.L_1478:
        /*0028*/ 	.word	index@(__assertfail)


	//----- nvinfo : EIATTR_ANNOTATIONS
	.align		4
.L_1479:
        /*002c*/ 	.byte	0x04, 0x55
        /*002e*/ 	.short	(.L_1481 - .L_1480)


	//   ....[0]....
.L_1480:
        /*0030*/ 	.word	0x00000001
        /*0034*/ 	.byte	0x40, 0x6a, 0x00, 0x00, 0x01, 0x00, 0x00, 0x00, 0xf0, 0x76, 0x00, 0x00


	//----- nvinfo : EIATTR_MERCURY_ISA_VERSION
	.align		4
.L_1481:
        /*0040*/ 	.byte	0x03, 0x5f
        /*0042*/ 	.short	0x0101


	//----- nvinfo : EIATTR_INT_WARP_WIDE_INSTR_OFFSETS
	.align		4
        /*0044*/ 	.byte	0x04, 0x31
        /*0046*/ 	.short	(.L_1483 - .L_1482)


	//   ....[0]....
.L_1482:
        /*0048*/ 	.word	0x00000190


	//   ....[1]....
        /*004c*/ 	.word	0x000001c0


	//----- nvinfo : EIATTR_COOP_GROUP_MASK_REGIDS
	.align		4
.L_1483:
        /*0050*/ 	.byte	0x04, 0x29
        /*0052*/ 	.short	(.L_1485 - .L_1484)


	//   ....[0]....
.L_1484:
        /*0054*/ 	.word	0xffffffff


	//   ....[1]....
        /*0058*/ 	.word	0xffffffff


	//   ....[2]....
        /*005c*/ 	.word	0xffffffff


	//   ....[3]....
        /*0060*/ 	.word	0xffffffff


	//   ....[4]....
        /*0064*/ 	.word	0xffffffff


	//   ....[5]....
        /*0068*/ 	.word	0xffffffff


	//   ....[6]....
        /*006c*/ 	.word	0xffffffff


	//   ....[7]....
        /*0070*/ 	.word	0x0500000f


	//----- nvinfo : EIATTR_COOP_GROUP_INSTR_OFFSETS
	.align		4
.L_1485:
        /*0074*/ 	.byte	0x04, 0x28
        /*0076*/ 	.short	(.L_1487 - .L_1486)


	//   ....[0]....
.L_1486:
        /*0078*/ 	.word	0x00000070


	//   ....[1]....
        /*007c*/ 	.word	0x000001a0


	//   ....[2]....
        /*0080*/ 	.word	0x000001f0


	//   ....[3]....
        /*0084*/ 	.word	0x000003e0


	//   ....[4]....
        /*0088*/ 	.word	0x00000620


	//   ....[5]....
        /*008c*/ 	.word	0x000011e0


	//   ....[6]....
        /*0090*/ 	.word	0x00004d80


	//   ....[7]....
        /*0094*/ 	.word	0x00008410


	//----- nvinfo : EIATTR_REG_RECONFIG
	.align		4
.L_1487:
        /*0098*/ 	.byte	0x01, 0x54
	.zero		2


	//----- nvinfo : EIATTR_SYSCALL_OFFSETS
	.align		4
        /*009c*/ 	.byte	0x04, 0x46
        /*009e*/ 	.short	(.L_1489 - .L_1488)


	//   ....[0]....
.L_1488:
        /*00a0*/ 	.word	0x00000e40


	//   ....[1]....
        /*00a4*/ 	.word	0x00000f30


	//   ....[2]....
        /*00a8*/ 	.word	0x00001090


	//   ....[3]....
        /*00ac*/ 	.word	0x00001180


	//   ....[4]....
        /*00b0*/ 	.word	0x00001400


	//----- nvinfo : EIATTR_MBARRIER_INSTR_OFFSETS
	.align		4
.L_1489:
        /*00b4*/ 	.byte	0x04, 0x39
        /*00b6*/ 	.short	(.L_1491 - .L_1490)


	//   ....[0]....
.L_1490:
        /*00b8*/ 	.word	0x00000290
        /*00bc*/ 	.word	0x000000ff
        /*00c0*/ 	.word	0x00026800
        /*00c4*/ 	.short	0x0100
        /*00c6*/ 	.byte	0x06
	.zero		1


	//   ....[1]....
        /*00c8*/ 	.word	0x00000390
        /*00cc*/ 	.word	0x000000ff
        /*00d0*/ 	.word	0x00026810
        /*00d4*/ 	.short	0x0100
        /*00d6*/ 	.byte	0x08
	.zero		1


	//   ....[2]....
        /*00d8*/ 	.word	0x000003a0
        /*00dc*/ 	.word	0x000000ff
        /*00e0*/ 	.word	0x00026820
        /*00e4*/ 	.short	0x0100
        /*00e6*/ 	.byte	0x08
	.zero		1


	//   ....[3]....
        /*00e8*/ 	.word	0x000003b0
        /*00ec*/ 	.word	0x000000ff
        /*00f0*/ 	.word	0x00026818
        /*00f4*/ 	.short	0x0100
        /*00f6*/ 	.byte	0x08
	.zero		1


	//   ....[4]....
        /*00f8*/ 	.word	0x000003c0
        /*00fc*/ 	.word	0x000000ff
        /*0100*/ 	.word	0x00026828
        /*0104*/ 	.short	0x0100
        /*0106*/ 	.byte	0x08
	.zero		1


	//   ....[5]....
        /*0108*/ 	.word	0x000004f0
        /*010c*/ 	.word	0x000000ff
        /*0110*/ 	.word	0x00026830
        /*0114*/ 	.short	0x0100
        /*0116*/ 	.byte	0x08
	.zero		1


	//   ....[6]....
        /*0118*/ 	.word	0x00000500
        /*011c*/ 	.word	0x000000ff
        /*0120*/ 	.word	0x00026840
        /*0124*/ 	.short	0x0100
        /*0126*/ 	.byte	0x08
	.zero		1


	//   ....[7]....
        /*0128*/ 	.word	0x00000510
        /*012c*/ 	.word	0x000000ff
        /*0130*/ 	.word	0x00026838
        /*0134*/ 	.short	0x0100
        /*0136*/ 	.byte	0x08
	.zero		1


	//   ....[8]....
        /*0138*/ 	.word	0x00000520
        /*013c*/ 	.word	0x000000ff
        /*0140*/ 	.word	0x00026848
        /*0144*/ 	.short	0x0100
        /*0146*/ 	.byte	0x08
	.zero		1


	//   ....[9]....
        /*0148*/ 	.word	0x00001220
        /*014c*/ 	.word	0x00000002
        /*0150*/ 	.word	0x00026800
        /*0154*/ 	.short	0x010a
        /*0156*/ 	.byte	0x3f
	.zero		1


	//   ....[10]....
        /*0158*/ 	.word	0x000012c0
        /*015c*/ 	.word	0x00000002
        /*0160*/ 	.word	0x00026800
        /*0164*/ 	.short	0x010a
        /*0166*/ 	.byte	0x3f
	.zero		1


	//   ....[11]....
        /*0168*/ 	.word	0x00001c40
        /*016c*/ 	.word	0x000000ff
        /*0170*/ 	.word	0x00026810
        /*0174*/ 	.short	0x010a
        /*0176*/ 	.byte	0x07
	.zero		1


	//   ....[12]....
        /*0178*/ 	.word	0x00001c80
        /*017c*/ 	.word	0x000000ff
        /*0180*/ 	.word	0x00026810
        /*0184*/ 	.short	0x010a
        /*0186*/ 	.byte	0x07
	.zero		1


	//   ....[13]....
        /*0188*/ 	.word	0x000020c0
        /*018c*/ 	.word	0x000000ff
        /*0190*/ 	.word	0x00026830
        /*0194*/ 	.short	0x010a
        /*0196*/ 	.byte	0x07
	.zero		1


	//   ....[14]....
        /*0198*/ 	.word	0x00002100
        /*019c*/ 	.word	0x000000ff
        /*01a0*/ 	.word	0x00026830
        /*01a4*/ 	.short	0x010a
        /*01a6*/ 	.byte	0x07
	.zero		1


	//   ....[15]....
        /*01a8*/ 	.word	0x00003f30
        /*01ac*/ 	.word	0x000000ff
        /*01b0*/ 	.word	0x00000000
        /*01b4*/ 	.short	0x0101
        /*01b6*/ 	.byte	0x0a
	.zero		1


	//   ....[16]....
        /*01b8*/ 	.word	0x00004240
        /*01bc*/ 	.word	0x000000ff
        /*01c0*/ 	.word	0x00000000
        /*01c4*/ 	.short	0x0101
        /*01c6*/ 	.byte	0x07
	.zero		1


	//   ....[17]....
        /*01c8*/ 	.word	0x000061d0
        /*01cc*/ 	.word	0x00000010
        /*01d0*/ 	.word	0x00026820
        /*01d4*/ 	.short	0x010a
        /*01d6*/ 	.byte	0x3f
	.zero		1


	//   ....[18]....
        /*01d8*/ 	.word	0x00006ad0
        /*01dc*/ 	.word	0x00000010
        /*01e0*/ 	.word	0x00026840
        /*01e4*/ 	.short	0x010a
        /*01e6*/ 	.byte	0x3f
	.zero		1


	//   ....[19]....
        /*01e8*/ 	.word	0x00006de0
        /*01ec*/ 	.word	0x00000010
        /*01f0*/ 	.word	0x00026828
        /*01f4*/ 	.short	0x010a
        /*01f6*/ 	.byte	0x3f
	.zero		1


	//   ....[20]....
        /*01f8*/ 	.word	0x000070f0
        /*01fc*/ 	.word	0x00000010
        /*0200*/ 	.word	0x00026848
        /*0204*/ 	.short	0x010a
        /*0206*/ 	.byte	0x3f
	.zero		1


	//   ....[21]....
        /*0208*/ 	.word	0x000073b0
        /*020c*/ 	.word	0x00000010
        /*0210*/ 	.word	0x00026820
        /*0214*/ 	.short	0x010a
        /*0216*/ 	.byte	0x3f
	.zero		1


	//   ....[22]....
        /*0218*/ 	.word	0x00007750
        /*021c*/ 	.word	0x00000010
        /*0220*/ 	.word	0x00026840
        /*0224*/ 	.short	0x010a
        /*0226*/ 	.byte	0x3f
	.zero		1


	//   ....[23]....
        /*0228*/ 	.word	0x00007a30
        /*022c*/ 	.word	0x00000010
        /*0230*/ 	.word	0x00026828
        /*0234*/ 	.short	0x010a
        /*0236*/ 	.byte	0x3f
	.zero		1


	//   ....[24]....
        /*0238*/ 	.word	0x00007dc0
        /*023c*/ 	.word	0x00000003
        /*0240*/ 	.word	0x00026840
        /*0244*/ 	.short	0x010a
        /*0246*/ 	.byte	0x3f
	.zero		1


	//   ....[25]....
        /*0248*/ 	.word	0x00008270
        /*024c*/ 	.word	0x00000006
        /*0250*/ 	.word	0x00000000
        /*0254*/ 	.short	0x010a
        /*0256*/ 	.byte	0x3f
	.zero		1


	//   ....[26]....
        /*0258*/ 	.word	0x000082d0
        /*025c*/ 	.word	0x00000003
        /*0260*/ 	.word	0x00000000
        /*0264*/ 	.short	0x010a
        /*0266*/ 	.byte	0x3f
	.zero		1


	//   ....[27]....
        /*0268*/ 	.word	0x00008330
        /*026c*/ 	.word	0x00000000
        /*0270*/ 	.word	0x00000000
        /*0274*/ 	.short	0x010a
        /*0276*/ 	.byte	0x3f
	.zero		1


	//   ....[28]....
        /*0278*/ 	.word	0x00008360
        /*027c*/ 	.word	0x00000003
        /*0280*/ 	.word	0x00000000
        /*0284*/ 	.short	0x010a
        /*0286*/ 	.byte	0x3f
	.zero		1


	//   ....[29]....
        /*0288*/ 	.word	0x00008440
        /*028c*/ 	.word	0x00000002
        /*0290*/ 	.word	0x00026800
        /*0294*/ 	.short	0x010a
        /*0296*/ 	.byte	0x3f
	.zero		1


	//   ....[30]....
        /*0298*/ 	.word	0x000084a0
        /*029c*/ 	.word	0x00000005
        /*02a0*/ 	.word	0x00026810
        /*02a4*/ 	.short	0x010a
        /*02a6*/ 	.byte	0x3f
	.zero		1


	//   ....[31]....
        /*02a8*/ 	.word	0x00008500
        /*02ac*/ 	.word	0x00000005
        /*02b0*/ 	.word	0x00026830
        /*02b4*/ 	.short	0x010a
        /*02b6*/ 	.byte	0x3f
	.zero		1


	//   ....[32]....
        /*02b8*/ 	.word	0x00008550
        /*02bc*/ 	.word	0x00000010
        /*02c0*/ 	.word	0x00026820
        /*02c4*/ 	.short	0x010a
        /*02c6*/ 	.byte	0x3f
	.zero		1


	//   ....[33]....
        /*02c8*/ 	.word	0x000085a0
        /*02cc*/ 	.word	0x00000010
        /*02d0*/ 	.word	0x00026840
        /*02d4*/ 	.short	0x010a
        /*02d6*/ 	.byte	0x3f
	.zero		1


	//   ....[34]....
        /*02d8*/ 	.word	0x000085f0
        /*02dc*/ 	.word	0x00000010
        /*02e0*/ 	.word	0x00026828
        /*02e4*/ 	.short	0x010a
        /*02e6*/ 	.byte	0x3f
	.zero		1


	//   ....[35]....
        /*02e8*/ 	.word	0x00008640
        /*02ec*/ 	.word	0x00000010
        /*02f0*/ 	.word	0x00026848
        /*02f4*/ 	.short	0x010a
        /*02f6*/ 	.byte	0x3f
	.zero		1


	//   ....[36]....
        /*02f8*/ 	.word	0x000086a0
        /*02fc*/ 	.word	0x00000010
        /*0300*/ 	.word	0x00026820
        /*0304*/ 	.short	0x010a
        /*0306*/ 	.byte	0x3f
	.zero		1


	//   ....[37]....
        /*0308*/ 	.word	0x000086f0
        /*030c*/ 	.word	0x00000010
        /*0310*/ 	.word	0x00026840
        /*0314*/ 	.short	0x010a
        /*0316*/ 	.byte	0x3f
	.zero		1


	//   ....[38]....
        /*0318*/ 	.word	0x00008740
        /*031c*/ 	.word	0x00000010
        /*0320*/ 	.word	0x00026828
        /*0324*/ 	.short	0x010a
        /*0326*/ 	.byte	0x3f
	.zero		1


	//   ....[39]....
        /*0328*/ 	.word	0x00008790
        /*032c*/ 	.word	0x00000003
        /*0330*/ 	.word	0x00026840
        /*0334*/ 	.short	0x010a
        /*0336*/ 	.byte	0x3f
	.zero		1


	//   ....[40]....
        /*0338*/ 	.word	0x00008860
        /*033c*/ 	.word	0x00000006
        /*0340*/ 	.word	0x00000000
        /*0344*/ 	.short	0x010a
        /*0346*/ 	.byte	0x3f
	.zero		1


	//   ....[41]....
        /*0348*/ 	.word	0x000088b0
        /*034c*/ 	.word	0x00000003
        /*0350*/ 	.word	0x00000000
        /*0354*/ 	.short	0x010a
        /*0356*/ 	.byte	0x3f
	.zero		1


	//   ....[42]....
        /*0358*/ 	.word	0x00008900
        /*035c*/ 	.word	0x00000000
        /*0360*/ 	.word	0x00000000
        /*0364*/ 	.short	0x010a
        /*0366*/ 	.byte	0x3f
	.zero		1


	//----- nvinfo : EIATTR_NUM_MBARRIERS
	.align		4
.L_1491:
        /*0368*/ 	.byte	0x03, 0x38
        /*036a*/ 	.short	0x0009


	//----- nvinfo : EIATTR_EXIT_INSTR_OFFSETS
	.align		4
        /*036c*/ 	.byte	0x04, 0x1c
        /*036e*/ 	.short	(.L_1493 - .L_1492)


	//   ....[0]....
.L_1492:
        /*0370*/ 	.word	0x000083b0


	//----- nvinfo : EIATTR_MAX_THREADS
	.align		4
.L_1493:
        /*0374*/ 	.byte	0x04, 0x05
        /*0376*/ 	.short	(.L_1495 - .L_1494)
.L_1494:
        /*0378*/ 	.word	0x00000180
        /*037c*/ 	.word	0x00000001
        /*0380*/ 	.word	0x00000001


	//----- nvinfo : EIATTR_CRS_STACK_SIZE
	.align		4
.L_1495:
        /*0384*/ 	.byte	0x04, 0x1e
        /*0386*/ 	.short	(.L_1497 - .L_1496)
.L_1496:
        /*0388*/ 	.word	0x00000000


	//----- nvinfo : EIATTR_CBANK_PARAM_SIZE
	.align		4
.L_1497:
        /*038c*/ 	.byte	0x03, 0x19
        /*038e*/ 	.short	0x0770


	//----- nvinfo : EIATTR_PARAM_CBANK
	.align		4
        /*0390*/ 	.byte	0x04, 0x0a
        /*0392*/ 	.short	(.L_1499 - .L_1498)
	.align		4
.L_1498:
        /*0394*/ 	.word	index@(.nv.constant0._ZN7cutlass13device_kernelIN5flash11enable_sm90INS1_16FlashAttnBwdSm90INS1_25CollectiveMainloopBwdSm90ILi2ELi2ELi2EN4cute5tupleIJNS5_1CILi1EEES8_S8_EEENS6_IJNS7_ILi64EEENS7_ILi128EEENS7_ILi96EEEEEENS_6half_tEfNS_4arch4Sm90ELb1ELb0ELb0ELb0ELb0ELb1ELb0ELb0ELi2ELi1ELi2ELi1ELb1EEENS1_24CollectiveEpilogueBwdGQAISD_fSG_Li256ELb0ELb0EEENS1_25SingleTileBwdLPTSchedulerILb0ELi128ELb0EEEEEEEEEvNT_6ParamsE)
        /*0398*/ 	.short	0x0210
        /*039a*/ 	.short	0x0770


	//----- nvinfo : EIATTR_SW_WAR
	.align		4
.L_1499:
        /*039c*/ 	.byte	0x04, 0x36
        /*039e*/ 	.short	(.L_1501 - .L_1500)
.L_1500:
        /*03a0*/ 	.word	0x00000008
.L_1501:


//--------------------- .nv.info._ZN7cutlass13device_kernelIN5flash11enable_sm90INS1_16FlashAttnBwdSm90INS1_25CollectiveMainloopBwdSm90ILi2ELi2ELi2EN4cute5tupleIJNS5_1CILi1EEES8_S8_EEENS6_IJNS7_ILi64EEENS7_ILi128EEENS7_ILi96EEEEEENS_6half_tEfNS_4arch4Sm90ELb1ELb0ELb0ELb0ELb1ELb1ELb0ELb0ELi2ELi1ELi2ELi1ELb1EEENS1_24CollectiveEpilogueBwdGQAISD_fSG_Li256ELb0ELb1EEENS1_25SingleTileBwdLPTSchedulerILb0ELi128ELb1EEEEEEEEEvNT_6ParamsE --------------------------
	.section	.nv.info._ZN7cutlass13device_kernelIN5flash11enable_sm90INS1_16FlashAttnBwdSm90INS1_25CollectiveMainloopBwdSm90ILi2ELi2ELi2EN4cute5tupleIJNS5_1CILi1EEES8_S8_EEENS6_IJNS7_ILi64EEENS7_ILi128EEENS7_ILi96EEEEEENS_6half_tEfNS_4arch4Sm90ELb1ELb0ELb0ELb0ELb1ELb1ELb0ELb0ELi2ELi1ELi2ELi1ELb1EEENS1_24CollectiveEpilogueBwdGQAISD_fSG_Li256ELb0ELb1EEENS1_25SingleTileBwdLPTSchedulerILb0ELi128ELb1EEEEEEEEEvNT_6ParamsE,"",@"SHT_CUDA_INFO"
	.sectionflags	@""
	.align	4


	//----- nvinfo : EIATTR_CUDA_API_VERSION
	.align		4
        /*0000*/ 	.byte	0x04, 0x37
        /*0002*/ 	.short	(.L_1503 - .L_1502)
.L_1502:
        /*0004*/ 	.word	0x00000082


	//----- nvinfo : EIATTR_KPARAM_INFO
	.align		4
.L_1503:
        /*0008*/ 	.byte	0x04, 0x17
        /*000a*/ 	.short	(.L_1505 - .L_1504)
.L_1504:
        /*000c*/ 	.word	0x00000000
        /*0010*/ 	.short	0x0000
        /*0012*/ 	.short	0x0070
        /*0014*/ 	.byte	0x00, 0xf0, 0x01, 0x1c


	//----- nvinfo : EIATTR_SPARSE_MMA_MASK
	.align		4
.L_1505:
        /*0018*/ 	.byte	0x03, 0x50
        /*001a*/ 	.short	0x0000


	//----- nvinfo : EIATTR_MAXREG_COUNT
	.align		4
        /*001c*/ 	.byte	0x03, 0x1b
        /*001e*/ 	.short	0x00a8


	//----- nvinfo : EIATTR_NUM_BARRIERS
	.align		4
        /*0020*/ 	.byte	0x02, 0x4c
        /*0022*/ 	.byte	0x10
	.zero		1


	//----- nvinfo : EIATTR_EXTERNS
	.align		4
        /*0024*/ 	.byte	0x04, 0x0f
        /*0026*/ 	.short	(.L_1507 - .L_1506)


	//   ....[0]....
	.align		4
.L_1506:
        /*0028*/ 	.word	index@(__assertfail)


	//----- nvinfo : EIATTR_ANNOTATIONS
	.align		4
.L_1507:
        /*002c*/ 	.byte	0x04, 0x55
        /*002e*/ 	.short	(.L_1509 - .L_1508)


	//   ....[0]....
.L_1508:
        /*0030*/ 	.word	0x00000001
        /*0034*/ 	.byte	0x50, 0x79, 0x00, 0x00, 0x01, 0x00, 0x00, 0x00, 0x00, 0x86, 0x00, 0x00


	//----- nvinfo : EIATTR_MERCURY_ISA_VERSION
	.align		4
.L_1509:
        /*0040*/ 	.byte	0x03, 0x5f
        /*0042*/ 	.short	0x0101


	//----- nvinfo : EIATTR_INT_WARP_WIDE_INSTR_OFFSETS
	.align		4
        /*0044*/ 	.byte	0x04, 0x31
        /*0046*/ 	.short	(.L_1511 - .L_1510)


	//   ....[0]....
.L_1510:
        /*0048*/ 	.word	0x00000190


	//   ....[1]....
        /*004c*/ 	.word	0x000001c0


	//   ....[2]....
        /*0050*/ 	.word	0x00005e60


	//   ....[3]....
        /*0054*/ 	.word	0x000064d0


	//   ....[4]....
        /*0058*/ 	.word	0x000069f0


	//----- nvinfo : EIATTR_COOP_GROUP_MASK_REGIDS
	.align		4
.L_1511:
        /*005c*/ 	.byte	0x04, 0x29
        /*005e*/ 	.short	(.L_1513 - .L_1512)


	//   ....[0]....
.L_1512:
        /*0060*/ 	.word	0xffffffff


	//   ....[1]....
        /*0064*/ 	.word	0xffffffff


	//   ....[2]....
        /*0068*/ 	.word	0xffffffff


	//   ....[3]....
        /*006c*/ 	.word	0xffffffff


	//   ....[4]....
        /*0070*/ 	.word	0xffffffff


	//   ....[5]....
        /*0074*/ 	.word	0xffffffff


	//   ....[6]....
        /*0078*/ 	.word	0xffffffff


	//   ....[7]....
        /*007c*/ 	.word	0xffffffff


	//   ....[8]....
        /*0080*/ 	.word	0xffffffff


	//   ....[9]....
        /*0084*/ 	.word	0xffffffff


	//   ....[10]....
        /*0088*/ 	.word	0xffffffff


	//   ....[11]....
        /*008c*/ 	.word	0xffffffff


	//   ....[12]....
        /*0090*/ 	.word	0xffffffff


	//   ....[13]....
        /*0094*/ 	.word	0xffffffff


	//   ....[14]....
        /*0098*/ 	.word	0xffffffff


	//   ....[15]....
        /*009c*/ 	.word	0xffffffff


	//   ....[16]....
        /*00a0*/ 	.word	0xffffffff


	//   ....[17]....
        /*00a4*/ 	.word	0x0500000f


	//   ....[18]....
        /*00a8*/ 	.word	0x0500000f


	//   ....[19]....
        /*00ac*/ 	.word	0x0500000f


	//   ....[20]....
        /*00b0*/ 	.word	0x0500000f


	//   ....[21]....
        /*00b4*/ 	.word	0x0500000f


	//   ....[22]....
        /*00b8*/ 	.word	0x0500000f


	//----- nvinfo : EIATTR_COOP_GROUP_INSTR_OFFSETS
	.align		4
.L_1513:
        /*00bc*/ 	.byte	0x04, 0x28
        /*00be*/ 	.short	(.L_1515 - .L_1514)


	//   ....[0]....
.L_1514:
        /*00c0*/ 	.word	0x00000070


	//   ....[1]....
        /*00c4*/ 	.word	0x000001a0


	//   ....[2]....
        /*00c8*/ 	.word	0x000001f0


	//   ....[3]....
        /*00cc*/ 	.word	0x000003e0


	//   ....[4]....
        /*00d0*/ 	.word	0x00000630


	//   ....[5]....
        /*00d4*/ 	.word	0x00001220


	//   ....[6]....
        /*00d8*/ 	.word	0x00004bc0


	//   ....[7]....
        /*00dc*/ 	.word	0x00004d40


	//   ....[8]....
        /*00e0*/ 	.word	0x00004ff0


	//   ....[9]....
        /*00e4*/ 	.word	0x00005180


	//   ....[10]....
        /*00e8*/ 	.word	0x00005290


	//   ....[11]....
        /*00ec*/ 	.word	0x00005a60


	//   ....[12]....
        /*00f0*/ 	.word	0x00005d90


	//   ....[13]....
        /*00f4*/ 	.word	0x00006150


	//   ....[14]....
        /*00f8*/ 	.word	0x00006400


	//   ....[15]....
        /*00fc*/ 	.word	0x000066b0


	//   ....[16]....
        /*0100*/ 	.word	0x00006920


	//   ....[17]....
        /*0104*/ 	.word	0x00009320


	//   ....[18]....
        /*0108*/ 	.word	0x00009490


	//   ....[19]....
        /*010c*/ 	.word	0x00009500


	//   ....[20]....
        /*0110*/ 	.word	0x00009570


	//   ....[21]....
        /*0114*/ 	.word	0x000095e0


	//   ....[22]....
        /*0118*/ 	.word	0x00009650


	//----- nvinfo : EIATTR_REG_RECONFIG
	.align		4
.L_1515:
        /*011c*/ 	.byte	0x01, 0x54
	.zero		2


	//----- nvinfo : EIATTR_SYSCALL_OFFSETS
	.align		4
        /*0120*/ 	.byte	0x04, 0x46
        /*0122*/ 	.short	(.L_1517 - .L_1516)


	//   ....[0]....
.L_1516:
        /*0124*/ 	.word	0x00000e80


	//   ....[1]....
        /*0128*/ 	.word	0x00000f70


	//   ....[2]....
        /*012c*/ 	.word	0x000010d0


	//   ....[3]....
        /*0130*/ 	.word	0x000011c0


	//   ....[4]....
        /*0134*/ 	.word	0x00001440


	//----- nvinfo : EIATTR_MBARRIER_INSTR_OFFSETS
	.align		4
.L_1517:
        /*0138*/ 	.byte	0x04, 0x39
        /*013a*/ 	.short	(.L_1519 - .L_1518)


	//   ....[0]....
.L_1518:
        /*013c*/ 	.word	0x00000290
        /*0140*/ 	.word	0x000000ff
        /*0144*/ 	.word	0x00026800
        /*0148*/ 	.short	0x0100
        /*014a*/ 	.byte	0x06
	.zero		1


	//   ....[1]....
        /*014c*/ 	.word	0x00000390
        /*0150*/ 	.word	0x000000ff
        /*0154*/ 	.word	0x00026810
        /*0158*/ 	.short	0x0100
        /*015a*/ 	.byte	0x08
	.zero		1


	//   ....[2]....
        /*015c*/ 	.word	0x000003a0
        /*0160*/ 	.word	0x000000ff
        /*0164*/ 	.word	0x00026820
        /*0168*/ 	.short	0x0100
        /*016a*/ 	.byte	0x08
	.zero		1


	//   ....[3]....
        /*016c*/ 	.word	0x000003b0
        /*0170*/ 	.word	0x000000ff
        /*0174*/ 	.word	0x00026818
        /*0178*/ 	.short	0x0100
        /*017a*/ 	.byte	0x08
	.zero		1


	//   ....[4]....
        /*017c*/ 	.word	0x000003c0
        /*0180*/ 	.word	0x000000ff
        /*0184*/ 	.word	0x00026828
        /*0188*/ 	.short	0x0100
        /*018a*/ 	.byte	0x08
	.zero		1


	//   ....[5]....
        /*018c*/ 	.word	0x000004f0
        /*0190*/ 	.word	0x000000ff
        /*0194*/ 	.word	0x00026830
        /*0198*/ 	.short	0x0100
        /*019a*/ 	.byte	0x08
	.zero		1


	//   ....[6]....
        /*019c*/ 	.word	0x00000500
        /*01a0*/ 	.word	0x000000ff
        /*01a4*/ 	.word	0x00026840
        /*01a8*/ 	.short	0x0100
        /*01aa*/ 	.byte	0x08
	.zero		1


	//   ....[7]....
        /*01ac*/ 	.word	0x00000510
        /*01b0*/ 	.word	0x000000ff
        /*01b4*/ 	.word	0x00026838
        /*01b8*/ 	.short	0x0100
        /*01ba*/ 	.byte	0x08
	.zero		1


	//   ....[8]....
        /*01bc*/ 	.word	0x00000520
        /*01c0*/ 	.word	0x000000ff
        /*01c4*/ 	.word	0x00026848
        /*01c8*/ 	.short	0x0100
        /*01ca*/ 	.byte	0x08
	.zero		1


	//   ....[9]....
        /*01cc*/ 	.word	0x00001260
        /*01d0*/ 	.word	0x00000002
        /*01d4*/ 	.word	0x00026800
        /*01d8*/ 	.short	0x010a
        /*01da*/ 	.byte	0x3f
	.zero		1


	//   ....[10]....
        /*01dc*/ 	.word	0x00001300
        /*01e0*/ 	.word	0x00000002
        /*01e4*/ 	.word	0x00026800
        /*01e8*/ 	.short	0x010a
        /*01ea*/ 	.byte	0x3f
	.zero		1


	//   ....[11]....
        /*01ec*/ 	.word	0x00001c80
        /*01f0*/ 	.word	0x000000ff
        /*01f4*/ 	.word	0x00026810
        /*01f8*/ 	.short	0x010a
        /*01fa*/ 	.byte	0x08
	.zero		1


	//   ....[12]....
        /*01fc*/ 	.word	0x00001cc0
        /*0200*/ 	.word	0x000000ff
        /*0204*/ 	.word	0x00026810
        /*0208*/ 	.short	0x010a
        /*020a*/ 	.byte	0x08
	.zero		1


	//   ....[13]....
        /*020c*/ 	.word	0x00002100
        /*0210*/ 	.word	0x000000ff
        /*0214*/ 	.word	0x00026830
        /*0218*/ 	.short	0x010a
        /*021a*/ 	.byte	0x08
	.zero		1


	//   ....[14]....
        /*021c*/ 	.word	0x00002140
        /*0220*/ 	.word	0x000000ff
        /*0224*/ 	.word	0x00026830
        /*0228*/ 	.short	0x010a
        /*022a*/ 	.byte	0x08
	.zero		1


	//   ....[15]....
        /*022c*/ 	.word	0x00003f60
        /*0230*/ 	.word	0x000000ff
        /*0234*/ 	.word	0x00000000
        /*0238*/ 	.short	0x0101
        /*023a*/ 	.byte	0x0a
	.zero		1


	//   ....[16]....
        /*023c*/ 	.word	0x00004240
        /*0240*/ 	.word	0x000000ff
        /*0244*/ 	.word	0x00000000
        /*0248*/ 	.short	0x0101
        /*024a*/ 	.byte	0x08
	.zero		1


	//   ....[17]....
        /*024c*/ 	.word	0x000070e0
        /*0250*/ 	.word	0x00000010
        /*0254*/ 	.word	0x00026820
        /*0258*/ 	.short	0x010a
        /*025a*/ 	.byte	0x3f
	.zero		1


	//   ....[18]....
        /*025c*/ 	.word	0x000079e0
        /*0260*/ 	.word	0x00000010
        /*0264*/ 	.word	0x00026840
        /*0268*/ 	.short	0x010a
        /*026a*/ 	.byte	0x3f
	.zero		1


	//   ....[19]....
        /*026c*/ 	.word	0x00007cf0
        /*0270*/ 	.word	0x00000010
        /*0274*/ 	.word	0x00026828
        /*0278*/ 	.short	0x010a
        /*027a*/ 	.byte	0x3f
	.zero		1


	//   ....[20]....
        /*027c*/ 	.word	0x00008000
        /*0280*/ 	.word	0x00000010
        /*0284*/ 	.word	0x00026848
        /*0288*/ 	.short	0x010a
        /*028a*/ 	.byte	0x3f
	.zero		1


	//   ....[21]....
        /*028c*/ 	.word	0x000082c0
        /*0290*/ 	.word	0x00000010
        /*0294*/ 	.word	0x00026820
        /*0298*/ 	.short	0x010a
        /*029a*/ 	.byte	0x3f
	.zero		1


	//   ....[22]....
        /*029c*/ 	.word	0x00008660
        /*02a0*/ 	.word	0x00000010
        /*02a4*/ 	.word	0x00026840
        /*02a8*/ 	.short	0x010a
        /*02aa*/ 	.byte	0x3f
	.zero		1


	//   ....[23]....
        /*02ac*/ 	.word	0x00008940
        /*02b0*/ 	.word	0x00000010
        /*02b4*/ 	.word	0x00026828
        /*02b8*/ 	.short	0x010a
        /*02ba*/ 	.byte	0x3f
	.zero		1


	//   ....[24]....
        /*02bc*/ 	.word	0x00008cd0
        /*02c0*/ 	.word	0x00000003
        /*02c4*/ 	.word	0x00026840
        /*02c8*/ 	.short	0x010a
        /*02ca*/ 	.byte	0x3f
	.zero		1


	//   ....[25]....
        /*02cc*/ 	.word	0x00009180
        /*02d0*/ 	.word	0x00000006
        /*02d4*/ 	.word	0x00000000
        /*02d8*/ 	.short	0x010a
        /*02da*/ 	.byte	0x3f
	.zero		1


	//   ....[26]....
        /*02dc*/ 	.word	0x000091e0
        /*02e0*/ 	.word	0x00000003
        /*02e4*/ 	.word	0x00000000
        /*02e8*/ 	.short	0x010a
        /*02ea*/ 	.byte	0x3f
	.zero		1


	//   ....[27]....
        /*02ec*/ 	.word	0x00009240
        /*02f0*/ 	.word	0x00000000
        /*02f4*/ 	.word	0x00000000
        /*02f8*/ 	.short	0x010a
        /*02fa*/ 	.byte	0x3f
	.zero		1


	//   ....[28]....
        /*02fc*/ 	.word	0x00009270
        /*0300*/ 	.word	0x00000003
        /*0304*/ 	.word	0x00000000
        /*0308*/ 	.short	0x010a
        /*030a*/ 	.byte	0x3f
	.zero		1


	//   ....[29]....
        /*030c*/ 	.word	0x00009350
        /*0310*/ 	.word	0x00000002
        /*0314*/ 	.word	0x00026800
        /*0318*/ 	.short	0x010a
        /*031a*/ 	.byte	0x3f
	.zero		1


	//   ....[30]....
        /*031c*/ 	.word	0x000093b0
        /*0320*/ 	.word	0x00000005
        /*0324*/ 	.word	0x00026810
        /*0328*/ 	.short	0x010a
        /*032a*/ 	.byte	0x3f
	.zero		1


	//   ....[31]....
        /*032c*/ 	.word	0x00009410
        /*0330*/ 	.word	0x00000005
        /*0334*/ 	.word	0x00026830
        /*0338*/ 	.short	0x010a
        /*033a*/ 	.byte	0x3f
	.zero		1


	//   ....[32]....
        /*033c*/ 	.word	0x00009690
        /*0340*/ 	.word	0x00000010
        /*0344*/ 	.word	0x00026820
        /*0348*/ 	.short	0x010a
        /*034a*/ 	.byte	0x3f
	.zero		1


	//   ....[33]....
        /*034c*/ 	.word	0x000096e0
        /*0350*/ 	.word	0x00000010
        /*0354*/ 	.word	0x00026840
        /*0358*/ 	.short	0x010a
        /*035a*/ 	.byte	0x3f
	.zero		1


	//   ....[34]....
        /*035c*/ 	.word	0x00009730
        /*0360*/ 	.word	0x00000010
        /*0364*/ 	.word	0x00026828
        /*0368*/ 	.short	0x010a
        /*036a*/ 	.byte	0x3f
	.zero		1


	//   ....[35]....
        /*036c*/ 	.word	0x00009780
        /*0370*/ 	.word	0x00000010
        /*0374*/ 	.word	0x00026848
        /*0378*/ 	.short	0x010a
        /*037a*/ 	.byte	0x3f
	.zero		1


	//   ....[36]....
        /*037c*/ 	.word	0x000097e0
        /*0380*/ 	.word	0x00000010
        /*0384*/ 	.word	0x00026820
        /*0388*/ 	.short	0x010a
        /*038a*/ 	.byte	0x3f
	.zero		1


	//   ....[37]....
        /*038c*/ 	.word	0x00009830
        /*0390*/ 	.word	0x00000010
        /*0394*/ 	.word	0x00026840
        /*0398*/ 	.short	0x010a
        /*039a*/ 	.byte	0x3f
	.zero		1


	//   ....[38]....
        /*039c*/ 	.word	0x00009880
        /*03a0*/ 	.word	0x00000010
        /*03a4*/ 	.word	0x00026828
        /*03a8*/ 	.short	0x010a
        /*03aa*/ 	.byte	0x3f
	.zero		1


	//   ....[39]....
        /*03ac*/ 	.word	0x000098d0
        /*03b0*/ 	.word	0x00000003
        /*03b4*/ 	.word	0x00026840
        /*03b8*/ 	.short	0x010a
        /*03ba*/ 	.byte	0x3f
	.zero		1


	//   ....[40]....
        /*03bc*/ 	.word	0x000099a0
        /*03c0*/ 	.word	0x00000006
        /*03c4*/ 	.word	0x00000000
        /*03c8*/ 	.short	0x010a
        /*03ca*/ 	.byte	0x3f
	.zero		1


	//   ....[41]....
        /*03cc*/ 	.word	0x000099f0
        /*03d0*/ 	.word	0x00000003
        /*03d4*/ 	.word	0x00000000
        /*03d8*/ 	.short	0x010a
        /*03da*/ 	.byte	0x3f
	.zero		1


	//   ....[42]....
        /*03dc*/ 	.word	0x00009a40
        /*03e0*/ 	.word	0x00000000
        /*03e4*/ 	.word	0x00000000
        /*03e8*/ 	.short	0x010a
        /*03ea*/ 	.byte	0x3f
	.zero		1


	//----- nvinfo : EIATTR_NUM_MBARRIERS
	.align		4
.L_1519:
        /*03ec*/ 	.byte	0x03, 0x38
        /*03ee*/ 	.short	0x0009


	//----- nvinfo : EIATTR_EXIT_INSTR_OFFSETS
	.align		4
        /*03f0*/ 	.byte	0x04, 0x1c
        /*03f2*/ 	.short	(.L_1521 - .L_1520)


	//   ....[0]....
.L_1520:
        /*03f4*/ 	.word	0x000092c0


	//----- nvinfo : EIATTR_MAX_THREADS
	.align		4
.L_1521:
        /*03f8*/ 	.byte	0x04, 0x05
        /*03fa*/ 	.short	(.L_1523 - .L_1522)
.L_1522:
        /*03fc*/ 	.word	0x00000180
        /*0400*/ 	.word	0x00000001
        /*0404*/ 	.word	0x00000001


	//----- nvinfo : EIATTR_CRS_STACK_SIZE
	.align		4
.L_1523:
        /*0408*/ 	.byte	0x04, 0x1e
        /*040a*/ 	.short	(.L_1525 - .L_1524)
.L_1524:
        /*040c*/ 	.word	0x00000000


	//----- nvinfo : EIATTR_CBANK_PARAM_SIZE
	.align		4
.L_1525:
        /*0410*/ 	.byte	0x03, 0x19
        /*0412*/ 	.short	0x0770


	//----- nvinfo : EIATTR_PARAM_CBANK
	.align		4
        /*0414*/ 	.byte	0x04, 0x0a
        /*0416*/ 	.short	(.L_1527 - .L_1526)
	.align		4
.L_1526:
        /*0418*/ 	.word	index@(.nv.constant0._ZN7cutlass13device_kernelIN5flash11enable_sm90INS1_16FlashAttnBwdSm90INS1_25CollectiveMainloopBwdSm90ILi2ELi2ELi2EN4cute5tupleIJNS5_1CILi1EEES8_S8_EEENS6_IJNS7_ILi64EEENS7_ILi128EEENS7_ILi96EEEEEENS_6half_tEfNS_4arch4Sm90ELb1ELb0ELb0ELb0ELb1ELb1ELb0ELb0ELi2ELi1ELi2ELi1ELb1EEENS1_24CollectiveEpilogueBwdGQAISD_fSG_Li256ELb0ELb1EEENS1_25SingleTileBwdLPTSchedulerILb0ELi128ELb1EEEEEEEEEvNT_6ParamsE)
        /*041c*/ 	.short	0x0210
        /*041e*/ 	.short	0x0770


	//----- nvinfo : EIATTR_SW_WAR
	.align		4
.L_1527:
        /*0420*/ 	.byte	0x04, 0x36
        /*0422*/ 	.short	(.L_1529 - .L_1528)
.L_1528:
        /*0424*/ 	.word	0x00000008
.L_1529:


//--------------------- .nv.info._ZN7cutlass13device_kernelIN5flash22FlashAttnBwdPreprocessIN4cute5tupleIJNS3_1CILi64EEENS5_ILi96EEEEEENS_6half_tEfNS_4arch4Sm90ELb1ELb0EEEEEvNT_6ParamsE --------------------------
	.section	.nv.info._ZN7cutlass13device_kernelIN5flash22FlashAttnBwdPreprocessIN4cute5tupleIJNS3_1CILi64EEENS5_ILi96EEEEEENS_6half_tEfNS_4arch4Sm90ELb1ELb0EEEEEvNT_6ParamsE,"",@"SHT_CUDA_INFO"
	.sectionflags	@""
	.align	4


	//----- nvinfo : EIATTR_CUDA_API_VERSION
	.align		4
        /*0000*/ 	.byte	0x04, 0x37
        /*0002*/ 	.short	(.L_1531 - .L_1530)
.L_1530:
        /*0004*/ 	.word	0x00000082


	//----- nvinfo : EIATTR_KPARAM_INFO
	.align		4
.L_1531:
        /*0008*/ 	.byte	0x04, 0x17
        /*000a*/ 	.short	(.L_1533 - .L_1532)
.L_1532:
        /*000c*/ 	.word	0x00000000
        /*0010*/ 	.short	0x0000
        /*0012*/ 	.short	0x0000
        /*0014*/ 	.byte	0x00, 0xf0, 0xc1, 0x03


	//----- nvinfo : EIATTR_SPARSE_MMA_MASK
	.align		4
.L_1533:
        /*0018*/ 	.byte	0x03, 0x50
        /*001a*/ 	.short	0x0000


	//----- nvinfo : EIATTR_MAXREG_COUNT
	.align		4
        /*001c*/ 	.byte	0x03, 0x1b
        /*001e*/ 	.short	0x0080


	//----- nvinfo : EIATTR_MERCURY_ISA_VERSION
	.align		4
        /*0020*/ 	.byte	0x03, 0x5f
        /*0022*/ 	.short	0x0101


	//----- nvinfo : EIATTR_COOP_GROUP_MASK_REGIDS
	.align		4
        /*0024*/ 	.byte	0x04, 0x29
        /*0026*/ 	.short	(.L_1535 - .L_1534)


	//   ....[0]....
.L_1534:
        /*0028*/ 	.word	0xffffffff


	//   ....[1]....
        /*002c*/ 	.word	0xffffffff


	//----- nvinfo : EIATTR_COOP_GROUP_INSTR_OFFSETS
	.align		4
.L_1535:
        /*0030*/ 	.byte	0x04, 0x28
        /*0032*/ 	.short	(.L_1537 - .L_1536)


	//   ....[0]....
.L_1536:
        /*0034*/ 	.word	0x00000cf0


	//   ....[1]....
        /*0038*/ 	.word	0x00000d10


	//----- nvinfo : EIATTR_EXIT_INSTR_OFFSETS
	.align		4
.L_1537:
        /*003c*/ 	.byte	0x04, 0x1c
        /*003e*/ 	.short	(.L_1539 - .L_1538)


	//   ....[0]....
.L_1538:
        /*0040*/ 	.word	0x00001260


	//   ....[1]....
        /*0044*/ 	.word	0x000012e0


	//----- nvinfo : EIATTR_MAX_THREADS
	.align		4
.L_1539:
        /*0048*/ 	.byte	0x04, 0x05
        /*004a*/ 	.short	(.L_1541 - .L_1540)
.L_1540:
        /*004c*/ 	.word	0x00000100
        /*0050*/ 	.word	0x00000001
        /*0054*/ 	.word	0x00000001


	//----- nvinfo : EIATTR_CRS_STACK_SIZE
	.align		4
.L_1541:
        /*0058*/ 	.byte	0x04, 0x1e
        /*005a*/ 	.short	(.L_1543 - .L_1542)
.L_1542:
        /*005c*/ 	.word	0x00000000


	//----- nvinfo : EIATTR_CBANK_PARAM_SIZE
	.align		4
.L_1543:
        /*0060*/ 	.byte	0x03, 0x19
        /*0062*/ 	.short	0x00f0


	//----- nvinfo : EIATTR_PARAM_CBANK
	.align		4
        /*0064*/ 	.byte	0x04, 0x0a
        /*0066*/ 	.short	(.L_1545 - .L_1544)
	.align		4
.L_1544:
        /*0068*/ 	.word	index@(.nv.constant0._ZN7cutlass13device_kernelIN5flash22FlashAttnBwdPreprocessIN4cute5tupleIJNS3_1CILi64EEENS5_ILi96EEEEEENS_6half_tEfNS_4arch4Sm90ELb1ELb0EEEEEvNT_6ParamsE)
        /*006c*/ 	.short	0x0210
        /*006e*/ 	.short	0x00f0


	//----- nvinfo : EIATTR_SW_WAR
	.align		4
.L_1545:
        /*0070*/ 	.byte	0x04, 0x36
        /*0072*/ 	.short	(.L_1547 - .L_1546)
.L_1546:
        /*0074*/ 	.word	0x00000008
.L_1547:


//--------------------- .nv.info._ZN7cutlass13device_kernelIN5flash11enable_sm90INS1_16FlashAttnBwdSm90INS1_25CollectiveMainloopBwdSm90ILi2ELi2ELi2EN4cute5tupleIJNS5_1CILi1EEES8_S8_EEENS6_IJNS7_ILi64EEENS7_ILi128EEENS7_ILi96EEEEEENS_6half_tEfNS_4arch4Sm90ELb1ELb0ELb0ELb1ELb0ELb1ELb0ELb0ELi2ELi1ELi2ELi1ELb1EEENS1_21CollectiveEpilogueBwdISD_SE_SG_Li256ELb1ELb0ELi1EEENS1_25SingleTileBwdLPTSchedulerILb1ELi128ELb0EEEEEEEEEvNT_6ParamsE --------------------------
	.section	.nv.info._ZN7cutlass13device_kernelIN5flash11enable_sm90INS1_16FlashAttnBwdSm90INS1_25CollectiveMainloopBwdSm90ILi2ELi2ELi2EN4cute5tupleIJNS5_1CILi1EEES8_S8_EEENS6_IJNS7_ILi64EEENS7_ILi128EEENS7_ILi96EEEEEENS_6half_tEfNS_4arch4Sm90ELb1ELb0ELb0ELb1ELb0ELb1ELb0ELb0ELi2ELi1ELi2ELi1ELb1EEENS1_21CollectiveEpilogueBwdISD_SE_SG_Li256ELb1ELb0ELi1EEENS1_25SingleTileBwdLPTSchedulerILb1ELi128ELb0EEEEEEEEEvNT_6ParamsE,"",@"SHT_CUDA_INFO"
	.sectionflags	@""
	.align	4


	//----- nvinfo : EIATTR_CUDA_API_VERSION
	.align		4
        /*0000*/ 	.byte	0x04, 0x37
        /*0002*/ 	.short	(.L_1549 - .L_1548)
.L_1548:
        /*0004*/ 	.word	0x00000082


	//----- nvinfo : EIATTR_KPARAM_INFO
	.align		4
.L_1549:
        /*0008*/ 	.byte	0x04, 0x17
        /*000a*/ 	.short	(.L_1551 - .L_1550)
.L_1550:
        /*000c*/ 	.word	0x00000000
        /*0010*/ 	.short	0x0000
        /*0012*/ 	.short	0x0070
        /*0014*/ 	.byte	0x00, 0xf0, 0x01, 0x1a


	//----- nvinfo : EIATTR_SPARSE_MMA_MASK
	.align		4
.L_1551:
        /*0018*/ 	.byte	0x03, 0x50
        /*001a*/ 	.short	0x0000


	//----- nvinfo : EIATTR_MAXREG_COUNT
	.align		4
        /*001c*/ 	.byte	0x03, 0x1b
        /*001e*/ 	.short	0x00a8


	//----- nvinfo : EIATTR_NUM_BARRIERS
	.align		4
        /*0020*/ 	.byte	0x02, 0x4c
        /*0022*/ 	.byte	0x10
	.zero		1


	//----- nvinfo : EIATTR_EXTERNS
	.align		4
        /*0024*/ 	.byte	0x04, 0x0f
        /*0026*/ 	.short	(.L_1553 - .L_1552)


	//   ....[0]....
	.align		4
.L_1552:
        /*0028*/ 	.word	index@(__assertfail)


	//----- nvinfo : EIATTR_ANNOTATIONS
	.align		4
.L_1553:
        /*002c*/ 	.byte	0x04, 0x55
        /*002e*/ 	.short	(.L_1555 - .L_1554)


	//   ....[0]....
.L_1554:
        /*0030*/ 	.word	0x00000001
        /*0034*/ 	.byte	0x40, 0x8c, 0x00, 0x00, 0x01, 0x00, 0x00, 0x00, 0x70, 0x90, 0x00, 0x00, 0x01, 0x00, 0x00, 0x00
        /*0044*/ 	.byte	0x90, 0x9d, 0x00, 0x00, 0x01, 0x00, 0x00, 0x00, 0xb0, 0x9d, 0x00, 0x00, 0x01, 0x00, 0x00, 0x00
        /*0054*/ 	.byte	0x90, 0xa1, 0x00, 0x00


	//----- nvinfo : EIATTR_MERCURY_ISA_VERSION
	.align		4
.L_1555:
        /*0058*/ 	.byte	0x03, 0x5f
        /*005a*/ 	.short	0x0101


	//----- nvinfo : EIATTR_INT_WARP_WIDE_INSTR_OFFSETS
	.align		4
        /*005c*/ 	.byte	0x04, 0x31
        /*005e*/ 	.short	(.L_1557 - .L_1556)


	//   ....[0]....
.L_1556:
        /*0060*/ 	.word	0x00000190


	//   ....[1]....
        /*0064*/ 	.word	0x000001c0


	//----- nvinfo : EIATTR_COOP_GROUP_MASK_REGIDS
	.align		4
.L_1557:
        /*0068*/ 	.byte	0x04, 0x29
        /*006a*/ 	.short	(.L_1559 - .L_1558)


	//   ....[0]....
.L_1558:
        /*006c*/ 	.word	0xffffffff


	//   ....[1]....
        /*0070*/ 	.word	0xffffffff


	//   ....[2]....
        /*0074*/ 	.word	0xffffffff


	//   ....[3]....
        /*0078*/ 	.word	0xffffffff


	//   ....[4]....
        /*007c*/ 	.word	0xffffffff


	//   ....[5]....
        /*0080*/ 	.word	0xffffffff


	//   ....[6]....
        /*0084*/ 	.word	0xffffffff


	//   ....[7]....
        /*0088*/ 	.word	0x0500000f


	//----- nvinfo : EIATTR_COOP_GROUP_INSTR_OFFSETS
	.align		4
.L_1559:
        /*008c*/ 	.byte	0x04, 0x28
        /*008e*/ 	.short	(.L_1561 - .L_1560)


	//   ....[0]....
.L_1560:
        /*0090*/ 	.word	0x00000070


	//   ....[1]....
        /*0094*/ 	.word	0x000001a0


	//   ....[2]....
        /*0098*/ 	.word	0x000001f0


	//   ....[3]....
        /*009c*/ 	.word	0x000003e0


	//   ....[4]....
        /*00a0*/ 	.word	0x00000630


	//   ....[5]....
        /*00a4*/ 	.word	0x00001710


	//   ....[6]....
        /*00a8*/ 	.word	0x000066c0


	//   ....[7]....
        /*00ac*/ 	.word	0x0000aad0


	//----- nvinfo : EIATTR_REG_RECONFIG
	.align		4
.L_1561:
        /*00b0*/ 	.byte	0x01, 0x54
	.zero		2


	//----- nvinfo : EIATTR_SYSCALL_OFFSETS
	.align		4
        /*00b4*/ 	.byte	0x04, 0x46
        /*00b6*/ 	.short	(.L_1563 - .L_1562)


	//   ....[0]....
.L_1562:
        /*00b8*/ 	.word	0x00001370


	//   ....[1]....
        /*00bc*/ 	.word	0x00001460


	//   ....[2]....
        /*00c0*/ 	.word	0x000015c0


	//   ....[3]....
        /*00c4*/ 	.word	0x000016b0


	//   ....[4]....
        /*00c8*/ 	.word	0x00001930


	//----- nvinfo : EIATTR_MBARRIER_INSTR_OFFSETS
	.align		4
.L_1563:
        /*00cc*/ 	.byte	0x04, 0x39
        /*00ce*/ 	.short	(.L_1565 - .L_1564)


	//   ....[0]....
.L_1564:
        /*00d0*/ 	.word	0x00000290
        /*00d4*/ 	.word	0x000000ff
        /*00d8*/ 	.word	0x00026800
        /*00dc*/ 	.short	0x0100
        /*00de*/ 	.byte	0x06
	.zero		1


	//   ....[1]....
        /*00e0*/ 	.word	0x00000390
        /*00e4*/ 	.word	0x000000ff
        /*00e8*/ 	.word	0x00026810
        /*00ec*/ 	.short	0x0100
        /*00ee*/ 	.byte	0x08
	.zero		1


	//   ....[2]....
        /*00f0*/ 	.word	0x000003a0
        /*00f4*/ 	.word	0x000000ff
        /*00f8*/ 	.word	0x00026820
        /*00fc*/ 	.short	0x0100
        /*00fe*/ 	.byte	0x08
	.zero		1


	//   ....[3]....
        /*0100*/ 	.word	0x000003b0
        /*0104*/ 	.word	0x000000ff
        /*0108*/ 	.word	0x00026818
        /*010c*/ 	.short	0x0100
        /*010e*/ 	.byte	0x08
	.zero		1


	//   ....[4]....
        /*0110*/ 	.word	0x000003c0
        /*0114*/ 	.word	0x000000ff
        /*0118*/ 	.word	0x00026828
        /*011c*/ 	.short	0x0100
        /*011e*/ 	.byte	0x08
	.zero		1


	//   ....[5]....
        /*0120*/ 	.word	0x000004f0
        /*0124*/ 	.word	0x000000ff
        /*0128*/ 	.word	0x00026830
        /*012c*/ 	.short	0x0100
        /*012e*/ 	.byte	0x08
	.zero		1


	//   ....[6]....
        /*0130*/ 	.word	0x00000500
        /*0134*/ 	.word	0x000000ff
        /*0138*/ 	.word	0x00026840
        /*013c*/ 	.short	0x0100
        /*013e*/ 	.byte	0x08
	.zero		1


	//   ....[7]....
        /*0140*/ 	.word	0x00000510
        /*0144*/ 	.word	0x000000ff
        /*0148*/ 	.word	0x00026838
        /*014c*/ 	.short	0x0100
        /*014e*/ 	.byte	0x08
	.zero		1


	//   ....[8]....
        /*0150*/ 	.word	0x00000520
        /*0154*/ 	.word	0x000000ff
        /*0158*/ 	.word	0x00026848
        /*015c*/ 	.short	0x0100
        /*015e*/ 	.byte	0x08
	.zero		1


	//   ....[9]....
        /*0160*/ 	.word	0x00001750
        /*0164*/ 	.word	0x00000002
        /*0168*/ 	.word	0x00026800
        /*016c*/ 	.short	0x010a
        /*016e*/ 	.byte	0x3f
	.zero		1


	//   ....[10]....
        /*0170*/ 	.word	0x000017f0
        /*0174*/ 	.word	0x00000002
        /*0178*/ 	.word	0x00026800
        /*017c*/ 	.short	0x010a
        /*017e*/ 	.byte	0x3f
	.zero		1


	//   ....[11]....
        /*0180*/ 	.word	0x00002150
        /*0184*/ 	.word	0x000000ff
        /*0188*/ 	.word	0x00026810
        /*018c*/ 	.short	0x010a
        /*018e*/ 	.byte	0x07
	.zero		1


	//   ....[12]....
        /*0190*/ 	.word	0x00002190
        /*0194*/ 	.word	0x000000ff
        /*0198*/ 	.word	0x00026810
        /*019c*/ 	.short	0x010a
        /*019e*/ 	.byte	0x07
	.zero		1


	//   ....[13]....
        /*01a0*/ 	.word	0x000025d0
        /*01a4*/ 	.word	0x000000ff
        /*01a8*/ 	.word	0x00026830
        /*01ac*/ 	.short	0x010a
        /*01ae*/ 	.byte	0x07
	.zero		1


	//   ....[14]....
        /*01b0*/ 	.word	0x00002610
        /*01b4*/ 	.word	0x000000ff
        /*01b8*/ 	.word	0x00026830
        /*01bc*/ 	.short	0x010a
        /*01be*/ 	.byte	0x07
	.zero		1


	//   ....[15]....
        /*01c0*/ 	.word	0x00004430
        /*01c4*/ 	.word	0x000000ff
        /*01c8*/ 	.word	0x00000000
        /*01cc*/ 	.short	0x0101
        /*01ce*/ 	.byte	0x08
	.zero		1


	//   ....[16]....
        /*01d0*/ 	.word	0x00004710
        /*01d4*/ 	.word	0x000000ff
        /*01d8*/ 	.word	0x00000000
        /*01dc*/ 	.short	0x0101
        /*01de*/ 	.byte	0x07
	.zero		1


	//   ....[17]....
        /*01e0*/ 	.word	0x00008810
        /*01e4*/ 	.word	0x0000000f
        /*01e8*/ 	.word	0x00026820
        /*01ec*/ 	.short	0x010a
        /*01ee*/ 	.byte	0x3f
	.zero		1


	//   ....[18]....
        /*01f0*/ 	.word	0x000090d0
        /*01f4*/ 	.word	0x0000000f
        /*01f8*/ 	.word	0x00026840
        /*01fc*/ 	.short	0x010a
        /*01fe*/ 	.byte	0x3f
	.zero		1


	//   ....[19]....
        /*0200*/ 	.word	0x00009410
        /*0204*/ 	.word	0x0000000f
        /*0208*/ 	.word	0x00026828
        /*020c*/ 	.short	0x010a
        /*020e*/ 	.byte	0x3f
	.zero		1


	//   ....[20]....
        /*0210*/ 	.word	0x00009750
        /*0214*/ 	.word	0x0000000f
        /*0218*/ 	.word	0x00026848
        /*021c*/ 	.short	0x010a
        /*021e*/ 	.byte	0x3f
	.zero		1


	//   ....[21]....
        /*0220*/ 	.word	0x00009a30
        /*0224*/ 	.word	0x0000000f
        /*0228*/ 	.word	0x00026820
        /*022c*/ 	.short	0x010a
        /*022e*/ 	.byte	0x3f
	.zero		1


	//   ....[22]....
        /*0230*/ 	.word	0x00009de0
        /*0234*/ 	.word	0x0000000f
        /*0238*/ 	.word	0x00026840
        /*023c*/ 	.short	0x010a
        /*023e*/ 	.byte	0x3f
	.zero		1


	//   ....[23]....
        /*0240*/ 	.word	0x0000a0f0
        /*0244*/ 	.word	0x0000000f
        /*0248*/ 	.word	0x00026828
        /*024c*/ 	.short	0x010a
        /*024e*/ 	.byte	0x3f
	.zero		1


	//   ....[24]....
        /*0250*/ 	.word	0x0000a470
        /*0254*/ 	.word	0x00000003
        /*0258*/ 	.word	0x00026840
        /*025c*/ 	.short	0x010a
        /*025e*/ 	.byte	0x3f
	.zero		1


	//   ....[25]....
        /*0260*/ 	.word	0x0000a940
        /*0264*/ 	.word	0x00000007
        /*0268*/ 	.word	0x00000000
        /*026c*/ 	.short	0x010a
        /*026e*/ 	.byte	0x3f
	.zero		1


	//   ....[26]....
        /*0270*/ 	.word	0x0000a990
        /*0274*/ 	.word	0x00000003
        /*0278*/ 	.word	0x00000000
        /*027c*/ 	.short	0x010a
        /*027e*/ 	.byte	0x3f
	.zero		1


	//   ....[27]....
        /*0280*/ 	.word	0x0000a9f0
        /*0284*/ 	.word	0x00000005
        /*0288*/ 	.word	0x00000000
        /*028c*/ 	.short	0x010a
        /*028e*/ 	.byte	0x3f
	.zero		1


	//   ....[28]....
        /*0290*/ 	.word	0x0000aa20
        /*0294*/ 	.word	0x00000003
        /*0298*/ 	.word	0x00000000
        /*029c*/ 	.short	0x010a
        /*029e*/ 	.byte	0x3f
	.zero		1


	//   ....[29]....
        /*02a0*/ 	.word	0x0000ab00
        /*02a4*/ 	.word	0x00000002
        /*02a8*/ 	.word	0x00026800
        /*02ac*/ 	.short	0x010a
        /*02ae*/ 	.byte	0x3f
	.zero		1


	//   ....[30]....
        /*02b0*/ 	.word	0x0000ab60
        /*02b4*/ 	.word	0x00000005
        /*02b8*/ 	.word	0x00026810
        /*02bc*/ 	.short	0x010a
        /*02be*/ 	.byte	0x3f
	.zero		1


	//   ....[31]....
        /*02c0*/ 	.word	0x0000abc0
        /*02c4*/ 	.word	0x00000005
        /*02c8*/ 	.word	0x00026830
        /*02cc*/ 	.short	0x010a
        /*02ce*/ 	.byte	0x3f
	.zero		1


	//   ....[32]....
        /*02d0*/ 	.word	0x0000ac10
        /*02d4*/ 	.word	0x0000000f
        /*02d8*/ 	.word	0x00026820
        /*02dc*/ 	.short	0x010a
        /*02de*/ 	.byte	0x3f
	.zero		1


	//   ....[33]....
        /*02e0*/ 	.word	0x0000ac60
        /*02e4*/ 	.word	0x0000000f
        /*02e8*/ 	.word	0x00026840
        /*02ec*/ 	.short	0x010a
        /*02ee*/ 	.byte	0x3f
	.zero		1


	//   ....[34]....
        /*02f0*/ 	.word	0x0000acb0
        /*02f4*/ 	.word	0x0000000f
        /*02f8*/ 	.word	0x00026828
        /*02fc*/ 	.short	0x010a
        /*02fe*/ 	.byte	0x3f
	.zero		1


	//   ....[35]....
        /*0300*/ 	.word	0x0000ad00
        /*0304*/ 	.word	0x0000000f
        /*0308*/ 	.word	0x00026848
        /*030c*/ 	.short	0x010a
        /*030e*/ 	.byte	0x3f
	.zero		1


	//   ....[36]....
        /*0310*/ 	.word	0x0000ad60
        /*0314*/ 	.word	0x0000000f
        /*0318*/ 	.word	0x00026820
        /*031c*/ 	.short	0x010a
        /*031e*/ 	.byte	0x3f
	.zero		1


	//   ....[37]....
        /*0320*/ 	.word	0x0000adb0
        /*0324*/ 	.word	0x0000000f
        /*0328*/ 	.word	0x00026840
        /*032c*/ 	.short	0x010a
        /*032e*/ 	.byte	0x3f
	.zero		1


	//   ....[38]....
        /*0330*/ 	.word	0x0000ae00
        /*0334*/ 	.word	0x0000000f
        /*0338*/ 	.word	0x00026828
        /*033c*/ 	.short	0x010a
        /*033e*/ 	.byte	0x3f
	.zero		1


	//   ....[39]....
        /*0340*/ 	.word	0x0000ae50
        /*0344*/ 	.word	0x00000003
        /*0348*/ 	.word	0x00026840
        /*034c*/ 	.short	0x010a
        /*034e*/ 	.byte	0x3f
	.zero		1


	//   ....[40]....
        /*0350*/ 	.word	0x0000af20
        /*0354*/ 	.word	0x00000007
        /*0358*/ 	.word	0x00000000
        /*035c*/ 	.short	0x010a
        /*035e*/ 	.byte	0x3f
	.zero		1


	//   ....[41]....
        /*0360*/ 	.word	0x0000af70
        /*0364*/ 	.word	0x00000003
        /*0368*/ 	.word	0x00000000
        /*036c*/ 	.short	0x010a
        /*036e*/ 	.byte	0x3f
	.zero		1


	//   ....[42]....
        /*0370*/ 	.word	0x0000afc0
        /*0374*/ 	.word	0x00000005
        /*0378*/ 	.word	0x00000000
        /*037c*/ 	.short	0x010a
        /*037e*/ 	.byte	0x3f
	.zero		1


	//----- nvinfo : EIATTR_NUM_MBARRIERS
	.align		4
.L_1565:
        /*0380*/ 	.byte	0x03, 0x38
        /*0382*/ 	.short	0x0009


	//----- nvinfo : EIATTR_EXIT_INSTR_OFFSETS
	.align		4
        /*0384*/ 	.byte	0x04, 0x1c
        /*0386*/ 	.short	(.L_1567 - .L_1566)


	//   ....[0]....
.L_1566:
        /*0388*/ 	.word	0x0000aa70


	//----- nvinfo : EIATTR_MAX_THREADS
	.align		4
.L_1567:
        /*038c*/ 	.byte	0x04, 0x05
        /*038e*/ 	.short	(.L_1569 - .L_1568)
.L_1568:
        /*0390*/ 	.word	0x00000180
        /*0394*/ 	.word	0x00000001
        /*0398*/ 	.word	0x00000001


	//----- nvinfo : EIATTR_CRS_STACK_SIZE
	.align		4
.L_1569:
        /*039c*/ 	.byte	0x04, 0x1e
        /*039e*/ 	.short	(.L_1571 - .L_1570)
.L_1570:
        /*03a0*/ 	.word	0x00000000


	//----- nvinfo : EIATTR_CBANK_PARAM_SIZE
	.align		4
.L_1571:
        /*03a4*/ 	.byte	0x03, 0x19
        /*03a6*/ 	.short	0x06f0


	//----- nvinfo : EIATTR_PARAM_CBANK
	.align		4
        /*03a8*/ 	.byte	0x04, 0x0a
        /*03aa*/ 	.short	(.L_1573 - .L_1572)
	.align		4
.L_1572:
        /*03ac*/ 	.word	index@(.nv.constant0._ZN7cutlass13device_kernelIN5flash11enable_sm90INS1_16FlashAttnBwdSm90INS1_25CollectiveMainloopBwdSm90ILi2ELi2ELi2EN4cute5tupleIJNS5_1CILi1EEES8_S8_EEENS6_IJNS7_ILi64EEENS7_ILi128EEENS7_ILi96EEEEEENS_6half_tEfNS_4arch4Sm90ELb1ELb0ELb0ELb1ELb0ELb1ELb0ELb0ELi2ELi1ELi2ELi1ELb1EEENS1_21CollectiveEpilogueBwdISD_SE_SG_Li256ELb1ELb0ELi1EEENS1_25SingleTileBwdLPTSchedulerILb1ELi128ELb0EEEEEEEEEvNT_6ParamsE)
        /*03b0*/ 	.short	0x0210
        /*03b2*/ 	.short	0x06f0


	//----- nvinfo : EIATTR_SW_WAR
	.align		4
.L_1573:
        /*03b4*/ 	.byte	0x04, 0x36
        /*03b6*/ 	.short	(.L_1575 - .L_1574)
.L_1574:
        /*03b8*/ 	.word	0x00000008
.L_1575:


//--------------------- .nv.info._ZN7cutlass13device_kernelIN5flash11enable_sm90INS1_16FlashAttnBwdSm90INS1_25CollectiveMainloopBwdSm90ILi2ELi2ELi2EN4cute5tupleIJNS5_1CILi1EEES8_S8_EEENS6_IJNS7_ILi64EEENS7_ILi128EEENS7_ILi96EEEEEENS_6half_tEfNS_4arch4Sm90ELb1ELb0ELb0ELb1ELb1ELb1ELb0ELb0ELi2ELi1ELi2ELi1ELb1EEENS1_21CollectiveEpilogueBwdISD_SE_SG_Li256ELb1ELb0ELi1EEENS1_25SingleTileBwdLPTSchedulerILb1ELi128ELb1EEEEEEEEEvNT_6ParamsE --------------------------
	.section	.nv.info._ZN7cutlass13device_kernelIN5flash11enable_sm90INS1_16FlashAttnBwdSm90INS1_25CollectiveMainloopBwdSm90ILi2ELi2ELi2EN4cute5tupleIJNS5_1CILi1EEES8_S8_EEENS6_IJNS7_ILi64EEENS7_ILi128EEENS7_ILi96EEEEEENS_6half_tEfNS_4arch4Sm90ELb1ELb0ELb0ELb1ELb1ELb1ELb0ELb0ELi2ELi1ELi2ELi1ELb1EEENS1_21CollectiveEpilogueBwdISD_SE_SG_Li256ELb1ELb0ELi1EEENS1_25SingleTileBwdLPTSchedulerILb1ELi128ELb1EEEEEEEEEvNT_6ParamsE,"",@"SHT_CUDA_INFO"
	.sectionflags	@""
	.align	4


	//----- nvinfo : EIATTR_CUDA_API_VERSION
	.align		4
        /*0000*/ 	.byte	0x04, 0x37
        /*0002*/ 	.short	(.L_1577 - .L_1576)
.L_1576:
        /*0004*/ 	.word	0x00000082


	//----- nvinfo : EIATTR_KPARAM_INFO
	.align		4
.L_1577:
        /*0008*/ 	.byte	0x04, 0x17
        /*000a*/ 	.short	(.L_1579 - .L_1578)
.L_1578:
        /*000c*/ 	.word	0x00000000
        /*0010*/ 	.short	0x0000
        /*0012*/ 	.short	0x0070
        /*0014*/ 	.byte	0x00, 0xf0, 0x01, 0x1a


	//----- nvinfo : EIATTR_SPARSE_MMA_MASK
	.align		4
.L_1579:
        /*0018*/ 	.byte	0x03, 0x50
        /*001a*/ 	.short	0x0000


	//----- nvinfo : EIATTR_MAXREG_COUNT
	.align		4
        /*001c*/ 	.byte	0x03, 0x1b
        /*001e*/ 	.short	0x00a8


	//----- nvinfo : EIATTR_NUM_BARRIERS
	.align		4
        /*0020*/ 	.byte	0x02, 0x4c
        /*0022*/ 	.byte	0x10
	.zero		1


	//----- nvinfo : EIATTR_EXTERNS
	.align		4
        /*0024*/ 	.byte	0x04, 0x0f
        /*0026*/ 	.short	(.L_1581 - .L_1580)


	//   ....[0]....
	.align		4
.L_1580:
        /*0028*/ 	.word	index@(__assertfail)


	//----- nvinfo : EIATTR_ANNOTATIONS
	.align		4
.L_1581:
        /*002c*/ 	.byte	0x04, 0x55
        /*002e*/ 	.short	(.L_1583 - .L_1582)


	//   ....[0]....
.L_1582:
        /*0030*/ 	.word	0x00000001
        /*0034*/ 	.byte	0x50, 0x95, 0x00, 0x00, 0x01, 0x00, 0x00, 0x00, 0x80, 0x99, 0x00, 0x00, 0x01, 0x00, 0x00, 0x00
        /*0044*/ 	.byte	0xa0, 0xa6, 0x00, 0x00, 0x01, 0x00, 0x00, 0x00, 0xc0, 0xa6, 0x00, 0x00, 0x01, 0x00, 0x00, 0x00
        /*0054*/ 	.byte	0xa0, 0xaa, 0x00, 0x00


	//----- nvinfo : EIATTR_MERCURY_ISA_VERSION
	.align		4
.L_1583:
        /*0058*/ 	.byte	0x03, 0x5f
        /*005a*/ 	.short	0x0101


	//----- nvinfo : EIATTR_INT_WARP_WIDE_INSTR_OFFSETS
	.align		4
        /*005c*/ 	.byte	0x04, 0x31
        /*005e*/ 	.short	(.L_1585 - .L_1584)


	//   ....[0]....
.L_1584:
        /*0060*/ 	.word	0x00000190


	//   ....[1]....
        /*0064*/ 	.word	0x000001c0


	//   ....[2]....
        /*0068*/ 	.word	0x00007890


	//   ....[3]....
        /*006c*/ 	.word	0x00007f40


	//   ....[4]....
        /*0070*/ 	.word	0x00008460


	//----- nvinfo : EIATTR_COOP_GROUP_MASK_REGIDS
	.align		4
.L_1585:
        /*0074*/ 	.byte	0x04, 0x29
        /*0076*/ 	.short	(.L_1587 - .L_1586)


	//   ....[0]....
.L_1586:
        /*0078*/ 	.word	0xffffffff


	//   ....[1]....
        /*007c*/ 	.word	0xffffffff


	//   ....[2]....
        /*0080*/ 	.word	0xffffffff


	//   ....[3]....
        /*0084*/ 	.word	0xffffffff


	//   ....[4]....
        /*0088*/ 	.word	0xffffffff


	//   ....[5]....
        /*008c*/ 	.word	0xffffffff


	//   ....[6]....
        /*0090*/ 	.word	0xffffffff


	//   ....[7]....
        /*0094*/ 	.word	0xffffffff


	//   ....[8]....
        /*0098*/ 	.word	0xffffffff


	//   ....[9]....
        /*009c*/ 	.word	0xffffffff


	//   ....[10]....
        /*00a0*/ 	.word	0xffffffff


	//   ....[11]....
        /*00a4*/ 	.word	0xffffffff


	//   ....[12]....
        /*00a8*/ 	.word	0xffffffff


	//   ....[13]....
        /*00ac*/ 	.word	0x0500000f


	//   ....[14]....
        /*00b0*/ 	.word	0x0500000f


	//   ....[15]....
        /*00b4*/ 	.word	0x0500000f


	//   ....[16]....
        /*00b8*/ 	.word	0x0500000f


	//----- nvinfo : EIATTR_COOP_GROUP_INSTR_OFFSETS
	.align		4
.L_1587:
        /*00bc*/ 	.byte	0x04, 0x28
        /*00be*/ 	.short	(.L_1589 - .L_1588)


	//   ....[0]....
.L_1588:
        /*00c0*/ 	.word	0x00000070


	//   ....[1]....
        /*00c4*/ 	.word	0x000001a0


	//   ....[2]....
        /*00c8*/ 	.word	0x000001f0


	//   ....[3]....
        /*00cc*/ 	.word	0x000003e0


	//   ....[4]....
        /*00d0*/ 	.word	0x00000630


	//   ....[5]....
        /*00d4*/ 	.word	0x00001730


	//   ....[6]....
        /*00d8*/ 	.word	0x000066e0


	//   ....[7]....
        /*00dc*/ 	.word	0x00007490


	//   ....[8]....
        /*00e0*/ 	.word	0x000077c0


	//   ....[9]....
        /*00e4*/ 	.word	0x00007bc0


	//   ....[10]....
        /*00e8*/ 	.word	0x00007e70


	//   ....[11]....
        /*00ec*/ 	.word	0x00008120


	//   ....[12]....
        /*00f0*/ 	.word	0x00008390


	//   ....[13]....
        /*00f4*/ 	.word	0x0000b3e0


	//   ....[14]....
        /*00f8*/ 	.word	0x0000b550


	//   ....[15]....
        /*00fc*/ 	.word	0x0000b5c0


	//   ....[16]....
        /*0100*/ 	.word	0x0000b630


	//----- nvinfo : EIATTR_REG_RECONFIG
	.align		4
.L_1589:
        /*0104*/ 	.byte	0x01, 0x54
	.zero		2


	//----- nvinfo : EIATTR_SYSCALL_OFFSETS
	.align		4
        /*0108*/ 	.byte	0x04, 0x46
        /*010a*/ 	.short	(.L_1591 - .L_1590)


	//   ....[0]....
.L_1590:
        /*010c*/ 	.word	0x00001390


	//   ....[1]....
        /*0110*/ 	.word	0x00001480


	//   ....[2]....
        /*0114*/ 	.word	0x000015e0


	//   ....[3]....
        /*0118*/ 	.word	0x000016d0


	//   ....[4]....
        /*011c*/ 	.word	0x00001950


	//----- nvinfo : EIATTR_MBARRIER_INSTR_OFFSETS
	.align		4
.L_1591:
        /*0120*/ 	.byte	0x04, 0x39
        /*0122*/ 	.short	(.L_1593 - .L_1592)


	//   ....[0]....
.L_1592:
        /*0124*/ 	.word	0x00000290
        /*0128*/ 	.word	0x000000ff
        /*012c*/ 	.word	0x00026800
        /*0130*/ 	.short	0x0100
        /*0132*/ 	.byte	0x06
	.zero		1


	//   ....[1]....
        /*0134*/ 	.word	0x00000390
        /*0138*/ 	.word	0x000000ff
        /*013c*/ 	.word	0x00026810
        /*0140*/ 	.short	0x0100
        /*0142*/ 	.byte	0x08
	.zero		1


	//   ....[2]....
        /*0144*/ 	.word	0x000003a0
        /*0148*/ 	.word	0x000000ff
        /*014c*/ 	.word	0x00026820
        /*0150*/ 	.short	0x0100
        /*0152*/ 	.byte	0x08
	.zero		1


	//   ....[3]....
        /*0154*/ 	.word	0x000003b0
        /*0158*/ 	.word	0x000000ff
        /*015c*/ 	.word	0x00026818
        /*0160*/ 	.short	0x0100
        /*0162*/ 	.byte	0x08
	.zero		1


	//   ....[4]....
        /*0164*/ 	.word	0x000003c0
        /*0168*/ 	.word	0x000000ff
        /*016c*/ 	.word	0x00026828
        /*0170*/ 	.short	0x0100
        /*0172*/ 	.byte	0x08
	.zero		1


	//   ....[5]....
        /*0174*/ 	.word	0x000004f0
        /*0178*/ 	.word	0x000000ff
        /*017c*/ 	.word	0x00026830
        /*0180*/ 	.short	0x0100
        /*0182*/ 	.byte	0x08
	.zero		1


	//   ....[6]....
        /*0184*/ 	.word	0x00000500
        /*0188*/ 	.word	0x000000ff
        /*018c*/ 	.word	0x00026840
        /*0190*/ 	.short	0x0100
        /*0192*/ 	.byte	0x08
	.zero		1


	//   ....[7]....
        /*0194*/ 	.word	0x00000510
        /*0198*/ 	.word	0x000000ff
        /*019c*/ 	.word	0x00026838
        /*01a0*/ 	.short	0x0100
        /*01a2*/ 	.byte	0x08
	.zero		1


	//   ....[8]....
        /*01a4*/ 	.word	0x00000520
        /*01a8*/ 	.word	0x000000ff
        /*01ac*/ 	.word	0x00026848
        /*01b0*/ 	.short	0x0100
        /*01b2*/ 	.byte	0x08
	.zero		1


	//   ....[9]....
        /*01b4*/ 	.word	0x00001770
        /*01b8*/ 	.word	0x00000002
        /*01bc*/ 	.word	0x00026800
        /*01c0*/ 	.short	0x010a
        /*01c2*/ 	.byte	0x3f
	.zero		1


	//   ....[10]....
        /*01c4*/ 	.word	0x00001810
        /*01c8*/ 	.word	0x00000002
        /*01cc*/ 	.word	0x00026800
        /*01d0*/ 	.short	0x010a
        /*01d2*/ 	.byte	0x3f
	.zero		1


	//   ....[11]....
        /*01d4*/ 	.word	0x00002170
        /*01d8*/ 	.word	0x000000ff
        /*01dc*/ 	.word	0x00026810
        /*01e0*/ 	.short	0x010a
        /*01e2*/ 	.byte	0x07
	.zero		1


	//   ....[12]....
        /*01e4*/ 	.word	0x000021b0
        /*01e8*/ 	.word	0x000000ff
        /*01ec*/ 	.word	0x00026810
        /*01f0*/ 	.short	0x010a
        /*01f2*/ 	.byte	0x07
	.zero		1


	//   ....[13]....
        /*01f4*/ 	.word	0x000025f0
        /*01f8*/ 	.word	0x000000ff
        /*01fc*/ 	.word	0x00026830
        /*0200*/ 	.short	0x010a
        /*0202*/ 	.byte	0x07
	.zero		1


	//   ....[14]....
        /*0204*/ 	.word	0x00002630
        /*0208*/ 	.word	0x000000ff
        /*020c*/ 	.word	0x00026830
        /*0210*/ 	.short	0x010a
        /*0212*/ 	.byte	0x07
	.zero		1


	//   ....[15]....
        /*0214*/ 	.word	0x00004450
        /*0218*/ 	.word	0x000000ff
        /*021c*/ 	.word	0x00000000
        /*0220*/ 	.short	0x0101
        /*0222*/ 	.byte	0x08
	.zero		1


	//   ....[16]....
        /*0224*/ 	.word	0x00004730
        /*0228*/ 	.word	0x000000ff
        /*022c*/ 	.word	0x00000000
        /*0230*/ 	.short	0x0101
        /*0232*/ 	.byte	0x07
	.zero		1


	//   ....[17]....
        /*0234*/ 	.word	0x00009120
        /*0238*/ 	.word	0x0000000f
        /*023c*/ 	.word	0x00026820
        /*0240*/ 	.short	0x010a
        /*0242*/ 	.byte	0x3f
	.zero		1


	//   ....[18]....
        /*0244*/ 	.word	0x000099e0
        /*0248*/ 	.word	0x0000000f
        /*024c*/ 	.word	0x00026840
        /*0250*/ 	.short	0x010a
        /*0252*/ 	.byte	0x3f
	.zero		1


	//   ....[19]....
        /*0254*/ 	.word	0x00009d20
        /*0258*/ 	.word	0x0000000f
        /*025c*/ 	.word	0x00026828
        /*0260*/ 	.short	0x010a
        /*0262*/ 	.byte	0x3f
	.zero		1


	//   ....[20]....
        /*0264*/ 	.word	0x0000a060
        /*0268*/ 	.word	0x0000000f
        /*026c*/ 	.word	0x00026848
        /*0270*/ 	.short	0x010a
        /*0272*/ 	.byte	0x3f
	.zero		1


	//   ....[21]....
        /*0274*/ 	.word	0x0000a340
        /*0278*/ 	.word	0x0000000f
        /*027c*/ 	.word	0x00026820
        /*0280*/ 	.short	0x010a
        /*0282*/ 	.byte	0x3f
	.zero		1


	//   ....[22]....
        /*0284*/ 	.word	0x0000a6f0
        /*0288*/ 	.word	0x0000000f
        /*028c*/ 	.word	0x00026840
        /*0290*/ 	.short	0x010a
        /*0292*/ 	.byte	0x3f
	.zero		1


	//   ....[23]....
        /*0294*/ 	.word	0x0000aa00
        /*0298*/ 	.word	0x0000000f
        /*029c*/ 	.word	0x00026828
        /*02a0*/ 	.short	0x010a
        /*02a2*/ 	.byte	0x3f
	.zero		1


	//   ....[24]....
        /*02a4*/ 	.word	0x0000ad80
        /*02a8*/ 	.word	0x00000003
        /*02ac*/ 	.word	0x00026840
        /*02b0*/ 	.short	0x010a
        /*02b2*/ 	.byte	0x3f
	.zero		1


	//   ....[25]....
        /*02b4*/ 	.word	0x0000b250
        /*02b8*/ 	.word	0x00000007
        /*02bc*/ 	.word	0x00000000
        /*02c0*/ 	.short	0x010a
        /*02c2*/ 	.byte	0x3f
	.zero		1


	//   ....[26]....
        /*02c4*/ 	.word	0x0000b2a0
        /*02c8*/ 	.word	0x00000003
        /*02cc*/ 	.word	0x00000000
        /*02d0*/ 	.short	0x010a
        /*02d2*/ 	.byte	0x3f
	.zero		1


	//   ....[27]....
        /*02d4*/ 	.word	0x0000b300
        /*02d8*/ 	.word	0x00000005
        /*02dc*/ 	.word	0x00000000
        /*02e0*/ 	.short	0x010a
        /*02e2*/ 	.byte	0x3f
	.zero		1


	//   ....[28]....
        /*02e4*/ 	.word	0x0000b330
        /*02e8*/ 	.word	0x00000003
        /*02ec*/ 	.word	0x00000000
        /*02f0*/ 	.short	0x010a
        /*02f2*/ 	.byte	0x3f
	.zero		1


	//   ....[29]....
        /*02f4*/ 	.word	0x0000b410
        /*02f8*/ 	.word	0x00000002
        /*02fc*/ 	.word	0x00026800
        /*0300*/ 	.short	0x010a
        /*0302*/ 	.byte	0x3f
	.zero		1


	//   ....[30]....
        /*0304*/ 	.word	0x0000b470
        /*0308*/ 	.word	0x00000005
        /*030c*/ 	.word	0x00026810
        /*0310*/ 	.short	0x010a
        /*0312*/ 	.byte	0x3f
	.zero		1


	//   ....[31]....
        /*0314*/ 	.word	0x0000b4d0
        /*0318*/ 	.word	0x00000005
        /*031c*/ 	.word	0x00026830
        /*0320*/ 	.short	0x010a
        /*0322*/ 	.byte	0x3f
	.zero		1


	//   ....[32]....
        /*0324*/ 	.word	0x0000b670
        /*0328*/ 	.word	0x0000000f
        /*032c*/ 	.word	0x00026820
        /*0330*/ 	.short	0x010a
        /*0332*/ 	.byte	0x3f
	.zero		1


	//   ....[33]....
        /*0334*/ 	.word	0x0000b6c0
        /*0338*/ 	.word	0x0000000f
        /*033c*/ 	.word	0x00026840
        /*0340*/ 	.short	0x010a
        /*0342*/ 	.byte	0x3f
	.zero		1


	//   ....[34]....
        /*0344*/ 	.word	0x0000b710
        /*0348*/ 	.word	0x0000000f
        /*034c*/ 	.word	0x00026828
        /*0350*/ 	.short	0x010a
        /*0352*/ 	.byte	0x3f
	.zero		1


	//   ....[35]....
        /*0354*/ 	.word	0x0000b760
        /*0358*/ 	.word	0x0000000f
        /*035c*/ 	.word	0x00026848
        /*0360*/ 	.short	0x010a
        /*0362*/ 	.byte	0x3f
	.zero		1


	//   ....[36]....
        /*0364*/ 	.word	0x0000b7c0
        /*0368*/ 	.word	0x0000000f
        /*036c*/ 	.word	0x00026820
        /*0370*/ 	.short	0x010a
        /*0372*/ 	.byte	0x3f
	.zero		1


	//   ....[37]....
        /*0374*/ 	.word	0x0000b810
        /*0378*/ 	.word	0x0000000f
        /*037c*/ 	.word	0x00026840
        /*0380*/ 	.short	0x010a
        /*0382*/ 	.byte	0x3f
	.zero		1


	//   ....[38]....
        /*0384*/ 	.word	0x0000b860
        /*0388*/ 	.word	0x0000000f
        /*038c*/ 	.word	0x00026828
        /*0390*/ 	.short	0x010a
        /*0392*/ 	.byte	0x3f
	.zero		1


	//   ....[39]....
        /*0394*/ 	.word	0x0000b8b0
        /*0398*/ 	.word	0x00000003
        /*039c*/ 	.word	0x00026840
        /*03a0*/ 	.short	0x010a
        /*03a2*/ 	.byte	0x3f
	.zero		1


	//   ....[40]....
        /*03a4*/ 	.word	0x0000b980
        /*03a8*/ 	.word	0x00000007
        /*03ac*/ 	.word	0x00000000
        /*03b0*/ 	.short	0x010a
        /*03b2*/ 	.byte	0x3f
	.zero		1


	//   ....[41]....
        /*03b4*/ 	.word	0x0000b9d0
        /*03b8*/ 	.word	0x00000003
        /*03bc*/ 	.word	0x00000000
        /*03c0*/ 	.short	0x010a
        /*03c2*/ 	.byte	0x3f
	.zero		1


	//   ....[42]....
        /*03c4*/ 	.word	0x0000ba20
        /*03c8*/ 	.word	0x00000005
        /*03cc*/ 	.word	0x00000000
        /*03d0*/ 	.short	0x010a
        /*03d2*/ 	.byte	0x3f
	.zero		1


	//----- nvinfo : EIATTR_NUM_MBARRIERS
	.align		4
.L_1593:
        /*03d4*/ 	.byte	0x03, 0x38
        /*03d6*/ 	.short	0x0009


	//----- nvinfo : EIATTR_EXIT_INSTR_OFFSETS
	.align		4
        /*03d8*/ 	.byte	0x04, 0x1c
        /*03da*/ 	.short	(.L_1595 - .L_1594)


	//   ....[0]....
.L_1594:
        /*03dc*/ 	.word	0x0000b380


	//----- nvinfo : EIATTR_MAX_THREADS
	.align		4
.L_1595:
        /*03e0*/ 	.byte	0x04, 0x05
        /*03e2*/ 	.short	(.L_1597 - .L_1596)
.L_1596:
        /*03e4*/ 	.word	0x00000180
        /*03e8*/ 	.word	0x00000001
        /*03ec*/ 	.word	0x00000001


	//----- nvinfo : EIATTR_CRS_STACK_SIZE
	.align		4
.L_1597:
        /*03f0*/ 	.byte	0x04, 0x1e
        /*03f2*/ 	.short	(.L_1599 - .L_1598)
.L_1598:
        /*03f4*/ 	.word	0x00000000


	//----- nvinfo : EIATTR_CBANK_PARAM_SIZE
	.align		4
.L_1599:
        /*03f8*/ 	.byte	0x03, 0x19
        /*03fa*/ 	.short	0x06f0


	//----- nvinfo : EIATTR_PARAM_CBANK
	.align		4
        /*03fc*/ 	.byte	0x04, 0x0a
        /*03fe*/ 	.short	(.L_1601 - .L_1600)
	.align		4
.L_1600:
        /*0400*/ 	.word	index@(.nv.constant0._ZN7cutlass13device_kernelIN5flash11enable_sm90INS1_16FlashAttnBwdSm90INS1_25CollectiveMainloopBwdSm90ILi2ELi2ELi2EN4cute5tupleIJNS5_1CILi1EEES8_S8_EEENS6_IJNS7_ILi64EEENS7_ILi128EEENS7_ILi96EEEEEENS_6half_tEfNS_4arch4Sm90ELb1ELb0ELb0ELb1ELb1ELb1ELb0ELb0ELi2ELi1ELi2ELi1ELb1EEENS1_21CollectiveEpilogueBwdISD_SE_SG_Li256ELb1ELb0ELi1EEENS1_25SingleTileBwdLPTSchedulerILb1ELi128ELb1EEEEEEEEEvNT_6ParamsE)
        /*0404*/ 	.short	0x0210
        /*0406*/ 	.short	0x06f0


	//----- nvinfo : EIATTR_SW_WAR
	.align		4
.L_1601:
        /*0408*/ 	.byte	0x04, 0x36
        /*040a*/ 	.short	(.L_1603 - .L_1602)
.L_1602:
        /*040c*/ 	.word	0x00000008
.L_1603:


//--------------------- .nv.info._ZN7cutlass13device_kernelIN5flash11enable_sm90INS1_16FlashAttnBwdSm90INS1_25CollectiveMainloopBwdSm90ILi2ELi2ELi2EN4cute5tupleIJNS5_1CILi1EEES8_S8_EEENS6_IJNS7_ILi64EEENS7_ILi128EEENS7_ILi96EEEEEENS_6half_tEfNS_4arch4Sm90ELb1ELb0ELb0ELb1ELb0ELb1ELb0ELb0ELi2ELi1ELi2ELi1ELb1EEENS1_24CollectiveEpilogueBwdGQAISD_fSG_Li256ELb1ELb0EEENS1_25SingleTileBwdLPTSchedulerILb1ELi128ELb0EEEEEEEEEvNT_6ParamsE --------------------------
	.section	.nv.info._ZN7cutlass13device_kernelIN5flash11enable_sm90INS1_16FlashAttnBwdSm90INS1_25CollectiveMainloopBwdSm90ILi2ELi2ELi2EN4cute5tupleIJNS5_1CILi1EEES8_S8_EEENS6_IJNS7_ILi64EEENS7_ILi128EEENS7_ILi96EEEEEENS_6half_tEfNS_4arch4Sm90ELb1ELb0ELb0ELb1ELb0ELb1ELb0ELb0ELi2ELi1ELi2ELi1ELb1EEENS1_24CollectiveEpilogueBwdGQAISD_fSG_Li256ELb1ELb0EEENS1_25SingleTileBwdLPTSchedulerILb1ELi128ELb0EEEEEEEEEvNT_6ParamsE,"",@"SHT_CUDA_INFO"
	.sectionflags	@""
	.align	4


	//----- nvinfo : EIATTR_CUDA_API_VERSION
	.align		4
        /*0000*/ 	.byte	0x04, 0x37
        /*0002*/ 	.short	(.L_1605 - .L_1604)
.L_1604:
        /*0004*/ 	.word	0x00000082


	//----- nvinfo : EIATTR_KPARAM_INFO
	.align		4
.L_1605:
        /*0008*/ 	.byte	0x04, 0x17
        /*000a*/ 	.short	(.L_1607 - .L_1606)
.L_1606:
        /*000c*/ 	.word	0x00000000
        /*0010*/ 	.short	0x0000
        /*0012*/ 	.short	0x0070
        /*0014*/ 	.byte	0x00, 0xf0, 0x01, 0x1c


	//----- nvinfo : EIATTR_SPARSE_MMA_MASK
	.align		4
.L_1607:
        /*0018*/ 	.byte	0x03, 0x50
        /*001a*/ 	.short	0x0000


	//----- nvinfo : EIATTR_MAXREG_COUNT
	.align		4
        /*001c*/ 	.byte	0x03, 0x1b
        /*001e*/ 	.short	0x00a8


	//----- nvinfo : EIATTR_NUM_BARRIERS
	.align		4
        /*0020*/ 	.byte	0x02, 0x4c
        /*0022*/ 	.byte	0x10
	.zero		1


	//----- nvinfo : EIATTR_EXTERNS
	.align		4
        /*0024*/ 	.byte	0x04, 0x0f
        /*0026*/ 	.short	(.L_1609 - .L_1608)


	//   ....[0]....
	.align		4
.L_1608:
        /*0028*/ 	.word	index@(__assertfail)


	//----- nvinfo : EIATTR_ANNOTATIONS
	.align		4
.L_1609:
        /*002c*/ 	.byte	0x04, 0x55
        /*002e*/ 	.short	(.L_1611 - .L_1610)


	//   ....[0]....
.L_1610:
        /*0030*/ 	.word	0x00000001
        /*0034*/ 	.byte	0x20, 0x79, 0x00, 0x00, 0x01, 0x00, 0x00, 0x00, 0x50, 0x7d, 0x00, 0x00, 0x01, 0x00, 0x00, 0x00
        /*0044*/ 	.byte	0x70, 0x8a, 0x00, 0x00, 0x01, 0x00, 0x00, 0x00, 0x90, 0x8a, 0x00, 0x00, 0x01, 0x00, 0x00, 0x00
        /*0054*/ 	.byte	0x70, 0x8e, 0x00, 0x00


	//----- nvinfo : EIATTR_MERCURY_ISA_VERSION
	.align		4
.L_1611:
        /*0058*/ 	.byte	0x03, 0x5f
        /*005a*/ 	.short	0x0101


	//----- nvinfo : EIATTR_INT_WARP_WIDE_INSTR_OFFSETS
	.align		4
        /*005c*/ 	.byte	0x04, 0x31
        /*005e*/ 	.short	(.L_1613 - .L_1612)


	//   ....[0]....
.L_1612:
        /*0060*/ 	.word	0x00000190


	//   ....[1]....
        /*0064*/ 	.word	0x000001c0


	//----- nvinfo : EIATTR_COOP_GROUP_MASK_REGIDS
	.align		4
.L_1613:
        /*0068*/ 	.byte	0x04, 0x29
        /*006a*/ 	.short	(.L_1615 - .L_1614)


	//   ....[0]....
.L_1614:
        /*006c*/ 	.word	0xffffffff


	//   ....[1]....
        /*0070*/ 	.word	0xffffffff


	//   ....[2]....
        /*0074*/ 	.word	0xffffffff


	//   ....[3]....
        /*0078*/ 	.word	0xffffffff


	//   ....[4]....
        /*007c*/ 	.word	0xffffffff


	//   ....[5]....
        /*0080*/ 	.word	0xffffffff


	//   ....[6]....
        /*0084*/ 	.word	0xffffffff


	//   ....[7]....
        /*0088*/ 	.word	0x0500000f


	//----- nvinfo : EIATTR_COOP_GROUP_INSTR_OFFSETS
	.align		4
.L_1615:
        /*008c*/ 	.byte	0x04, 0x28
        /*008e*/ 	.short	(.L_1617 - .L_1616)


	//   ....[0]....
.L_1616:
        /*0090*/ 	.word	0x00000070


	//   ....[1]....
        /*0094*/ 	.word	0x000001a0


	//   ....[2]....
        /*0098*/ 	.word	0x000001f0


	//   ....[3]....
        /*009c*/ 	.word	0x000003e0


	//   ....[4]....
        /*00a0*/ 	.word	0x00000630


	//   ....[5]....
        /*00a4*/ 	.word	0x00001700


	//   ....[6]....
        /*00a8*/ 	.word	0x000053a0


	//   ....[7]....
        /*00ac*/ 	.word	0x000097b0


	//----- nvinfo : EIATTR_REG_RECONFIG
	.align		4
.L_1617:
        /*00b0*/ 	.byte	0x01, 0x54
	.zero		2


	//----- nvinfo : EIATTR_SYSCALL_OFFSETS
	.align		4
        /*00b4*/ 	.byte	0x04, 0x46
        /*00b6*/ 	.short	(.L_1619 - .L_1618)


	//   ....[0]....
.L_1618:
        /*00b8*/ 	.word	0x00001360


	//   ....[1]....
        /*00bc*/ 	.word	0x00001450


	//   ....[2]....
        /*00c0*/ 	.word	0x000015b0


	//   ....[3]....
        /*00c4*/ 	.word	0x000016a0


	//   ....[4]....
        /*00c8*/ 	.word	0x00001920


	//----- nvinfo : EIATTR_MBARRIER_INSTR_OFFSETS
	.align		4
.L_1619:
        /*00cc*/ 	.byte	0x04, 0x39
        /*00ce*/ 	.short	(.L_1621 - .L_1620)


	//   ....[0]....
.L_1620:
        /*00d0*/ 	.word	0x00000290
        /*00d4*/ 	.word	0x000000ff
        /*00d8*/ 	.word	0x00026800
        /*00dc*/ 	.short	0x0100
        /*00de*/ 	.byte	0x06
	.zero		1


	//   ....[1]....
        /*00e0*/ 	.word	0x00000390
        /*00e4*/ 	.word	0x000000ff
        /*00e8*/ 	.word	0x00026810
        /*00ec*/ 	.short	0x0100
        /*00ee*/ 	.byte	0x08
	.zero		1


	//   ....[2]....
        /*00f0*/ 	.word	0x000003a0
        /*00f4*/ 	.word	0x000000ff
        /*00f8*/ 	.word	0x00026820
        /*00fc*/ 	.short	0x0100
        /*00fe*/ 	.byte	0x08
	.zero		1


	//   ....[3]....
        /*0100*/ 	.word	0x000003b0
        /*0104*/ 	.word	0x000000ff
        /*0108*/ 	.word	0x00026818
        /*010c*/ 	.short	0x0100
        /*010e*/ 	.byte	0x08
	.zero		1


	//   ....[4]....
        /*0110*/ 	.word	0x000003c0
        /*0114*/ 	.word	0x000000ff
        /*0118*/ 	.word	0x00026828
        /*011c*/ 	.short	0x0100
        /*011e*/ 	.byte	0x08
	.zero		1


	//   ....[5]....
        /*0120*/ 	.word	0x000004f0
        /*0124*/ 	.word	0x000000ff
        /*0128*/ 	.word	0x00026830
        /*012c*/ 	.short	0x0100
        /*012e*/ 	.byte	0x08
	.zero		1


	//   ....[6]....
        /*0130*/ 	.word	0x00000500
        /*0134*/ 	.word	0x000000ff
        /*0138*/ 	.word	0x00026840
        /*013c*/ 	.short	0x0100
        /*013e*/ 	.byte	0x08
	.zero		1


	//   ....[7]....
        /*0140*/ 	.word	0x00000510
        /*0144*/ 	.word	0x000000ff
        /*0148*/ 	.word	0x00026838
        /*014c*/ 	.short	0x0100
        /*014e*/ 	.byte	0x08
	.zero		1


	//   ....[8]....
        /*0150*/ 	.word	0x00000520
        /*0154*/ 	.word	0x000000ff
        /*0158*/ 	.word	0x00026848
        /*015c*/ 	.short	0x0100
        /*015e*/ 	.byte	0x08
	.zero		1


	//   ....[9]....
        /*0160*/ 	.word	0x00001740
        /*0164*/ 	.word	0x00000002
        /*0168*/ 	.word	0x00026800
        /*016c*/ 	.short	0x010a
        /*016e*/ 	.byte	0x3f
	.zero		1


	//   ....[10]....
        /*0170*/ 	.word	0x000017e0
        /*0174*/ 	.word	0x00000002
        /*0178*/ 	.word	0x00026800
        /*017c*/ 	.short	0x010a
        /*017e*/ 	.byte	0x3f
	.zero		1


	//   ....[11]....
        /*0180*/ 	.word	0x00002140
        /*0184*/ 	.word	0x000000ff
        /*0188*/ 	.word	0x00026810
        /*018c*/ 	.short	0x010a
        /*018e*/ 	.byte	0x07
	.zero		1


	//   ....[12]....
        /*0190*/ 	.word	0x00002180
        /*0194*/ 	.word	0x000000ff
        /*0198*/ 	.word	0x00026810
        /*019c*/ 	.short	0x010a
        /*019e*/ 	.byte	0x07
	.zero		1


	//   ....[13]....
        /*01a0*/ 	.word	0x000025c0
        /*01a4*/ 	.word	0x000000ff
        /*01a8*/ 	.word	0x00026830
        /*01ac*/ 	.short	0x010a
        /*01ae*/ 	.byte	0x07
	.zero		1


	//   ....[14]....
        /*01b0*/ 	.word	0x00002600
        /*01b4*/ 	.word	0x000000ff
        /*01b8*/ 	.word	0x00026830
        /*01bc*/ 	.short	0x010a
        /*01be*/ 	.byte	0x07
	.zero		1


	//   ....[15]....
        /*01c0*/ 	.word	0x00004420
        /*01c4*/ 	.word	0x000000ff
        /*01c8*/ 	.word	0x00000000
        /*01cc*/ 	.short	0x0101
        /*01ce*/ 	.byte	0x0a
	.zero		1


	//   ....[16]....
        /*01d0*/ 	.word	0x00004710
        /*01d4*/ 	.word	0x000000ff
        /*01d8*/ 	.word	0x00000000
        /*01dc*/ 	.short	0x0101
        /*01de*/ 	.byte	0x07
	.zero		1


	//   ....[17]....
        /*01e0*/ 	.word	0x000074f0
        /*01e4*/ 	.word	0x0000000f
        /*01e8*/ 	.word	0x00026820
        /*01ec*/ 	.short	0x010a
        /*01ee*/ 	.byte	0x3f
	.zero		1


	//   ....[18]....
        /*01f0*/ 	.word	0x00007db0
        /*01f4*/ 	.word	0x0000000f
        /*01f8*/ 	.word	0x00026840
        /*01fc*/ 	.short	0x010a
        /*01fe*/ 	.byte	0x3f
	.zero		1


	//   ....[19]....
        /*0200*/ 	.word	0x000080f0
        /*0204*/ 	.word	0x0000000f
        /*0208*/ 	.word	0x00026828
        /*020c*/ 	.short	0x010a
        /*020e*/ 	.byte	0x3f
	.zero		1


	//   ....[20]....
        /*0210*/ 	.word	0x00008430
        /*0214*/ 	.word	0x0000000f
        /*0218*/ 	.word	0x00026848
        /*021c*/ 	.short	0x010a
        /*021e*/ 	.byte	0x3f
	.zero		1


	//   ....[21]....
        /*0220*/ 	.word	0x00008710
        /*0224*/ 	.word	0x0000000f
        /*0228*/ 	.word	0x00026820
        /*022c*/ 	.short	0x010a
        /*022e*/ 	.byte	0x3f
	.zero		1


	//   ....[22]....
        /*0230*/ 	.word	0x00008ac0
        /*0234*/ 	.word	0x0000000f
        /*0238*/ 	.word	0x00026840
        /*023c*/ 	.short	0x010a
        /*023e*/ 	.byte	0x3f
	.zero		1


	//   ....[23]....
        /*0240*/ 	.word	0x00008dd0
        /*0244*/ 	.word	0x0000000f
        /*0248*/ 	.word	0x00026828
        /*024c*/ 	.short	0x010a
        /*024e*/ 	.byte	0x3f
	.zero		1


	//   ....[24]....
        /*0250*/ 	.word	0x00009150
        /*0254*/ 	.word	0x00000003
        /*0258*/ 	.word	0x00026840
        /*025c*/ 	.short	0x010a
        /*025e*/ 	.byte	0x3f
	.zero		1


	//   ....[25]....
        /*0260*/ 	.word	0x00009620
        /*0264*/ 	.word	0x00000007
        /*0268*/ 	.word	0x00000000
        /*026c*/ 	.short	0x010a
        /*026e*/ 	.byte	0x3f
	.zero		1


	//   ....[26]....
        /*0270*/ 	.word	0x00009670
        /*0274*/ 	.word	0x00000003
        /*0278*/ 	.word	0x00000000
        /*027c*/ 	.short	0x010a
        /*027e*/ 	.byte	0x3f
	.zero		1


	//   ....[27]....
        /*0280*/ 	.word	0x000096d0
        /*0284*/ 	.word	0x00000005
        /*0288*/ 	.word	0x00000000
        /*028c*/ 	.short	0x010a
        /*028e*/ 	.byte	0x3f
	.zero		1


	//   ....[28]....
        /*0290*/ 	.word	0x00009700
        /*0294*/ 	.word	0x00000003
        /*0298*/ 	.word	0x00000000
        /*029c*/ 	.short	0x010a
        /*029e*/ 	.byte	0x3f
	.zero		1


	//   ....[29]....
        /*02a0*/ 	.word	0x000097e0
        /*02a4*/ 	.word	0x00000002
        /*02a8*/ 	.word	0x00026800
        /*02ac*/ 	.short	0x010a
        /*02ae*/ 	.byte	0x3f
	.zero		1


	//   ....[30]....
        /*02b0*/ 	.word	0x00009840
        /*02b4*/ 	.word	0x00000005
        /*02b8*/ 	.word	0x00026810
        /*02bc*/ 	.short	0x010a
        /*02be*/ 	.byte	0x3f
	.zero		1


	//   ....[31]....
        /*02c0*/ 	.word	0x000098a0
        /*02c4*/ 	.word	0x00000005
        /*02c8*/ 	.word	0x00026830
        /*02cc*/ 	.short	0x010a
        /*02ce*/ 	.byte	0x3f
	.zero		1


	//   ....[32]....
        /*02d0*/ 	.word	0x000098f0
        /*02d4*/ 	.word	0x0000000f
        /*02d8*/ 	.word	0x00026820
        /*02dc*/ 	.short	0x010a
        /*02de*/ 	.byte	0x3f
	.zero		1


	//   ....[33]....
        /*02e0*/ 	.word	0x00009940
        /*02e4*/ 	.word	0x0000000f
        /*02e8*/ 	.word	0x00026840
        /*02ec*/ 	.short	0x010a
        /*02ee*/ 	.byte	0x3f
	.zero		1


	//   ....[34]....
        /*02f0*/ 	.word	0x00009990
        /*02f4*/ 	.word	0x0000000f
        /*02f8*/ 	.word	0x00026828
        /*02fc*/ 	.short	0x010a
        /*02fe*/ 	.byte	0x3f
	.zero		1


	//   ....[35]....
        /*0300*/ 	.word	0x000099e0
        /*0304*/ 	.word	0x0000000f
        /*0308*/ 	.word	0x00026848
        /*030c*/ 	.short	0x010a
        /*030e*/ 	.byte	0x3f
	.zero		1


	//   ....[36]....
        /*0310*/ 	.word	0x00009a40
        /*0314*/ 	.word	0x0000000f
        /*0318*/ 	.word	0x00026820
        /*031c*/ 	.short	0x010a
        /*031e*/ 	.byte	0x3f
	.zero		1


	//   ....[37]....
        /*0320*/ 	.word	0x00009a90
        /*0324*/ 	.word	0x0000000f
        /*0328*/ 	.word	0x00026840
        /*032c*/ 	.short	0x010a
        /*032e*/ 	.byte	0x3f
	.zero		1


	//   ....[38]....
        /*0330*/ 	.word	0x00009ae0
        /*0334*/ 	.word	0x0000000f
        /*0338*/ 	.word	0x00026828
        /*033c*/ 	.short	0x010a
        /*033e*/ 	.byte	0x3f
	.zero		1


	//   ....[39]....
        /*0340*/ 	.word	0x00009b30
        /*0344*/ 	.word	0x00000003
        /*0348*/ 	.word	0x00026840
        /*034c*/ 	.short	0x010a
        /*034e*/ 	.byte	0x3f
	.zero		1


	//   ....[40]....
        /*0350*/ 	.word	0x00009c00
        /*0354*/ 	.word	0x00000007
        /*0358*/ 	.word	0x00000000
        /*035c*/ 	.short	0x010a
        /*035e*/ 	.byte	0x3f
	.zero		1


	//   ....[41]....
        /*0360*/ 	.word	0x00009c50
        /*0364*/ 	.word	0x00000003
        /*0368*/ 	.word	0x00000000
        /*036c*/ 	.short	0x010a
        /*036e*/ 	.byte	0x3f
	.zero		1


	//   ....[42]....
        /*0370*/ 	.word	0x00009ca0
        /*0374*/ 	.word	0x00000005
        /*0378*/ 	.word	0x00000000
        /*037c*/ 	.short	0x010a
        /*037e*/ 	.byte	0x3f
	.zero		1


	//----- nvinfo : EIATTR_NUM_MBARRIERS
	.align		4
.L_1621:
        /*0380*/ 	.byte	0x03, 0x38
        /*0382*/ 	.short	0x0009


	//----- nvinfo : EIATTR_EXIT_INSTR_OFFSETS
	.align		4
        /*0384*/ 	.byte	0x04, 0x1c
        /*0386*/ 	.short	(.L_1623 - .L_1622)


	//   ....[0]....
.L_1622:
        /*0388*/ 	.word	0x00009750


	//----- nvinfo : EIATTR_MAX_THREADS
	.align		4
.L_1623:
        /*038c*/ 	.byte	0x04, 0x05
        /*038e*/ 	.short	(.L_1625 - .L_1624)
.L_1624:
        /*0390*/ 	.word	0x00000180
        /*0394*/ 	.word	0x00000001
        /*0398*/ 	.word	0x00000001


	//----- nvinfo : EIATTR_CRS_STACK_SIZE
	.align		4
.L_1625:
        /*039c*/ 	.byte	0x04, 0x1e
        /*039e*/ 	.short	(.L_1627 - .L_1626)
.L_1626:
        /*03a0*/ 	.word	0x00000000


	//----- nvinfo : EIATTR_CBANK_PARAM_SIZE
	.align		4
.L_1627:
        /*03a4*/ 	.byte	0x03, 0x19
        /*03a6*/ 	.short	0x0770


	//----- nvinfo : EIATTR_PARAM_CBANK
	.align		4
        /*03a8*/ 	.byte	0x04, 0x0a
        /*03aa*/ 	.short	(.L_1629 - .L_1628)
	.align		4
.L_1628:
        /*03ac*/ 	.word	index@(.nv.constant0._ZN7cutlass13device_kernelIN5flash11enable_sm90INS1_16FlashAttnBwdSm90INS1_25CollectiveMainloopBwdSm90ILi2ELi2ELi2EN4cute5tupleIJNS5_1CILi1EEES8_S8_EEENS6_IJNS7_ILi64EEENS7_ILi128EEENS7_ILi96EEEEEENS_6half_tEfNS_4arch4Sm90ELb1ELb0ELb0ELb1ELb0ELb1ELb0ELb0ELi2ELi1ELi2ELi1ELb1EEENS1_24CollectiveEpilogueBwdGQAISD_fSG_Li256ELb1ELb0EEENS1_25SingleTileBwdLPTSchedulerILb1ELi128ELb0EEEEEEEEEvNT_6ParamsE)
        /*03b0*/ 	.short	0x0210
        /*03b2*/ 	.short	0x0770


	//----- nvinfo : EIATTR_SW_WAR
	.align		4
.L_1629:
        /*03b4*/ 	.byte	0x04, 0x36
        /*03b6*/ 	.short	(.L_1631 - .L_1630)
.L_1630:
        /*03b8*/ 	.word	0x00000008
.L_1631:


//--------------------- .nv.info._ZN7cutlass13device_kernelIN5flash32FlashAttnBwdPostprocessConvertdQIN4cute5tupleIJNS3_1CILi128EEENS5_ILi96EEEEEENS_6half_tEfNS_4arch4Sm90ELi256ENS3_8TiledMMAINS3_8MMA_AtomIJNS3_4SM904GMMA25MMA_64x96x16_F32F16F16_RSILNSF_5MajorE0ELSH_1ELNSF_7ScaleInE1ELSI_1EEEEEENS3_6LayoutINS4_IJNS5_ILi2EEENS5_ILi1EEESN_EEENS4_IJSN_NS5_ILi0EEESP_EEEEENS4_IJNS3_10UnderscoreESS_SS_EEEEELb0EEEEEvNT_6ParamsE --------------------------
	.section	.nv.info._ZN7cutlass13device_kernelIN5flash32FlashAttnBwdPostprocessConvertdQIN4cute5tupleIJNS3_1CILi128EEENS5_ILi96EEEEEENS_6half_tEfNS_4arch4Sm90ELi256ENS3_8TiledMMAINS3_8MMA_AtomIJNS3_4SM904GMMA25MMA_64x96x16_F32F16F16_RSILNSF_5MajorE0ELSH_1ELNSF_7ScaleInE1ELSI_1EEEEEENS3_6LayoutINS4_IJNS5_ILi2EEENS5_ILi1EEESN_EEENS4_IJSN_NS5_ILi0EEESP_EEEEENS4_IJNS3_10UnderscoreESS_SS_EEEEELb0EEEEEvNT_6ParamsE,"",@"SHT_CUDA_INFO"
	.sectionflags	@""
	.align	4


	//----- nvinfo : EIATTR_CUDA_API_VERSION
	.align		4
        /*0000*/ 	.byte	0x04, 0x37
        /*0002*/ 	.short	(.L_1633 - .L_1632)
.L_1632:
        /*0004*/ 	.word	0x00000082


	//----- nvinfo : EIATTR_KPARAM_INFO
	.align		4
.L_1633:
        /*0008*/ 	.byte	0x04, 0x17
        /*000a*/ 	.short	(.L_1635 - .L_1634)
.L_1634:
        /*000c*/ 	.word	0x00000000
        /*0010*/ 	.short	0x0000
        /*0012*/ 	.short	0x0000
        /*0014*/ 	.byte	0x00, 0xf0, 0xc1, 0x01


	//----- nvinfo : EIATTR_SPARSE_MMA_MASK
	.align		4
.L_1635:
        /*0018*/ 	.byte	0x03, 0x50
        /*001a*/ 	.short	0x0000


	//----- nvinfo : EIATTR_MAXREG_COUNT
	.align		4
        /*001c*/ 	.byte	0x03, 0x1b
        /*001e*/ 	.short	0x0080


	//----- nvinfo : EIATTR_NUM_BARRIERS
	.align		4
        /*0020*/ 	.byte	0x02, 0x4c
        /*0022*/ 	.byte	0x01
	.zero		1


	//----- nvinfo : EIATTR_MERCURY_ISA_VERSION
	.align		4
        /*0024*/ 	.byte	0x03, 0x5f
        /*0026*/ 	.short	0x0101


	//----- nvinfo : EIATTR_MBARRIER_INSTR_OFFSETS
	.align		4
        /*0028*/ 	.byte	0x04, 0x39
        /*002a*/ 	.short	(.L_1637 - .L_1636)


	//   ....[0]....
.L_1636:
        /*002c*/ 	.word	0x000004a0
        /*0030*/ 	.word	0x000000ff
        /*0034*/ 	.word	0x00012000
        /*0038*/ 	.short	0x0100
        /*003a*/ 	.byte	0x06
	.zero		1


	//   ....[1]....
        /*003c*/ 	.word	0x000005b0
        /*0040*/ 	.word	0x00000004
        /*0044*/ 	.word	0x00012000
        /*0048*/ 	.short	0x010a
        /*004a*/ 	.byte	0x3f
	.zero		1


	//----- nvinfo : EIATTR_NUM_MBARRIERS
	.align		4
.L_1637:
        /*004c*/ 	.byte	0x03, 0x38
        /*004e*/ 	.short	0x0001


	//----- nvinfo : EIATTR_EXIT_INSTR_OFFSETS
	.align		4
        /*0050*/ 	.byte	0x04, 0x1c
        /*0052*/ 	.short	(.L_1639 - .L_1638)


	//   ....[0]....
.L_1638:
        /*0054*/ 	.word	0x000001b0


	//   ....[1]....
        /*0058*/ 	.word	0x000011e0


	//   ....[2]....
        /*005c*/ 	.word	0x000013f0


	//   ....[3]....
        /*0060*/ 	.word	0x00001410


	//----- nvinfo : EIATTR_MAX_THREADS
	.align		4
.L_1639:
        /*0064*/ 	.byte	0x04, 0x05
        /*0066*/ 	.short	(.L_1641 - .L_1640)
.L_1640:
        /*0068*/ 	.word	0x00000100
        /*006c*/ 	.word	0x00000001
        /*0070*/ 	.word	0x00000001


	//----- nvinfo : EIATTR_CRS_STACK_SIZE
	.align		4
.L_1641:
        /*0074*/ 	.byte	0x04, 0x1e
        /*0076*/ 	.short	(.L_1643 - .L_1642)
.L_1642:
        /*0078*/ 	.word	0x00000000


	//----- nvinfo : EIATTR_CBANK_PARAM_SIZE
	.align		4
.L_1643:
        /*007c*/ 	.byte	0x03, 0x19
        /*007e*/ 	.short	0x0070


	//----- nvinfo : EIATTR_PARAM_CBANK
	.align		4
        /*0080*/ 	.byte	0x04, 0x0a
        /*0082*/ 	.short	(.L_1645 - .L_1644)
	.align		4
.L_1644:
        /*0084*/ 	.word	index@(.nv.constant0._ZN7cutlass13device_kernelIN5flash32FlashAttnBwdPostprocessConvertdQIN4cute5tupleIJNS3_1CILi128EEENS5_ILi96EEEEEENS_6half_tEfNS_4arch4Sm90ELi256ENS3_8TiledMMAINS3_8MMA_AtomIJNS3_4SM904GMMA25MMA_64x96x16_F32F16F16_RSILNSF_5MajorE0ELSH_1ELNSF_7ScaleInE1ELSI_1EEEEEENS3_6LayoutINS4_IJNS5_ILi2EEENS5_ILi1EEESN_EEENS4_IJSN_NS5_ILi0EEESP_EEEEENS4_IJNS3_10UnderscoreESS_SS_EEEEELb0EEEEEvNT_6ParamsE)
        /*0088*/ 	.short	0x0210
        /*008a*/ 	.short	0x0070


	//----- nvinfo : EIATTR_SW_WAR
	.align		4
.L_1645:
        /*008c*/ 	.byte	0x04, 0x36
        /*008e*/ 	.short	(.L_1647 - .L_1646)
.L_1646:
        /*0090*/ 	.word	0x00000008
.L_1647:


//--------------------- .nv.info._ZN7cutlass13device_kernelIN5flash32FlashAttnBwdPostprocessConvertdQIN4cute5tupleIJNS3_1CILi64EEENS5_ILi96EEEEEENS_6half_tEfNS_4arch4Sm90ELi256ENS3_8TiledMMAINS3_8MMA_AtomIJNS3_4SM904GMMA25MMA_64x16x16_F32F16F16_SSILNSF_5MajorE0ELSH_1ELNSF_7ScaleInE1ELSI_1EEEEEENS3_6LayoutINS4_IJNS5_ILi1EEENS5_ILi2EEESM_EEENS4_IJNS5_ILi0EEESM_SP_EEEEENS4_IJNS3_10UnderscoreESS_SS_EEEEELb0EEEEEvNT_6ParamsE --------------------------
	.section	.nv.info._ZN7cutlass13device_kernelIN5flash32FlashAttnBwdPostprocessConvertdQIN4cute5tupleIJNS3_1CILi64EEENS5_ILi96EEEEEENS_6half_tEfNS_4arch4Sm90ELi256ENS3_8TiledMMAINS3_8MMA_AtomIJNS3_4SM904GMMA25MMA_64x16x16_F32F16F16_SSILNSF_5MajorE0ELSH_1ELNSF_7ScaleInE1ELSI_1EEEEEENS3_6LayoutINS4_IJNS5_ILi1EEENS5_ILi2EEESM_EEENS4_IJNS5_ILi0EEESM_SP_EEEEENS4_IJNS3_10UnderscoreESS_SS_EEEEELb0EEEEEvNT_6ParamsE,"",@"SHT_CUDA_INFO"
	.sectionflags	@""
	.align	4


	//----- nvinfo : EIATTR_CUDA_API_VERSION
	.align		4
        /*0000*/ 	.byte	0x04, 0x37
        /*0002*/ 	.short	(.L_1649 - .L_1648)
.L_1648:
        /*0004*/ 	.word	0x00000082


	//----- nvinfo : EIATTR_KPARAM_INFO
	.align		4
.L_1649:
        /*0008*/ 	.byte	0x04, 0x17
        /*000a*/ 	.short	(.L_1651 - .L_1650)
.L_1650:
        /*000c*/ 	.word	0x00000000
        /*0010*/ 	.short	0x0000
        /*0012*/ 	.short	0x0000
        /*0014*/ 	.byte	0x00, 0xf0, 0xc1, 0x01


	//----- nvinfo : EIATTR_SPARSE_MMA_MASK
	.align		4
.L_1651:
        /*0018*/ 	.byte	0x03, 0x50
        /*001a*/ 	.short	0x0000


	//----- nvinfo : EIATTR_MAXREG_COUNT
	.align		4
        /*001c*/ 	.byte	0x03, 0x1b
        /*001e*/ 	.short	0x0080


	//----- nvinfo : EIATTR_NUM_BARRIERS
	.align		4
        /*0020*/ 	.byte	0x02, 0x4c
        /*0022*/ 	.byte	0x01
	.zero		1


	//----- nvinfo : EIATTR_MERCURY_ISA_VERSION
	.align		4
        /*0024*/ 	.byte	0x03, 0x5f
        /*0026*/ 	.short	0x0101


	//----- nvinfo : EIATTR_MBARRIER_INSTR_OFFSETS
	.align		4
        /*0028*/ 	.byte	0x04, 0x39
        /*002a*/ 	.short	(.L_1653 - .L_1652)


	//   ....[0]....
.L_1652:
        /*002c*/ 	.word	0x000004a0
        /*0030*/ 	.word	0x000000ff
        /*0034*/ 	.word	0x00009000
        /*0038*/ 	.short	0x0100
        /*003a*/ 	.byte	0x06
	.zero		1


	//   ....[1]....
        /*003c*/ 	.word	0x000005b0
        /*0040*/ 	.word	0x00000006
        /*0044*/ 	.word	0x00009000
        /*0048*/ 	.short	0x010a
        /*004a*/ 	.byte	0x3f
	.zero		1


	//----- nvinfo : EIATTR_NUM_MBARRIERS
	.align		4
.L_1653:
        /*004c*/ 	.byte	0x03, 0x38
        /*004e*/ 	.short	0x0001


	//----- nvinfo : EIATTR_EXIT_INSTR_OFFSETS
	.align		4
        /*0050*/ 	.byte	0x04, 0x1c
        /*0052*/ 	.short	(.L_1655 - .L_1654)


	//   ....[0]....
.L_1654:
        /*0054*/ 	.word	0x000001b0


	//   ....[1]....
        /*0058*/ 	.word	0x00000ca0


	//   ....[2]....
        /*005c*/ 	.word	0x00000ed0


	//   ....[3]....
        /*0060*/ 	.word	0x00000f00


	//----- nvinfo : EIATTR_MAX_THREADS
	.align		4
.L_1655:
        /*0064*/ 	.byte	0x04, 0x05
        /*0066*/ 	.short	(.L_1657 - .L_1656)
.L_1656:
        /*0068*/ 	.word	0x00000100
        /*006c*/ 	.word	0x00000001
        /*0070*/ 	.word	0x00000001


	//----- nvinfo : EIATTR_CRS_STACK_SIZE
	.align		4
.L_1657:
        /*0074*/ 	.byte	0x04, 0x1e
        /*0076*/ 	.short	(.L_1659 - .L_1658)
.L_1658:
        /*0078*/ 	.word	0x00000000


	//----- nvinfo : EIATTR_CBANK_PARAM_SIZE
	.align		4
.L_1659:
        /*007c*/ 	.byte	0x03, 0x19
        /*007e*/ 	.short	0x0070


	//----- nvinfo : EIATTR_PARAM_CBANK
	.align		4
        /*0080*/ 	.byte	0x04, 0x0a
        /*0082*/ 	.short	(.L_1661 - .L_1660)
	.align		4
.L_1660:
        /*0084*/ 	.word	index@(.nv.constant0._ZN7cutlass13device_kernelIN5flash32FlashAttnBwdPostprocessConvertdQIN4cute5tupleIJNS3_1CILi64EEENS5_ILi96EEEEEENS_6half_tEfNS_4arch4Sm90ELi256ENS3_8TiledMMAINS3_8MMA_AtomIJNS3_4SM904GMMA25MMA_64x16x16_F32F16F16_SSILNSF_5MajorE0ELSH_1ELNSF_7ScaleInE1ELSI_1EEEEEENS3_6LayoutINS4_IJNS5_ILi1EEENS5_ILi2EEESM_EEENS4_IJNS5_ILi0EEESM_SP_EEEEENS4_IJNS3_10UnderscoreESS_SS_EEEEELb0EEEEEvNT_6ParamsE)
        /*0088*/ 	.short	0x0210
        /*008a*/ 	.short	0x0070


	//----- nvinfo : EIATTR_SW_WAR
	.align		4
.L_1661:
        /*008c*/ 	.byte	0x04, 0x36
        /*008e*/ 	.short	(.L_1663 - .L_1662)
.L_1662:
        /*0090*/ 	.word	0x00000008
.L_1663:


//--------------------- .nv.info._ZN7cutlass13device_kernelIN5flash11enable_sm90INS1_16FlashAttnBwdSm90INS1_25CollectiveMainloopBwdSm90ILi2ELi2ELi2EN4cute5tupleIJNS5_1CILi1EEES8_S8_EEENS6_IJNS7_ILi64EEENS7_ILi128EEENS7_ILi96EEEEEENS_6half_tEfNS_4arch4Sm90ELb1ELb0ELb0ELb1ELb1ELb1ELb0ELb0ELi2ELi1ELi2ELi1ELb1EEENS1_24CollectiveEpilogueBwdGQAISD_fSG_Li256ELb1ELb1EEENS1_25SingleTileBwdLPTSchedulerILb1ELi128ELb1EEEEEEEEEvNT_6ParamsE --------------------------
	.section	.nv.info._ZN7cutlass13device_kernelIN5flash11enable_sm90INS1_16FlashAttnBwdSm90INS1_25CollectiveMainloopBwdSm90ILi2ELi2ELi2EN4cute5tupleIJNS5_1CILi1EEES8_S8_EEENS6_IJNS7_ILi64EEENS7_ILi128EEENS7_ILi96EEEEEENS_6half_tEfNS_4arch4Sm90ELb1ELb0ELb0ELb1ELb1ELb1ELb0ELb0ELi2ELi1ELi2ELi1ELb1EEENS1_24CollectiveEpilogueBwdGQAISD_fSG_Li256ELb1ELb1EEENS1_25SingleTileBwdLPTSchedulerILb1ELi128ELb1EEEEEEEEEvNT_6ParamsE,"",@"SHT_CUDA_INFO"
	.sectionflags	@""
	.align	4


	//----- nvinfo : EIATTR_CUDA_API_VERSION
	.align		4
        /*0000*/ 	.byte	0x04, 0x37
        /*0002*/ 	.short	(.L_1665 - .L_1664)
.L_1664:
        /*0004*/ 	.word	0x00000082


	//----- nvinfo : EIATTR_KPARAM_INFO
	.align		4
.L_1665:
        /*0008*/ 	.byte	0x04, 0x17
        /*000a*/ 	.short	(.L_1667 - .L_1666)
.L_1666:
        /*000c*/ 	.word	0x00000000
        /*0010*/ 	.short	0x0000
        /*0012*/ 	.short	0x0070
        /*0014*/ 	.byte	0x00, 0xf0, 0x01, 0x1c


	//----- nvinfo : EIATTR_SPARSE_MMA_MASK
	.align		4
.L_1667:
        /*0018*/ 	.byte	0x03, 0x50
        /*001a*/ 	.short	0x0000


	//----- nvinfo : EIATTR_MAXREG_COUNT
	.align		4
        /*001c*/ 	.byte	0x03, 0x1b
        /*001e*/ 	.short	0x00a8


	//----- nvinfo : EIATTR_NUM_BARRIERS
	.align		4
        /*0020*/ 	.byte	0x02, 0x4c
        /*0022*/ 	.byte	0x10
	.zero		1


	//----- nvinfo : EIATTR_EXTERNS
	.align		4
        /*0024*/ 	.byte	0x04, 0x0f
        /*0026*/ 	.short	(.L_1669 - .L_1668)


	//   ....[0]....
	.align		4
.L_1668:
        /*0028*/ 	.word	index@(__assertfail)


	//----- nvinfo : EIATTR_ANNOTATIONS
	.align		4
.L_1669:
        /*002c*/ 	.byte	0x04, 0x55
        /*002e*/ 	.short	(.L_1671 - .L_1670)


	//   ....[0]....
.L_1670:
        /*0030*/ 	.word	0x00000001
        /*0034*/ 	.byte	0x10, 0x87, 0x00, 0x00, 0x01, 0x00, 0x00, 0x00, 0x40, 0x8b, 0x00, 0x00, 0x01, 0x00, 0x00, 0x00
        /*0044*/ 	.byte	0x60, 0x98, 0x00, 0x00, 0x01, 0x00, 0x00, 0x00, 0x80, 0x98, 0x00, 0x00, 0x01, 0x00, 0x00, 0x00
        /*0054*/ 	.byte	0x60, 0x9c, 0x00, 0x00


	//----- nvinfo : EIATTR_MERCURY_ISA_VERSION
	.align		4
.L_1671:
        /*0058*/ 	.byte	0x03, 0x5f
        /*005a*/ 	.short	0x0101


	//----- nvinfo : EIATTR_INT_WARP_WIDE_INSTR_OFFSETS
	.align		4
        /*005c*/ 	.byte	0x04, 0x31
        /*005e*/ 	.short	(.L_1673 - .L_1672)


	//   ....[0]....
.L_1672:
        /*0060*/ 	.word	0x00000190


	//   ....[1]....
        /*0064*/ 	.word	0x000001c0


	//   ....[2]....
        /*0068*/ 	.word	0x00006a50


	//   ....[3]....
        /*006c*/ 	.word	0x00007100


	//   ....[4]....
        /*0070*/ 	.word	0x00007620


	//----- nvinfo : EIATTR_COOP_GROUP_MASK_REGIDS
	.align		4
.L_1673:
        /*0074*/ 	.byte	0x04, 0x29
        /*0076*/ 	.short	(.L_1675 - .L_1674)


	//   ....[0]....
.L_1674:
        /*0078*/ 	.word	0xffffffff


	//   ....[1]....
        /*007c*/ 	.word	0xffffffff


	//   ....[2]....
        /*0080*/ 	.word	0xffffffff


	//   ....[3]....
        /*0084*/ 	.word	0xffffffff


	//   ....[4]....
        /*0088*/ 	.word	0xffffffff


	//   ....[5]....
        /*008c*/ 	.word	0xffffffff


	//   ....[6]....
        /*0090*/ 	.word	0xffffffff


	//   ....[7]....
        /*0094*/ 	.word	0xffffffff


	//   ....[8]....
        /*0098*/ 	.word	0xffffffff


	//   ....[9]....
        /*009c*/ 	.word	0xffffffff


	//   ....[10]....
        /*00a0*/ 	.word	0xffffffff


	//   ....[11]....
        /*00a4*/ 	.word	0xffffffff


	//   ....[12]....
        /*00a8*/ 	.word	0xffffffff


	//   ....[13]....
        /*00ac*/ 	.word	0xffffffff


	//   ....[14]....
        /*00b0*/ 	.word	0xffffffff


	//   ....[15]....
        /*00b4*/ 	.word	0xffffffff


	//   ....[16]....
        /*00b8*/ 	.word	0xffffffff


	//   ....[17]....
        /*00bc*/ 	.word	0x0500000f


	//   ....[18]....
        /*00c0*/ 	.word	0x0500000f


	//   ....[19]....
        /*00c4*/ 	.word	0x0500000f


	//   ....[20]....
        /*00c8*/ 	.word	0x0500000f


	//   ....[21]....
        /*00cc*/ 	.word	0x0500000f


	//   ....[22]....
        /*00d0*/ 	.word	0x0500000f


	//----- nvinfo : EIATTR_COOP_GROUP_INSTR_OFFSETS
	.align		4
.L_1675:
        /*00d4*/ 	.byte	0x04, 0x28
        /*00d6*/ 	.short	(.L_1677 - .L_1676)


	//   ....[0]....
.L_1676:
        /*00d8*/ 	.word	0x00000070


	//   ....[1]....
        /*00dc*/ 	.word	0x000001a0


	//   ....[2]....
        /*00e0*/ 	.word	0x000001f0


	//   ....[3]....
        /*00e4*/ 	.word	0x000003e0


	//   ....[4]....
        /*00e8*/ 	.word	0x00000630


	//   ....[5]....
        /*00ec*/ 	.word	0x00001720


	//   ....[6]....
        /*00f0*/ 	.word	0x000051d0


	//   ....[7]....
        /*00f4*/ 	.word	0x00005350


	//   ....[8]....
        /*00f8*/ 	.word	0x00005600


	//   ....[9]....
        /*00fc*/ 	.word	0x00005790


	//   ....[10]....
        /*0100*/ 	.word	0x000058a0


	//   ....[11]....
        /*0104*/ 	.word	0x00006650


	//   ....[12]....
        /*0108*/ 	.word	0x00006980


	//   ....[13]....
        /*010c*/ 	.word	0x00006d80


	//   ....[14]....
        /*0110*/ 	.word	0x00007030


	//   ....[15]....
        /*0114*/ 	.word	0x000072e0


	//   ....[16]....
        /*0118*/ 	.word	0x00007550


	//   ....[17]....
        /*011c*/ 	.word	0x0000a5a0


	//   ....[18]....
        /*0120*/ 	.word	0x0000a710


	//   ....[19]....
        /*0124*/ 	.word	0x0000a780


	//   ....[20]....
        /*0128*/ 	.word	0x0000a7f0


	//   ....[21]....
        /*012c*/ 	.word	0x0000a860


	//   ....[22]....
        /*0130*/ 	.word	0x0000a8d0


	//----- nvinfo : EIATTR_REG_RECONFIG
	.align		4
.L_1677:
        /*0134*/ 	.byte	0x01, 0x54
	.zero		2


	//----- nvinfo : EIATTR_SYSCALL_OFFSETS
	.align		4
        /*0138*/ 	.byte	0x04, 0x46
        /*013a*/ 	.short	(.L_1679 - .L_1678)


	//   ....[0]....
.L_1678:
        /*013c*/ 	.word	0x00001380


	//   ....[1]....
        /*0140*/ 	.word	0x00001470


	//   ....[2]....
        /*0144*/ 	.word	0x000015d0


	//   ....[3]....
        /*0148*/ 	.word	0x000016c0


	//   ....[4]....
        /*014c*/ 	.word	0x00001940


	//----- nvinfo : EIATTR_MBARRIER_INSTR_OFFSETS
	.align		4
.L_1679:
        /*0150*/ 	.byte	0x04, 0x39
        /*0152*/ 	.short	(.L_1681 - .L_1680)


	//   ....[0]....
.L_1680:
        /*0154*/ 	.word	0x00000290
        /*0158*/ 	.word	0x000000ff
        /*015c*/ 	.word	0x00026800
        /*0160*/ 	.short	0x0100
        /*0162*/ 	.byte	0x06
	.zero		1


	//   ....[1]....
        /*0164*/ 	.word	0x00000390
        /*0168*/ 	.word	0x000000ff
        /*016c*/ 	.word	0x00026810
        /*0170*/ 	.short	0x0100
        /*0172*/ 	.byte	0x08
	.zero		1


	//   ....[2]....
        /*0174*/ 	.word	0x000003a0
        /*0178*/ 	.word	0x000000ff
        /*017c*/ 	.word	0x00026820
        /*0180*/ 	.short	0x0100
        /*0182*/ 	.byte	0x08
	.zero		1


	//   ....[3]....
        /*0184*/ 	.word	0x000003b0
        /*0188*/ 	.word	0x000000ff
        /*018c*/ 	.word	0x00026818
        /*0190*/ 	.short	0x0100
        /*0192*/ 	.byte	0x08
	.zero		1


	//   ....[4]....
        /*0194*/ 	.word	0x000003c0
        /*0198*/ 	.word	0x000000ff
        /*019c*/ 	.word	0x00026828
        /*01a0*/ 	.short	0x0100
        /*01a2*/ 	.byte	0x08
	.zero		1


	//   ....[5]....
        /*01a4*/ 	.word	0x000004f0
        /*01a8*/ 	.word	0x000000ff
        /*01ac*/ 	.word	0x00026830
        /*01b0*/ 	.short	0x0100
        /*01b2*/ 	.byte	0x08
	.zero		1


	//   ....[6]....
        /*01b4*/ 	.word	0x00000500
        /*01b8*/ 	.word	0x000000ff
        /*01bc*/ 	.word	0x00026840
        /*01c0*/ 	.short	0x0100
        /*01c2*/ 	.byte	0x08
	.zero		1


	//   ....[7]....
        /*01c4*/ 	.word	0x00000510
        /*01c8*/ 	.word	0x000000ff
        /*01cc*/ 	.word	0x00026838
        /*01d0*/ 	.short	0x0100
        /*01d2*/ 	.byte	0x08
	.zero		1


	//   ....[8]....
        /*01d4*/ 	.word	0x00000520
        /*01d8*/ 	.word	0x000000ff
        /*01dc*/ 	.word	0x00026848
        /*01e0*/ 	.short	0x0100
        /*01e2*/ 	.byte	0x08
	.zero		1


	//   ....[9]....
        /*01e4*/ 	.word	0x00001760
        /*01e8*/ 	.word	0x00000002
        /*01ec*/ 	.word	0x00026800
        /*01f0*/ 	.short	0x010a
        /*01f2*/ 	.byte	0x3f
	.zero		1


	//   ....[10]....
        /*01f4*/ 	.word	0x00001800
        /*01f8*/ 	.word	0x00000002
        /*01fc*/ 	.word	0x00026800
        /*0200*/ 	.short	0x010a
        /*0202*/ 	.byte	0x3f
	.zero		1


	//   ....[11]....
        /*0204*/ 	.word	0x00002160
        /*0208*/ 	.word	0x000000ff
        /*020c*/ 	.word	0x00026810
        /*0210*/ 	.short	0x010a
        /*0212*/ 	.byte	0x07
	.zero		1


	//   ....[12]....
        /*0214*/ 	.word	0x000021a0
        /*0218*/ 	.word	0x000000ff
        /*021c*/ 	.word	0x00026810
        /*0220*/ 	.short	0x010a
        /*0222*/ 	.byte	0x07
	.zero		1


	//   ....[13]....
        /*0224*/ 	.word	0x000025e0
        /*0228*/ 	.word	0x000000ff
        /*022c*/ 	.word	0x00026830
        /*0230*/ 	.short	0x010a
        /*0232*/ 	.byte	0x07
	.zero		1


	//   ....[14]....
        /*0234*/ 	.word	0x00002620
        /*0238*/ 	.word	0x000000ff
        /*023c*/ 	.word	0x00026830
        /*0240*/ 	.short	0x010a
        /*0242*/ 	.byte	0x07
	.zero		1


	//   ....[15]....
        /*0244*/ 	.word	0x00004440
        /*0248*/ 	.word	0x000000ff
        /*024c*/ 	.word	0x00000000
        /*0250*/ 	.short	0x0101
        /*0252*/ 	.byte	0x0a
	.zero		1


	//   ....[16]....
        /*0254*/ 	.word	0x00004730
        /*0258*/ 	.word	0x000000ff
        /*025c*/ 	.word	0x00000000
        /*0260*/ 	.short	0x0101
        /*0262*/ 	.byte	0x07
	.zero		1


	//   ....[17]....
        /*0264*/ 	.word	0x000082e0
        /*0268*/ 	.word	0x0000000f
        /*026c*/ 	.word	0x00026820
        /*0270*/ 	.short	0x010a
        /*0272*/ 	.byte	0x3f
	.zero		1


	//   ....[18]....
        /*0274*/ 	.word	0x00008ba0
        /*0278*/ 	.word	0x0000000f
        /*027c*/ 	.word	0x00026840
        /*0280*/ 	.short	0x010a
        /*0282*/ 	.byte	0x3f
	.zero		1


	//   ....[19]....
        /*0284*/ 	.word	0x00008ee0
        /*0288*/ 	.word	0x0000000f
        /*028c*/ 	.word	0x00026828
        /*0290*/ 	.short	0x010a
        /*0292*/ 	.byte	0x3f
	.zero		1


	//   ....[20]....
        /*0294*/ 	.word	0x00009220
        /*0298*/ 	.word	0x0000000f
        /*029c*/ 	.word	0x00026848
        /*02a0*/ 	.short	0x010a
        /*02a2*/ 	.byte	0x3f
	.zero		1


	//   ....[21]....
        /*02a4*/ 	.word	0x00009500
        /*02a8*/ 	.word	0x0000000f
        /*02ac*/ 	.word	0x00026820
        /*02b0*/ 	.short	0x010a
        /*02b2*/ 	.byte	0x3f
	.zero		1


	//   ....[22]....
        /*02b4*/ 	.word	0x000098b0
        /*02b8*/ 	.word	0x0000000f
        /*02bc*/ 	.word	0x00026840
        /*02c0*/ 	.short	0x010a
        /*02c2*/ 	.byte	0x3f
	.zero		1


	//   ....[23]....
        /*02c4*/ 	.word	0x00009bc0
        /*02c8*/ 	.word	0x0000000f
        /*02cc*/ 	.word	0x00026828
        /*02d0*/ 	.short	0x010a
        /*02d2*/ 	.byte	0x3f
	.zero		1


	//   ....[24]....
        /*02d4*/ 	.word	0x00009f40
        /*02d8*/ 	.word	0x00000003
        /*02dc*/ 	.word	0x00026840
        /*02e0*/ 	.short	0x010a
        /*02e2*/ 	.byte	0x3f
	.zero		1


	//   ....[25]....
        /*02e4*/ 	.word	0x0000a410
        /*02e8*/ 	.word	0x00000007
        /*02ec*/ 	.word	0x00000000
        /*02f0*/ 	.short	0x010a
        /*02f2*/ 	.byte	0x3f
	.zero		1


	//   ....[26]....
        /*02f4*/ 	.word	0x0000a460
        /*02f8*/ 	.word	0x00000003
        /*02fc*/ 	.word	0x00000000
        /*0300*/ 	.short	0x010a
        /*0302*/ 	.byte	0x3f
	.zero		1


	//   ....[27]....
        /*0304*/ 	.word	0x0000a4c0
        /*0308*/ 	.word	0x00000005
        /*030c*/ 	.word	0x00000000
        /*0310*/ 	.short	0x010a
        /*0312*/ 	.byte	0x3f
	.zero		1


	//   ....[28]....
        /*0314*/ 	.word	0x0000a4f0
        /*0318*/ 	.word	0x00000003
        /*031c*/ 	.word	0x00000000
        /*0320*/ 	.short	0x010a
        /*0322*/ 	.byte	0x3f
	.zero		1


	//   ....[29]....
        /*0324*/ 	.word	0x0000a5d0
        /*0328*/ 	.word	0x00000002
        /*032c*/ 	.word	0x00026800
        /*0330*/ 	.short	0x010a
        /*0332*/ 	.byte	0x3f
	.zero		1


	//   ....[30]....
        /*0334*/ 	.word	0x0000a630
        /*0338*/ 	.word	0x00000005
        /*033c*/ 	.word	0x00026810
        /*0340*/ 	.short	0x010a
        /*0342*/ 	.byte	0x3f
	.zero		1


	//   ....[31]....
        /*0344*/ 	.word	0x0000a690
        /*0348*/ 	.word	0x00000005
        /*034c*/ 	.word	0x00026830
        /*0350*/ 	.short	0x010a
        /*0352*/ 	.byte	0x3f
	.zero		1


	//   ....[32]....
        /*0354*/ 	.word	0x0000a910
        /*0358*/ 	.word	0x0000000f
        /*035c*/ 	.word	0x00026820
        /*0360*/ 	.short	0x010a
        /*0362*/ 	.byte	0x3f
	.zero		1


	//   ....[33]....
        /*0364*/ 	.word	0x0000a960
        /*0368*/ 	.word	0x0000000f
        /*036c*/ 	.word	0x00026840
        /*0370*/ 	.short	0x010a
        /*0372*/ 	.byte	0x3f
	.zero		1


	//   ....[34]....
        /*0374*/ 	.word	0x0000a9b0
        /*0378*/ 	.word	0x0000000f
        /*037c*/ 	.word	0x00026828
        /*0380*/ 	.short	0x010a
        /*0382*/ 	.byte	0x3f
	.zero		1


	//   ....[35]....
        /*0384*/ 	.word	0x0000aa00
        /*0388*/ 	.word	0x0000000f
        /*038c*/ 	.word	0x00026848
        /*0390*/ 	.short	0x010a
        /*0392*/ 	.byte	0x3f
	.zero		1


	//   ....[36]....
        /*0394*/ 	.word	0x0000aa60
        /*0398*/ 	.word	0x0000000f
        /*039c*/ 	.word	0x00026820
        /*03a0*/ 	.short	0x010a
        /*03a2*/ 	.byte	0x3f
	.zero		1


	//   ....[37]....
        /*03a4*/ 	.word	0x0000aab0
        /*03a8*/ 	.word	0x0000000f
        /*03ac*/ 	.word	0x00026840
        /*03b0*/ 	.short	0x010a
        /*03b2*/ 	.byte	0x3f
	.zero		1


	//   ....[38]....
        /*03b4*/ 	.word	0x0000ab00
        /*03b8*/ 	.word	0x0000000f
        /*03bc*/ 	.word	0x00026828
        /*03c0*/ 	.short	0x010a
        /*03c2*/ 	.byte	0x3f
	.zero		1


	//   ....[39]....
        /*03c4*/ 	.word	0x0000ab50
        /*03c8*/ 	.word	0x00000003
        /*03cc*/ 	.word	0x00026840
        /*03d0*/ 	.short	0x010a
        /*03d2*/ 	.byte	0x3f
	.zero		1


	//   ....[40]....
        /*03d4*/ 	.word	0x0000ac20
        /*03d8*/ 	.word	0x00000007
        /*03dc*/ 	.word	0x00000000
        /*03e0*/ 	.short	0x010a
        /*03e2*/ 	.byte	0x3f
	.zero		1


	//   ....[41]....
        /*03e4*/ 	.word	0x0000ac70
        /*03e8*/ 	.word	0x00000003
        /*03ec*/ 	.word	0x00000000
        /*03f0*/ 	.short	0x010a
        /*03f2*/ 	.byte	0x3f
	.zero		1


	//   ....[42]....
        /*03f4*/ 	.word	0x0000acc0
        /*03f8*/ 	.word	0x00000005
        /*03fc*/ 	.word	0x00000000
        /*0400*/ 	.short	0x010a
        /*0402*/ 	.byte	0x3f
	.zero		1


	//----- nvinfo : EIATTR_NUM_MBARRIERS
	.align		4
.L_1681:
        /*0404*/ 	.byte	0x03, 0x38
        /*0406*/ 	.short	0x0009


	//----- nvinfo : EIATTR_EXIT_INSTR_OFFSETS
	.align		4
        /*0408*/ 	.byte	0x04, 0x1c
        /*040a*/ 	.short	(.L_1683 - .L_1682)


	//   ....[0]....
.L_1682:
        /*040c*/ 	.word	0x0000a540


	//----- nvinfo : EIATTR_MAX_THREADS
	.align		4
.L_1683:
        /*0410*/ 	.byte	0x04, 0x05
        /*0412*/ 	.short	(.L_1685 - .L_1684)
.L_1684:
        /*0414*/ 	.word	0x00000180
        /*0418*/ 	.word	0x00000001
        /*041c*/ 	.word	0x00000001


	//----- nvinfo : EIATTR_CRS_STACK_SIZE
	.align		4
.L_1685:
        /*0420*/ 	.byte	0x04, 0x1e
        /*0422*/ 	.short	(.L_1687 - .L_1686)
.L_1686:
        /*0424*/ 	.word	0x00000000


	//----- nvinfo : EIATTR_CBANK_PARAM_SIZE
	.align		4
.L_1687:
        /*0428*/ 	.byte	0x03, 0x19
        /*042a*/ 	.short	0x0770


	//----- nvinfo : EIATTR_PARAM_CBANK
	.align		4
        /*042c*/ 	.byte	0x04, 0x0a
        /*042e*/ 	.short	(.L_1689 - .L_1688)
	.align		4
.L_1688:
        /*0430*/ 	.word	index@(.nv.constant0._ZN7cutlass13device_kernelIN5flash11enable_sm90INS1_16FlashAttnBwdSm90INS1_25CollectiveMainloopBwdSm90ILi2ELi2ELi2EN4cute5tupleIJNS5_1CILi1EEES8_S8_EEENS6_IJNS7_ILi64EEENS7_ILi128EEENS7_ILi96EEEEEENS_6half_tEfNS_4arch4Sm90ELb1ELb0ELb0ELb1ELb1ELb1ELb0ELb0ELi2ELi1ELi2ELi1ELb1EEENS1_24CollectiveEpilogueBwdGQAISD_fSG_Li256ELb1ELb1EEENS1_25SingleTileBwdLPTSchedulerILb1ELi128ELb1EEEEEEEEEvNT_6ParamsE)
        /*0434*/ 	.short	0x0210
        /*0436*/ 	.short	0x0770


	//----- nvinfo : EIATTR_SW_WAR
	.align		4
.L_1689:
        /*0438*/ 	.byte	0x04, 0x36
        /*043a*/ 	.short	(.L_1691 - .L_1690)
.L_1690:
        /*043c*/ 	.word	0x00000008
.L_1691:


//--------------------- .nv.info._ZN7cutlass13device_kernelIN5flash22FlashAttnBwdPreprocessIN4cute5tupleIJNS3_1CILi64EEENS5_ILi96EEEEEENS_6half_tEfNS_4arch4Sm90ELb1ELb1EEEEEvNT_6ParamsE --------------------------
	.section	.nv.info._ZN7cutlass13device_kernelIN5flash22FlashAttnBwdPreprocessIN4cute5tupleIJNS3_1CILi64EEENS5_ILi96EEEEEENS_6half_tEfNS_4arch4Sm90ELb1ELb1EEEEEvNT_6ParamsE,"",@"SHT_CUDA_INFO"
	.sectionflags	@""
	.align	4


	//----- nvinfo : EIATTR_CUDA_API_VERSION
	.align		4
        /*0000*/ 	.byte	0x04, 0x37
        /*0002*/ 	.short	(.L_1693 - .L_1692)
.L_1692:
        /*0004*/ 	.word	0x00000082


	//----- nvinfo : EIATTR_KPARAM_INFO
	.align		4
.L_1693:
        /*0008*/ 	.byte	0x04, 0x17
        /*000a*/ 	.short	(.L_1695 - .L_1694)
.L_1694:
        /*000c*/ 	.word	0x00000000
        /*0010*/ 	.short	0x0000
        /*0012*/ 	.short	0x0000
        /*0014*/ 	.byte	0x00, 0xf0, 0xc1, 0x03


	//----- nvinfo : EIATTR_SPARSE_MMA_MASK
	.align		4
.L_1695:
        /*0018*/ 	.byte	0x03, 0x50
        /*001a*/ 	.short	0x0000


	//----- nvinfo : EIATTR_MAXREG_COUNT
	.align		4
        /*001c*/ 	.byte	0x03, 0x1b
        /*001e*/ 	.short	0x0080


	//----- nvinfo : EIATTR_MERCURY_ISA_VERSION
	.align		4
        /*0020*/ 	.byte	0x03, 0x5f
        /*0022*/ 	.short	0x0101


	//----- nvinfo : EIATTR_COOP_GROUP_MASK_REGIDS
	.align		4
        /*0024*/ 	.byte	0x04, 0x29
        /*0026*/ 	.short	(.L_1697 - .L_1696)


	//   ....[0]....
.L_1696:
        /*0028*/ 	.word	0xffffffff


	//   ....[1]....
        /*002c*/ 	.word	0xffffffff


	//----- nvinfo : EIATTR_COOP_GROUP_INSTR_OFFSETS
	.align		4
.L_1697:
        /*0030*/ 	.byte	0x04, 0x28
        /*0032*/ 	.short	(.L_1699 - .L_1698)


	//   ....[0]....
.L_1698:
        /*0034*/ 	.word	0x00000e60


	//   ....[1]....
        /*0038*/ 	.word	0x00000ec0


	//----- nvinfo : EIATTR_EXIT_INSTR_OFFSETS
	.align		4
.L_1699:
        /*003c*/ 	.byte	0x04, 0x1c
        /*003e*/ 	.short	(.L_1701 - .L_1700)


	//   ....[0]....
.L_1700:
        /*0040*/ 	.word	0x000001c0


	//   ....[1]....
        /*0044*/ 	.word	0x00001430


	//   ....[2]....
        /*0048*/ 	.word	0x000014b0


	//----- nvinfo : EIATTR_MAX_THREADS
	.align		4
.L_1701:
        /*004c*/ 	.byte	0x04, 0x05
        /*004e*/ 	.short	(.L_1703 - .L_1702)
.L_1702:
        /*0050*/ 	.word	0x00000100
        /*0054*/ 	.word	0x00000001
        /*0058*/ 	.word	0x00000001


	//----- nvinfo : EIATTR_CRS_STACK_SIZE
	.align		4
.L_1703:
        /*005c*/ 	.byte	0x04, 0x1e
        /*005e*/ 	.short	(.L_1705 - .L_1704)
.L_1704:
        /*0060*/ 	.word	0x00000000


	//----- nvinfo : EIATTR_CBANK_PARAM_SIZE
	.align		4
.L_1705:
        /*0064*/ 	.byte	0x03, 0x19
        /*0066*/ 	.short	0x00f0


	//----- nvinfo : EIATTR_PARAM_CBANK
	.align		4
        /*0068*/ 	.byte	0x04, 0x0a
        /*006a*/ 	.short	(.L_1707 - .L_1706)
	.align		4
.L_1706:
        /*006c*/ 	.word	index@(.nv.constant0._ZN7cutlass13device_kernelIN5flash22FlashAttnBwdPreprocessIN4cute5tupleIJNS3_1CILi64EEENS5_ILi96EEEEEENS_6half_tEfNS_4arch4Sm90ELb1ELb1EEEEEvNT_6ParamsE)
        /*0070*/ 	.short	0x0210
        /*0072*/ 	.short	0x00f0


	//----- nvinfo : EIATTR_SW_WAR
	.align		4
.L_1707:
        /*0074*/ 	.byte	0x04, 0x36
        /*0076*/ 	.short	(.L_1709 - .L_1708)
.L_1708:
        /*0078*/ 	.word	0x00000008
.L_1709:


//--------------------- .nv.callgraph             --------------------------
	.section	.nv.callgraph,"",@"SHT_CUDA_CALLGRAPH"
	.align	4
	.sectionentsize	8
	.align		4
        /*0000*/ 	.word	0x00000000
	.align		4
        /*0004*/ 	.word	0xffffffff
	.align		4
        /*0008*/ 	.word	index@(_ZN7cutlass13device_kernelIN5flash11enable_sm90INS1_16FlashAttnBwdSm90INS1_25CollectiveMainloopBwdSm90ILi2ELi2ELi2EN4cute5tupleIJNS5_1CILi1EEES8_S8_EEENS6_IJNS7_ILi64EEENS7_ILi128EEENS7_ILi96EEEEEENS_6half_tEfNS_4arch4Sm90ELb0ELb0ELb1ELb0ELb0ELb1ELb0ELb0ELi2ELi1ELi2ELi1ELb1EEENS1_21CollectiveEpilogueBwdISD_SE_SG_Li256ELb0ELb0ELi1EEENS1_19SingleTileSchedulerILb0ELb0ELb0ELi128EEEEEEEEEvNT_6ParamsE)
	.align		4
        /*000c*/ 	.word	index@(__assertfail)
	.align		4
        /*0010*/ 	.word	index@(_ZN7cutlass13device_kernelIN5flash11enable_sm90INS1_16FlashAttnBwdSm90INS1_25CollectiveMainloopBwdSm90ILi2ELi2ELi2EN4cute5tupleIJNS5_1CILi1EEES8_S8_EEENS6_IJNS7_ILi64EEENS7_ILi128EEENS7_ILi96EEEEEENS_6half_tEfNS_4arch4Sm90ELb0ELb0ELb1ELb0ELb1ELb1ELb0ELb0ELi2ELi1ELi2ELi1ELb1EEENS1_21CollectiveEpilogueBwdISD_SE_SG_Li256ELb0ELb0ELi1EEENS1_19SingleTileSchedulerILb0ELb0ELb0ELi128EEEEEEEEEvNT_6ParamsE)
	.align		4
        /*0014*/ 	.word	index@(__assertfail)
	.align		4
        /*0018*/ 	.word	index@(_ZN7cutlass13device_kernelIN5flash11enable_sm90INS1_16FlashAttnBwdSm90INS1_25CollectiveMainloopBwdSm90ILi2ELi2ELi2EN4cute5tupleIJNS5_1CILi1EEES8_S8_EEENS6_IJNS7_ILi64EEENS7_ILi128EEENS7_ILi96EEEEEENS_6half_tEfNS_4arch4Sm90ELb0ELb0ELb1ELb0ELb0ELb1ELb0ELb0ELi2ELi1ELi2ELi1ELb1EEENS1_24CollectiveEpilogueBwdGQAISD_fSG_Li256ELb0ELb0EEENS1_19SingleTileSchedulerILb0ELb0ELb0ELi128EEEEEEEEEvNT_6ParamsE)
	.align		4
        /*001c*/ 	.word	index@(__assertfail)
	.align		4
        /*0020*/ 	.word	index@(_ZN7cutlass13device_kernelIN5flash11enable_sm90INS1_16FlashAttnBwdSm90INS1_25CollectiveMainloopBwdSm90ILi2ELi2ELi2EN4cute5tupleIJNS5_1CILi1EEES8_S8_EEENS6_IJNS7_ILi64EEENS7_ILi128EEENS7_ILi96EEEEEENS_6half_tEfNS_4arch4Sm90ELb0ELb0ELb1ELb0ELb1ELb1ELb0ELb0ELi2ELi1ELi2ELi1ELb1EEENS1_24CollectiveEpilogueBwdGQAISD_fSG_Li256ELb0ELb1EEENS1_19SingleTileSchedulerILb0ELb0ELb0ELi128EEEEEEEEEvNT_6ParamsE)
	.align		4
        /*0024*/ 	.word	index@(__assertfail)
	.align		4
        /*0028*/ 	.word	index@(_ZN7cutlass13device_kernelIN5flash11enable_sm90INS1_16FlashAttnBwdSm90INS1_25CollectiveMainloopBwdSm90ILi2ELi2ELi2EN4cute5tupleIJNS5_1CILi1EEES8_S8_EEENS6_IJNS7_ILi64EEENS7_ILi128EEENS7_ILi96EEEEEENS_6half_tEfNS_4arch4Sm90ELb0ELb0ELb1ELb1ELb0ELb1ELb0ELb0ELi2ELi1ELi2ELi1ELb1EEENS1_21CollectiveEpilogueBwdISD_SE_SG_Li256ELb1ELb0ELi1EEENS1_19SingleTileSchedulerILb1ELb0ELb0ELi128EEEEEEEEEvNT_6ParamsE)
	.align		4
        /*002c*/ 	.word	index@(__assertfail)
	.align		4
        /*0030*/ 	.word	index@(_ZN7cutlass13device_kernelIN5flash11enable_sm90INS1_16FlashAttnBwdSm90INS1_25CollectiveMainloopBwdSm90ILi2ELi2ELi2EN4cute5tupleIJNS5_1CILi1EEES8_S8_EEENS6_IJNS7_ILi64EEENS7_ILi128EEENS7_ILi96EEEEEENS_6half_tEfNS_4arch4Sm90ELb0ELb0ELb1ELb1ELb1ELb1ELb0ELb0ELi2ELi1ELi2ELi1ELb1EEENS1_21CollectiveEpilogueBwdISD_SE_SG_Li256ELb1ELb0ELi1EEENS1_19SingleTileSchedulerILb1ELb0ELb0ELi128EEEEEEEEEvNT_6ParamsE)
	.align		4
        /*0034*/ 	.word	index@(__assertfail)
	.align		4
        /*0038*/ 	.word	index@(_ZN7cutlass13device_kernelIN5flash11enable_sm90INS1_16FlashAttnBwdSm90INS1_25CollectiveMainloopBwdSm90ILi2ELi2ELi2EN4cute5tupleIJNS5_1CILi1EEES8_S8_EEENS6_IJNS7_ILi64EEENS7_ILi128EEENS7_ILi96EEEEEENS_6half_tEfNS_4arch4Sm90ELb0ELb0ELb1ELb1ELb0ELb1ELb0ELb0ELi2ELi1ELi2ELi1ELb1EEENS1_24CollectiveEpilogueBwdGQAISD_fSG_Li256ELb1ELb0EEENS1_19SingleTileSchedulerILb1ELb0ELb0ELi128EEEEEEEEEvNT_6ParamsE)
	.align		4
        /*003c*/ 	.word	index@(__assertfail)
	.align		4
        /*0040*/ 	.word	index@(_ZN7cutlass13device_kernelIN5flash11enable_sm90INS1_16FlashAttnBwdSm90INS1_25CollectiveMainloopBwdSm90ILi2ELi2ELi2EN4cute5tupleIJNS5_1CILi1EEES8_S8_EEENS6_IJNS7_ILi64EEENS7_ILi128EEENS7_ILi96EEEEEENS_6half_tEfNS_4arch4Sm90ELb0ELb0ELb1ELb1ELb1ELb1ELb0ELb0ELi2ELi1ELi2ELi1ELb1EEENS1_24CollectiveEpilogueBwdGQAISD_fSG_Li256ELb1ELb1EEENS1_19SingleTileSchedulerILb1ELb0ELb0ELi128EEEEEEEEEvNT_6ParamsE)
	.align		4
        /*0044*/ 	.word	index@(__assertfail)
	.align		4
        /*0048*/ 	.word	index@(_ZN7cutlass13device_kernelIN5flash11enable_sm90INS1_16FlashAttnBwdSm90INS1_25CollectiveMainloopBwdSm90ILi2ELi2ELi2EN4cute5tupleIJNS5_1CILi1EEES8_S8_EEENS6_IJNS7_ILi64EEENS7_ILi128EEENS7_ILi96EEEEEENS_6half_tEfNS_4arch4Sm90ELb0ELb1ELb1ELb0ELb0ELb1ELb0ELb0ELi2ELi1ELi2ELi1ELb1EEENS1_21CollectiveEpilogueBwdISD_SE_SG_Li256ELb0ELb0ELi1EEENS1_19SingleTileSchedulerILb0ELb0ELb0ELi128EEEEEEEEEvNT_6ParamsE)
	.align		4
        /*004c*/ 	.word	index@(__assertfail)
	.align		4
        /*0050*/ 	.word	index@(_ZN7cutlass13device_kernelIN5flash11enable_sm90INS1_16FlashAttnBwdSm90INS1_25CollectiveMainloopBwdSm90ILi2ELi2ELi2EN4cute5tupleIJNS5_1CILi1EEES8_S8_EEENS6_IJNS7_ILi64EEENS7_ILi128EEENS7_ILi96EEEEEENS_6half_tEfNS_4arch4Sm90ELb0ELb1ELb1ELb0ELb1ELb1ELb0ELb0ELi2ELi1ELi2ELi1ELb1EEENS1_21CollectiveEpilogueBwdISD_SE_SG_Li256ELb0ELb0ELi1EEENS1_19SingleTileSchedulerILb0ELb0ELb0ELi128EEEEEEEEEvNT_6ParamsE)
	.align		4
        /*0054*/ 	.word	index@(__assertfail)
	.align		4
        /*0058*/ 	.word	index@(_ZN7cutlass13device_kernelIN5flash11enable_sm90INS1_16FlashAttnBwdSm90INS1_25CollectiveMainloopBwdSm90ILi2ELi2ELi2EN4cute5tupleIJNS5_1CILi1EEES8_S8_EEENS6_IJNS7_ILi64EEENS7_ILi128EEENS7_ILi96EEEEEENS_6half_tEfNS_4arch4Sm90ELb0ELb1ELb1ELb0ELb0ELb1ELb0ELb0ELi2ELi1ELi2ELi1ELb1EEENS1_24CollectiveEpilogueBwdGQAISD_fSG_Li256ELb0ELb0EEENS1_19SingleTileSchedulerILb0ELb0ELb0ELi128EEEEEEEEEvNT_6ParamsE)
	.align		4
        /*005c*/ 	.word	index@(__assertfail)
	.align		4
        /*0060*/ 	.word	index@(_ZN7cutlass13device_kernelIN5flash11enable_sm90INS1_16FlashAttnBwdSm90INS1_25CollectiveMainloopBwdSm90ILi2ELi2ELi2EN4cute5tupleIJNS5_1CILi1EEES8_S8_EEENS6_IJNS7_ILi64EEENS7_ILi128EEENS7_ILi96EEEEEENS_6half_tEfNS_4arch4Sm90ELb0ELb1ELb1ELb0ELb1ELb1ELb0ELb0ELi2ELi1ELi2ELi1ELb1EEENS1_24CollectiveEpilogueBwdGQAISD_fSG_Li256ELb0ELb1EEENS1_19SingleTileSchedulerILb0ELb0ELb0ELi128EEEEEEEEEvNT_6ParamsE)
	.align		4
        /*0064*/ 	.word	index@(__assertfail)
	.align		4
        /*0068*/ 	.word	index@(_ZN7cutlass13device_kernelIN5flash11enable_sm90INS1_16FlashAttnBwdSm90INS1_25CollectiveMainloopBwdSm90ILi2ELi2ELi2EN4cute5tupleIJNS5_1CILi1EEES8_S8_EEENS6_IJNS7_ILi64EEENS7_ILi128EEENS7_ILi96EEEEEENS_6half_tEfNS_4arch4Sm90ELb0ELb1ELb1ELb1ELb0ELb1ELb0ELb0ELi2ELi1ELi2ELi1ELb1EEENS1_21CollectiveEpilogueBwdISD_SE_SG_Li256ELb1ELb0ELi1EEENS1_19SingleTileSchedulerILb1ELb0ELb0ELi128EEEEEEEEEvNT_6ParamsE)
	.align		4
        /*006c*/ 	.word	index@(__assertfail)
	.align		4
        /*0070*/ 	.word	index@(_ZN7cutlass13device_kernelIN5flash11enable_sm90INS1_16FlashAttnBwdSm90INS1_25CollectiveMainloopBwdSm90ILi2ELi2ELi2EN4cute5tupleIJNS5_1CILi1EEES8_S8_EEENS6_IJNS7_ILi64EEENS7_ILi128EEENS7_ILi96EEEEEENS_6half_tEfNS_4arch4Sm90ELb0ELb1ELb1ELb1ELb1ELb1ELb0ELb0ELi2ELi1ELi2ELi1ELb1EEENS1_21CollectiveEpilogueBwdISD_SE_SG_Li256ELb1ELb0ELi1EEENS1_19SingleTileSchedulerILb1ELb0ELb0ELi128EEEEEEEEEvNT_6ParamsE)
	.align		4
        /*0074*/ 	.word	index@(__assertfail)
	.align		4
        /*0078*/ 	.word	index@(_ZN7cutlass13device_kernelIN5flash11enable_sm90INS1_16FlashAttnBwdSm90INS1_25CollectiveMainloopBwdSm90ILi2ELi2ELi2EN4cute5tupleIJNS5_1CILi1EEES8_S8_EEENS6_IJNS7_ILi64EEENS7_ILi128EEENS7_ILi96EEEEEENS_6half_tEfNS_4arch4Sm90ELb0ELb1ELb1ELb1ELb0ELb1ELb0ELb0ELi2ELi1ELi2ELi1ELb1EEENS1_24CollectiveEpilogueBwdGQAISD_fSG_Li256ELb1ELb0EEENS1_19SingleTileSchedulerILb1ELb0ELb0ELi128EEEEEEEEEvNT_6ParamsE)
	.align		4
        /*007c*/ 	.word	index@(__assertfail)
	.align		4
        /*0080*/ 	.word	index@(_ZN7cutlass13device_kernelIN5flash11enable_sm90INS1_16FlashAttnBwdSm90INS1_25CollectiveMainloopBwdSm90ILi2ELi2ELi2EN4cute5tupleIJNS5_1CILi1EEES8_S8_EEENS6_IJNS7_ILi64EEENS7_ILi128EEENS7_ILi96EEEEEENS_6half_tEfNS_4arch4Sm90ELb0ELb1ELb1ELb1ELb1ELb1ELb0ELb0ELi2ELi1ELi2ELi1ELb1EEENS1_24CollectiveEpilogueBwdGQAISD_fSG_Li256ELb1ELb1EEENS1_19SingleTileSchedulerILb1ELb0ELb0ELi128EEEEEEEEEvNT_6ParamsE)
	.align		4
        /*0084*/ 	.word	index@(__assertfail)
	.align		4
        /*0088*/ 	.word	index@(_ZN7cutlass13device_kernelIN5flash11enable_sm90INS1_16FlashAttnBwdSm90INS1_25CollectiveMainloopBwdSm90ILi2ELi2ELi2EN4cute5tupleIJNS5_1CILi1EEES8_S8_EEENS6_IJNS7_ILi64EEENS7_ILi128EEENS7_ILi96EEEEEENS_6half_tEfNS_4arch4Sm90ELb1ELb0ELb1ELb0ELb0ELb1ELb0ELb0ELi2ELi1ELi2ELi1ELb1EEENS1_21CollectiveEpilogueBwdISD_SE_SG_Li256ELb0ELb0ELi1EEENS1_25SingleTileBwdLPTSchedulerILb0ELi128ELb0EEEEEEEEEvNT_6ParamsE)
	.align		4
        /*008c*/ 	.word	index@(__assertfail)
	.align		4
        /*0090*/ 	.word	index@(_ZN7cutlass13device_kernelIN5flash11enable_sm90INS1_16FlashAttnBwdSm90INS1_25CollectiveMainloopBwdSm90ILi2ELi2ELi2EN4cute5tupleIJNS5_1CILi1EEES8_S8_EEENS6_IJNS7_ILi64EEENS7_ILi128EEENS7_ILi96EEEEEENS_6half_tEfNS_4arch4Sm90ELb1ELb0ELb1ELb0ELb1ELb1ELb0ELb0ELi2ELi1ELi2ELi1ELb1EEENS1_21CollectiveEpilogueBwdISD_SE_SG_Li256ELb0ELb0ELi1EEENS1_25SingleTileBwdLPTSchedulerILb0ELi128ELb1EEEEEEEEEvNT_6ParamsE)
	.align		4
        /*0094*/ 	.word	index@(__assertfail)
	.align		4
        /*0098*/ 	.word	index@(_ZN7cutlass13device_kernelIN5flash11enable_sm90INS1_16FlashAttnBwdSm90INS1_25CollectiveMainloopBwdSm90ILi2ELi2ELi2EN4cute5tupleIJNS5_1CILi1EEES8_S8_EEENS6_IJNS7_ILi64EEENS7_ILi128EEENS7_ILi96EEEEEENS_6half_tEfNS_4arch4Sm90ELb1ELb0ELb1ELb0ELb0ELb1ELb0ELb0ELi2ELi1ELi2ELi1ELb1EEENS1_24CollectiveEpilogueBwdGQAISD_fSG_Li256ELb0ELb0EEENS1_25SingleTileBwdLPTSchedulerILb0ELi128ELb0EEEEEEEEEvNT_6ParamsE)
	.align		4
        /*009c*/ 	.word	index@(__assertfail)
	.align		4
        /*00a0*/ 	.word	index@(_ZN7cutlass13device_kernelIN5flash11enable_sm90INS1_16FlashAttnBwdSm90INS1_25CollectiveMainloopBwdSm90ILi2ELi2ELi2EN4cute5tupleIJNS5_1CILi1EEES8_S8_EEENS6_IJNS7_ILi64EEENS7_ILi128EEENS7_ILi96EEEEEENS_6half_tEfNS_4arch4Sm90ELb1ELb0ELb1ELb0ELb1ELb1ELb0ELb0ELi2ELi1ELi2ELi1ELb1EEENS1_24CollectiveEpilogueBwdGQAISD_fSG_Li256ELb0ELb1EEENS1_25SingleTileBwdLPTSchedulerILb0ELi128ELb1EEEEEEEEEvNT_6ParamsE)
	.align		4
        /*00a4*/ 	.word	index@(__assertfail)
	.align		4
        /*00a8*/ 	.word	index@(_ZN7cutlass13device_kernelIN5flash11enable_sm90INS1_16FlashAttnBwdSm90INS1_25CollectiveMainloopBwdSm90ILi2ELi2ELi2EN4cute5tupleIJNS5_1CILi1EEES8_S8_EEENS6_IJNS7_ILi64EEENS7_ILi128EEENS7_ILi96EEEEEENS_6half_tEfNS_4arch4Sm90ELb1ELb0ELb1ELb1ELb0ELb1ELb0ELb0ELi2ELi1ELi2ELi1ELb1EEENS1_21CollectiveEpilogueBwdISD_SE_SG_Li256ELb1ELb0ELi1EEENS1_25SingleTileBwdLPTSchedulerILb1ELi128ELb0EEEEEEEEEvNT_6ParamsE)
	.align		4
        /*00ac*/ 	.word	index@(__assertfail)
	.align		4
        /*00b0*/ 	.word	index@(_ZN7cutlass13device_kernelIN5flash11enable_sm90INS1_16FlashAttnBwdSm90INS1_25CollectiveMainloopBwdSm90ILi2ELi2ELi2EN4cute5tupleIJNS5_1CILi1EEES8_S8_EEENS6_IJNS7_ILi64EEENS7_ILi128EEENS7_ILi96EEEEEENS_6half_tEfNS_4arch4Sm90ELb1ELb0ELb1ELb1ELb1ELb1ELb0ELb0ELi2ELi1ELi2ELi1ELb1EEENS1_21CollectiveEpilogueBwdISD_SE_SG_Li256ELb1ELb0ELi1EEENS1_25SingleTileBwdLPTSchedulerILb1ELi128ELb1EEEEEEEEEvNT_6ParamsE)
	.align		4
        /*00b4*/ 	.word	index@(__assertfail)
	.align		4
        /*00b8*/ 	.word	index@(_ZN7cutlass13device_kernelIN5flash11enable_sm90INS1_16FlashAttnBwdSm90INS1_25CollectiveMainloopBwdSm90ILi2ELi2ELi2EN4cute5tupleIJNS5_1CILi1EEES8_S8_EEENS6_IJNS7_ILi64EEENS7_ILi128EEENS7_ILi96EEEEEENS_6half_tEfNS_4arch4Sm90ELb1ELb0ELb1ELb1ELb0ELb1ELb0ELb0ELi2ELi1ELi2ELi1ELb1EEENS1_24CollectiveEpilogueBwdGQAISD_fSG_Li256ELb1ELb0EEENS1_25SingleTileBwdLPTSchedulerILb1ELi128ELb0EEEEEEEEEvNT_6ParamsE)
	.align		4
        /*00bc*/ 	.word	index@(__assertfail)
	.align		4
        /*00c0*/ 	.word	index@(_ZN7cutlass13device_kernelIN5flash11enable_sm90INS1_16FlashAttnBwdSm90INS1_25CollectiveMainloopBwdSm90ILi2ELi2ELi2EN4cute5tupleIJNS5_1CILi1EEES8_S8_EEENS6_IJNS7_ILi64EEENS7_ILi128EEENS7_ILi96EEEEEENS_6half_tEfNS_4arch4Sm90ELb1ELb0ELb1ELb1ELb1ELb1ELb0ELb0ELi2ELi1ELi2ELi1ELb1EEENS1_24CollectiveEpilogueBwdGQAISD_fSG_Li256ELb1ELb1EEENS1_25SingleTileBwdLPTSchedulerILb1ELi128ELb1EEEEEEEEEvNT_6ParamsE)
	.align		4
        /*00c4*/ 	.word	index@(__assertfail)
	.align		4
        /*00c8*/ 	.word	index@(_ZN7cutlass13device_kernelIN5flash11enable_sm90INS1_16FlashAttnBwdSm90INS1_25CollectiveMainloopBwdSm90ILi2ELi2ELi2EN4cute5tupleIJNS5_1CILi1EEES8_S8_EEENS6_IJNS7_ILi64EEENS7_ILi128EEENS7_ILi96EEEEEENS_6half_tEfNS_4arch4Sm90ELb0ELb0ELb0ELb0ELb0ELb1ELb0ELb0ELi2ELi1ELi2ELi1ELb1EEENS1_21CollectiveEpilogueBwdISD_SE_SG_Li256ELb0ELb0ELi1EEENS1_19SingleTileSchedulerILb0ELb0ELb0ELi128EEEEEEEEEvNT_6ParamsE)
	.align		4
        /*00cc*/ 	.word	index@(__assertfail)
	.align		4
        /*00d0*/ 	.word	index@(_ZN7cutlass13device_kernelIN5flash11enable_sm90INS1_16FlashAttnBwdSm90INS1_25CollectiveMainloopBwdSm90ILi2ELi2ELi2EN4cute5tupleIJNS5_1CILi1EEES8_S8_EEENS6_IJNS7_ILi64EEENS7_ILi128EEENS7_ILi96EEEEEENS_6half_tEfNS_4arch4Sm90ELb0ELb0ELb0ELb0ELb1ELb1ELb0ELb0ELi2ELi1ELi2ELi1ELb1EEENS1_21CollectiveEpilogueBwdISD_SE_SG_Li256ELb0ELb0ELi1EEENS1_19SingleTileSchedulerILb0ELb0ELb0ELi128EEEEEEEEEvNT_6ParamsE)
	.align		4
        /*00d4*/ 	.word	index@(__assertfail)
	.align		4
        /*00d8*/ 	.word	index@(_ZN7cutlass13device_kernelIN5flash11enable_sm90INS1_16FlashAttnBwdSm90INS1_25CollectiveMainloopBwdSm90ILi2ELi2ELi2EN4cute5tupleIJNS5_1CILi1EEES8_S8_EEENS6_IJNS7_ILi64EEENS7_ILi128EEENS7_ILi96EEEEEENS_6half_tEfNS_4arch4Sm90ELb0ELb0ELb0ELb0ELb0ELb1ELb0ELb0ELi2ELi1ELi2ELi1ELb1EEENS1_24CollectiveEpilogueBwdGQAISD_fSG_Li256ELb0ELb0EEENS1_19SingleTileSchedulerILb0ELb0ELb0ELi128EEEEEEEEEvNT_6ParamsE)
	.align		4
        /*00dc*/ 	.word	index@(__assertfail)
	.align		4
        /*00e0*/ 	.word	index@(_ZN7cutlass13device_kernelIN5flash11enable_sm90INS1_16FlashAttnBwdSm90INS1_25CollectiveMainloopBwdSm90ILi2ELi2ELi2EN4cute5tupleIJNS5_1CILi1EEES8_S8_EEENS6_IJNS7_ILi64EEENS7_ILi128EEENS7_ILi96EEEEEENS_6half_tEfNS_4arch4Sm90ELb0ELb0ELb0ELb0ELb1ELb1ELb0ELb0ELi2ELi1ELi2ELi1ELb1EEENS1_24CollectiveEpilogueBwdGQAISD_fSG_Li256ELb0ELb1EEENS1_19SingleTileSchedulerILb0ELb0ELb0ELi128EEEEEEEEEvNT_6ParamsE)
	.align		4
        /*00e4*/ 	.word	index@(__assertfail)
	.align		4
        /*00e8*/ 	.word	index@(_ZN7cutlass13device_kernelIN5flash11enable_sm90INS1_16FlashAttnBwdSm90INS1_25CollectiveMainloopBwdSm90ILi2ELi2ELi2EN4cute5tupleIJNS5_1CILi1EEES8_S8_EEENS6_IJNS7_ILi64EEENS7_ILi128EEENS7_ILi96EEEEEENS_6half_tEfNS_4arch4Sm90ELb0ELb0ELb0ELb1ELb0ELb1ELb0ELb0ELi2ELi1ELi2ELi1ELb1EEENS1_21CollectiveEpilogueBwdISD_SE_SG_Li256ELb1ELb0ELi1EEENS1_19SingleTileSchedulerILb1ELb0ELb0ELi128EEEEEEEEEvNT_6ParamsE)
	.align		4
        /*00ec*/ 	.word	index@(__assertfail)
	.align		4
        /*00f0*/ 	.word	index@(_ZN7cutlass13device_kernelIN5flash11enable_sm90INS1_16FlashAttnBwdSm90INS1_25CollectiveMainloopBwdSm90ILi2ELi2ELi2EN4cute5tupleIJNS5_1CILi1EEES8_S8_EEENS6_IJNS7_ILi64EEENS7_ILi128EEENS7_ILi96EEEEEENS_6half_tEfNS_4arch4Sm90ELb0ELb0ELb0ELb1ELb1ELb1ELb0ELb0ELi2ELi1ELi2ELi1ELb1EEENS1_21CollectiveEpilogueBwdISD_SE_SG_Li256ELb1ELb0ELi1EEENS1_19SingleTileSchedulerILb1ELb0ELb0ELi128EEEEEEEEEvNT_6ParamsE)
	.align		4
        /*00f4*/ 	.word	index@(__assertfail)
	.align		4
        /*00f8*/ 	.word	index@(_ZN7cutlass13device_kernelIN5flash11enable_sm90INS1_16FlashAttnBwdSm90INS1_25CollectiveMainloopBwdSm90ILi2ELi2ELi2EN4cute5tupleIJNS5_1CILi1EEES8_S8_EEENS6_IJNS7_ILi64EEENS7_ILi128EEENS7_ILi96EEEEEENS_6half_tEfNS_4arch4Sm90ELb0ELb0ELb0ELb1ELb0ELb1ELb0ELb0ELi2ELi1ELi2ELi1ELb1EEENS1_24CollectiveEpilogueBwdGQAISD_fSG_Li256ELb1ELb0EEENS1_19SingleTileSchedulerILb1ELb0ELb0ELi128EEEEEEEEEvNT_6ParamsE)
	.align		4
        /*00fc*/ 	.word	index@(__assertfail)
	.align		4
        /*0100*/ 	.word	index@(_ZN7cutlass13device_kernelIN5flash11enable_sm90INS1_16FlashAttnBwdSm90INS1_25CollectiveMainloopBwdSm90ILi2ELi2ELi2EN4cute5tupleIJNS5_1CILi1EEES8_S8_EEENS6_IJNS7_ILi64EEENS7_ILi128EEENS7_ILi96EEEEEENS_6half_tEfNS_4arch4Sm90ELb0ELb0ELb0ELb1ELb1ELb1ELb0ELb0ELi2ELi1ELi2ELi1ELb1EEENS1_24CollectiveEpilogueBwdGQAISD_fSG_Li256ELb1ELb1EEENS1_19SingleTileSchedulerILb1ELb0ELb0ELi128EEEEEEEEEvNT_6ParamsE)
	.align		4
        /*0104*/ 	.word	index@(__assertfail)
	.align		4
        /*0108*/ 	.word	index@(_ZN7cutlass13device_kernelIN5flash11enable_sm90INS1_16FlashAttnBwdSm90INS1_25CollectiveMainloopBwdSm90ILi2ELi2ELi2EN4cute5tupleIJNS5_1CILi1EEES8_S8_EEENS6_IJNS7_ILi64EEENS7_ILi128EEENS7_ILi96EEEEEENS_6half_tEfNS_4arch4Sm90ELb0ELb1ELb0ELb0ELb0ELb1ELb0ELb0ELi2ELi1ELi2ELi1ELb1EEENS1_21CollectiveEpilogueBwdISD_SE_SG_Li256ELb0ELb0ELi1EEENS1_19SingleTileSchedulerILb0ELb0ELb0ELi128EEEEEEEEEvNT_6ParamsE)
	.align		4
        /*010c*/ 	.word	index@(__assertfail)
	.align		4
        /*0110*/ 	.word	index@(_ZN7cutlass13device_kernelIN5flash11enable_sm90INS1_16FlashAttnBwdSm90INS1_25CollectiveMainloopBwdSm90ILi2ELi2ELi2EN4cute5tupleIJNS5_1CILi1EEES8_S8_EEENS6_IJNS7_ILi64EEENS7_ILi128EEENS7_ILi96EEEEEENS_6half_tEfNS_4arch4Sm90ELb0ELb1ELb0ELb0ELb1ELb1ELb0ELb0ELi2ELi1ELi2ELi1ELb1EEENS1_21CollectiveEpilogueBwdISD_SE_SG_Li256ELb0ELb0ELi1EEENS1_19SingleTileSchedulerILb0ELb0ELb0ELi128EEEEEEEEEvNT_6ParamsE)
	.align		4
        /*0114*/ 	.word	index@(__assertfail)
	.align		4
        /*0118*/ 	.word	index@(_ZN7cutlass13device_kernelIN5flash11enable_sm90INS1_16FlashAttnBwdSm90INS1_25CollectiveMainloopBwdSm90ILi2ELi2ELi2EN4cute5tupleIJNS5_1CILi1EEES8_S8_EEENS6_IJNS7_ILi64EEENS7_ILi128EEENS7_ILi96EEEEEENS_6half_tEfNS_4arch4Sm90ELb0ELb1ELb0ELb0ELb0ELb1ELb0ELb0ELi2ELi1ELi2ELi1ELb1EEENS1_24CollectiveEpilogueBwdGQAISD_fSG_Li256ELb0ELb0EEENS1_19SingleTileSchedulerILb0ELb0ELb0ELi128EEEEEEEEEvNT_6ParamsE)
	.align		4
        /*011c*/ 	.word	index@(__assertfail)
	.align		4
        /*0120*/ 	.word	index@(_ZN7cutlass13device_kernelIN5flash11enable_sm90INS1_16FlashAttnBwdSm90INS1_25CollectiveMainloopBwdSm90ILi2ELi2ELi2EN4cute5tupleIJNS5_1CILi1EEES8_S8_EEENS6_IJNS7_ILi64EEENS7_ILi128EEENS7_ILi96EEEEEENS_6half_tEfNS_4arch4Sm90ELb0ELb1ELb0ELb0ELb1ELb1ELb0ELb0ELi2ELi1ELi2ELi1ELb1EEENS1_24CollectiveEpilogueBwdGQAISD_fSG_Li256ELb0ELb1EEENS1_19SingleTileSchedulerILb0ELb0ELb0ELi128EEEEEEEEEvNT_6ParamsE)
	.align		4
        /*0124*/ 	.word	index@(__assertfail)
	.align		4
        /*0128*/ 	.word	index@(_ZN7cutlass13device_kernelIN5flash11enable_sm90INS1_16FlashAttnBwdSm90INS1_25CollectiveMainloopBwdSm90ILi2ELi2ELi2EN4cute5tupleIJNS5_1CILi1EEES8_S8_EEENS6_IJNS7_ILi64EEENS7_ILi128EEENS7_ILi96EEEEEENS_6half_tEfNS_4arch4Sm90ELb0ELb1ELb0ELb1ELb0ELb1ELb0ELb0ELi2ELi1ELi2ELi1ELb1EEENS1_21CollectiveEpilogueBwdISD_SE_SG_Li256ELb1ELb0ELi1EEENS1_19SingleTileSchedulerILb1ELb0ELb0ELi128EEEEEEEEEvNT_6ParamsE)
	.align		4
        /*012c*/ 	.word	index@(__assertfail)
	.align		4
        /*0130*/ 	.word	index@(_ZN7cutlass13device_kernelIN5flash11enable_sm90INS1_16FlashAttnBwdSm90INS1_25CollectiveMainloopBwdSm90ILi2ELi2ELi2EN4cute5tupleIJNS5_1CILi1EEES8_S8_EEENS6_IJNS7_ILi64EEENS7_ILi128EEENS7_ILi96EEEEEENS_6half_tEfNS_4arch4Sm90ELb0ELb1ELb0ELb1ELb1ELb1ELb0ELb0ELi2ELi1ELi2ELi1ELb1EEENS1_21CollectiveEpilogueBwdISD_SE_SG_Li256ELb1ELb0ELi1EEENS1_19SingleTileSchedulerILb1ELb0ELb0ELi128EEEEEEEEEvNT_6ParamsE)
	.align		4
        /*0134*/ 	.word	index@(__assertfail)
	.align		4
        /*0138*/ 	.word	index@(_ZN7cutlass13device_kernelIN5flash11enable_sm90INS1_16FlashAttnBwdSm90INS1_25CollectiveMainloopBwdSm90ILi2ELi2ELi2EN4cute5tupleIJNS5_1CILi1EEES8_S8_EEENS6_IJNS7_ILi64EEENS7_ILi128EEENS7_ILi96EEEEEENS_6half_tEfNS_4arch4Sm90ELb0ELb1ELb0ELb1ELb0ELb1ELb0ELb0ELi2ELi1ELi2ELi1ELb1EEENS1_24CollectiveEpilogueBwdGQAISD_fSG_Li256ELb1ELb0EEENS1_19SingleTileSchedulerILb1ELb0ELb0ELi128EEEEEEEEEvNT_6ParamsE)
	.align		4
        /*013c*/ 	.word	index@(__assertfail)
	.align		4
        /*0140*/ 	.word	index@(_ZN7cutlass13device_kernelIN5flash11enable_sm90INS1_16FlashAttnBwdSm90INS1_25CollectiveMainloopBwdSm90ILi2ELi2ELi2EN4cute5tupleIJNS5_1CILi1EEES8_S8_EEENS6_IJNS7_ILi64EEENS7_ILi128EEENS7_ILi96EEEEEENS_6half_tEfNS_4arch4Sm90ELb0ELb1ELb0ELb1ELb1ELb1ELb0ELb0ELi2ELi1ELi2ELi1ELb1EEENS1_24CollectiveEpilogueBwdGQAISD_fSG_Li256ELb1ELb1EEENS1_19SingleTileSchedulerILb1ELb0ELb0ELi128EEEEEEEEEvNT_6ParamsE)
	.align		4
        /*0144*/ 	.word	index@(__assertfail)
	.align		4
        /*0148*/ 	.word	index@(_ZN7cutlass13device_kernelIN5flash11enable_sm90INS1_16FlashAttnBwdSm90INS1_25CollectiveMainloopBwdSm90ILi2ELi2ELi2EN4cute5tupleIJNS5_1CILi1EEES8_S8_EEENS6_IJNS7_ILi64EEENS7_ILi128EEENS7_ILi96EEEEEENS_6half_tEfNS_4arch4Sm90ELb1ELb0ELb0ELb0ELb0ELb1ELb0ELb0ELi2ELi1ELi2ELi1ELb1EEENS1_21CollectiveEpilogueBwdISD_SE_SG_Li256ELb0ELb0ELi1EEENS1_25SingleTileBwdLPTSchedulerILb0ELi128ELb0EEEEEEEEEvNT_6ParamsE)
	.align		4
        /*014c*/ 	.word	index@(__assertfail)
	.align		4
        /*0150*/ 	.word	index@(_ZN7cutlass13device_kernelIN5flash11enable_sm90INS1_16FlashAttnBwdSm90INS1_25CollectiveMainloopBwdSm90ILi2ELi2ELi2EN4cute5tupleIJNS5_1CILi1EEES8_S8_EEENS6_IJNS7_ILi64EEENS7_ILi128EEENS7_ILi96EEEEEENS_6half_tEfNS_4arch4Sm90ELb1ELb0ELb0ELb0ELb1ELb1ELb0ELb0ELi2ELi1ELi2ELi1ELb1EEENS1_21CollectiveEpilogueBwdISD_SE_SG_Li256ELb0ELb0ELi1EEENS1_25SingleTileBwdLPTSchedulerILb0ELi128ELb1EEEEEEEEEvNT_6ParamsE)
	.align		4
        /*0154*/ 	.word	index@(__assertfail)
	.align		4
        /*0158*/ 	.word	index@(_ZN7cutlass13device_kernelIN5flash11enable_sm90INS1_16FlashAttnBwdSm90INS1_25CollectiveMainloopBwdSm90ILi2ELi2ELi2EN4cute5tupleIJNS5_1CILi1EEES8_S8_EEENS6_IJNS7_ILi64EEENS7_ILi128EEENS7_ILi96EEEEEENS_6half_tEfNS_4arch4Sm90ELb1ELb0ELb0ELb0ELb0ELb1ELb0ELb0ELi2ELi1ELi2ELi1ELb1EEENS1_24CollectiveEpilogueBwdGQAISD_fSG_Li256ELb0ELb0EEENS1_25SingleTileBwdLPTSchedulerILb0ELi128ELb0EEEEEEEEEvNT_6ParamsE)
	.align		4
        /*015c*/ 	.word	index@(__assertfail)
	.align		4
        /*0160*/ 	.word	index@(_ZN7cutlass13device_kernelIN5flash11enable_sm90INS1_16FlashAttnBwdSm90INS1_25CollectiveMainloopBwdSm90ILi2ELi2ELi2EN4cute5tupleIJNS5_1CILi1EEES8_S8_EEENS6_IJNS7_ILi64EEENS7_ILi128EEENS7_ILi96EEEEEENS_6half_tEfNS_4arch4Sm90ELb1ELb0ELb0ELb0ELb1ELb1ELb0ELb0ELi2ELi1ELi2ELi1ELb1EEENS1_24CollectiveEpilogueBwdGQAISD_fSG_Li256ELb0ELb1EEENS1_25SingleTileBwdLPTSchedulerILb0ELi128ELb1EEEEEEEEEvNT_6ParamsE)
	.align		4
        /*0164*/ 	.word	index@(__assertfail)
	.align		4
        /*0168*/ 	.word	index@(_ZN7cutlass13device_kernelIN5flash11enable_sm90INS1_16FlashAttnBwdSm90INS1_25CollectiveMainloopBwdSm90ILi2ELi2ELi2EN4cute5tupleIJNS5_1CILi1EEES8_S8_EEENS6_IJNS7_ILi64EEENS7_ILi128EEENS7_ILi96EEEEEENS_6half_tEfNS_4arch4Sm90ELb1ELb0ELb0ELb1ELb0ELb1ELb0ELb0ELi2ELi1ELi2ELi1ELb1EEENS1_21CollectiveEpilogueBwdISD_SE_SG_Li256ELb1ELb0ELi1EEENS1_25SingleTileBwdLPTSchedulerILb1ELi128ELb0EEEEEEEEEvNT_6ParamsE)
	.align		4
        /*016c*/ 	.word	index@(__assertfail)
	.align		4
        /*0170*/ 	.word	index@(_ZN7cutlass13device_kernelIN5flash11enable_sm90INS1_16FlashAttnBwdSm90INS1_25CollectiveMainloopBwdSm90ILi2ELi2ELi2EN4cute5tupleIJNS5_1CILi1EEES8_S8_EEENS6_IJNS7_ILi64EEENS7_ILi128EEENS7_ILi96EEEEEENS_6half_tEfNS_4arch4Sm90ELb1ELb0ELb0ELb1ELb1ELb1ELb0ELb0ELi2ELi1ELi2ELi1ELb1EEENS1_21CollectiveEpilogueBwdISD_SE_SG_Li256ELb1ELb0ELi1EEENS1_25SingleTileBwdLPTSchedulerILb1ELi128ELb1EEEEEEEEEvNT_6ParamsE)
	.align		4
        /*0174*/ 	.word	index@(__assertfail)
	.align		4
        /*0178*/ 	.word	index@(_ZN7cutlass13device_kernelIN5flash11enable_sm90INS1_16FlashAttnBwdSm90INS1_25CollectiveMainloopBwdSm90ILi2ELi2ELi2EN4cute5tupleIJNS5_1CILi1EEES8_S8_EEENS6_IJNS7_ILi64EEENS7_ILi128EEENS7_ILi96EEEEEENS_6half_tEfNS_4arch4Sm90ELb1ELb0ELb0ELb1ELb0ELb1ELb0ELb0ELi2ELi1ELi2ELi1ELb1EEENS1_24CollectiveEpilogueBwdGQAISD_fSG_Li256ELb1ELb0EEENS1_25SingleTileBwdLPTSchedulerILb1ELi128ELb0EEEEEEEEEvNT_6ParamsE)
	.align		4
        /*017c*/ 	.word	index@(__assertfail)
	.align		4
        /*0180*/ 	.word	index@(_ZN7cutlass13device_kernelIN5flash11enable_sm90INS1_16FlashAttnBwdSm90INS1_25CollectiveMainloopBwdSm90ILi2ELi2ELi2EN4cute5tupleIJNS5_1CILi1EEES8_S8_EEENS6_IJNS7_ILi64EEENS7_ILi128EEENS7_ILi96EEEEEENS_6half_tEfNS_4arch4Sm90ELb1ELb0ELb0ELb1ELb1ELb1ELb0ELb0ELi2ELi1ELi2ELi1ELb1EEENS1_24CollectiveEpilogueBwdGQAISD_fSG_Li256ELb1ELb1EEENS1_25SingleTileBwdLPTSchedulerILb1ELi128ELb1EEEEEEEEEvNT_6ParamsE)
	.align		4
        /*0184*/ 	.word	index@(__assertfail)
	.align		4
        /*0188*/ 	.word	0x00000000
	.align		4
        /*018c*/ 	.word	0xfffffffe
	.align		4
        /*0190*/ 	.word	0x00000000
	.align		4
        /*0194*/ 	.word	0xfffffffd
	.align		4
        /*0198*/ 	.word	0x00000000
	.align		4
        /*019c*/ 	.word	0xfffffffc


//--------------------- .nv.constant4             --------------------------
	.section	.nv.constant4,"a",@progbits
	.align	8
	.align		8
.nv.constant4:
        /*0000*/ 	.dword	__assertfail
	.align		8
        /*0008*/ 	.dword	__unnamed_1
	.align		8
        /*0010*/ 	.dword	__unnamed_2
	.align		8
        /*0018*/ 	.dword	__unnamed_3
	.align		8
        /*0020*/ 	.dword	__unnamed_4
	.align		8
        /*0028*/ 	.dword	__unnamed_5
	.align		8
        /*0030*/ 	.dword	_ZN76_INTERNAL_f4fd1c4e_40_flash_bwd_hdim96_fp16_softcapall_sm90_cu_93b96ec2_33994cuda3std3__45__cpo5beginE
	.align		8
        /*0038*/ 	.dword	_ZN76_INTERNAL_f4fd1c4e_40_flash_bwd_hdim96_fp16_softcapall_sm90_cu_93b96ec2_33994cuda3std3__45__cpo3endE
	.align		8
        /*0040*/ 	.dword	_ZN76_INTERNAL_f4fd1c4e_40_flash_bwd_hdim96_fp16_softcapall_sm90_cu_93b96ec2_33994cuda3std3__45__cpo6cbeginE
	.align		8
        /*0048*/ 	.dword	_ZN76_INTERNAL_f4fd1c4e_40_flash_bwd_hdim96_fp16_softcapall_sm90_cu_93b96ec2_33994cuda3std3__45__cpo4cendE
	.align		8
        /*0050*/ 	.dword	_ZN76_INTERNAL_f4fd1c4e_40_flash_bwd_hdim96_fp16_softcapall_sm90_cu_93b96ec2_33994cuda3std3__478_GLOBAL__N__f4fd1c4e_40_flash_bwd_hdim96_fp16_softcapall_sm90_cu_93b96ec2_33996ignoreE
	.align		8
        /*0058*/ 	.dword	_ZN76_INTERNAL_f4fd1c4e_40_flash_bwd_hdim96_fp16_softcapall_sm90_cu_93b96ec2_33994cuda3std3__419piecewise_constructE
	.align		8
        /*0060*/ 	.dword	_ZN76_INTERNAL_f4fd1c4e_40_flash_bwd_hdim96_fp16_softcapall_sm90_cu_93b96ec2_33994cuda3std3__48in_placeE
	.align		8
        /*0068*/ 	.dword	_ZN76_INTERNAL_f4fd1c4e_40_flash_bwd_hdim96_fp16_softcapall_sm90_cu_93b96ec2_33994cuda3std6ranges3__45__cpo4swapE
	.align		8
        /*0070*/ 	.dword	_ZN76_INTERNAL_f4fd1c4e_40_flash_bwd_hdim96_fp16_softcapall_sm90_cu_93b96ec2_33994cuda3std6ranges3__45__cpo9iter_moveE
	.align		8
        /*0078*/ 	.dword	_ZN76_INTERNAL_f4fd1c4e_40_flash_bwd_hdim96_fp16_softcapall_sm90_cu_93b96ec2_33994cute7productE
	.align		8
        /*0080*/ 	.dword	_ZN76_INTERNAL_f4fd1c4e_40_flash_bwd_hdim96_fp16_softcapall_sm90_cu_93b96ec2_33994cute1_E
	.align		8
        /*0088*/ 	.dword	$str$23
	.align		8
        /*0090*/ 	.dword	$str$24


//--------------------- .text._ZN7cutlass13device_kernelIN5flash11enable_sm90INS1_16FlashAttnBwdSm90INS1_25CollectiveMainloopBwdSm90ILi2ELi2ELi2EN4cute5tupleIJNS5_1CILi1EEES8_S8_EEENS6_IJNS7_ILi64EEENS7_ILi128EEENS7_ILi96EEEEEENS_6half_tEfNS_4arch4Sm90ELb0ELb0ELb1ELb0ELb0ELb1ELb0ELb0ELi2ELi1ELi2ELi1ELb1EEENS1_21CollectiveEpilogueBwdISD_SE_SG_Li256ELb0ELb0ELi1EEENS1_19SingleTileSchedulerILb0ELb0ELb0ELi128EEEEEEEEEvNT_6ParamsE --------------------------
	.section	.text._ZN7cutlass13device_kernelIN5flash11enable_sm90INS1_16FlashAttnBwdSm90INS1_25CollectiveMainloopBwdSm90ILi2ELi2ELi2EN4cute5tupleIJNS5_1CILi1EEES8_S8_EEENS6_IJNS7_ILi64EEENS7_ILi128EEENS7_ILi96EEEEEENS_6half_tEfNS_4arch4Sm90ELb0ELb0ELb1ELb0ELb0ELb1ELb0ELb0ELi2ELi1ELi2ELi1ELb1EEENS1_21CollectiveEpilogueBwdISD_SE_SG_Li256ELb0ELb0ELi1EEENS1_19SingleTileSchedulerILb0ELb0ELb0ELi128EEEEEEEEEvNT_6ParamsE,"ax",@progbits
	.align	128
.text._ZN7cutlass13device_kernelIN5flash11enable_sm90INS1_16FlashAttnBwdSm90INS1_25CollectiveMainloopBwdSm90ILi2ELi2ELi2EN4cute5tupleIJNS5_1CILi1EEES8_S8_EEENS6_IJNS7_ILi64EEENS7_ILi128EEENS7_ILi96EEEEEENS_6half_tEfNS_4arch4Sm90ELb0ELb0ELb1ELb0ELb0ELb1ELb0ELb0ELi2ELi1ELi2ELi1ELb1EEENS1_21CollectiveEpilogueBwdISD_SE_SG_Li256ELb0ELb0ELi1EEENS1_19SingleTileSchedulerILb0ELb0ELb0ELi128EEEEEEEEEvNT_6ParamsE:
        .type           _ZN7cutlass13device_kernelIN5flash11enable_sm90INS1_16FlashAttnBwdSm90INS1_25CollectiveMainloopBwdSm90ILi2ELi2ELi2EN4cute5tupleIJNS5_1CILi1EEES8_S8_EEENS6_IJNS7_ILi64EEENS7_ILi128EEENS7_ILi96EEEEEENS_6half_tEfNS_4arch4Sm90ELb0ELb0ELb1ELb0ELb0ELb1ELb0ELb0ELi2ELi1ELi2ELi1ELb1EEENS1_21CollectiveEpilogueBwdISD_SE_SG_Li256ELb0ELb0ELi1EEENS1_19SingleTileSchedulerILb0ELb0ELb0ELi128EEEEEEEEEvNT_6ParamsE,@function
        .size           _ZN7cutlass13device_kernelIN5flash11enable_sm90INS1_16FlashAttnBwdSm90INS1_25CollectiveMainloopBwdSm90ILi2ELi2ELi2EN4cute5tupleIJNS5_1CILi1EEES8_S8_EEENS6_IJNS7_ILi64EEENS7_ILi128EEENS7_ILi96EEEEEENS_6half_tEfNS_4arch4Sm90ELb0ELb0ELb1ELb0ELb0ELb1ELb0ELb0ELi2ELi1ELi2ELi1ELb1EEENS1_21CollectiveEpilogueBwdISD_SE_SG_Li256ELb0ELb0ELi1EEENS1_19SingleTileSchedulerILb0ELb0ELb0ELi128EEEEEEEEEvNT_6ParamsE,(.L_x_6553 - _ZN7cutlass13device_kernelIN5flash11enable_sm90INS1_16FlashAttnBwdSm90INS1_25CollectiveMainloopBwdSm90ILi2ELi2ELi2EN4cute5tupleIJNS5_1CILi1EEES8_S8_EEENS6_IJNS7_ILi64EEENS7_ILi128EEENS7_ILi96EEEEEENS_6half_tEfNS_4arch4Sm90ELb0ELb0ELb1ELb0ELb0ELb1ELb0ELb0ELi2ELi1ELi2ELi1ELb1EEENS1_21CollectiveEpilogueBwdISD_SE_SG_Li256ELb0ELb0ELi1EEENS1_19SingleTileSchedulerILb0ELb0ELb0ELi128EEEEEEEEEvNT_6ParamsE)
        .other          _ZN7cutlass13device_kernelIN5flash11enable_sm90INS1_16FlashAttnBwdSm90INS1_25CollectiveMainloopBwdSm90ILi2ELi2ELi2EN4cute5tupleIJNS5_1CILi1EEES8_S8_EEENS6_IJNS7_ILi64EEENS7_ILi128EEENS7_ILi96EEEEEENS_6half_tEfNS_4arch4Sm90ELb0ELb0ELb1ELb0ELb0ELb1ELb0ELb0ELi2ELi1ELi2ELi1ELb1EEENS1_21CollectiveEpilogueBwdISD_SE_SG_Li256ELb0ELb0ELi1EEENS1_19SingleTileSchedulerILb0ELb0ELb0ELi128EEEEEEEEEvNT_6ParamsE,@"STO_CUDA_ENTRY STV_DEFAULT"
_ZN7cutlass13device_kernelIN5flash11enable_sm90INS1_16FlashAttnBwdSm90INS1_25CollectiveMainloopBwdSm90ILi2ELi2ELi2EN4cute5tupleIJNS5_1CILi1EEES8_S8_EEENS6_IJNS7_ILi64EEENS7_ILi128EEENS7_ILi96EEEEEENS_6half_tEfNS_4arch4Sm90ELb0ELb0ELb1ELb0ELb0ELb1ELb0ELb0ELi2ELi1ELi2ELi1ELb1EEENS1_21CollectiveEpilogueBwdISD_SE_SG_Li256ELb0ELb0ELi1EEENS1_19SingleTileSchedulerILb0ELb0ELb0ELi128EEEEEEEEEvNT_6ParamsE:
[----:B------:R-:W1:Y:S01]  /*0000*/  LDC R1, c[0x0][0x28] ;  /* 0x00000a00ff017b82 */ /* 0x000e620000000800 */
[----:B------:R-:W2:Y:S01]  /*0010*/  S2R R3, SR_TID.X ;  /* 0x0000000000037919 */ /* 0x000ea20000002100 */
[----:B------:R-:W-:Y:S01]  /*0020*/  ELECT P0, URZ, PT ;  /* 0x00000000003f782f */ /* 0x000fe20003800000 */
[----:B------:R-:W-:Y:S01]  /*0030*/  BSSY B0, `(.L_x_0) ;  /* 0x000001a000007945 */ /* 0x000fe20003800000 */
[----:B--2---:R-:W-:-:S05]  /*0040*/  SHF.R.U32.HI R0, RZ, 0x5, R3 ;  /* 0x00000005ff007819 */ /* 0x004fca0000011603 */
[----:B------:R-:W2:Y:S02]  /*0050*/  SHFL.IDX PT, R2, R0, RZ, 0x1f ;  /* 0x00001fff00027589 */ /* 0x000ea400000e0000 */
[----:B--2---:R-:W-:Y:S02]  /*0060*/  ISETP.EQ.AND P0, PT, R2, RZ, P0 ;  /* 0x000000ff0200720c */ /* 0x004fe40000702270 */
[----:B------:R-:W-:-:S11]  /*0070*/  SHF.R.U32.HI R2, RZ, 0x7, R3 ;  /* 0x00000007ff027819 */ /* 0x000fd60000011603 */
[----:B-1----:R-:W-:Y:S05]  /*0080*/  @!P0 BRA `(.L_x_1) ;  /* 0x0000000000508947 */ /* 0x002fea0003800000 */
[----:B------:R-:W-:Y:S02]  /*0090*/  ULDC.64 UR4, c[0x0][0x198] ;  /* 0x0000660000047ab9 */ /* 0x000fe40000000a00 */
[----:B------:R-:W-:Y:S02]  /*00a0*/  UIADD3 UR6, UP0, UR4, 0xf0, URZ ;  /* 0x000000f004067890 */ /* 0x000fe4000ff1e03f */
[----:B------:R-:W-:Y:S02]  /*00b0*/  UIADD3 UR8, UP1, UR4, 0x1f0, URZ ;  /* 0x000001f004087890 */ /* 0x000fe4000ff3e03f */
[----:B------:R-:W-:Y:S02]  /*00c0*/  UIADD3 UR10, UP2, UR4, 0x2f0, URZ ;  /* 0x000002f0040a7890 */ /* 0x000fe4000ff5e03f */
[----:B------:R-:W-:Y:S02]  /*00d0*/  UIADD3 UR12, UP3, UR4, 0x3f0, URZ ;  /* 0x000003f0040c7890 */ /* 0x000fe4000ff7e03f */
[----:B------:R-:W-:-:S02]  /*00e0*/  UIADD3 UR14, UP4, UR4, 0x670, URZ ;  /* 0x00000670040e7890 */ /* 0x000fc4000ff9e03f */
[----:B------:R-:W-:Y:S02]  /*00f0*/  UIADD3.X UR7, URZ, UR5, URZ, UP0, !UPT ;  /* 0x000000053f077290 */ /* 0x000fe400087fe43f */
[----:B------:R-:W-:Y:S02]  /*0100*/  UIADD3 UR4, UP5, UR4, 0x770, URZ ;  /* 0x0000077004047890 */ /* 0x000fe4000ffbe03f */
[----:B------:R-:W-:Y:S02]  /*0110*/  UIADD3.X UR9, URZ, UR5, URZ, UP1, !UPT ;  /* 0x000000053f097290 */ /* 0x000fe40008ffe43f */
[----:B------:R-:W-:Y:S02]  /*0120*/  UIADD3.X UR11, URZ, UR5, URZ, UP2, !UPT ;  /* 0x000000053f0b7290 */ /* 0x000fe400097fe43f */
[----:B------:R-:W-:Y:S01]  /*0130*/  UIADD3.X UR13, URZ, UR5, URZ, UP3, !UPT ;  /* 0x000000053f0d7290 */ /* 0x000fe20009ffe43f */
[----:B------:R1:W-:Y:S01]  /*0140*/  UTMACCTL.PF [UR6] ;  /* 0x00000000060079b9 */ /* 0x0003e20008040000 */
[----:B------:R-:W-:-:S03]  /*0150*/  UIADD3.X UR15, URZ, UR5, URZ, UP4, !UPT ;  /* 0x000000053f0f7290 */ /* 0x000fc6000a7fe43f */
[----:B------:R1:W-:Y:S01]  /*0160*/  UTMACCTL.PF [UR8] ;  /* 0x00000000080079b9 */ /* 0x0003e20008040000 */
[----:B------:R-:W-:Y:S01]  /*0170*/  UIADD3.X UR5, URZ, UR5, URZ, UP5, !UPT ;  /* 0x000000053f057290 */ /* 0x000fe2000affe43f */
[----:B------:R1:W-:Y:S02]  /*0180*/  UTMACCTL.PF [UR10] ;  /* 0x000000000a0079b9 */ /* 0x0003e40008040000 */
[----:B------:R1:W-:Y:S02]  /*0190*/  UTMACCTL.PF [UR12] ;  /* 0x000000000c0079b9 */ /* 0x0003e40008040000 */
[----:B------:R1:W-:Y:S04]  /*01a0*/  UTMACCTL.PF [UR14] ;  /* 0x000000000e0079b9 */ /* 0x0003e80008040000 */
[----:B------:R1:W-:Y:S02]  /*01b0*/  UTMACCTL.PF [UR4] ;  /* 0x00000000040079b9 */ /* 0x0003e40008040000 */
[----:B-1----:R-:W-:Y:S01]  /*01c0*/  NOP ;  /* 0x0000000000007918 */ /* 0x002fe20000000000 */
.L_x_1:
[----:B------:R-:W-:Y:S05]  /*01d0*/  BSYNC B0 ;  /* 0x0000000000007941 */ /* 0x000fea0003800000 */
.L_x_0:
[----:B------:R-:W-:Y:S01]  /*01e0*/  VOTEU.ANY UP0, P0 ;  /* 0x00000000003f7886 */ /* 0x000fe20000000100 */
[----:B------:R-:W1:Y:S01]  /*01f0*/  SHFL.IDX PT, R4, R2, RZ, 0x1f ;  /* 0x00001fff02047589 */ /* 0x000e6200000e0000 */
[----:B------:R-:W-:Y:S01]  /*0200*/  UMOV UR4, 0x1 ;  /* 0x0000000100047882 */ /* 0x000fe20000000000 */
[----:B------:R-:W-:Y:S01]  /*0210*/  VOTEU.ANY UP1, P0 ;  /* 0x00000000003f7886 */ /* 0x000fe20000020100 */
[----:B------:R-:W-:Y:S01]  /*0220*/  UMOV UR38, 0x1 ;  /* 0x0000000100267882 */ /* 0x000fe20000000000 */
[----:B------:R-:W2:Y:S01]  /*0230*/  @UP0 S2UR UR7, SR_CgaCtaId ;  /* 0x00000000000709c3 */ /* 0x000ea20000008800 */
[----:B------:R-:W3:Y:S01]  /*0240*/  SHFL.IDX PT, R3, R0, RZ, 0x1f ;  /* 0x00001fff00037589 */ /* 0x000ee200000e0000 */
[----:B------:R-:W-:Y:S01]  /*0250*/  @UP0 UMOV UR6, 0x400 ;  /* 0x0000040000060882 */ /* 0x000fe20000000000 */
[----:B------:R-:W-:-:S04]  /*0260*/  @UP0 UIADD3 UR4, -UR4, 0x100000, URZ ;  /* 0x0010000004040890 */ /* 0x000fc8000fffe13f */
[----:B------:R-:W-:Y:S02]  /*0270*/  @UP0 USHF.L.U32 UR5, UR4, 0xb, URZ ;  /* 0x0000000b04050899 */ /* 0x000fe4000800063f */
[----:B------:R-:W-:Y:S01]  /*0280*/  @UP0 USHF.L.U32 UR4, UR4, 0x1, URZ ;  /* 0x0000000104040899 */ /* 0x000fe2000800063f */
[----:B-1----:R-:W-:Y:S01]  /*0290*/  R2UR UR8, R4 ;  /* 0x00000000040872ca */ /* 0x002fe200000e0000 */
[----:B--2---:R-:W-:Y:S01]  /*02a0*/  @UP0 ULEA UR6, UR7, UR6, 0x18 ;  /* 0x0000000607060291 */ /* 0x004fe2000f8ec03f */
[----:B---3--:R-:W-:-:S11]  /*02b0*/  ISETP.NE.AND P1, PT, R3, RZ, PT ;  /* 0x000000ff0300720c */ /* 0x008fd60003f25270 */
[----:B------:R-:W-:Y:S01]  /*02c0*/  UISETP.NE.AND UP0, UPT, UR8, URZ, UPT ;  /* 0x0000003f0800728c */ /* 0x000fe2000bf05270 */
[----:B------:R-:W1:Y:S02]  /*02d0*/  FENCE.VIEW.ASYNC.S ;  /* 0x00000000000073c6 */ /* 0x000e640000000000 */
[----:B-1----:R1:W2:Y:S01]  /*02e0*/  @UP1 SYNCS.EXCH.64 URZ, [UR6+0x26800], UR4 ;  /* 0x02680004063f15b2 */ /* 0x0022a20008000100 */
[----:B------:R-:W-:Y:S01]  /*02f0*/  USEL UR38, UR38, 0x2, !UP0 ;  /* 0x0000000226267887 */ /* 0x000fe2000c000000 */
[----:B------:R-:W-:Y:S11]  /*0300*/  @P1 BRA `(.L_x_2) ;  /* 0x0000000000481947 */ /* 0x000ff60003800000 */
[----:B-1----:R-:W1:Y:S01]  /*0310*/  S2UR UR5, SR_CgaCtaId ;  /* 0x00000000000579c3 */ /* 0x002e620000008800 */
[----:B------:R-:W-:Y:S01]  /*0320*/  UMOV UR4, 0x400 ;  /* 0x0000040000047882 */ /* 0x000fe20000000000 */
[----:B------:R-:W-:Y:S01]  /*0330*/  UMOV UR6, 0x1 ;  /* 0x0000000100067882 */ /* 0x000fe20000000000 */
[----:B------:R-:W-:Y:S01]  /*0340*/  UMOV UR9, 0x100 ;  /* 0x0000010000097882 */ /* 0x000fe20000000000 */
[----:B------:R-:W-:-:S04]  /*0350*/  UIADD3 UR6, -UR6, 0x100000, URZ ;  /* 0x0010000006067890 */ /* 0x000fc8000fffe13f */
[----:B------:R-:W-:Y:S02]  /*0360*/  USHF.L.U32 UR7, UR6, 0xb, URZ ;  /* 0x0000000b06077899 */ /* 0x000fe4000800063f */
[----:B------:R-:W-:Y:S01]  /*0370*/  USHF.L.U32 UR6, UR6, 0x1, URZ ;  /* 0x0000000106067899 */ /* 0x000fe2000800063f */
[----:B------:R-:W-:Y:S01]  /*0380*/  ELECT P0, URZ, PT ;  /* 0x00000000003f782f */ /* 0x000fe20003800000 */
[----:B-1----:R-:W-:Y:S02]  /*0390*/  ULEA UR8, UR5, UR4, 0x18 ;  /* 0x0000000405087291 */ /* 0x002fe4000f8ec03f */
[----:B------:R-:W-:-:S04]  /*03a0*/  UIADD3 UR4, -UR9, 0x100000, URZ ;  /* 0x0010000009047890 */ /* 0x000fc8000fffe13f */
[----:B------:R-:W-:Y:S02]  /*03b0*/  USHF.L.U32 UR5, UR4, 0xb, URZ ;  /* 0x0000000b04057899 */ /* 0x000fe4000800063f */
[----:B------:R-:W-:Y:S01]  /*03c0*/  USHF.L.U32 UR4, UR4, 0x1, URZ ;  /* 0x0000000104047899 */ /* 0x000fe2000800063f */
[----:B------:R-:W1:Y:S03]  /*03d0*/  FENCE.VIEW.ASYNC.S ;  /* 0x00000000000073c6 */ /* 0x000e660000000000 */
[----:B-1----:R3:W4:Y:S08]  /*03e0*/  SYNCS.EXCH.64 URZ, [UR8+0x26810], UR6 ;  /* 0x02681006083f75b2 */ /* 0x0027300008000100 */
[----:B------:R3:W5:Y:S01]  /*03f0*/  SYNCS.EXCH.64 URZ, [UR8+0x26820], UR4 ;  /* 0x02682004083f75b2 */ /* 0x0007620008000100 */
[----:B------:R3:W1:Y:S01]  /*0400*/  SYNCS.EXCH.64 URZ, [UR8+0x26818], UR6 ;  /* 0x02681806083f75b2 */ /* 0x0006620008000100 */
[----:B------:R3:W1:Y:S02]  /*0410*/  SYNCS.EXCH.64 URZ, [UR8+0x26828], UR4 ;  /* 0x02682804083f75b2 */ /* 0x0006640008000100 */
[----:B---3--:R-:W-:Y:S01]  /*0420*/  NOP ;  /* 0x0000000000007918 */ /* 0x008fe20000000000 */
.L_x_2:
[----:B------:R-:W3:Y:S01]  /*0430*/  SHFL.IDX PT, R3, R0, RZ, 0x1f ;  /* 0x00001fff00037589 */ /* 0x000ee200000e0000 */
[----:B------:R-:W-:Y:S01]  /*0440*/  NOP ;  /* 0x0000000000007918 */ /* 0x000fe20000000000 */
[----:B---3--:R-:W-:-:S13]  /*0450*/  ISETP.NE.AND P0, PT, R3, RZ, PT ;  /* 0x000000ff0300720c */ /* 0x008fda0003f05270 */
[----:B------:R-:W-:Y:S05]  /*0460*/  @P0 BRA `(.L_x_3) ;  /* 0x0000000000480947 */ /* 0x000fea0003800000 */
[----:B-1----:R-:W1:Y:S01]  /*0470*/  S2UR UR5, SR_CgaCtaId ;  /* 0x00000000000579c3 */ /* 0x002e620000008800 */
[----:B------:R-:W-:Y:S01]  /*0480*/  UMOV UR4, 0x400 ;  /* 0x0000040000047882 */ /* 0x000fe20000000000 */
[----:B------:R-:W-:Y:S01]  /*0490*/  UMOV UR6, 0x1 ;  /* 0x0000000100067882 */ /* 0x000fe20000000000 */
[----:B------:R-:W-:Y:S01]  /*04a0*/  UMOV UR7, 0x100 ;  /* 0x0000010000077882 */ /* 0x000fe20000000000 */
[----:B------:R-:W-:Y:S01]  /*04b0*/  ELECT P0, URZ, PT ;  /* 0x00000000003f782f */ /* 0x000fe20003800000 */
[----:B-1----:R-:W-:Y:S02]  /*04c0*/  ULEA UR8, UR5, UR4, 0x18 ;  /* 0x0000000405087291 */ /* 0x002fe4000f8ec03f */
[----:B------:R-:W-:-:S04]  /*04d0*/  UIADD3 UR4, -UR6, 0x100000, URZ ;  /* 0x0010000006047890 */ /* 0x000fc8000fffe13f */
[----:B------:R-:W-:Y:S02]  /*04e0*/  USHF.L.U32 UR5, UR4, 0xb, URZ ;  /* 0x0000000b04057899 */ /* 0x000fe4000800063f */
[----:B------:R-:W-:Y:S02]  /*04f0*/  USHF.L.U32 UR4, UR4, 0x1, URZ ;  /* 0x0000000104047899 */ /* 0x000fe4000800063f */
[----:B------:R-:W-:-:S04]  /*0500*/  UIADD3 UR6, -UR7, 0x100000, URZ ;  /* 0x0010000007067890 */ /* 0x000fc8000fffe13f */
[----:B------:R-:W-:Y:S02]  /*0510*/  USHF.L.U32 UR7, UR6, 0xb, URZ ;  /* 0x0000000b06077899 */ /* 0x000fe4000800063f */
[----:B------:R-:W-:Y:S01]  /*0520*/  USHF.L.U32 UR6, UR6, 0x1, URZ ;  /* 0x0000000106067899 */ /* 0x000fe2000800063f */
[----:B------:R-:W1:Y:S03]  /*0530*/  FENCE.VIEW.ASYNC.S ;  /* 0x00000000000073c6 */ /* 0x000e660000000000 */
[----:B-1----:R3:W1:Y:S08]  /*0540*/  SYNCS.EXCH.64 URZ, [UR8+0x26830], UR4 ;  /* 0x02683004083f75b2 */ /* 0x0026700008000100 */
[----:B------:R3:W1:Y:S01]  /*0550*/  SYNCS.EXCH.64 URZ, [UR8+0x26840], UR6 ;  /* 0x02684006083f75b2 */ /* 0x0006620008000100 */
[----:B------:R3:W1:Y:S01]  /*0560*/  SYNCS.EXCH.64 URZ, [UR8+0x26838], UR4 ;  /* 0x02683804083f75b2 */ /* 0x0006620008000100 */
[----:B------:R3:W1:Y:S02]  /*0570*/  SYNCS.EXCH.64 URZ, [UR8+0x26848], UR6 ;  /* 0x02684806083f75b2 */ /* 0x0006640008000100 */
[----:B---3--:R-:W-:Y:S01]  /*0580*/  NOP ;  /* 0x0000000000007918 */ /* 0x008fe20000000000 */
.L_x_3:
[----:B------:R-:W-:Y:S01]  /*0590*/  PLOP3.LUT P0, PT, PT, PT, UP0, 0x80, 0x0 ;  /* 0x000000000000781c */ /* 0x000fe20003f0f008 */
[----:B------:R-:W-:Y:S01]  /*05a0*/  NOP ;  /* 0x0000000000007918 */ /* 0x000fe20000000000 */
[----:B-12-45:R-:W-:Y:S11]  /*05b0*/  BAR.SYNC.DEFER_BLOCKING 0x0 ;  /* 0x0000000000007b1d */ /* 0x036ff60000010000 */
[----:B------:R-:W-:Y:S05]  /*05c0*/  @!P0 BRA `(.L_x_4) ;  /* 0x0000004c00108947 */ /* 0x000fea0003800000 */
.L_x_5:
[----:B------:R-:W-:-:S08]  /*05d0*/  NOP ;  /* 0x0000000000007918 */ /* 0x000fd00000000000 */
[----:B------:R-:W1:Y:S02]  /*05e0*/  USETMAXREG.TRY_ALLOC.CTAPOOL UP0, 0xf0 ;  /* 0x000000f0000079c8 */ /* 0x000e640008000600 */
[----:B-1----:R-:W-:-:S13]  /*05f0*/  PLOP3.LUT P0, PT, PT, PT, UP0, 0x80, 0x0 ;  /* 0x000000000000781c */ /* 0x002fda0003f0f008 */
[----:B------:R-:W-:Y:S05]  /*0600*/  @!P0 BRA `(.L_x_5) ;  /* 0xfffffffc00f08947 */ /* 0x000fea000383ffff */
[----:B------:R-:W-:Y:S01]  /*0610*/  LOP3.LUT R0, R0, 0x3, RZ, 0xc0, !PT ;  /* 0x0000000300007812 */ /* 0x000fe200078ec0ff */
[----:B------:R-:W1:Y:S05]  /*0620*/  S2UR UR4, SR_CTAID.Z ;  /* 0x00000000000479c3 */ /* 0x000e6a0000002700 */
[----:B------:R-:W2:Y:S02]  /*0630*/  SHFL.IDX PT, R0, R0, RZ, 0x1f ;  /* 0x00001fff00007589 */ /* 0x000ea400000e0000 */
[----:B--2---:R-:W-:-:S13]  /*0640*/  ISETP.NE.AND P0, PT, R0, RZ, PT ;  /* 0x000000ff0000720c */ /* 0x004fda0003f05270 */
[----:B------:R-:W-:-:S05]  /*0650*/  @!P0 VIADD R3, R2, 0x9 ;  /* 0x0000000902038836 */ /* 0x000fca0000000000 */
[----:B------:R2:W-:Y:S06]  /*0660*/  @!P0 BAR.ARV R3, 0xa0 ;  /* 0x000280030000851d */ /* 0x0005ec0000002000 */
[----:B-1----:R-:W-:-:S13]  /*0670*/  ISETP.LE.AND P0, PT, RZ, UR4, PT ;  /* 0x00000004ff007c0c */ /* 0x002fda000bf03270 */
[----:B--2---:R-:W-:Y:S05]  /*0680*/  @!P0 EXIT ;  /* 0x000000000000894d */ /* 0x004fea0003800000 */
[----:B------:R-:W1:Y:S01]  /*0690*/  S2R R4, SR_TID.X ;  /* 0x0000000000047919 */ /* 0x000e620000002100 */
[----:B------:R-:W-:-:S04]  /*06a0*/  MOV R0, RZ ;  /* 0x000000ff00007202 */ /* 0x000fc80000000f00 */
[----:B------:R-:W-:Y:S01]  /*06b0*/  LOP3.LUT P0, RZ, R0, 0x3ff, RZ, 0xc0, !PT ;  /* 0x000003ff00ff7812 */ /* 0x000fe2000780c0ff */
[----:B-1----:R-:W-:-:S12]  /*06c0*/  VIADD R121, R4, 0xffffff80 ;  /* 0xffffff8004797836 */ /* 0x002fd80000000000 */
[----:B------:R-:W-:Y:S05]  /*06d0*/  @!P0 BRA `(.L_x_6) ;  /* 0x00000000007c8947 */ /* 0x000fea0003800000 */
[----:B------:R-:W-:Y:S01]  /*06e0*/  MOV R16, 0x0 ;  /* 0x0000000000107802 */ /* 0x000fe20000000f00 */
[----:B------:R-:W-:Y:S01]  /*06f0*/  ULDC.64 UR4, c[0x4][0x88] ;  /* 0x0100220000047ab9 */ /* 0x000fe20000000a00 */
[----:B------:R-:W-:Y:S01]  /*0700*/  ULDC.64 UR6, c[0x4][0x8] ;  /* 0x0100020000067ab9 */ /* 0x000fe20000000a00 */
[----:B------:R-:W-:Y:S01]  /*0710*/  IMAD.U32 R4, RZ, RZ, UR4 ;  /* 0x00000004ff047e24 */ /* 0x000fe2000f8e00ff */
[----:B------:R1:W2:Y:S01]  /*0720*/  LDC.64 R14, c[0x4][R16] ;  /* 0x01000000100e7b82 */ /* 0x0002a20000000a00 */
[----:B------:R-:W-:Y:S01]  /*0730*/  IMAD.U32 R5, RZ, RZ, UR5 ;  /* 0x00000005ff057e24 */ /* 0x000fe2000f8e00ff */
[----:B------:R-:W-:Y:S01]  /*0740*/  ULDC.64 UR4, c[0x4][0x90] ;  /* 0x0100240000047ab9 */ /* 0x000fe20000000a00 */
[----:B------:R-:W-:Y:S02]  /*0750*/  IMAD.U32 R10, RZ, RZ, UR6 ;  /* 0x00000006ff0a7e24 */ /* 0x000fe4000f8e00ff */
[----:B------:R-:W-:Y:S02]  /*0760*/  IMAD.U32 R6, RZ, RZ, UR4 ;  /* 0x00000004ff067e24 */ /* 0x000fe4000f8e00ff */
[----:B------:R-:W-:-:S02]  /*0770*/  IMAD.U32 R7, RZ, RZ, UR5 ;  /* 0x00000005ff077e24 */ /* 0x000fc4000f8e00ff */
[----:B------:R-:W-:Y:S02]  /*0780*/  IMAD.U32 R11, RZ, RZ, UR7 ;  /* 0x00000007ff0b7e24 */ /* 0x000fe4000f8e00ff */
[----:B------:R-:W-:Y:S02]  /*0790*/  IMAD.MOV.U32 R8, RZ, RZ, 0x70 ;  /* 0x00000070ff087424 */ /* 0x000fe400078e00ff */
[----:B------:R-:W-:Y:S02]  /*07a0*/  IMAD.MOV.U32 R12, RZ, RZ, 0x1 ;  /* 0x00000001ff0c7424 */ /* 0x000fe400078e00ff */
[----:B-1----:R-:W-:-:S07]  /*07b0*/  IMAD.MOV.U32 R13, RZ, RZ, RZ ;  /* 0x000000ffff0d7224 */ /* 0x002fce00078e00ff */
[----:B------:R-:W-:-:S07]  /*07c0*/  LEPC R20, `(.L_x_7) ;  /* 0x000000001014794e */ /* 0x000fce0000000000 */
[----:B--2---:R-:W-:Y:S05]  /*07d0*/  CALL.ABS.NOINC R14 ;  /* 0x000000000e007343 */ /* 0x004fea0003c00000 */
.L_x_7:
[----:B------:R-:W1:Y:S01]  /*07e0*/  LDC.64 R16, c[0x4][R16] ;  /* 0x0100000010107b82 */ /* 0x000e620000000a00 */
[----:B------:R-:W-:Y:S01]  /*07f0*/  ULDC.64 UR4, c[0x4][0x88] ;  /* 0x0100220000047ab9 */ /* 0x000fe20000000a00 */
[----:B------:R-:W-:Y:S01]  /*0800*/  ULDC.64 UR6, c[0x4][0x90] ;  /* 0x0100240000067ab9 */ /* 0x000fe20000000a00 */
[----:B------:R-:W-:Y:S01]  /*0810*/  MOV R4, UR4 ;  /* 0x0000000400047c02 */ /* 0x000fe20008000f00 */
        /* <DEDUP_REMOVED lines=8> */
[----:B------:R-:W-:-:S07]  /*08a0*/  IMAD.MOV.U32 R13, RZ, RZ, RZ ;  /* 0x000000ffff0d7224 */ /* 0x000fce00078e00ff */
[----:B------:R-:W-:-:S07]  /*08b0*/  LEPC R20, `(.L_x_6) ;  /* 0x000000001014794e */ /* 0x000fce0000000000 */
[----:B-1----:R-:W-:Y:S05]  /*08c0*/  CALL.ABS.NOINC R16 ;  /* 0x0000000010007343 */ /* 0x002fea0003c00000 */
.L_x_6:
[----:B------:R-:W1:Y:S01]  /*08d0*/  S2R R3, SR_CgaCtaId ;  /* 0x0000000000037919 */ /* 0x000e620000008800 */
[----:B------:R-:W-:-:S04]  /*08e0*/  MOV R16, 0x400 ;  /* 0x0000040000107802 */ /* 0x000fc80000000f00 */
[----:B-1----:R-:W-:-:S05]  /*08f0*/  LEA R16, R3, R16, 0x18 ;  /* 0x0000001003107211 */ /* 0x002fca00078ec0ff */
[----:B------:R-:W-:-:S05]  /*0900*/  VIADD R17, R16, 0x1e800 ;  /* 0x0001e80010117836 */ /* 0x000fca0000000000 */
[----:B------:R-:W-:-:S13]  /*0910*/  LOP3.LUT P0, RZ, R17, 0x3ff, RZ, 0xc0, !PT ;  /* 0x000003ff11ff7812 */ /* 0x000fda000780c0ff */
[----:B------:R-:W-:Y:S05]  /*0920*/  @!P0 BRA `(.L_x_8) ;  /* 0x00000000007c8947 */ /* 0x000fea0003800000 */
[----:B------:R-:W-:Y:S01]  /*0930*/  MOV R18, 0x0 ;  /* 0x0000000000127802 */ /* 0x000fe20000000f00 */
[----:B------:R-:W-:Y:S01]  /*0940*/  ULDC.64 UR4, c[0x4][0x88] ;  /* 0x0100220000047ab9 */ /* 0x000fe20000000a00 */
[----:B------:R-:W-:Y:S01]  /*0950*/  ULDC.64 UR6, c[0x4][0x8] ;  /* 0x0100020000067ab9 */ /* 0x000fe20000000a00 */
[----:B------:R-:W-:Y:S01]  /*0960*/  IMAD.U32 R4, RZ, RZ, UR4 ;  /* 0x00000004ff047e24 */ /* 0x000fe2000f8e00ff */
[----:B------:R1:W2:Y:S01]  /*0970*/  LDC.64 R14, c[0x4][R18] ;  /* 0x01000000120e7b82 */ /* 0x0002a20000000a00 */
[----:B------:R-:W-:Y:S01]  /*0980*/  MOV R5, UR5 ;  /* 0x0000000500057c02 */ /* 0x000fe20008000f00 */
        /* <DEDUP_REMOVED lines=10> */
.L_x_9:
[----:B------:R-:W1:Y:S01]  /*0a30*/  LDC.64 R18, c[0x4][R18] ;  /* 0x0100000012127b82 */ /* 0x000e620000000a00 */
[----:B------:R-:W-:Y:S01]  /*0a40*/  ULDC.64 UR4, c[0x4][0x88] ;  /* 0x0100220000047ab9 */ /* 0x000fe20000000a00 */
[----:B------:R-:W-:Y:S01]  /*0a50*/  ULDC.64 UR6, c[0x4][0x10] ;  /* 0x0100040000067ab9 */ /* 0x000fe20000000a00 */
[----:B------:R-:W-:Y:S02]  /*0a60*/  IMAD.U32 R4, RZ, RZ, UR4 ;  /* 0x00000004ff047e24 */ /* 0x000fe4000f8e00ff */
[----:B------:R-:W-:Y:S01]  /*0a70*/  IMAD.U32 R5, RZ, RZ, UR5 ;  /* 0x00000005ff057e24 */ /* 0x000fe2000f8e00ff */
[----:B------:R-:W-:Y:S01]  /*0a80*/  ULDC.64 UR4, c[0x4][0x90] ;  /* 0x0100240000047ab9 */ /* 0x000fe20000000a00 */
[----:B------:R-:W-:Y:S01]  /*0a90*/  IMAD.U32 R10, RZ, RZ, UR6 ;  /* 0x00000006ff0a7e24 */ /* 0x000fe2000f8e00ff */
[----:B------:R-:W-:Y:S01]  /*0aa0*/  MOV R7, UR5 ;  /* 0x0000000500077c02 */ /* 0x000fe20008000f00 */
[----:B------:R-:W-:Y:S02]  /*0ab0*/  IMAD.U32 R6, RZ, RZ, UR4 ;  /* 0x00000004ff067e24 */ /* 0x000fe4000f8e00ff */
[----:B------:R-:W-:-:S02]  /*0ac0*/  IMAD.U32 R11, RZ, RZ, UR7 ;  /* 0x00000007ff0b7e24 */ /* 0x000fc4000f8e00ff */
[----:B------:R-:W-:Y:S02]  /*0ad0*/  IMAD.MOV.U32 R8, RZ, RZ, 0x70 ;  /* 0x00000070ff087424 */ /* 0x000fe400078e00ff */
[----:B------:R-:W-:Y:S02]  /*0ae0*/  IMAD.MOV.U32 R12, RZ, RZ, 0x1 ;  /* 0x00000001ff0c7424 */ /* 0x000fe400078e00ff */
[----:B------:R-:W-:-:S07]  /*0af0*/  IMAD.MOV.U32 R13, RZ, RZ, RZ ;  /* 0x000000ffff0d7224 */ /* 0x000fce00078e00ff */
[----:B------:R-:W-:-:S07]  /*0b00*/  LEPC R20, `(.L_x_8) ;  /* 0x000000001014794e */ /* 0x000fce0000000000 */
[----:B-1----:R-:W-:Y:S05]  /*0b10*/  CALL.ABS.NOINC R18 ;  /* 0x0000000012007343 */ /* 0x002fea0003c00000 */
.L_x_8:
[----:B------:R-:W-:Y:S01]  /*0b20*/  SHF.R.S32.HI R122, RZ, 0x1f, R121 ;  /* 0x0000001fff7a7819 */ /* 0x000fe20000011479 */
[----:B------:R-:W-:-:S03]  /*0b30*/  UMOV UR4, 0xffffffff ;  /* 0xffffffff00047882 */ /* 0x000fc60000000000 */
[----:B------:R-:W-:-:S04]  /*0b40*/  LEA.HI R0, R122, R121, RZ, 0x7 ;  /* 0x000000797a007211 */ /* 0x000fc800078f38ff */
[----:B------:R-:W-:Y:S01]  /*0b50*/  SHF.R.S32.HI R120, RZ, 0x7, R0 ;  /* 0x00000007ff787819 */ /* 0x000fe20000011400 */
[----:B------:R-:W-:Y:S06]  /*0b60*/  BRA.DIV UR4, `(.L_x_10) ;  /* 0x0000007604307947 */ /* 0x000fec000b800000 */
[----:B------:R1:W2:Y:S02]  /*0b70*/  SHFL.IDX PT, R14, R120, RZ, 0x1f ;  /* 0x00001fff780e7589 */ /* 0x0002a400000e0000 */
.L_x_84:
[----:B------:R-:W-:Y:S01]  /*0b80*/  SHF.L.U32 R7, RZ, 0x1f, RZ ;  /* 0x0000001fff077819 */ /* 0x000fe200000006ff */
[----:B------:R-:W-:Y:S01]  /*0b90*/  VIADD R228, R16, 0x6000 ;  /* 0x0000600010e47836 */ /* 0x000fe20000000000 */
[----:B------:R-:W-:Y:S02]  /*0ba0*/  LEA.HI R22, R122, R121, RZ, 0x4 ;  /* 0x000000797a167211 */ /* 0x000fe400078f20ff */
[----:B------:R-:W3:Y:S01]  /*0bb0*/  SYNCS.PHASECHK.TRANS64.TRYWAIT P0, [R16+URZ+0x26800], R7 ;  /* 0x02680007100075a7 */ /* 0x000ee2000800017f */
[----:B------:R-:W-:Y:S02]  /*0bc0*/  LOP3.LUT R0, R0, 0xffffff80, RZ, 0xc0, !PT ;  /* 0xffffff8000007812 */ /* 0x000fe400078ec0ff */
[----:B------:R-:W-:Y:S02]  /*0bd0*/  SHF.R.S32.HI R5, RZ, 0x4, R22 ;  /* 0x00000004ff057819 */ /* 0x000fe40000011416 */
[----:B------:R-:W-:Y:S01]  /*0be0*/  LOP3.LUT P1, RZ, R228, 0x1bf, RZ, 0xc0, !PT ;  /* 0x000001bfe4ff7812 */ /* 0x000fe2000782c0ff */
[----:B------:R-:W-:Y:S01]  /*0bf0*/  IMAD.IADD R123, R121, 0x1, -R0 ;  /* 0x00000001797b7824 */ /* 0x000fe200078e0a00 */
[----:B------:R-:W-:-:S02]  /*0c00*/  LEA.HI R4, R22, R5, RZ, 0x1 ;  /* 0x0000000516047211 */ /* 0x000fc400078f08ff */
[----:B--2---:R-:W-:Y:S02]  /*0c10*/  LEA.HI R0, R14, R14, RZ, 0x1 ;  /* 0x0000000e0e007211 */ /* 0x004fe400078f08ff */
[----:B------:R-:W-:Y:S02]  /*0c20*/  SHF.R.S32.HI R126, RZ, 0x1f, R123 ;  /* 0x0000001fff7e7819 */ /* 0x000fe4000001147b */
[----:B------:R-:W-:Y:S02]  /*0c30*/  LOP3.LUT R4, R4, 0xfffffffe, RZ, 0xc0, !PT ;  /* 0xfffffffe04047812 */ /* 0x000fe400078ec0ff */
[----:B------:R-:W-:Y:S02]  /*0c40*/  LOP3.LUT R3, R0, 0xfffffffe, RZ, 0xc0, !PT ;  /* 0xfffffffe00037812 */ /* 0x000fe400078ec0ff */
[----:B------:R-:W-:Y:S01]  /*0c50*/  LEA.HI R127, R126, R123, RZ, 0x2 ;  /* 0x0000007b7e7f7211 */ /* 0x000fe200078f10ff */
[----:B------:R-:W-:Y:S01]  /*0c60*/  IMAD.IADD R125, R5, 0x1, -R4 ;  /* 0x00000001057d7824 */ /* 0x000fe200078e0a04 */
[----:B------:R-:W-:Y:S01]  /*0c70*/  LEA.HI R0, R122, R121, RZ, 0x5 ;  /* 0x000000797a007211 */ /* 0x000fe200078f28ff */
[----:B------:R-:W-:Y:S01]  /*0c80*/  IMAD.IADD R18, R14, 0x1, -R3 ;  /* 0x000000010e127824 */ /* 0x000fe200078e0a03 */
[----:B------:R-:W-:Y:S01]  /*0c90*/  LOP3.LUT R4, R127, 0x7ffffffc, RZ, 0xc0, !PT ;  /* 0x7ffffffc7f047812 */ /* 0x000fe200078ec0ff */
[----:B---3--:R-:W-:Y:S06]  /*0ca0*/  @P0 BRA `(.L_x_11) ;  /* 0x0000000000080947 */ /* 0x008fec0003800000 */
[----:B------:R-:W2:Y:S02]  /*0cb0*/  SYNCS.PHASECHK.TRANS64.TRYWAIT P0, [R16+URZ+0x26800], R7 ;  /* 0x02680007100075a7 */ /* 0x000ea4000800017f */
[----:B--2---:R-:W-:Y:S05]  /*0cc0*/  @!P0 BRA `(.L_x_12) ;  /* 0x0000007000f88947 */ /* 0x004fea0003800000 */
.L_x_11:
[----:B------:R-:W-:Y:S01]  /*0cd0*/  LOP3.LUT P0, RZ, R228, 0x1bf, RZ, 0xc0, !PT ;  /* 0x000001bfe4ff7812 */ /* 0x000fe2000780c0ff */
[----:B------:R-:W-:Y:S01]  /*0ce0*/  IMAD.IADD R19, R123, 0x1, -R4 ;  /* 0x000000017b137824 */ /* 0x000fe200078e0a04 */
[----:B------:R-:W-:-:S11]  /*0cf0*/  SHF.R.S32.HI R124, RZ, 0x5, R0 ;  /* 0x00000005ff7c7819 */ /* 0x000fd60000011400 */
[----:B------:R-:W-:Y:S05]  /*0d00*/  @!P0 BRA `(.L_x_13) ;  /* 0x0000000000408947 */ /* 0x000fea0003800000 */
[----:B------:R-:W-:Y:S01]  /*0d10*/  MOV R0, 0x0 ;  /* 0x0000000000007802 */ /* 0x000fe20000000f00 */
[----:B------:R-:W-:Y:S01]  /*0d20*/  ULDC.64 UR4, c[0x4][0x88] ;  /* 0x0100220000047ab9 */ /* 0x000fe20000000a00 */
[----:B------:R-:W-:Y:S01]  /*0d30*/  ULDC.64 UR6, c[0x4][0x90] ;  /* 0x0100240000067ab9 */ /* 0x000fe20000000a00 */
[----:B------:R-:W-:Y:S01]  /*0d40*/  MOV R4, UR4 ;  /* 0x0000000400047c02 */ /* 0x000fe20008000f00 */
[----:B------:R3:W4:Y:S01]  /*0d50*/  LDC.64 R14, c[0x4][R0] ;  /* 0x01000000000e7b82 */ /* 0x0007220000000a00 */
[----:B------:R-:W-:Y:S01]  /*0d60*/  IMAD.U32 R5, RZ, RZ, UR5 ;  /* 0x00000005ff057e24 */ /* 0x000fe2000f8e00ff */
[----:B------:R-:W-:Y:S01]  /*0d70*/  ULDC.64 UR4, c[0x4][0x18] ;  /* 0x0100060000047ab9 */ /* 0x000fe20000000a00 */
[----:B------:R-:W-:Y:S02]  /*0d80*/  IMAD.U32 R6, RZ, RZ, UR6 ;  /* 0x00000006ff067e24 */ /* 0x000fe4000f8e00ff */
[----:B--2---:R-:W-:Y:S02]  /*0d90*/  IMAD.U32 R7, RZ, RZ, UR7 ;  /* 0x00000007ff077e24 */ /* 0x004fe4000f8e00ff */
[----:B------:R-:W-:-:S02]  /*0da0*/  IMAD.U32 R10, RZ, RZ, UR4 ;  /* 0x00000004ff0a7e24 */ /* 0x000fc4000f8e00ff */
[----:B------:R-:W-:Y:S02]  /*0db0*/  IMAD.U32 R11, RZ, RZ, UR5 ;  /* 0x00000005ff0b7e24 */ /* 0x000fe4000f8e00ff */
[----:B------:R-:W-:Y:S02]  /*0dc0*/  IMAD.MOV.U32 R8, RZ, RZ, 0x70 ;  /* 0x00000070ff087424 */ /* 0x000fe400078e00ff */
[----:B------:R-:W-:Y:S02]  /*0dd0*/  IMAD.MOV.U32 R12, RZ, RZ, 0x1 ;  /* 0x00000001ff0c7424 */ /* 0x000fe400078e00ff */
[----:B---3--:R-:W-:-:S07]  /*0de0*/  IMAD.MOV.U32 R13, RZ, RZ, RZ ;  /* 0x000000ffff0d7224 */ /* 0x008fce00078e00ff */
[----:B------:R-:W-:-:S07]  /*0df0*/  LEPC R20, `(.L_x_13) ;  /* 0x000000001014794e */ /* 0x000fce0000000000 */
[----:B-1--4-:R-:W-:Y:S05]  /*0e00*/  CALL.ABS.NOINC R14 ;  /* 0x000000000e007343 */ /* 0x012fea0003c00000 */
.L_x_13:
[----:B------:R-:W-:Y:S01]  /*0e10*/  LOP3.LUT R22, R22, 0xfffffff0, RZ, 0xc0, !PT ;  /* 0xfffffff016167812 */ /* 0x000fe200078ec0ff */
[----:B------:R-:W-:Y:S01]  /*0e20*/  IMAD.SHL.U32 R6, R125, 0x8, RZ ;  /* 0x000000087d067824 */ /* 0x000fe200078e00ff */
[----:B------:R-:W-:Y:S05]  /*0e30*/  WARPSYNC.ALL ;  /* 0x0000000000007948 */ /* 0x000fea0003800000 */
[----:B------:R-:W-:Y:S01]  /*0e40*/  IMAD.IADD R22, R121, 0x1, -R22 ;  /* 0x0000000179167824 */ /* 0x000fe200078e0a16 */
[----:B------:R-:W-:Y:S01]  /*0e50*/  ULDC UR4, c[0x0][0x280] ;  /* 0x0000a00000047ab9 */ /* 0x000fe20000000800 */
[----:B------:R-:W-:Y:S01]  /*0e60*/  IMAD.MOV.U32 R23, RZ, RZ, 0x20 ;  /* 0x00000020ff177424 */ /* 0x000fe200078e00ff */
[----:B------:R-:W-:Y:S01]  /*0e70*/  UISETP.GE.AND UP0, UPT, UR4, 0x1, UPT ;  /* 0x000000010400788c */ /* 0x000fe2000bf06270 */
[----:B------:R-:W-:-:S02]  /*0e80*/  CS2R R118, SRZ ;  /* 0x0000000000767805 */ /* 0x000fc4000001ff00 */
[----:B------:R-:W-:Y:S02]  /*0e90*/  LEA.HI R0, R22, R22, RZ, 0x1 ;  /* 0x0000001616007211 */ /* 0x000fe400078f08ff */
[----:B------:R-:W-:Y:S02]  /*0ea0*/  CS2R R116, SRZ ;  /* 0x0000000000747805 */ /* 0x000fe4000001ff00 */
[----:B------:R-:W-:Y:S02]  /*0eb0*/  SHF.R.S32.HI R5, RZ, 0x1f, R22 ;  /* 0x0000001fff057819 */ /* 0x000fe40000011416 */
[----:B------:R-:W-:Y:S02]  /*0ec0*/  CS2R R114, SRZ ;  /* 0x0000000000727805 */ /* 0x000fe4000001ff00 */
[----:B------:R-:W-:Y:S02]  /*0ed0*/  SHF.R.S32.HI R3, RZ, 0x1, R0 ;  /* 0x00000001ff037819 */ /* 0x000fe40000011400 */
[----:B------:R-:W-:-:S02]  /*0ee0*/  CS2R R112, SRZ ;  /* 0x0000000000707805 */ /* 0x000fc4000001ff00 */
[----:B------:R-:W-:Y:S02]  /*0ef0*/  SHF.R.S32.HI R4, RZ, 0x1f, R0 ;  /* 0x0000001fff047819 */ /* 0x000fe40000011400 */
[----:B------:R-:W-:Y:S02]  /*0f00*/  CS2R R110, SRZ ;  /* 0x00000000006e7805 */ /* 0x000fe4000001ff00 */
[----:B------:R-:W-:Y:S02]  /*0f10*/  LEA.HI R5, R5, R22, RZ, 0x3 ;  /* 0x0000001605057211 */ /* 0x000fe400078f18ff */
[----:B------:R-:W-:Y:S02]  /*0f20*/  CS2R R108, SRZ ;  /* 0x00000000006c7805 */ /* 0x000fe4000001ff00 */
[----:B------:R-:W-:Y:S02]  /*0f30*/  LEA.HI R4, R4, R3, RZ, 0x2 ;  /* 0x0000000304047211 */ /* 0x000fe400078f10ff */
[----:B------:R-:W-:-:S02]  /*0f40*/  CS2R R106, SRZ ;  /* 0x00000000006a7805 */ /* 0x000fc4000001ff00 */
[----:B--2---:R-:W-:Y:S02]  /*0f50*/  SHF.L.U32 R7, R5, 0x5, RZ ;  /* 0x0000000505077819 */ /* 0x004fe400000006ff */
[----:B------:R-:W-:Y:S02]  /*0f60*/  CS2R R104, SRZ ;  /* 0x0000000000687805 */ /* 0x000fe4000001ff00 */
[----:B------:R-:W-:Y:S02]  /*0f70*/  LOP3.LUT R4, R4, 0xfffffffc, RZ, 0xc0, !PT ;  /* 0xfffffffc04047812 */ /* 0x000fe400078ec0ff */
[----:B------:R-:W-:Y:S02]  /*0f80*/  CS2R R102, SRZ ;  /* 0x0000000000667805 */ /* 0x000fe4000001ff00 */
[----:B------:R-:W-:Y:S02]  /*0f90*/  LOP3.LUT R5, R0, 0x7fffffe, RZ, 0xc0, !PT ;  /* 0x07fffffe00057812 */ /* 0x000fe400078ec0ff */
[----:B------:R-:W-:-:S02]  /*0fa0*/  CS2R R100, SRZ ;  /* 0x0000000000647805 */ /* 0x000fc4000001ff00 */
[----:B------:R-:W-:Y:S01]  /*0fb0*/  LOP3.LUT R7, R7, 0xffffff00, RZ, 0xc0, !PT ;  /* 0xffffff0007077812 */ /* 0x000fe200078ec0ff */
[----:B------:R-:W-:Y:S01]  /*0fc0*/  IMAD.IADD R4, R3, 0x1, -R4 ;  /* 0x0000000103047824 */ /* 0x000fe200078e0a04 */
[----:B------:R-:W-:Y:S01]  /*0fd0*/  CS2R R98, SRZ ;  /* 0x0000000000627805 */ /* 0x000fe2000001ff00 */
[----:B------:R-:W-:Y:S01]  /*0fe0*/  IMAD.IADD R5, R22, 0x1, -R5 ;  /* 0x0000000116057824 */ /* 0x000fe200078e0a05 */
[----:B------:R-:W-:Y:S01]  /*0ff0*/  CS2R R96, SRZ ;  /* 0x0000000000607805 */ /* 0x000fe2000001ff00 */
[C---:B------:R-:W-:Y:S01]  /*1000*/  IMAD.SHL.U32 R3, R4.reuse, 0x40, RZ ;  /* 0x0000004004037824 */ /* 0x040fe200078e00ff */
[----:B------:R-:W-:Y:S01]  /*1010*/  LOP3.LUT P0, RZ, R4, 0x2, RZ, 0xc0, !PT ;  /* 0x0000000204ff7812 */ /* 0x000fe2000780c0ff */
[----:B------:R-:W-:Y:S01]  /*1020*/  IMAD R0, R124, 0x200, R7 ;  /* 0x000002007c007824 */ /* 0x000fe200078e0207 */
[----:B------:R-:W-:Y:S02]  /*1030*/  CS2R R94, SRZ ;  /* 0x00000000005e7805 */ /* 0x000fe4000001ff00 */
[----:B------:R-:W-:-:S02]  /*1040*/  CS2R R92, SRZ ;  /* 0x00000000005c7805 */ /* 0x000fc4000001ff00 */
[----:B------:R-:W-:Y:S01]  /*1050*/  LOP3.LUT R3, R3, 0xc0, RZ, 0xc0, !PT ;  /* 0x000000c003037812 */ /* 0x000fe200078ec0ff */
[----:B------:R-:W-:Y:S01]  /*1060*/  IMAD R0, R5, 0x20, R0 ;  /* 0x0000002005007824 */ /* 0x000fe200078e0200 */
[----:B------:R-:W-:Y:S02]  /*1070*/  SEL R23, R23, 0xffffffe0, !P0 ;  /* 0xffffffe017177807 */ /* 0x000fe40004000000 */
[----:B------:R-:W-:Y:S02]  /*1080*/  CS2R R90, SRZ ;  /* 0x00000000005a7805 */ /* 0x000fe4000001ff00 */
[----:B------:R-:W-:Y:S02]  /*1090*/  LOP3.LUT R6, R3, 0x8, R6, 0xf8, !PT ;  /* 0x0000000803067812 */ /* 0x000fe400078ef806 */
[----:B------:R-:W-:Y:S02]  /*10a0*/  CS2R R88, SRZ ;  /* 0x0000000000587805 */ /* 0x000fe4000001ff00 */
[----:B------:R-:W-:-:S02]  /*10b0*/  SHF.R.U32.HI R3, RZ, 0x3, R3 ;  /* 0x00000003ff037819 */ /* 0x000fc40000011603 */
[----:B------:R-:W-:Y:S02]  /*10c0*/  CS2R R86, SRZ ;  /* 0x0000000000567805 */ /* 0x000fe4000001ff00 */
[----:B------:R-:W-:Y:S02]  /*10d0*/  PLOP3.LUT P0, PT, PT, PT, UP0, 0x80, 0x0 ;  /* 0x000000000000781c */ /* 0x000fe40003f0f008 */
[----:B------:R-:W-:Y:S02]  /*10e0*/  CS2R R84, SRZ ;  /* 0x0000000000547805 */ /* 0x000fe4000001ff00 */
[----:B------:R-:W-:Y:S02]  /*10f0*/  LOP3.LUT R3, R6, R3, RZ, 0x3c, !PT ;  /* 0x0000000306037212 */ /* 0x000fe400078e3cff */
[----:B------:R-:W-:Y:S02]  /*1100*/  CS2R R82, SRZ ;  /* 0x0000000000527805 */ /* 0x000fe4000001ff00 */
[----:B------:R-:W-:-:S02]  /*1110*/  CS2R R80, SRZ ;  /* 0x0000000000507805 */ /* 0x000fc4000001ff00 */
[----:B------:R-:W-:Y:S02]  /*1120*/  CS2R R78, SRZ ;  /* 0x00000000004e7805 */ /* 0x000fe4000001ff00 */
[----:B------:R-:W-:Y:S01]  /*1130*/  CS2R R76, SRZ ;  /* 0x00000000004c7805 */ /* 0x000fe2000001ff00 */
[----:B------:R-:W-:Y:S01]  /*1140*/  IMAD.IADD R3, R3, 0x1, R0 ;  /* 0x0000000103037824 */ /* 0x000fe200078e0200 */
[----:B------:R-:W-:Y:S02]  /*1150*/  CS2R R74, SRZ ;  /* 0x00000000004a7805 */ /* 0x000fe4000001ff00 */
[----:B------:R-:W-:Y:S02]  /*1160*/  CS2R R72, SRZ ;  /* 0x0000000000487805 */ /* 0x000fe4000001ff00 */
[----:B------:R-:W-:Y:S01]  /*1170*/  CS2R R70, SRZ ;  /* 0x0000000000467805 */ /* 0x000fe2000001ff00 */
[----:B------:R-:W-:Y:S01]  /*1180*/  IMAD R22, R3, 0x2, R16 ;  /* 0x0000000203167824 */ /* 0x000fe200078e0210 */
[----:B------:R-:W-:-:S02]  /*1190*/  CS2R R68, SRZ ;  /* 0x0000000000447805 */ /* 0x000fc4000001ff00 */
[----:B------:R-:W-:Y:S02]  /*11a0*/  CS2R R66, SRZ ;  /* 0x0000000000427805 */ /* 0x000fe4000001ff00 */
[----:B------:R-:W-:Y:S01]  /*11b0*/  CS2R R64, SRZ ;  /* 0x0000000000407805 */ /* 0x000fe2000001ff00 */
[----:B------:R-:W-:Y:S01]  /*11c0*/  IMAD.IADD R23, R22, 0x1, R23 ;  /* 0x0000000116177824 */ /* 0x000fe200078e0217 */
[----:B------:R2:W3:Y:S01]  /*11d0*/  LDSM.16.M88.4 R184, [R22+0x6000] ;  /* 0x0060000016b8783b */ /* 0x0004e20000000200 */
[----:B------:R-:W-:Y:S02]  /*11e0*/  CS2R R62, SRZ ;  /* 0x00000000003e7805 */ /* 0x000fe4000001ff00 */
[----:B------:R-:W-:Y:S02]  /*11f0*/  CS2R R60, SRZ ;  /* 0x00000000003c7805 */ /* 0x000fe4000001ff00 */
[----:B------:R-:W-:Y:S01]  /*1200*/  CS2R R58, SRZ ;  /* 0x00000000003a7805 */ /* 0x000fe2000001ff00 */
[----:B------:R2:W4:Y:S01]  /*1210*/  LDSM.16.M88.4 R188, [R22+0x8000] ;  /* 0x0080000016bc783b */ /* 0x0005220000000200 */
[----:B------:R-:W-:-:S02]  /*1220*/  CS2R R56, SRZ ;  /* 0x0000000000387805 */ /* 0x000fc4000001ff00 */
[----:B------:R-:W-:Y:S02]  /*1230*/  CS2R R54, SRZ ;  /* 0x0000000000367805 */ /* 0x000fe4000001ff00 */
[----:B------:R-:W-:Y:S01]  /*1240*/  CS2R R52, SRZ ;  /* 0x0000000000347805 */ /* 0x000fe2000001ff00 */
[----:B------:R2:W5:Y:S01]  /*1250*/  LDSM.16.M88.4 R192, [R22+0xa000] ;  /* 0x00a0000016c0783b */ /* 0x0005620000000200 */
[----:B------:R-:W-:Y:S02]  /*1260*/  CS2R R50, SRZ ;  /* 0x0000000000327805 */ /* 0x000fe4000001ff00 */
[----:B------:R-:W-:Y:S02]  /*1270*/  CS2R R48, SRZ ;  /* 0x0000000000307805 */ /* 0x000fe4000001ff00 */
[----:B------:R-:W-:Y:S01]  /*1280*/  CS2R R46, SRZ ;  /* 0x00000000002e7805 */ /* 0x000fe2000001ff00 */
[----:B------:R2:W1:Y:S01]  /*1290*/  LDSM.16.M88.4 R196, [R23+0x6000] ;  /* 0x0060000017c4783b */ /* 0x0004620000000200 */
[----:B------:R-:W-:-:S02]  /*12a0*/  CS2R R44, SRZ ;  /* 0x00000000002c7805 */ /* 0x000fc4000001ff00 */
[----:B------:R-:W-:Y:S02]  /*12b0*/  CS2R R42, SRZ ;  /* 0x00000000002a7805 */ /* 0x000fe4000001ff00 */
[----:B------:R-:W-:Y:S01]  /*12c0*/  CS2R R40, SRZ ;  /* 0x0000000000287805 */ /* 0x000fe2000001ff00 */
[----:B------:R2:W1:Y:S01]  /*12d0*/  LDSM.16.M88.4 R200, [R23+0x8000] ;  /* 0x0080000017c8783b */ /* 0x0004620000000200 */
[----:B------:R-:W-:Y:S02]  /*12e0*/  CS2R R38, SRZ ;  /* 0x0000000000267805 */ /* 0x000fe4000001ff00 */
[----:B------:R-:W-:Y:S02]  /*12f0*/  CS2R R36, SRZ ;  /* 0x0000000000247805 */ /* 0x000fe4000001ff00 */
[----:B------:R-:W-:Y:S01]  /*1300*/  CS2R R34, SRZ ;  /* 0x0000000000227805 */ /* 0x000fe2000001ff00 */
[----:B------:R2:W1:Y:S01]  /*1310*/  LDSM.16.M88.4 R204, [R23+0xa000] ;  /* 0x00a0000017cc783b */ /* 0x0004620000000200 */
[----:B------:R-:W-:-:S02]  /*1320*/  CS2R R32, SRZ ;  /* 0x0000000000207805 */ /* 0x000fc4000001ff00 */
[----:B------:R-:W-:Y:S02]  /*1330*/  CS2R R30, SRZ ;  /* 0x00000000001e7805 */ /* 0x000fe4000001ff00 */
[----:B------:R-:W-:Y:S02]  /*1340*/  CS2R R28, SRZ ;  /* 0x00000000001c7805 */ /* 0x000fe4000001ff00 */
[----:B------:R-:W-:Y:S02]  /*1350*/  CS2R R26, SRZ ;  /* 0x00000000001a7805 */ /* 0x000fe4000001ff00 */
[----:B------:R-:W-:Y:S01]  /*1360*/  CS2R R24, SRZ ;  /* 0x0000000000187805 */ /* 0x000fe2000001ff00 */
[----:B--23--:R-:W-:Y:S06]  /*1370*/  @!P0 BRA `(.L_x_14) ;  /* 0x0000002c00d48947 */ /* 0x00cfec0003800000 */
[----:B------:R-:W2:Y:S01]  /*1380*/  S2R R6, SR_CTAID.X ;  /* 0x0000000000067919 */ /* 0x000ea20000002500 */
[----:B------:R-:W2:Y:S01]  /*1390*/  LDC R7, c[0x0][0x290] ;  /* 0x0000a400ff077b82 */ /* 0x000ea20000000800 */
[----:B------:R-:W-:Y:S01]  /*13a0*/  IMAD.SHL.U32 R0, R121, 0x40, RZ ;  /* 0x0000004079007824 */ /* 0x000fe200078e00ff */
[----:B------:R-:W-:Y:S01]  /*13b0*/  SHF.L.U32 R3, R124, 0x4, RZ ;  /* 0x000000047c037819 */ /* 0x000fe200000006ff */
[----:B------:R-:W-:Y:S01]  /*13c0*/  UIADD3 UR4, UR4, 0x3f, URZ ;  /* 0x0000003f04047890 */ /* 0x000fe2000fffe03f */
[----:B------:R-:W-:Y:S01]  /*13d0*/  LEA.HI R122, R122, R121, RZ, 0x3 ;  /* 0x000000797a7a7211 */ /* 0x000fe200078f18ff */
[----:B------:R-:W-:Y:S01]  /*13e0*/  IMAD R125, R120, 0x8, R125 ;  /* 0x00000008787d7824 */ /* 0x000fe200078e027d */
[----:B------:R-:W-:Y:S01]  /*13f0*/  LOP3.LUT R0, R0, 0x1c0, RZ, 0xc0, !PT ;  /* 0x000001c000007812 */ /* 0x000fe200078ec0ff */
[----:B------:R-:W-:Y:S01]  /*1400*/  USHF.R.S32.HI UR5, URZ, 0x1f, UR4 ;  /* 0x0000001f3f057899 */ /* 0x000fe20008011404 */
[----:B------:R-:W-:Y:S01]  /*1410*/  LEA.HI R126, R126, R123, RZ, 0x5 ;  /* 0x0000007b7e7e7211 */ /* 0x000fe200078f28ff */
[----:B------:R-:W-:Y:S01]  /*1420*/  IMAD.MOV.U32 R119, RZ, RZ, RZ ;  /* 0x000000ffff777224 */ /* 0x000fe200078e00ff */
[----:B------:R-:W-:Y:S01]  /*1430*/  LOP3.LUT R3, R0, 0x30, R3, 0xf8, !PT ;  /* 0x0000003000037812 */ /* 0x000fe200078ef803 */
[----:B------:R-:W-:Y:S01]  /*1440*/  ULEA.HI UR5, UR5, UR4, URZ, 0x6 ;  /* 0x0000000405057291 */ /* 0x000fe2000f8f303f */
[----:B------:R-:W-:Y:S01]  /*1450*/  SHF.R.S32.HI R126, RZ, 0x5, R126 ;  /* 0x00000005ff7e7819 */ /* 0x000fe2000001147e */
[----:B------:R-:W-:Y:S01]  /*1460*/  ULOP3.LUT UR11, UR38, 0x1, URZ, 0xfc, !UPT ;  /* 0x00000001260b7892 */ /* 0x000fe2000f8efc3f */
[----:B------:R-:W-:Y:S01]  /*1470*/  LOP3.LUT R5, R3, 0x8, R122, 0xf8, !PT ;  /* 0x0000000803057812 */ /* 0x000fe200078ef87a */
[----:B------:R-:W-:Y:S01]  /*1480*/  USHF.R.S32.HI UR7, URZ, 0x6, UR5 ;  /* 0x000000063f077899 */ /* 0x000fe20008011405 */
[----:B------:R-:W-:Y:S01]  /*1490*/  SHF.R.U32.HI R4, RZ, 0x3, R0 ;  /* 0x00000003ff047819 */ /* 0x000fe20000011600 */
[----:B------:R-:W-:Y:S01]  /*14a0*/  UMOV UR4, URZ ;  /* 0x0000003f00047c82 */ /* 0x000fe20008000000 */
[--C-:B------:R-:W-:Y:S01]  /*14b0*/  SHF.R.S32.HI R0, RZ, 0x2, R127.reuse ;  /* 0x00000002ff007819 */ /* 0x100fe2000001147f */
[----:B------:R-:W-:Y:S01]  /*14c0*/  UMOV UR5, URZ ;  /* 0x0000003f00057c82 */ /* 0x000fe20008000000 */
[----:B------:R-:W-:Y:S01]  /*14d0*/  SHF.R.S32.HI R127, RZ, 0x1f, R127 ;  /* 0x0000001fff7f7819 */ /* 0x000fe2000001147f */
[----:B------:R-:W-:Y:S01]  /*14e0*/  UMOV UR6, URZ ;  /* 0x0000003f00067c82 */ /* 0x000fe20008000000 */
[----:B------:R-:W-:Y:S01]  /*14f0*/  LOP3.LUT R4, R5, R4, RZ, 0x3c, !PT ;  /* 0x0000000405047212 */ /* 0x000fe200078e3cff */
[----:B------:R-:W-:Y:S01]  /*1500*/  IMAD R5, R120, 0x300, R123 ;  /* 0x0000030078057824 */ /* 0x000fe200078e027b */
[----:B------:R-:W-:Y:S01]  /*1510*/  LEA.HI R127, R127, R0, RZ, 0x3 ;  /* 0x000000007f7f7211 */ /* 0x000fe200078f18ff */
[----:B------:R-:W-:Y:S01]  /*1520*/  ULDC UR13, c[0x0][0x75c] ;  /* 0x0001d700000d7ab9 */ /* 0x000fe20000000800 */
[----:B------:R-:W-:Y:S01]  /*1530*/  ULDC UR14, c[0x0][0x744] ;  /* 0x0001d100000e7ab9 */ /* 0x000fe20000000800 */
[----:B------:R-:W-:Y:S01]  /*1540*/  IMAD.SHL.U32 R5, R5, 0x4, RZ ;  /* 0x0000000405057824 */ /* 0x000fe200078e00ff */
[----:B------:R-:W-:Y:S01]  /*1550*/  LOP3.LUT R127, R127, 0xfffffff8, RZ, 0xc0, !PT ;  /* 0xfffffff87f7f7812 */ /* 0x000fe200078ec0ff */
[----:B------:R-:W-:-:S02]  /*1560*/  IMAD.U32 R4, R125, 0x200, R4 ;  /* 0x000002007d047824 */ /* 0x000fc400078e0004 */
[----:B--2---:R-:W-:-:S04]  /*1570*/  IMAD R3, R6, -0x80, R7 ;  /* 0xffffff8006037824 */ /* 0x004fc800078e0207 */
[----:B------:R-:W-:Y:S01]  /*1580*/  IMAD R126, R126, -0x10, R3 ;  /* 0xfffffff07e7e7824 */ /* 0x000fe200078e0203 */
[----:B------:R-:W-:-:S04]  /*1590*/  LEA.HI R3, R120, R120, RZ, 0x1 ;  /* 0x0000007878037211 */ /* 0x000fc800078f08ff */
[----:B------:R-:W-:Y:S02]  /*15a0*/  LOP3.LUT R3, R3, 0xfffffffe, RZ, 0xc0, !PT ;  /* 0xfffffffe03037812 */ /* 0x000fe400078ec0ff */
[----:B------:R-:W-:Y:S01]  /*15b0*/  IADD3 R126, R126, R127, -R0 ;  /* 0x0000007f7e7e7210 */ /* 0x000fe20007ffe800 */
[----:B------:R-:W-:Y:S02]  /*15c0*/  IMAD R0, R5, 0x4, R16 ;  /* 0x0000000405007824 */ /* 0x000fe400078e0210 */
[----:B------:R-:W-:-:S04]  /*15d0*/  IMAD.IADD R3, R120, 0x1, -R3 ;  /* 0x0000000178037824 */ /* 0x000fc800078e0a03 */
[----:B------:R-:W-:-:S07]  /*15e0*/  IMAD R3, R3, -0x40, R126 ;  /* 0xffffffc003037824 */ /* 0x000fce00078e027e */
.L_x_25:
[----:B------:R-:W-:-:S06]  /*15f0*/  UISETP.NE.AND UP0, UPT, UR11, 0x3, UPT ;  /* 0x000000030b00788c */ /* 0x000fcc000bf05270 */
[----:B------:R-:W-:-:S13]  /*1600*/  PLOP3.LUT P0, PT, PT, PT, UP0, 0x80, 0x0 ;  /* 0x000000000000781c */ /* 0x000fda0003f0f008 */
[----:B-1----:R-:W-:Y:S05]  /*1610*/  @!P0 BRA `(.L_x_15) ;  /* 0x0000000000048947 */ /* 0x002fea0003800000 */
[----:B------:R-:W-:Y:S01]  /*1620*/  BPT.TRAP 0x1 ;  /* 0x000000040000795c */ /* 0x000fe20000300000 */
.L_x_15:
[----:B------:R-:W-:Y:S01]  /*1630*/  R2UR UR8, R16 ;  /* 0x00000000100872ca */ /* 0x000fe200000e0000 */
[----:B------:R-:W-:-:S05]  /*1640*/  IMAD.U32 R6, RZ, RZ, UR5 ;  /* 0x00000005ff067e24 */ /* 0x000fca000f8e00ff */
[----:B------:R-:W-:-:S07]  /*1650*/  SHF.L.U32 R6, R6, 0x1f, RZ ;  /* 0x0000001f06067819 */ /* 0x000fce00000006ff */
[----:B------:R-:W-:-:S09]  /*1660*/  ULEA UR8, UR6, UR8, 0x3 ;  /* 0x0000000806087291 */ /* 0x000fd2000f8e183f */
[----:B------:R2:W3:Y:S01]  /*1670*/  SYNCS.PHASECHK.TRANS64.TRYWAIT P1, [UR8+0x26810], R6 ;  /* 0x02681006ff0075a7 */ /* 0x0004e20008020148 */
[----:B------:R-:W-:Y:S05]  /*1680*/  @!P0 BRA `(.L_x_16) ;  /* 0x0000000000048947 */ /* 0x000fea0003800000 */
[----:B------:R-:W-:Y:S01]  /*1690*/  BPT.TRAP 0x1 ;  /* 0x000000040000795c */ /* 0x000fe20000300000 */
.L_x_16:
[----:B---3--:R-:W-:Y:S05]  /*16a0*/  @P1 BRA `(.L_x_17) ;  /* 0x0000000000081947 */ /* 0x008fea0003800000 */
[----:B------:R-:W3:Y:S02]  /*16b0*/  SYNCS.PHASECHK.TRANS64.TRYWAIT P1, [UR8+0x26810], R6 ;  /* 0x02681006ff0075a7 */ /* 0x000ee40008020148 */
[----:B---3--:R-:W-:Y:S05]  /*16c0*/  @!P1 BRA `(.L_x_18) ;  /* 0x00000068008c9947 */ /* 0x008fea0003800000 */
.L_x_17:
[----:B------:R-:W-:Y:S01]  /*16d0*/  R2UR UR9, R16 ;  /* 0x00000000100972ca */ /* 0x000fe200000e0000 */
[----:B---3--:R-:W-:Y:S01]  /*16e0*/  IMAD R5, R18, 0x800, R16 ;  /* 0x0000080012057824 */ /* 0x008fe200078e0210 */
[----:B------:R-:W-:Y:S01]  /*16f0*/  WARPGROUP.ARRIVE ;  /* 0x00000000000079c5 */ /* 0x000fe20000000000 */
[----:B------:R-:W-:Y:S01]  /*1700*/  UMOV UR17, 0xc0000010 ;  /* 0xc000001000117882 */ /* 0x000fe20000000000 */
[----:B------:R-:W-:Y:S01]  /*1710*/  UMOV UR19, 0x80000020 ;  /* 0x8000002000137882 */ /* 0x000fe20000000000 */
[----:B------:R-:W-:Y:S01]  /*1720*/  IMAD.U32 R8, RZ, RZ, UR6 ;  /* 0x00000006ff087e24 */ /* 0x000fe2000f8e00ff */
[----:B------:R-:W-:-:S03]  /*1730*/  R2UR UR10, R5 ;  /* 0x00000000050a72ca */ /* 0x000fc600000e0000 */
[----:B------:R-:W-:-:S04]  /*1740*/  IMAD R5, R8, 0x20, R19 ;  /* 0x0000002008057824 */ /* 0x000fc800078e0213 */
[----:B------:R-:W-:Y:S01]  /*1750*/  UIADD3 UR9, UR9, 0x12000, URZ ;  /* 0x0001200009097890 */ /* 0x000fe2000fffe03f */
[----:B------:R-:W-:-:S03]  /*1760*/  SHF.L.U32 R5, R5, 0x1, RZ ;  /* 0x0000000105057819 */ /* 0x000fc600000006ff */
[----:B------:R-:W-:Y:S02]  /*1770*/  USHF.R.U32.HI UR9, URZ, 0x4, UR9 ;  /* 0x000000043f097899 */ /* 0x000fe40008011609 */
[----:B------:R-:W-:Y:S01]  /*1780*/  USHF.R.U32.HI UR10, URZ, 0x4, UR10 ;  /* 0x000000043f0a7899 */ /* 0x000fe2000801160a */
[----:B------:R-:W-:Y:S01]  /*1790*/  IMAD R5, R5, 0x4, R16 ;  /* 0x0000000405057824 */ /* 0x000fe200078e0210 */
[----:B------:R-:W-:Y:S02]  /*17a0*/  ULOP3.LUT UR9, UR9, 0x3fff, URZ, 0xc0, !UPT ;  /* 0x00003fff09097892 */ /* 0x000fe4000f8ec03f */
[----:B------:R-:W-:Y:S02]  /*17b0*/  ULOP3.LUT UR10, UR10, 0x3fff, URZ, 0xc0, !UPT ;  /* 0x00003fff0a0a7892 */ /* 0x000fe4000f8ec03f */
[----:B------:R-:W-:Y:S02]  /*17c0*/  ULOP3.LUT UR15, UR9, 0x10000, URZ, 0xfc, !UPT ;  /* 0x00010000090f7892 */ /* 0x000fe4000f8efc3f */
[----:B------:R-:W-:-:S02]  /*17d0*/  ULOP3.LUT UR12, UR10, 0x10000, URZ, 0xfc, !UPT ;  /* 0x000100000a0c7892 */ /* 0x000fc4000f8efc3f */
[----:B------:R-:W-:-:S05]  /*17e0*/  UIMAD UR10, UR6, 0x300, UR15 ;  /* 0x00000300060a78a4 */ /* 0x000fca000f8e020f */
[----:B------:R-:W-:Y:S02]  /*17f0*/  UMOV UR16, UR12 ;  /* 0x0000000c00107c82 */ /* 0x000fe40008000000 */
[----:B------:R-:W-:Y:S02]  /*1800*/  UMOV UR18, UR10 ;  /* 0x0000000a00127c82 */ /* 0x000fe40008000000 */
[----:B------:R-:W-:Y:S01]  /*1810*/  HGMMA.64x64x16.F32 R152, gdesc[UR16], RZ, !UPT, gsb0 ;  /* 0x00e00000109879f0 */ /* 0x000fe2000c0008ff */
[----:B------:R-:W-:Y:S02]  /*1820*/  UIADD3 UR16, UR12, 0x100, URZ ;  /* 0x000001000c107890 */ /* 0x000fe4000fffe03f */
[----:B------:R-:W-:Y:S01]  /*1830*/  UIADD3 UR18, UR10, 0x2, URZ ;  /* 0x000000020a127890 */ /* 0x000fe2000fffe03f */
[----:B------:R-:W-:Y:S01]  /*1840*/  UMOV UR17, 0xc0000010 ;  /* 0xc000001000117882 */ /* 0x000fe20000000000 */
[----:B------:R-:W-:Y:S01]  /*1850*/  UMOV UR19, 0x80000020 ;  /* 0x8000002000137882 */ /* 0x000fe20000000000 */
[----:B------:R-:W-:-:S02]  /*1860*/  WARPGROUP.DEPBAR.LE gsb0, 0x0 ;  /* 0x00008000000079c5 */ /* 0x000fc40000010000 */
[----:B------:R-:W-:-:S06]  /*1870*/  WARPGROUP.ARRIVE ;  /* 0x00000000000079c5 */ /* 0x000fcc0000000000 */
[----:B------:R-:W-:Y:S01]  /*1880*/  HGMMA.64x64x16.F32 R152, gdesc[UR16], R152, gsb0 ;  /* 0x00e00000109879f0 */ /* 0x000fe20008000898 */
[----:B------:R-:W-:Y:S02]  /*1890*/  UIADD3 UR16, UR12, 0x200, URZ ;  /* 0x000002000c107890 */ /* 0x000fe4000fffe03f */
[----:B------:R-:W-:Y:S01]  /*18a0*/  UIADD3 UR18, UR10, 0x100, URZ ;  /* 0x000001000a127890 */ /* 0x000fe2000fffe03f */
[----:B------:R-:W-:Y:S01]  /*18b0*/  UMOV UR17, 0xc0000010 ;  /* 0xc000001000117882 */ /* 0x000fe20000000000 */
[----:B------:R-:W-:Y:S01]  /*18c0*/  UMOV UR19, 0x80000020 ;  /* 0x8000002000137882 */ /* 0x000fe20000000000 */
[----:B------:R-:W-:Y:S02]  /*18d0*/  WARPGROUP.DEPBAR.LE gsb0, 0x0 ;  /* 0x00008000000079c5 */ /* 0x000fe40000010000 */
        /* <DEDUP_REMOVED lines=22> */
[----:B------:R-:W-:Y:S03]  /*1a40*/  HGMMA.64x64x16.F32 R152, gdesc[UR16], R152, gsb0 ;  /* 0x00e00000109879f0 */ /* 0x000fe60008000898 */
[----:B------:R-:W-:Y:S02]  /*1a50*/  WARPGROUP.DEPBAR.LE gsb0, 0x0 ;  /* 0x00008000000079c5 */ /* 0x000fe40000010000 */
[----:B------:R3:W1:Y:S04]  /*1a60*/  LDS.64 R216, [R5+0x1e000] ;  /* 0x01e0000005d87984 */ /* 0x0006680000000a00 */
[----:B------:R3:W1:Y:S04]  /*1a70*/  LDS.64 R218, [R5+0x1e020] ;  /* 0x01e0200005da7984 */ /* 0x0006680000000a00 */
[----:B------:R3:W1:Y:S04]  /*1a80*/  LDS.64 R208, [R5+0x1e040] ;  /* 0x01e0400005d07984 */ /* 0x0006680000000a00 */
[----:B------:R3:W1:Y:S04]  /*1a90*/  LDS.64 R212, [R5+0x1e060] ;  /* 0x01e0600005d47984 */ /* 0x0006680000000a00 */
[----:B------:R3:W1:Y:S04]  /*1aa0*/  LDS.64 R20, [R5+0x1e080] ;  /* 0x01e0800005147984 */ /* 0x0006680000000a00 */
[----:B------:R3:W1:Y:S04]  /*1ab0*/  LDS.64 R214, [R5+0x1e0a0] ;  /* 0x01e0a00005d67984 */ /* 0x0006680000000a00 */
[----:B------:R3:W1:Y:S04]  /*1ac0*/  LDS.64 R210, [R5+0x1e0c0] ;  /* 0x01e0c00005d27984 */ /* 0x0006680000000a00 */
[----:B------:R3:W1:Y:S01]  /*1ad0*/  LDS.64 R14, [R5+0x1e0e0] ;  /* 0x01e0e000050e7984 */ /* 0x0006620000000a00 */
[----:B------:R-:W-:Y:S05]  /*1ae0*/  @!P0 BRA `(.L_x_19) ;  /* 0x0000000000048947 */ /* 0x000fea0003800000 */
[----:B------:R-:W-:Y:S01]  /*1af0*/  BPT.TRAP 0x1 ;  /* 0x000000040000795c */ /* 0x000fe20000300000 */
.L_x_19:
[----:B------:R1:W1:Y:S01]  /*1b00*/  SYNCS.PHASECHK.TRANS64.TRYWAIT P1, [UR8+0x26830], R6 ;  /* 0x02683006ff0075a7 */ /* 0x0002620008020148 */
[----:B------:R-:W-:Y:S05]  /*1b10*/  @!P0 BRA `(.L_x_20) ;  /* 0x0000000000048947 */ /* 0x000fea0003800000 */
[----:B------:R-:W-:Y:S01]  /*1b20*/  BPT.TRAP 0x1 ;  /* 0x000000040000795c */ /* 0x000fe20000300000 */
.L_x_20:
[----:B-1----:R-:W-:Y:S05]  /*1b30*/  @P1 BRA `(.L_x_21) ;  /* 0x0000000000081947 */ /* 0x002fea0003800000 */
[----:B------:R-:W1:Y:S02]  /*1b40*/  SYNCS.PHASECHK.TRANS64.TRYWAIT P1, [UR8+0x26830], R6 ;  /* 0x02683006ff0075a7 */ /* 0x000e640008020148 */
[----:B-1----:R-:W-:Y:S05]  /*1b50*/  @!P1 BRA `(.L_x_22) ;  /* 0x0000006400809947 */ /* 0x002fea0003800000 */
.L_x_21:
[----:B------:R-:W-:Y:S01]  /*1b60*/  R2UR UR10, R16 ;  /* 0x00000000100a72ca */ /* 0x000fe200000e0000 */
[----:B------:R-:W-:Y:S01]  /*1b70*/  WARPGROUP.ARRIVE ;  /* 0x00000000000079c5 */ /* 0x000fe20000000000 */
[----:B------:R-:W-:Y:S01]  /*1b80*/  UMOV UR19, 0x80000020 ;  /* 0x8000002000137882 */ /* 0x000fe20000000000 */
[----:B------:R-:W-:Y:S01]  /*1b90*/  FMUL.FTZ R8, R154, UR13 ;  /* 0x0000000d9a087c20 */ /* 0x000fe20008410000 */
[----:B--2---:R-:W-:Y:S01]  /*1ba0*/  FMUL.FTZ R6, R152, UR13 ;  /* 0x0000000d98067c20 */ /* 0x004fe20008410000 */
[----:B------:R-:W-:Y:S01]  /*1bb0*/  FMUL.FTZ R12, R158, UR13 ;  /* 0x0000000d9e0c7c20 */ /* 0x000fe20008410000 */
[----:B------:R-:W-:Y:S01]  /*1bc0*/  FMUL.FTZ R7, R153, UR13 ;  /* 0x0000000d99077c20 */ /* 0x000fe20008410000 */
[----:B------:R-:W-:Y:S01]  /*1bd0*/  FMUL.FTZ R13, R159, UR13 ;  /* 0x0000000d9f0d7c20 */ /* 0x000fe20008410000 */
[----:B------:R-:W-:Y:S01]  /*1be0*/  FMUL.FTZ R158, R166, UR13 ;  /* 0x0000000da69e7c20 */ /* 0x000fe20008410000 */
[----:B------:R-:W1:Y:S01]  /*1bf0*/  MUFU.TANH R8, R8 ;  /* 0x0000000800087308 */ /* 0x000e620000002400 */
[----:B------:R-:W-:Y:S01]  /*1c00*/  FMUL.FTZ R159, R167, UR13 ;  /* 0x0000000da79f7c20 */ /* 0x000fe20008410000 */
[----:B------:R-:W-:Y:S01]  /*1c10*/  FMUL.FTZ R152, R160, UR13 ;  /* 0x0000000da0987c20 */ /* 0x000fe20008410000 */
[----:B------:R-:W-:Y:S01]  /*1c20*/  ISETP.GT.AND P1, PT, R3, 0x8, PT ;  /* 0x000000080300780c */ /* 0x000fe20003f24270 */
[----:B------:R-:W-:Y:S01]  /*1c30*/  UIADD3 UR10, UR10, 0x18000, URZ ;  /* 0x000180000a0a7890 */ /* 0x000fe2000fffe03f */
[----:B------:R-:W-:Y:S01]  /*1c40*/  FMUL.FTZ R9, R155, UR13 ;  /* 0x0000000d9b097c20 */ /* 0x000fe20008410000 */
[----:B------:R-:W-:Y:S01]  /*1c50*/  FMUL.FTZ R220, R171, UR13 ;  /* 0x0000000dabdc7c20 */ /* 0x000fe20008410000 */
[----:B------:R-:W-:Y:S01]  /*1c60*/  FMUL.FTZ R154, R162, UR13 ;  /* 0x0000000da29a7c20 */ /* 0x000fe20008410000 */
[----:B------:R-:W-:Y:S01]  /*1c70*/  USHF.R.U32.HI UR10, URZ, 0x4, UR10 ;  /* 0x000000043f0a7899 */ /* 0x000fe2000801160a */
[----:B------:R-:W2:Y:S01]  /*1c80*/  MUFU.TANH R6, R6 ;  /* 0x0000000600067308 */ /* 0x000ea20000002400 */
[----:B------:R-:W-:Y:S01]  /*1c90*/  ISETP.GT.AND P2, PT, R3, RZ, PT ;  /* 0x000000ff0300720c */ /* 0x000fe20003f44270 */
[----:B------:R-:W-:Y:S01]  /*1ca0*/  FMUL.FTZ R153, R161, UR13 ;  /* 0x0000000da1997c20 */ /* 0x000fe20008410000 */
[----:B------:R-:W-:Y:S01]  /*1cb0*/  ULOP3.LUT UR10, UR10, 0x3fff, URZ, 0xc0, !UPT ;  /* 0x00003fff0a0a7892 */ /* 0x000fe2000f8ec03f */
[----:B------:R-:W-:Y:S01]  /*1cc0*/  FMUL.FTZ R155, R163, UR13 ;  /* 0x0000000da39b7c20 */ /* 0x000fe20008410000 */
[----:B------:R-:W-:Y:S01]  /*1cd0*/  FMUL.FTZ R11, R157, UR13 ;  /* 0x0000000d9d0b7c20 */ /* 0x000fe20008410000 */
[----:B------:R-:W-:Y:S01]  /*1ce0*/  FMUL.FTZ R157, R165, UR13 ;  /* 0x0000000da59d7c20 */ /* 0x000fe20008410000 */
[----:B------:R-:W-:Y:S01]  /*1cf0*/  ULOP3.LUT UR12, UR10, 0x10000, URZ, 0xfc, !UPT ;  /* 0x000100000a0c7892 */ /* 0x000fe2000f8efc3f */
[----:B------:R-:W3:Y:S01]  /*1d00*/  MUFU.TANH R12, R12 ;  /* 0x0000000c000c7308 */ /* 0x000ee20000002400 */
[----:B-1----:R-:W-:Y:S01]  /*1d10*/  FSEL R171, R8, -INF , P1 ;  /* 0xff80000008ab7808 */ /* 0x002fe20000800000 */
[----:B------:R-:W-:Y:S01]  /*1d20*/  FMUL.FTZ R163, R168, UR13 ;  /* 0x0000000da8a37c20 */ /* 0x000fe20008410000 */
[----:B------:R-:W-:Y:S01]  /*1d30*/  UIMAD UR12, UR6, 0x300, UR12 ;  /* 0x00000300060c78a4 */ /* 0x000fe2000f8e020c */
[----:B------:R-:W-:Y:S01]  /*1d40*/  FMUL.FTZ R165, R169, UR13 ;  /* 0x0000000da9a57c20 */ /* 0x000fe20008410000 */
[----:B------:R-:W-:Y:S01]  /*1d50*/  FMUL.FTZ R10, R156, UR13 ;  /* 0x0000000d9c0a7c20 */ /* 0x000fe20008410000 */
[----:B------:R-:W-:Y:S01]  /*1d60*/  FFMA.FTZ R162, R171, UR14, -R216 ;  /* 0x0000000eaba27c23 */ /* 0x000fe200080108d8 */
[----:B------:R-:W-:Y:S01]  /*1d70*/  UIADD3 UR16, UR12, 0x2, URZ ;  /* 0x000000020c107890 */ /* 0x000fe2000fffe03f */
[----:B------:R-:W1:Y:S01]  /*1d80*/  MUFU.TANH R7, R7 ;  /* 0x0000000700077308 */ /* 0x000e620000002400 */
[----:B--2---:R-:W-:Y:S01]  /*1d90*/  FSEL R161, R6, -INF , P2 ;  /* 0xff80000006a17808 */ /* 0x004fe20001000000 */
[----:B------:R-:W-:Y:S01]  /*1da0*/  UMOV UR18, UR12 ;  /* 0x0000000c00127c82 */ /* 0x000fe20008000000 */
[----:B------:R-:W-:-:S05]  /*1db0*/  FMUL.FTZ R169, R170, UR13 ;  /* 0x0000000daaa97c20 */ /* 0x000fca0008410000 */
[----:B------:R-:W-:Y:S01]  /*1dc0*/  HGMMA.64x64x16.F32 R120, R184, gdesc[UR16], RZ, !UPT, gsb0 ;  /* 0x00e00010b8787df0 */ /* 0x000fe2000c0008ff */
[----:B------:R-:W-:Y:S01]  /*1dd0*/  UMOV UR19, 0x80000020 ;  /* 0x8000002000137882 */ /* 0x000fe20000000000 */
[----:B------:R-:W-:Y:S01]  /*1de0*/  UMOV UR18, UR16 ;  /* 0x0000001000127c82 */ /* 0x000fe20008000000 */
[----:B------:R-:W-:Y:S01]  /*1df0*/  UIADD3 UR16, UR12, 0x100, URZ ;  /* 0x000001000c107890 */ /* 0x000fe2000fffe03f */
[----:B------:R-:W2:Y:S01]  /*1e00*/  MUFU.TANH R13, R13 ;  /* 0x0000000d000d7308 */ /* 0x000ea20000002400 */
[----:B---3--:R-:W-:Y:S01]  /*1e10*/  FSEL R171, R12, -INF , P1 ;  /* 0xff8000000cab7808 */ /* 0x008fe20000800000 */
[----:B------:R-:W-:Y:S01]  /*1e20*/  FFMA.FTZ R226, R161, UR14, -R216 ;  /* 0x0000000ea1e27c23 */ /* 0x000fe200080108d8 */
[----:B------:R-:W-:Y:S01]  /*1e30*/  FMUL.FTZ R227, R183, UR13 ;  /* 0x0000000db7e37c20 */ /* 0x000fe20008410000 */
[----:B------:R-:W-:Y:S01]  /*1e40*/  FMUL.FTZ R221, R172, UR13 ;  /* 0x0000000dacdd7c20 */ /* 0x000fe20008410000 */
[----:B------:R-:W-:Y:S01]  /*1e50*/  FMUL.FTZ R222, R173, UR13 ;  /* 0x0000000dadde7c20 */ /* 0x000fe20008410000 */
[----:B------:R-:W-:Y:S01]  /*1e60*/  FFMA.FTZ R168, R171, UR14, -R218 ;  /* 0x0000000eaba87c23 */ /* 0x000fe200080108da */
[----:B------:R-:W-:Y:S01]  /*1e70*/  FMUL.FTZ R156, R164, UR13 ;  /* 0x0000000da49c7c20 */ /* 0x000fe20008410000 */
[----:B------:R-:W3:Y:S01]  /*1e80*/  MUFU.TANH R152, R152 ;  /* 0x0000009800987308 */ /* 0x000ee20000002400 */
[----:B-1----:R-:W-:Y:S01]  /*1e90*/  FSEL R160, R7, -INF , P2 ;  /* 0xff80000007a07808 */ /* 0x002fe20001000000 */
[----:B------:R-:W-:Y:S01]  /*1ea0*/  FMUL.FTZ R225, R181, UR13 ;  /* 0x0000000db5e17c20 */ /* 0x000fe20008410000 */
[----:B------:R-:W-:Y:S01]  /*1eb0*/  FMUL.FTZ R224, R178, UR13 ;  /* 0x0000000db2e07c20 */ /* 0x000fe20008410000 */
[----:B------:R-:W-:Y:S01]  /*1ec0*/  FFMA.FTZ R6, -R6, R6, 1 ;  /* 0x3f80000006067423 */ /* 0x000fe20000010106 */
[----:B------:R-:W-:Y:S01]  /*1ed0*/  FMUL.FTZ R223, R174, UR13 ;  /* 0x0000000daedf7c20 */ /* 0x000fe20008410000 */
[----:B------:R-:W-:Y:S01]  /*1ee0*/  FFMA.FTZ R183, R160, UR14, -R217 ;  /* 0x0000000ea0b77c23 */ /* 0x000fe200080108d9 */
[----:B------:R-:W-:Y:S01]  /*1ef0*/  FMUL.FTZ R176, R176, UR13 ;  /* 0x0000000db0b07c20 */ /* 0x000fe20008410000 */
[----:B------:R-:W1:Y:S01]  /*1f00*/  MUFU.TANH R9, R9 ;  /* 0x0000000900097308 */ /* 0x000e620000002400 */
[----:B--2---:R-:W-:Y:S01]  /*1f10*/  FSEL R170, R13, -INF , P1 ;  /* 0xff8000000daa7808 */ /* 0x004fe20000800000 */
[----:B------:R-:W-:Y:S01]  /*1f20*/  FMUL.FTZ R175, R175, UR13 ;  /* 0x0000000dafaf7c20 */ /* 0x000fe20008410000 */
[----:B------:R-:W-:Y:S01]  /*1f30*/  FMUL.FTZ R177, R177, UR13 ;  /* 0x0000000db1b17c20 */ /* 0x000fe20008410000 */
[----:B------:R-:W-:Y:S01]  /*1f40*/  FMUL.FTZ R179, R179, UR13 ;  /* 0x0000000db3b37c20 */ /* 0x000fe20008410000 */
[----:B------:R-:W-:Y:S01]  /*1f50*/  FMUL.FTZ R180, R180, UR13 ;  /* 0x0000000db4b47c20 */ /* 0x000fe20008410000 */
[----:B------:R-:W-:Y:S01]  /*1f60*/  FFMA.FTZ R173, R170, UR14, -R219 ;  /* 0x0000000eaaad7c23 */ /* 0x000fe200080108db */
[----:B------:R-:W-:Y:S01]  /*1f70*/  FMUL.FTZ R182, R182, UR13 ;  /* 0x0000000db6b67c20 */ /* 0x000fe20008410000 */
[----:B------:R-:W2:Y:S01]  /*1f80*/  MUFU.TANH R154, R154 ;  /* 0x0000009a009a7308 */ /* 0x000ea20000002400 */
[C---:B---3--:R-:W-:Y:S01]  /*1f90*/  FSEL R171, R152.reuse, -INF , P2 ;  /* 0xff80000098ab7808 */ /* 0x048fe20001000000 */
[----:B------:R-:W-:Y:S01]  /*1fa0*/  FFMA.FTZ R152, -R152, R152, 1 ;  /* 0x3f80000098987423 */ /* 0x000fe20000010198 */
[----:B------:R-:W-:-:S03]  /*1fb0*/  ULOP3.LUT UR10, UR10, 0x1000000, URZ, 0xfc, !UPT ;  /* 0x010000000a0a7892 */ /* 0x000fc6000f8efc3f */
[----:B------:R-:W-:Y:S01]  /*1fc0*/  FFMA.FTZ R172, R171, UR14, -R208 ;  /* 0x0000000eabac7c23 */ /* 0x000fe200080108d0 */
[----:B------:R-:W-:Y:S01]  /*1fd0*/  UIMAD UR10, UR6, 0x300, UR10 ;  /* 0x00000300060a78a4 */ /* 0x000fe2000f8e020a */
[----:B------:R-:W-:Y:S01]  /*1fe0*/  MUFU.TANH R155, R155 ;  /* 0x0000009b009b7308 */ /* 0x000fe20000002400 */
[----:B-1----:R-:W-:-:S05]  /*1ff0*/  FSEL R164, R9, -INF , P1 ;  /* 0xff80000009a47808 */ /* 0x002fca0000800000 */
[----:B------:R-:W-:Y:S02]  /*2000*/  FFMA.FTZ R164, R164, UR14, -R217 ;  /* 0x0000000ea4a47c23 */ /* 0x000fe400080108d9 */
[----:B------:R-:W-:Y:S01]  /*2010*/  MUFU.TANH R153, R153 ;  /* 0x0000009900997308 */ /* 0x000fe20000002400 */
[C---:B--2---:R-:W-:Y:S01]  /*2020*/  FSEL R181, R154.reuse, -INF , P1 ;  /* 0xff8000009ab57808 */ /* 0x044fe20000800000 */
[----:B------:R-:W-:-:S04]  /*2030*/  FFMA.FTZ R154, -R154, R154, 1 ;  /* 0x3f8000009a9a7423 */ /* 0x000fc8000001019a */
[----:B------:R-:W-:Y:S02]  /*2040*/  FFMA.FTZ R208, R181, UR14, -R208 ;  /* 0x0000000eb5d07c23 */ /* 0x000fe400080108d0 */
[----:B------:R-:W-:Y:S08]  /*2050*/  MUFU.EX2 R226, R226 ;  /* 0x000000e200e27308 */ /* 0x000ff00000000800 */
[----:B------:R-:W1:Y:S08]  /*2060*/  MUFU.TANH R10, R10 ;  /* 0x0000000a000a7308 */ /* 0x000e700000002400 */
[----:B------:R-:W2:Y:S08]  /*2070*/  MUFU.TANH R11, R11 ;  /* 0x0000000b000b7308 */ /* 0x000eb00000002400 */
[----:B------:R-:W-:Y:S01]  /*2080*/  MUFU.TANH R157, R157 ;  /* 0x0000009d009d7308 */ /* 0x000fe20000002400 */
[----:B-1----:R-:W-:Y:S01]  /*2090*/  FSEL R161, R10, -INF , P2 ;  /* 0xff8000000aa17808 */ /* 0x002fe20001000000 */
[----:B------:R-:W-:-:S02]  /*20a0*/  WARPGROUP.DEPBAR.LE gsb0, 0x0 ;  /* 0x00008000000079c5 */ /* 0x000fc40000010000 */
[----:B------:R-:W-:Y:S02]  /*20b0*/  WARPGROUP.ARRIVE ;  /* 0x00000000000079c5 */ /* 0x000fe40000000000 */
[----:B------:R-:W-:Y:S02]  /*20c0*/  FFMA.FTZ R161, R161, UR14, -R218 ;  /* 0x0000000ea1a17c23 */ /* 0x000fe400080108da */
[----:B------:R-:W1:Y:S01]  /*20d0*/  MUFU.EX2 R183, R183 ;  /* 0x000000b700b77308 */ /* 0x000e620000000800 */
[----:B--2---:R-:W-:Y:S01]  /*20e0*/  FSEL R160, R11, -INF , P2 ;  /* 0xff8000000ba07808 */ /* 0x004fe20001000000 */
[----:B------:R-:W-:Y:S01]  /*20f0*/  HGMMA.64x64x16.F32 R120, R196, gdesc[UR16], R120, gsb0 ;  /* 0x00e00010c4787df0 */ /* 0x000fe20008000878 */
[----:B------:R-:W-:Y:S01]  /*2100*/  UMOV UR18, UR16 ;  /* 0x0000001000127c82 */ /* 0x000fe20008000000 */
[----:B------:R-:W-:Y:S01]  /*2110*/  UMOV UR19, 0x80000020 ;  /* 0x8000002000137882 */ /* 0x000fe20000000000 */
[----:B------:R-:W-:Y:S01]  /*2120*/  UIADD3 UR16, UR12, 0x102, URZ ;  /* 0x000001020c107890 */ /* 0x000fe2000fffe03f */
[----:B------:R-:W-:-:S02]  /*2130*/  FFMA.FTZ R160, R160, UR14, -R219 ;  /* 0x0000000ea0a07c23 */ /* 0x000fc400080108db */
[----:B------:R-:W2:Y:S08]  /*2140*/  MUFU.TANH R156, R156 ;  /* 0x0000009c009c7308 */ /* 0x000eb00000002400 */
[----:B------:R-:W-:Y:S08]  /*2150*/  MUFU.EX2 R164, R164 ;  /* 0x000000a400a47308 */ /* 0x000ff00000000800 */
[----:B------:R-:W3:Y:S08]  /*2160*/  MUFU.TANH R158, R158 ;  /* 0x0000009e009e7308 */ /* 0x000ef00000002400 */
[----:B------:R-:W-:Y:S08]  /*2170*/  MUFU.TANH R159, R159 ;  /* 0x0000009f009f7308 */ /* 0x000ff00000002400 */
[----:B------:R-:W-:Y:S08]  /*2180*/  MUFU.TANH R163, R163 ;  /* 0x000000a300a37308 */ /* 0x000ff00000002400 */
[----:B------:R-:W-:Y:S08]  /*2190*/  MUFU.TANH R165, R165 ;  /* 0x000000a500a57308 */ /* 0x000ff00000002400 */
[----:B------:R-:W3:Y:S08]  /*21a0*/  MUFU.EX2 R162, R162 ;  /* 0x000000a200a27308 */ /* 0x000ef00000000800 */
[----:B------:R-:W3:Y:S08]  /*21b0*/  MUFU.EX2 R161, R161 ;  /* 0x000000a100a17308 */ /* 0x000ef00000000800 */
[----:B------:R-:W-:Y:S01]  /*21c0*/  MUFU.EX2 R160, R160 ;  /* 0x000000a000a07308 */ /* 0x000fe20000000800 */
[----:B------:R-:W-:-:S02]  /*21d0*/  WARPGROUP.DEPBAR.LE gsb0, 0x0 ;  /* 0x00008000000079c5 */ /* 0x000fc40000010000 */
[----:B----4-:R-:W-:-:S05]  /*21e0*/  WARPGROUP.ARRIVE ;  /* 0x00000000000079c5 */ /* 0x010fca0000000000 */
[----:B------:R-:W4:Y:S01]  /*21f0*/  MUFU.EX2 R168, R168 ;  /* 0x000000a800a87308 */ /* 0x000f220000000800 */
[----:B------:R-:W-:Y:S01]  /*2200*/  HGMMA.64x64x16.F32 R120, R188, gdesc[UR16], R120, gsb0 ;  /* 0x00e00010bc787df0 */ /* 0x000fe20008000878 */
[----:B------:R-:W-:Y:S01]  /*2210*/  UMOV UR18, UR16 ;  /* 0x0000001000127c82 */ /* 0x000fe20008000000 */
[----:B------:R-:W-:Y:S01]  /*2220*/  UMOV UR19, 0x80000020 ;  /* 0x8000002000137882 */ /* 0x000fe20000000000 */
[----:B------:R-:W-:-:S04]  /*2230*/  UIADD3 UR16, UR12, 0x200, URZ ;  /* 0x000002000c107890 */ /* 0x000fc8000fffe03f */
[----:B------:R-:W4:Y:S01]  /*2240*/  MUFU.TANH R169, R169 ;  /* 0x000000a900a97308 */ /* 0x000f220000002400 */
[----:B------:R-:W-:-:S07]  /*2250*/  UIADD3 UR12, UR12, 0x202, URZ ;  /* 0x000002020c0c7890 */ /* 0x000fce000fffe03f */
[----:B------:R-:W4:Y:S08]  /*2260*/  MUFU.TANH R220, R220 ;  /* 0x000000dc00dc7308 */ /* 0x000f300000002400 */
[----:B------:R-:W-:Y:S08]  /*2270*/  MUFU.TANH R222, R222 ;  /* 0x000000de00de7308 */ /* 0x000ff00000002400 */
[----:B------:R-:W4:Y:S08]  /*2280*/  MUFU.TANH R176, R176 ;  /* 0x000000b000b07308 */ /* 0x000f300000002400 */
[----:B------:R-:W-:Y:S08]  /*2290*/  MUFU.TANH R224, R224 ;  /* 0x000000e000e07308 */ /* 0x000ff00000002400 */
[----:B------:R-:W-:Y:S08]  /*22a0*/  MUFU.TANH R175, R175 ;  /* 0x000000af00af7308 */ /* 0x000ff00000002400 */
[----:B------:R-:W-:Y:S08]  /*22b0*/  MUFU.TANH R177, R177 ;  /* 0x000000b100b17308 */ /* 0x000ff00000002400 */
[----:B------:R-:W-:Y:S08]  /*22c0*/  MUFU.TANH R179, R179 ;  /* 0x000000b300b37308 */ /* 0x000ff00000002400 */
[----:B------:R-:W4:Y:S08]  /*22d0*/  MUFU.TANH R180, R180 ;  /* 0x000000b400b47308 */ /* 0x000f300000002400 */
[----:B------:R-:W-:Y:S01]  /*22e0*/  MUFU.EX2 R172, R172 ;  /* 0x000000ac00ac7308 */ /* 0x000fe20000000800 */
[----:B------:R-:W-:-:S02]  /*22f0*/  WARPGROUP.DEPBAR.LE gsb0, 0x0 ;  /* 0x00008000000079c5 */ /* 0x000fc40000010000 */
[----:B------:R-:W-:-:S05]  /*2300*/  WARPGROUP.ARRIVE ;  /* 0x00000000000079c5 */ /* 0x000fca0000000000 */
[----:B------:R-:W-:Y:S01]  /*2310*/  MUFU.TANH R182, R182 ;  /* 0x000000b600b67308 */ /* 0x000fe20000002400 */
[----:B------:R-:W-:Y:S01]  /*2320*/  HGMMA.64x64x16.F32 R120, R200, gdesc[UR16], R120, gsb0 ;  /* 0x00e00010c8787df0 */ /* 0x000fe20008000878 */
[----:B------:R-:W-:Y:S01]  /*2330*/  UMOV UR18, UR16 ;  /* 0x0000001000127c82 */ /* 0x000fe20008000000 */
[----:B------:R-:W-:Y:S01]  /*2340*/  UMOV UR19, 0x80000020 ;  /* 0x8000002000137882 */ /* 0x000fe20000000000 */
[----:B------:R-:W-:-:S04]  /*2350*/  UIADD3 UR16, UR10, 0xc0, URZ ;  /* 0x000000c00a107890 */ /* 0x000fc8000fffe03f */
[----:B------:R-:W4:Y:S08]  /*2360*/  MUFU.TANH R223, R223 ;  /* 0x000000df00df7308 */ /* 0x000f300000002400 */
[----:B------:R-:W4:Y:S08]  /*2370*/  MUFU.TANH R221, R221 ;  /* 0x000000dd00dd7308 */ /* 0x000f300000002400 */
[----:B------:R-:W-:Y:S08]  /*2380*/  MUFU.TANH R225, R225 ;  /* 0x000000e100e17308 */ /* 0x000ff00000002400 */
[----:B------:R-:W-:Y:S08]  /*2390*/  MUFU.TANH R227, R227 ;  /* 0x000000e300e37308 */ /* 0x000ff00000002400 */
[----:B------:R-:W4:Y:S01]  /*23a0*/  MUFU.EX2 R173, R173 ;  /* 0x000000ad00ad7308 */ /* 0x000f220000000800 */
[----:B------:R-:W-:-:S02]  /*23b0*/  WARPGROUP.DEPBAR.LE gsb0, 0x0 ;  /* 0x00008000000079c5 */ /* 0x000fc40000010000 */
[----:B-----5:R-:W-:-:S06]  /*23c0*/  WARPGROUP.ARRIVE ;  /* 0x00000000000079c5 */ /* 0x020fcc0000000000 */
[----:B------:R-:W-:Y:S01]  /*23d0*/  HGMMA.64x64x16.F32 R120, R192, gdesc[UR16], R120, gsb0 ;  /* 0x00e00010c0787df0 */ /* 0x000fe20008000878 */
[----:B------:R-:W-:Y:S01]  /*23e0*/  UMOV UR18, UR12 ;  /* 0x0000000c00127c82 */ /* 0x000fe20008000000 */
[----:B------:R-:W-:Y:S01]  /*23f0*/  UMOV UR19, 0x80000020 ;  /* 0x8000002000137882 */ /* 0x000fe20000000000 */
[----:B------:R-:W-:Y:S01]  /*2400*/  UIADD3 UR12, UR10, 0x40, URZ ;  /* 0x000000400a0c7890 */ /* 0x000fe2000fffe03f */
[----:B------:R-:W-:Y:S02]  /*2410*/  WARPGROUP.DEPBAR.LE gsb0, 0x0 ;  /* 0x00008000000079c5 */ /* 0x000fe40000010000 */
[----:B------:R-:W-:-:S06]  /*2420*/  WARPGROUP.ARRIVE ;  /* 0x00000000000079c5 */ /* 0x000fcc0000000000 */
[----:B------:R-:W-:Y:S01]  /*2430*/  HGMMA.64x64x16.F32 R120, R204, gdesc[UR16], R120, gsb0 ;  /* 0x00e00010cc787df0 */ /* 0x000fe20008000878 */
[----:B------:R-:W-:Y:S01]  /*2440*/  UMOV UR18, UR10 ;  /* 0x0000000a00127c82 */ /* 0x000fe20008000000 */
[----:B------:R-:W-:Y:S01]  /*2450*/  UMOV UR19, 0x80000020 ;  /* 0x8000002000137882 */ /* 0x000fe20000000000 */
[----:B------:R-:W-:Y:S02]  /*2460*/  WARPGROUP.DEPBAR.LE gsb0, 0x0 ;  /* 0x00008000000079c5 */ /* 0x000fe40000010000 */
[----:B------:R-:W5:Y:S04]  /*2470*/  LDS.64 R166, [R5+0x1e200] ;  /* 0x01e2000005a67984 */ /* 0x000f680000000a00 */
[----:B------:R-:W4:Y:S01]  /*2480*/  LDS.64 R170, [R5+0x1e220] ;  /* 0x01e2200005aa7984 */ /* 0x000f220000000a00 */
[--C-:B-----5:R-:W-:Y:S01]  /*2490*/  FADD.FTZ R217, R120, -R166.reuse ;  /* 0x800000a678d97221 */ /* 0x120fe20000010000 */
[----:B------:R-:W-:Y:S01]  /*24a0*/  FADD.FTZ R181, R122, -R166 ;  /* 0x800000a67ab57221 */ /* 0x000fe20000010000 */
[----:B------:R-:W-:Y:S01]  /*24b0*/  FSEL R122, R155, -INF , P1 ;  /* 0xff8000009b7a7808 */ /* 0x000fe20000800000 */
[--C-:B------:R-:W-:Y:S01]  /*24c0*/  FADD.FTZ R178, R121, -R167.reuse ;  /* 0x800000a779b27221 */ /* 0x100fe20000010000 */
[----:B------:R-:W-:Y:S01]  /*24d0*/  FSEL R120, R153, -INF , P2 ;  /* 0xff80000099787808 */ /* 0x000fe20001000000 */
[----:B------:R-:W-:Y:S01]  /*24e0*/  FMUL.FTZ R217, R226, R217 ;  /* 0x000000d9e2d97220 */ /* 0x000fe20000410000 */
[----:B------:R-:W-:Y:S01]  /*24f0*/  FADD.FTZ R219, R123, -R167 ;  /* 0x800000a77bdb7221 */ /* 0x000fe20000010000 */
[--C-:B------:R-:W-:Y:S01]  /*2500*/  FFMA.FTZ R216, R122, UR14, -R209.reuse ;  /* 0x0000000e7ad87c23 */ /* 0x100fe200080108d1 */
[----:B------:R-:W-:Y:S01]  /*2510*/  FFMA.FTZ R122, -R7, R7, 1 ;  /* 0x3f800000077a7423 */ /* 0x000fe20000010107 */
[----:B------:R-:W-:Y:S01]  /*2520*/  FMUL.FTZ R121, R6, R217 ;  /* 0x000000d906797220 */ /* 0x000fe20000410000 */
[----:B------:R-:W-:Y:S01]  /*2530*/  FFMA.FTZ R120, R120, UR14, -R209 ;  /* 0x0000000e78787c23 */ /* 0x000fe200080108d1 */
[----:B-1----:R-:W-:Y:S01]  /*2540*/  FMUL.FTZ R7, R183, R178 ;  /* 0x000000b2b7077220 */ /* 0x002fe20000410000 */
[----:B------:R-:W-:Y:S01]  /*2550*/  FSEL R6, R157, -INF , P2 ;  /* 0xff8000009d067808 */ /* 0x000fe20001000000 */
[----:B------:R1:W5:Y:S01]  /*2560*/  MUFU.EX2 R166, R208 ;  /* 0x000000d000a67308 */ /* 0x0003620000000800 */
[----:B--2---:R-:W-:Y:S01]  /*2570*/  FSEL R123, R156, -INF , P2 ;  /* 0xff8000009c7b7808 */ /* 0x004fe20001000000 */
[----:B------:R-:W-:Y:S01]  /*2580*/  FMUL.FTZ R122, R122, R7 ;  /* 0x000000077a7a7220 */ /* 0x000fe20000410000 */
[----:B---3--:R-:W-:Y:S01]  /*2590*/  FSEL R209, R158, -INF , P1 ;  /* 0xff8000009ed17808 */ /* 0x008fe20000800000 */
[----:B----4-:R-:W-:Y:S01]  /*25a0*/  FADD.FTZ R218, R124, -R170 ;  /* 0x800000aa7cda7221 */ /* 0x010fe20000010000 */
[----:B------:R-:W-:Y:S01]  /*25b0*/  FMUL.FTZ R181, R162, R181 ;  /* 0x000000b5a2b57220 */ /* 0x000fe20000410000 */
[--C-:B------:R-:W-:Y:S01]  /*25c0*/  FFMA.FTZ R178, R123, UR14, -R212.reuse ;  /* 0x0000000e7bb27c23 */ /* 0x100fe200080108d4 */
[----:B------:R-:W-:Y:S01]  /*25d0*/  FFMA.FTZ R123, -R9, R9, 1 ;  /* 0x3f800000097b7423 */ /* 0x000fe20000010109 */
[----:B------:R2:W3:Y:S01]  /*25e0*/  MUFU.EX2 R174, R120 ;  /* 0x0000007800ae7308 */ /* 0x0004e20000000800 */
[----:B-1----:R-:W-:Y:S01]  /*25f0*/  FFMA.FTZ R208, -R8, R8, 1 ;  /* 0x3f80000008d07423 */ /* 0x002fe20000010108 */
[----:B------:R-:W-:Y:S01]  /*2600*/  FMUL.FTZ R8, R164, R219 ;  /* 0x000000dba4087220 */ /* 0x000fe20000410000 */
[----:B------:R-:W-:Y:S01]  /*2610*/  FFMA.FTZ R212, R209, UR14, -R212 ;  /* 0x0000000ed1d47c23 */ /* 0x000fe200080108d4 */
[----:B------:R-:W-:Y:S01]  /*2620*/  FSEL R209, R163, -INF , P2 ;  /* 0xff800000a3d17808 */ /* 0x000fe20001000000 */
[----:B------:R-:W-:Y:S01]  /*2630*/  FADD.FTZ R9, R126, -R170 ;  /* 0x800000aa7e097221 */ /* 0x000fe20000010000 */
[----:B------:R-:W-:Y:S01]  /*2640*/  FMUL.FTZ R123, R123, R8 ;  /* 0x000000087b7b7220 */ /* 0x000fe20000410000 */
[----:B------:R-:W-:Y:S01]  /*2650*/  FSEL R8, R159, -INF , P1 ;  /* 0xff8000009f087808 */ /* 0x000fe20000800000 */
[----:B------:R1:W4:Y:S01]  /*2660*/  MUFU.EX2 R167, R216 ;  /* 0x000000d800a77308 */ /* 0x0003220000000800 */
[----:B--2---:R-:W-:Y:S01]  /*2670*/  FFMA.FTZ R120, R6, UR14, -R213 ;  /* 0x0000000e06787c23 */ /* 0x004fe200080108d5 */
[--C-:B------:R-:W-:Y:S01]  /*2680*/  FFMA.FTZ R217, R209, UR14, -R20.reuse ;  /* 0x0000000ed1d97c23 */ /* 0x100fe20008010814 */
[----:B------:R-:W2:Y:S01]  /*2690*/  LDS.64 R6, [R5+0x1e240] ;  /* 0x01e2400005067984 */ /* 0x000ea20000000a00 */
[----:B------:R-:W-:Y:S01]  /*26a0*/  FFMA.FTZ R170, -R10, R10, 1 ;  /* 0x3f8000000aaa7423 */ /* 0x000fe2000001010a */
[----:B------:R-:W-:Y:S01]  /*26b0*/  FMUL.FTZ R209, R161, R218 ;  /* 0x000000daa1d17220 */ /* 0x000fe20000410000 */
[----:B------:R-:W-:Y:S01]  /*26c0*/  FADD.FTZ R219, R125, -R171 ;  /* 0x800000ab7ddb7221 */ /* 0x000fe20000010000 */
[----:B------:R-:W-:Y:S01]  /*26d0*/  FMUL.FTZ R208, R208, R181 ;  /* 0x000000b5d0d07220 */ /* 0x000fe20000410000 */
[----:B------:R5:W-:Y:S01]  /*26e0*/  MUFU.EX2 R124, R120 ;  /* 0x00000078007c7308 */ /* 0x000be20000000800 */
[----:B-1----:R-:W-:Y:S01]  /*26f0*/  FFMA.FTZ R216, R8, UR14, -R213 ;  /* 0x0000000e08d87c23 */ /* 0x002fe200080108d5 */
[----:B------:R-:W-:Y:S01]  /*2700*/  FSEL R8, R165, -INF , P2 ;  /* 0xff800000a5087808 */ /* 0x000fe20001000000 */
[----:B------:R-:W-:Y:S01]  /*2710*/  FMUL.FTZ R170, R170, R209 ;  /* 0x000000d1aaaa7220 */ /* 0x000fe20000410000 */
[----:B------:R-:W-:Y:S01]  /*2720*/  FMUL.FTZ R9, R168, R9 ;  /* 0x00000009a8097220 */ /* 0x000fe20000410000 */
[----:B------:R-:W-:Y:S01]  /*2730*/  FFMA.FTZ R209, -R11, R11, 1 ;  /* 0x3f8000000bd17423 */ /* 0x000fe2000001010b */
[----:B------:R-:W-:Y:S01]  /*2740*/  FSEL R213, R169, -INF , P1 ;  /* 0xff800000a9d57808 */ /* 0x000fe20000800000 */
[----:B------:R-:W-:Y:S01]  /*2750*/  FADD.FTZ R218, R127, -R171 ;  /* 0x800000ab7fda7221 */ /* 0x000fe20000010000 */
[----:B------:R1:W-:Y:S01]  /*2760*/  MUFU.EX2 R181, R212 ;  /* 0x000000d400b57308 */ /* 0x0003e20000000800 */
[--C-:B-----5:R-:W-:Y:S01]  /*2770*/  FFMA.FTZ R120, R8, UR14, -R21.reuse ;  /* 0x0000000e08787c23 */ /* 0x120fe20008010815 */
[----:B------:R-:W-:Y:S01]  /*2780*/  FMUL.FTZ R8, R160, R219 ;  /* 0x000000dba0087220 */ /* 0x000fe20000410000 */
[----:B------:R-:W-:Y:S01]  /*2790*/  FSEL R126, R220, -INF , P1 ;  /* 0xff800000dc7e7808 */ /* 0x000fe20000800000 */
[----:B------:R-:W-:Y:S01]  /*27a0*/  FFMA.FTZ R213, R213, UR14, -R20 ;  /* 0x0000000ed5d57c23 */ /* 0x000fe20008010814 */
[----:B------:R-:W-:Y:S01]  /*27b0*/  FFMA.FTZ R171, -R13, R13, 1 ;  /* 0x3f8000000dab7423 */ /* 0x000fe2000001010d */
[----:B------:R-:W-:Y:S01]  /*27c0*/  FMUL.FTZ R209, R209, R8 ;  /* 0x00000008d1d17220 */ /* 0x000fe20000410000 */
[----:B------:R-:W-:Y:S01]  /*27d0*/  FSEL R13, R176, -INF , P2 ;  /* 0xff800000b00d7808 */ /* 0x000fe20001000000 */
[----:B------:R-:W-:Y:S01]  /*27e0*/  MUFU.EX2 R20, R217 ;  /* 0x000000d900147308 */ /* 0x000fe20000000800 */
[----:B-1----:R-:W-:Y:S01]  /*27f0*/  FFMA.FTZ R212, -R12, R12, 1 ;  /* 0x3f8000000cd47423 */ /* 0x002fe2000001010c */
[----:B------:R-:W-:Y:S01]  /*2800*/  FFMA.FTZ R126, R126, UR14, -R21 ;  /* 0x0000000e7e7e7c23 */ /* 0x000fe20008010815 */
[----:B------:R-:W-:Y:S01]  /*2810*/  FFMA.FTZ R153, -R153, R153, 1 ;  /* 0x3f80000099997423 */ /* 0x000fe20000010199 */
[----:B------:R-:W-:Y:S01]  /*2820*/  FFMA.FTZ R12, R13, UR14, -R210 ;  /* 0x0000000e0d0c7c23 */ /* 0x000fe200080108d2 */
[----:B------:R-:W-:Y:S01]  /*2830*/  FMUL.FTZ R212, R212, R9 ;  /* 0x00000009d4d47220 */ /* 0x000fe20000410000 */
[----:B------:R-:W-:Y:S01]  /*2840*/  FSEL R13, R180, -INF , P2 ;  /* 0xff800000b40d7808 */ /* 0x000fe20001000000 */
[----:B------:R-:W1:Y:S01]  /*2850*/  LDS.64 R8, [R5+0x1e260] ;  /* 0x01e2600005087984 */ /* 0x000e620000000a00 */
[----:B------:R5:W-:Y:S01]  /*2860*/  MUFU.EX2 R21, R213 ;  /* 0x000000d500157308 */ /* 0x000be20000000800 */
[----:B------:R-:W-:Y:S01]  /*2870*/  FSEL R127, R223, -INF , P1 ;  /* 0xff800000df7f7808 */ /* 0x000fe20000800000 */
[----:B------:R-:W-:Y:S01]  /*2880*/  FFMA.FTZ R163, -R163, R163, 1 ;  /* 0x3f800000a3a37423 */ /* 0x000fe200000101a3 */
[----:B------:R-:W-:Y:S01]  /*2890*/  FSEL R125, R221, -INF , P2 ;  /* 0xff800000dd7d7808 */ /* 0x000fe20001000000 */
[----:B------:R-:W-:Y:S01]  /*28a0*/  FFMA.FTZ R159, -R159, R159, 1 ;  /* 0x3f8000009f9f7423 */ /* 0x000fe2000001019f */
[----:B------:R-:W-:Y:S01]  /*28b0*/  FFMA.FTZ R221, -R221, R221, 1 ;  /* 0x3f800000dddd7423 */ /* 0x000fe200000101dd */
[--C-:B------:R-:W-:Y:S01]  /*28c0*/  FFMA.FTZ R127, R127, UR14, -R214.reuse ;  /* 0x0000000e7f7f7c23 */ /* 0x100fe200080108d6 */
[----:B------:R-:W-:Y:S01]  /*28d0*/  FMUL.FTZ R218, R173, R218 ;  /* 0x000000daadda7220 */ /* 0x000fe20000410000 */
[----:B------:R-:W1:Y:S01]  /*28e0*/  MUFU.EX2 R178, R178 ;  /* 0x000000b200b27308 */ /* 0x000e620000000800 */
[----:B-----5:R-:W-:Y:S01]  /*28f0*/  FSEL R213, R224, -INF , P1 ;  /* 0xff800000e0d57808 */ /* 0x020fe20000800000 */
[----:B------:R-:W-:Y:S01]  /*2900*/  FFMA.FTZ R125, R125, UR14, -R214 ;  /* 0x0000000e7d7d7c23 */ /* 0x000fe200080108d6 */
[--C-:B--2---:R-:W-:Y:S01]  /*2910*/  FADD.FTZ R217, R128, -R6.reuse ;  /* 0x8000000680d97221 */ /* 0x104fe20000010000 */
[----:B------:R-:W-:Y:S01]  /*2920*/  FADD.FTZ R219, R130, -R6 ;  /* 0x8000000682db7221 */ /* 0x000fe20000010000 */
[----:B------:R-:W-:Y:S01]  /*2930*/  FSEL R128, R222, -INF , P2 ;  /* 0xff800000de807808 */ /* 0x000fe20001000000 */
[----:B------:R-:W-:Y:S01]  /*2940*/  FFMA.FTZ R213, R213, UR14, -R210 ;  /* 0x0000000ed5d57c23 */ /* 0x000fe200080108d2 */
[----:B------:R-:W-:Y:S01]  /*2950*/  FSEL R6, R175, -INF , P1 ;  /* 0xff800000af067808 */ /* 0x000fe20000800000 */
[--C-:B------:R-:W-:Y:S01]  /*2960*/  FADD.FTZ R129, R129, -R7.reuse ;  /* 0x8000000781817221 */ /* 0x100fe20000010000 */
[----:B------:R-:W-:Y:S01]  /*2970*/  FADD.FTZ R210, R131, -R7 ;  /* 0x8000000783d27221 */ /* 0x000fe20000010000 */
[--C-:B------:R-:W-:Y:S01]  /*2980*/  FFMA.FTZ R128, R128, UR14, -R215.reuse ;  /* 0x0000000e80807c23 */ /* 0x100fe200080108d7 */
[----:B------:R2:W5:Y:S01]  /*2990*/  MUFU.EX2 R11, R120 ;  /* 0x00000078000b7308 */ /* 0x0005620000000800 */
[----:B------:R-:W-:Y:S01]  /*29a0*/  FFMA.FTZ R215, R6, UR14, -R215 ;  /* 0x0000000e06d77c23 */ /* 0x000fe200080108d7 */
[C---:B------:R-:W-:Y:S01]  /*29b0*/  FSEL R130, R177.reuse, -INF , P2 ;  /* 0xff800000b1827808 */ /* 0x040fe20001000000 */
[----:B------:R-:W5:Y:S01]  /*29c0*/  LDS.64 R6, [R5+0x1e280] ;  /* 0x01e2800005067984 */ /* 0x000f620000000a00 */
[----:B------:R-:W-:Y:S01]  /*29d0*/  FMUL.FTZ R217, R172, R217 ;  /* 0x000000d9acd97220 */ /* 0x000fe20000410000 */
[----:B------:R-:W-:Y:S01]  /*29e0*/  FMUL.FTZ R219, R166, R219 ;  /* 0x000000dba6db7220 */ /* 0x000fe20000410000 */
[----:B------:R-:W-:Y:S01]  /*29f0*/  FFMA.FTZ R177, -R177, R177, 1 ;  /* 0x3f800000b1b17423 */ /* 0x000fe200000101b1 */
[--C-:B------:R-:W-:Y:S01]  /*2a00*/  FFMA.FTZ R130, R130, UR14, -R211.reuse ;  /* 0x0000000e82827c23 */ /* 0x100fe200080108d3 */
[----:B------:R-:W-:Y:S01]  /*2a10*/  FMUL.FTZ R152, R152, R217 ;  /* 0x000000d998987220 */ /* 0x000fe20000410000 */
[----:B--2---:R-:W-:Y:S01]  /*2a20*/  FSEL R120, R179, -INF , P1 ;  /* 0xff800000b3787808 */ /* 0x004fe20000800000 */
[----:B------:R-:W-:Y:S01]  /*2a30*/  FMUL.FTZ R131, R154, R219 ;  /* 0x000000db9a837220 */ /* 0x000fe20000410000 */
[----:B---3--:R-:W-:Y:S01]  /*2a40*/  FMUL.FTZ R154, R174, R129 ;  /* 0x00000081ae9a7220 */ /* 0x008fe20000410000 */
[----:B------:R-:W-:Y:S01]  /*2a50*/  FSEL R129, R182, -INF , P1 ;  /* 0xff800000b6817808 */ /* 0x000fe20000800000 */
[----:B------:R-:W2:Y:S01]  /*2a60*/  MUFU.EX2 R126, R126 ;  /* 0x0000007e007e7308 */ /* 0x000ea20000000800 */
[----:B------:R-:W-:Y:S01]  /*2a70*/  FFMA.FTZ R211, R120, UR14, -R211 ;  /* 0x0000000e78d37c23 */ /* 0x000fe200080108d3 */
[--C-:B------:R-:W-:Y:S01]  /*2a80*/  FFMA.FTZ R120, R13, UR14, -R14.reuse ;  /* 0x0000000e0d787c23 */ /* 0x100fe2000801080e */
[----:B------:R-:W-:Y:S01]  /*2a90*/  FMUL.FTZ R153, R153, R154 ;  /* 0x0000009a99997220 */ /* 0x000fe20000410000 */
[----:B------:R-:W-:Y:S01]  /*2aa0*/  FFMA.FTZ R154, -R155, R155, 1 ;  /* 0x3f8000009b9a7423 */ /* 0x000fe2000001019b */
[----:B----4-:R-:W-:Y:S01]  /*2ab0*/  FMUL.FTZ R155, R167, R210 ;  /* 0x000000d2a79b7220 */ /* 0x010fe20000410000 */
[----:B------:R-:W-:Y:S01]  /*2ac0*/  FFMA.FTZ R210, R129, UR14, -R14 ;  /* 0x0000000e81d27c23 */ /* 0x000fe2000801080e */
[--C-:B-1----:R-:W-:Y:S01]  /*2ad0*/  FADD.FTZ R13, R132, -R8.reuse ;  /* 0x80000008840d7221 */ /* 0x102fe20000010000 */
[----:B------:R-:W-:Y:S01]  /*2ae0*/  FADD.FTZ R132, R134, -R8 ;  /* 0x8000000886847221 */ /* 0x000fe20000010000 */
[--C-:B------:R-:W-:Y:S01]  /*2af0*/  FADD.FTZ R133, R133, -R9.reuse ;  /* 0x8000000985857221 */ /* 0x100fe20000010000 */
[----:B------:R-:W-:Y:S01]  /*2b00*/  FADD.FTZ R217, R135, -R9 ;  /* 0x8000000987d97221 */ /* 0x000fe20000010000 */
[----:B------:R-:W-:Y:S01]  /*2b10*/  FMUL.FTZ R13, R178, R13 ;  /* 0x0000000db20d7220 */ /* 0x000fe20000410000 */
[----:B------:R-:W1:Y:S01]  /*2b20*/  LDS.64 R8, [R5+0x1e2a0] ;  /* 0x01e2a00005087984 */ /* 0x000e620000000a00 */
[----:B------:R-:W-:Y:S01]  /*2b30*/  FFMA.FTZ R134, -R156, R156, 1 ;  /* 0x3f8000009c867423 */ /* 0x000fe2000001019c */
[----:B------:R3:W-:Y:S01]  /*2b40*/  MUFU.EX2 R129, R12 ;  /* 0x0000000c00817308 */ /* 0x0007e20000000800 */
[----:B------:R-:W-:Y:S01]  /*2b50*/  FMUL.FTZ R154, R154, R155 ;  /* 0x0000009b9a9a7220 */ /* 0x000fe20000410000 */
[----:B------:R-:W-:Y:S01]  /*2b60*/  FFMA.FTZ R155, -R158, R158, 1 ;  /* 0x3f8000009e9b7423 */ /* 0x000fe2000001019e */
[----:B------:R-:W-:Y:S01]  /*2b70*/  FMUL.FTZ R134, R134, R13 ;  /* 0x0000000d86867220 */ /* 0x000fe20000410000 */
[----:B------:R-:W-:Y:S01]  /*2b80*/  FMUL.FTZ R132, R181, R132 ;  /* 0x00000084b5847220 */ /* 0x000fe20000410000 */
[----:B------:R-:W-:Y:S01]  /*2b90*/  FFMA.FTZ R135, -R157, R157, 1 ;  /* 0x3f8000009d877423 */ /* 0x000fe2000001019d */
[----:B------:R-:W-:Y:S01]  /*2ba0*/  FSEL R156, R225, -INF , P2 ;  /* 0xff800000e19c7808 */ /* 0x000fe20001000000 */
[----:B------:R-:W-:Y:S01]  /*2bb0*/  FFMA.FTZ R179, -R179, R179, 1 ;  /* 0x3f800000b3b37423 */ /* 0x000fe200000101b3 */
[----:B------:R-:W-:Y:S01]  /*2bc0*/  FMUL.FTZ R155, R155, R132 ;  /* 0x000000849b9b7220 */ /* 0x000fe20000410000 */
[----:B---3--:R-:W3:Y:S01]  /*2bd0*/  LDS.64 R12, [R5+0x1e2c0] ;  /* 0x01e2c000050c7984 */ /* 0x008ee20000000a00 */
[----:B------:R4:W2:Y:S01]  /*2be0*/  MUFU.EX2 R10, R216 ;  /* 0x000000d8000a7308 */ /* 0x0008a20000000800 */
[----:B------:R-:W-:Y:S01]  /*2bf0*/  FMUL.FTZ R132, R124, R133 ;  /* 0x000000857c847220 */ /* 0x000fe20000410000 */
[----:B------:R-:W-:Y:S01]  /*2c00*/  FSEL R158, R227, -INF , P1 ;  /* 0xff800000e39e7808 */ /* 0x000fe20000800000 */
[----:B------:R-:W-:Y:S01]  /*2c10*/  FFMA.FTZ R156, R156, UR14, -R15 ;  /* 0x0000000e9c9c7c23 */ /* 0x000fe2000801080f */
[----:B------:R-:W-:Y:S01]  /*2c20*/  FFMA.FTZ R180, -R180, R180, 1 ;  /* 0x3f800000b4b47423 */ /* 0x000fe200000101b4 */
[----:B------:R-:W-:Y:S01]  /*2c30*/  FMUL.FTZ R135, R135, R132 ;  /* 0x0000008487877220 */ /* 0x000fe20000410000 */
[--C-:B-----5:R-:W-:Y:S01]  /*2c40*/  FADD.FTZ R133, R136, -R6.reuse ;  /* 0x8000000688857221 */ /* 0x120fe20000010000 */
[----:B------:R-:W-:Y:S01]  /*2c50*/  FADD.FTZ R6, R138, -R6 ;  /* 0x800000068a067221 */ /* 0x000fe20000010000 */
[----:B------:R-:W5:Y:S01]  /*2c60*/  MUFU.EX2 R127, R127 ;  /* 0x0000007f007f7308 */ /* 0x000f620000000800 */
[--C-:B----4-:R-:W-:Y:S01]  /*2c70*/  FADD.FTZ R216, R137, -R7.reuse ;  /* 0x8000000789d87221 */ /* 0x110fe20000010000 */
[----:B------:R-:W-:Y:S01]  /*2c80*/  FADD.FTZ R7, R139, -R7 ;  /* 0x800000078b077221 */ /* 0x000fe20000010000 */
[----:B------:R-:W-:Y:S01]  /*2c90*/  FMUL.FTZ R132, R20, R133 ;  /* 0x0000008514847220 */ /* 0x000fe20000410000 */
[----:B------:R-:W-:Y:S01]  /*2ca0*/  FMUL.FTZ R133, R21, R6 ;  /* 0x0000000615857220 */ /* 0x000fe20000410000 */
[----:B------:R-:W-:Y:S01]  /*2cb0*/  FMUL.FTZ R157, R11, R216 ;  /* 0x000000d80b9d7220 */ /* 0x000fe20000410000 */
[----:B--2---:R-:W-:Y:S01]  /*2cc0*/  FMUL.FTZ R216, R126, R7 ;  /* 0x000000077ed87220 */ /* 0x004fe20000410000 */
[----:B------:R-:W-:Y:S01]  /*2cd0*/  FFMA.FTZ R139, -R220, R220, 1 ;  /* 0x3f800000dc8b7423 */ /* 0x000fe200000101dc */
[----:B------:R-:W2:Y:S01]  /*2ce0*/  LDS.64 R6, [R5+0x1e2e0] ;  /* 0x01e2e00005067984 */ /* 0x000ea20000000a00 */
[----:B------:R-:W4:Y:S01]  /*2cf0*/  MUFU.EX2 R14, R215 ;  /* 0x000000d7000e7308 */ /* 0x000f220000000800 */
[----:B------:R-:W-:Y:S01]  /*2d00*/  FFMA.FTZ R158, R158, UR14, -R15 ;  /* 0x0000000e9e9e7c23 */ /* 0x000fe2000801080f */
[----:B------:R-:W-:Y:S01]  /*2d10*/  FMUL.FTZ R139, R139, R216 ;  /* 0x000000d88b8b7220 */ /* 0x000fe20000410000 */
[----:B------:R-:W-:Y:S01]  /*2d20*/  FFMA.FTZ R138, -R169, R169, 1 ;  /* 0x3f800000a98a7423 */ /* 0x000fe200000101a9 */
[----:B------:R-:W-:Y:S01]  /*2d30*/  FMUL.FTZ R137, R163, R132 ;  /* 0x00000084a3897220 */ /* 0x000fe20000410000 */
[----:B------:R-:W-:Y:S01]  /*2d40*/  FMUL.FTZ R214, R10, R217 ;  /* 0x000000d90ad67220 */ /* 0x000fe20000410000 */
[----:B------:R-:W-:Y:S01]  /*2d50*/  FFMA.FTZ R182, -R182, R182, 1 ;  /* 0x3f800000b6b67423 */ /* 0x000fe200000101b6 */
[----:B------:R-:W-:Y:S01]  /*2d60*/  FMUL.FTZ R138, R138, R133 ;  /* 0x000000858a8a7220 */ /* 0x000fe20000410000 */
[----:B------:R-:W3:Y:S01]  /*2d70*/  MUFU.EX2 R128, R128 ;  /* 0x0000008000807308 */ /* 0x000ee20000000800 */
[----:B------:R-:W-:Y:S01]  /*2d80*/  FMUL.FTZ R136, R159, R214 ;  /* 0x000000d69f887220 */ /* 0x000fe20000410000 */
[----:B------:R-:W-:Y:S01]  /*2d90*/  FFMA.FTZ R214, -R165, R165, 1 ;  /* 0x3f800000a5d67423 */ /* 0x000fe200000101a5 */
[--C-:B-1----:R-:W-:Y:S01]  /*2da0*/  FADD.FTZ R216, R140, -R8.reuse ;  /* 0x800000088cd87221 */ /* 0x102fe20000010000 */
[----:B------:R-:W-:Y:S01]  /*2db0*/  FADD.FTZ R8, R142, -R8 ;  /* 0x800000088e087221 */ /* 0x000fe20000010000 */
[--C-:B------:R-:W-:Y:S01]  /*2dc0*/  FADD.FTZ R143, R143, -R9.reuse ;  /* 0x800000098f8f7221 */ /* 0x100fe20000010000 */
[----:B------:R-:W-:Y:S01]  /*2dd0*/  FADD.FTZ R141, R141, -R9 ;  /* 0x800000098d8d7221 */ /* 0x000fe20000010000 */
[----:B------:R-:W-:Y:S01]  /*2de0*/  FFMA.FTZ R142, -R175, R175, 1 ;  /* 0x3f800000af8e7423 */ /* 0x000fe200000101af */
[----:B------:R-:W-:Y:S01]  /*2df0*/  MUFU.EX2 R15, R213 ;  /* 0x000000d5000f7308 */ /* 0x000fe20000000800 */
[----:B-----5:R-:W-:Y:S01]  /*2e00*/  FMUL.FTZ R8, R127, R8 ;  /* 0x000000087f087220 */ /* 0x020fe20000410000 */
[----:B----4-:R-:W-:Y:S01]  /*2e10*/  FMUL.FTZ R143, R14, R143 ;  /* 0x0000008f0e8f7220 */ /* 0x010fe20000410000 */
[----:B------:R-:W-:Y:S01]  /*2e20*/  FFMA.FTZ R9, -R223, R223, 1 ;  /* 0x3f800000df097423 */ /* 0x000fe200000101df */
[----:B------:R-:W-:Y:S01]  /*2e30*/  FFMA.FTZ R140, -R222, R222, 1 ;  /* 0x3f800000de8c7423 */ /* 0x000fe200000101de */
[----:B------:R-:W-:Y:S01]  /*2e40*/  FFMA.FTZ R225, -R225, R225, 1 ;  /* 0x3f800000e1e17423 */ /* 0x000fe200000101e1 */
[----:B------:R-:W-:Y:S01]  /*2e50*/  FMUL.FTZ R142, R142, R143 ;  /* 0x0000008f8e8e7220 */ /* 0x000fe20000410000 */
[----:B------:R-:W-:Y:S01]  /*2e60*/  FMUL.FTZ R9, R9, R8 ;  /* 0x0000000809097220 */ /* 0x000fe20000410000 */
[----:B------:R-:W1:Y:S01]  /*2e70*/  MUFU.EX2 R125, R125 ;  /* 0x0000007d007d7308 */ /* 0x000e620000000800 */
[--C-:B---3--:R-:W-:Y:S01]  /*2e80*/  FADD.FTZ R143, R145, -R13.reuse ;  /* 0x8000000d918f7221 */ /* 0x108fe20000010000 */
[----:B------:R-:W-:Y:S01]  /*2e90*/  FADD.FTZ R147, R147, -R13 ;  /* 0x8000000d93937221 */ /* 0x000fe20000010000 */
[----:B------:R-:W-:Y:S01]  /*2ea0*/  FMUL.FTZ R141, R128, R141 ;  /* 0x0000008d808d7220 */ /* 0x000fe20000410000 */
[----:B------:R-:W-:Y:S01]  /*2eb0*/  FFMA.FTZ R145, -R224, R224, 1 ;  /* 0x3f800000e0917423 */ /* 0x000fe200000101e0 */
[----:B------:R-:W-:Y:S01]  /*2ec0*/  FFMA.FTZ R227, -R227, R227, 1 ;  /* 0x3f800000e3e37423 */ /* 0x000fe200000101e3 */
[----:B------:R-:W-:Y:S01]  /*2ed0*/  FMUL.FTZ R171, R171, R218 ;  /* 0x000000daabab7220 */ /* 0x000fe20000410000 */
[----:B------:R-:W-:Y:S01]  /*2ee0*/  FMUL.FTZ R140, R140, R141 ;  /* 0x0000008d8c8c7220 */ /* 0x000fe20000410000 */
[----:B------:R-:W3:Y:S01]  /*2ef0*/  MUFU.EX2 R132, R211 ;  /* 0x000000d300847308 */ /* 0x000ee20000000800 */
[----:B------:R-:W-:Y:S01]  /*2f00*/  FMUL.FTZ R214, R214, R157 ;  /* 0x0000009dd6d67220 */ /* 0x000fe20000410000 */
[----:B------:R-:W-:-:S02]  /*2f10*/  F2FP.F16.F32.PACK_AB R152, R153, R152 ;  /* 0x000000989998723e */ /* 0x000fc400000000ff */
[----:B------:R-:W-:Y:S02]  /*2f20*/  F2FP.F16.F32.PACK_AB R157, R123, R208 ;  /* 0x000000d07b9d723e */ /* 0x000fe400000000ff */
[----:B------:R-:W-:Y:S01]  /*2f30*/  F2FP.F16.F32.PACK_AB R159, R171, R212 ;  /* 0x000000d4ab9f723e */ /* 0x000fe200000000ff */
[----:B--2---:R-:W-:Y:S01]  /*2f40*/  FADD.FTZ R148, R148, -R6 ;  /* 0x8000000694947221 */ /* 0x004fe20000010000 */
[----:B------:R-:W2:Y:S01]  /*2f50*/  MUFU.EX2 R130, R130 ;  /* 0x0000008200827308 */ /* 0x000ea20000000800 */
[----:B-1----:R-:W-:Y:S01]  /*2f60*/  FMUL.FTZ R216, R125, R216 ;  /* 0x000000d87dd87220 */ /* 0x002fe20000410000 */
[----:B------:R-:W-:Y:S01]  /*2f70*/  FADD.FTZ R149, R149, -R7 ;  /* 0x8000000795957221 */ /* 0x000fe20000010000 */
[----:B------:R-:W-:Y:S02]  /*2f80*/  F2FP.F16.F32.PACK_AB R153, R154, R131 ;  /* 0x000000839a99723e */ /* 0x000fe400000000ff */
[----:B------:R-:W-:Y:S01]  /*2f90*/  FMUL.FTZ R5, R221, R216 ;  /* 0x000000d8dd057220 */ /* 0x000fe20000410000 */
[----:B------:R-:W-:-:S02]  /*2fa0*/  F2FP.F16.F32.PACK_AB R154, R135, R134 ;  /* 0x00000086879a723e */ /* 0x000fc400000000ff */
[----:B------:R1:W4:Y:S01]  /*2fb0*/  MUFU.EX2 R133, R120 ;  /* 0x0000007800857308 */ /* 0x0003220000000800 */
[----:B------:R-:W-:Y:S02]  /*2fc0*/  F2FP.F16.F32.PACK_AB R155, R136, R155 ;  /* 0x0000009b889b723e */ /* 0x000fe400000000ff */
[----:B------:R-:W-:Y:S02]  /*2fd0*/  F2FP.F16.F32.PACK_AB R123, R173, R168 ;  /* 0x000000a8ad7b723e */ /* 0x000fe400000000ff */
[----:B------:R-:W-:Y:S02]  /*2fe0*/  F2FP.F16.F32.PACK_AB R172, R174, R172 ;  /* 0x000000acaeac723e */ /* 0x000fe400000000ff */
[----:B------:R-:W-:Y:S01]  /*2ff0*/  F2FP.F16.F32.PACK_AB R173, R167, R166 ;  /* 0x000000a6a7ad723e */ /* 0x000fe200000000ff */
[----:B------:R-:W5:Y:S01]  /*3000*/  MUFU.EX2 R210, R210 ;  /* 0x000000d200d27308 */ /* 0x000f620000000800 */
[--C-:B-1----:R-:W-:Y:S01]  /*3010*/  FADD.FTZ R120, R144, -R12.reuse ;  /* 0x8000000c90787221 */ /* 0x102fe20000010000 */
[----:B------:R-:W-:Y:S01]  /*3020*/  FADD.FTZ R12, R146, -R12 ;  /* 0x8000000c920c7221 */ /* 0x000fe20000010000 */
[----:B------:R-:W-:Y:S01]  /*3030*/  FFMA.FTZ R144, -R176, R176, 1 ;  /* 0x3f800000b0907423 */ /* 0x000fe200000101b0 */
[----:B---3--:R-:W-:Y:S01]  /*3040*/  FMUL.FTZ R146, R132, R147 ;  /* 0x0000009384927220 */ /* 0x008fe20000410000 */
[----:B------:R-:W-:Y:S01]  /*3050*/  FMUL.FTZ R141, R129, R120 ;  /* 0x00000078818d7220 */ /* 0x000fe20000410000 */
[----:B------:R-:W-:Y:S01]  /*3060*/  FMUL.FTZ R12, R15, R12 ;  /* 0x0000000c0f0c7220 */ /* 0x000fe20000410000 */
[----:B--2---:R-:W-:Y:S01]  /*3070*/  FMUL.FTZ R120, R130, R143 ;  /* 0x0000008f82787220 */ /* 0x004fe20000410000 */
[----:B------:R1:W2:Y:S01]  /*3080*/  MUFU.EX2 R8, R156 ;  /* 0x0000009c00087308 */ /* 0x0002a20000000800 */
[----:B------:R-:W-:Y:S01]  /*3090*/  FMUL.FTZ R144, R144, R141 ;  /* 0x0000008d90907220 */ /* 0x000fe20000410000 */
[----:B------:R-:W-:Y:S01]  /*30a0*/  FMUL.FTZ R145, R145, R12 ;  /* 0x0000000c91917220 */ /* 0x000fe20000410000 */
[----:B------:R-:W-:Y:S01]  /*30b0*/  FADD.FTZ R141, R150, -R6 ;  /* 0x80000006968d7221 */ /* 0x000fe20000010000 */
[----:B------:R-:W-:Y:S01]  /*30c0*/  FADD.FTZ R12, R151, -R7 ;  /* 0x80000007970c7221 */ /* 0x000fe20000010000 */
[----:B----4-:R-:W-:Y:S01]  /*30d0*/  FMUL.FTZ R7, R133, R148 ;  /* 0x0000009485077220 */ /* 0x010fe20000410000 */
[----:B------:R-:W-:Y:S01]  /*30e0*/  FMUL.FTZ R146, R179, R146 ;  /* 0x00000092b3927220 */ /* 0x000fe20000410000 */
[----:B------:R-:W-:Y:S01]  /*30f0*/  FMUL.FTZ R177, R177, R120 ;  /* 0x00000078b1b17220 */ /* 0x000fe20000410000 */
[----:B------:R3:W4:Y:S01]  /*3100*/  MUFU.EX2 R13, R158 ;  /* 0x0000009e000d7308 */ /* 0x0007220000000800 */
[----:B-1----:R-:W-:Y:S01]  /*3110*/  F2FP.F16.F32.PACK_AB R156, R122, R121 ;  /* 0x000000797a9c723e */ /* 0x002fe200000000ff */
[----:B------:R-:W-:-:S02]  /*3120*/  IMAD.U32 R121, RZ, RZ, UR6 ;  /* 0x00000006ff797e24 */ /* 0x000fc4000f8e00ff */
[----:B-----5:R-:W-:Y:S01]  /*3130*/  FMUL.FTZ R141, R210, R141 ;  /* 0x0000008dd28d7220 */ /* 0x020fe20000410000 */
[----:B------:R-:W-:Y:S01]  /*3140*/  FMUL.FTZ R7, R180, R7 ;  /* 0x00000007b4077220 */ /* 0x000fe20000410000 */
[----:B------:R-:W-:Y:S01]  /*3150*/  F2FP.F16.F32.PACK_AB R150, R140, R5 ;  /* 0x000000058c96723e */ /* 0x000fe200000000ff */
[----:B------:R-:W-:Y:S02]  /*3160*/  IMAD R121, R121, 0x2000, R4 ;  /* 0x0000200079797824 */ /* 0x000fe400078e0204 */
[----:B------:R-:W-:Y:S01]  /*3170*/  FMUL.FTZ R141, R182, R141 ;  /* 0x0000008db68d7220 */ /* 0x000fe20000410000 */
[----:B------:R-:W-:Y:S01]  /*3180*/  F2FP.F16.F32.PACK_AB R148, R214, R137 ;  /* 0x00000089d694723e */ /* 0x000fe200000000ff */
[----:B--2---:R-:W-:Y:S01]  /*3190*/  FMUL.FTZ R6, R8, R149 ;  /* 0x0000009508067220 */ /* 0x004fe20000410000 */
[----:B---3--:R-:W-:Y:S01]  /*31a0*/  F2FP.F16.F32.PACK_AB R158, R209, R170 ;  /* 0x000000aad19e723e */ /* 0x008fe200000000ff */
[----:B------:R-:W-:Y:S01]  /*31b0*/  IMAD R5, R121, 0x2, R16 ;  /* 0x0000000279057824 */ /* 0x000fe200078e0210 */
[----:B------:R-:W-:Y:S01]  /*31c0*/  F2FP.F16.F32.PACK_AB R149, R139, R138 ;  /* 0x0000008a8b95723e */ /* 0x000fe200000000ff */
[----:B------:R-:W-:Y:S01]  /*31d0*/  FMUL.FTZ R6, R225, R6 ;  /* 0x00000006e1067220 */ /* 0x000fe20000410000 */
[----:B------:R-:W-:-:S02]  /*31e0*/  F2FP.F16.F32.PACK_AB R151, R142, R9 ;  /* 0x000000098e97723e */ /* 0x000fc400000000ff */
[----:B------:R-:W-:Y:S01]  /*31f0*/  F2FP.F16.F32.PACK_AB R145, R146, R145 ;  /* 0x000000919291723e */ /* 0x000fe200000000ff */
[----:B----4-:R-:W-:Y:S01]  /*3200*/  FMUL.FTZ R12, R13, R12 ;  /* 0x0000000c0d0c7220 */ /* 0x010fe20000410000 */
[----:B------:R-:W-:Y:S01]  /*3210*/  F2FP.F16.F32.PACK_AB R144, R177, R144 ;  /* 0x00000090b190723e */ /* 0x000fe200000000ff */
[----:B------:R-:W-:Y:S01]  /*3220*/  STSM.16.MT88.4 [R5+0x1e800], R156 ;  /* 0x01e8009c05007844 */ /* 0x000fe20000004200 */
[----:B------:R-:W-:Y:S01]  /*3230*/  F2FP.F16.F32.PACK_AB R146, R6, R7 ;  /* 0x000000070692723e */ /* 0x000fe200000000ff */
[----:B------:R-:W-:Y:S01]  /*3240*/  FMUL.FTZ R12, R227, R12 ;  /* 0x0000000ce30c7220 */ /* 0x000fe20000410000 */
[----:B------:R-:W-:Y:S01]  /*3250*/  F2FP.F16.F32.PACK_AB R120, R183, R226 ;  /* 0x000000e2b778723e */ /* 0x000fe200000000ff */
[----:B------:R-:W-:Y:S01]  /*3260*/  STSM.16.MT88.4 [R5+0x1f000], R152 ;  /* 0x01f0009805007844 */ /* 0x000fe20000004200 */
[----:B------:R-:W-:Y:S02]  /*3270*/  F2FP.F16.F32.PACK_AB R121, R164, R162 ;  /* 0x000000a2a479723e */ /* 0x000fe400000000ff */
[----:B------:R-:W-:Y:S01]  /*3280*/  F2FP.F16.F32.PACK_AB R147, R12, R141 ;  /* 0x0000008d0c93723e */ /* 0x000fe200000000ff */
[----:B------:R-:W-:Y:S01]  /*3290*/  STSM.16.MT88.4 [R5+0x1f800], R148 ;  /* 0x01f8009405007844 */ /* 0x000fe20000004200 */
[----:B------:R-:W-:-:S02]  /*32a0*/  F2FP.F16.F32.PACK_AB R122, R160, R161 ;  /* 0x000000a1a07a723e */ /* 0x000fc400000000ff */
[----:B------:R-:W-:Y:S01]  /*32b0*/  F2FP.F16.F32.PACK_AB R174, R124, R178 ;  /* 0x000000b27cae723e */ /* 0x000fe200000000ff */
[----:B------:R1:W-:Y:S01]  /*32c0*/  STSM.16.MT88.4 [R5+0x20000], R144 ;  /* 0x0200009005007844 */ /* 0x0003e20000004200 */
[----:B------:R-:W-:Y:S01]  /*32d0*/  WARPGROUP.ARRIVE ;  /* 0x00000000000079c5 */ /* 0x000fe20000000000 */
[----:B------:R-:W-:-:S05]  /*32e0*/  F2FP.F16.F32.PACK_AB R175, R10, R181 ;  /* 0x000000b50aaf723e */ /* 0x000fca00000000ff */
[----:B------:R-:W-:Y:S01]  /*32f0*/  HGMMA.64x96x16.F32 R24, R120, gdesc[UR16].tnspB, R24, gsb0 ;  /* 0x4160001078187df0 */ /* 0x000fe20008000818 */
[----:B------:R-:W-:Y:S01]  /*3300*/  UMOV UR18, UR12 ;  /* 0x0000000c00127c82 */ /* 0x000fe20008000000 */
[----:B------:R-:W-:Y:S01]  /*3310*/  UMOV UR19, 0x80000020 ;  /* 0x8000002000137882 */ /* 0x000fe20000000000 */
[----:B------:R-:W-:Y:S01]  /*3320*/  UIADD3 UR12, UR10, 0x80, URZ ;  /* 0x000000800a0c7890 */ /* 0x000fe2000fffe03f */
[----:B-1----:R-:W-:-:S05]  /*3330*/  IMAD R5, R18, 0x1000, R16 ;  /* 0x0000100012057824 */ /* 0x002fca00078e0210 */
[----:B------:R-:W-:-:S13]  /*3340*/  R2UR UR15, R5 ;  /* 0x00000000050f72ca */ /* 0x000fda00000e0000 */
[----:B------:R-:W-:Y:S01]  /*3350*/  USHF.R.U32.HI UR15, URZ, 0x4, UR15 ;  /* 0x000000043f0f7899 */ /* 0x000fe2000801160f */
[----:B------:R-:W-:Y:S02]  /*3360*/  WARPGROUP.DEPBAR.LE gsb0, 0x0 ;  /* 0x00008000000079c5 */ /* 0x000fe40000010000 */
[----:B------:R-:W-:Y:S01]  /*3370*/  WARPGROUP.ARRIVE ;  /* 0x00000000000079c5 */ /* 0x000fe20000000000 */
[----:B------:R-:W-:Y:S02]  /*3380*/  F2FP.F16.F32.PACK_AB R120, R11, R20 ;  /* 0x000000140b78723e */ /* 0x000fe400000000ff */
[----:B------:R-:W-:Y:S02]  /*3390*/  F2FP.F16.F32.PACK_AB R121, R126, R21 ;  /* 0x000000157e79723e */ /* 0x000fe400000000ff */
[----:B------:R-:W-:Y:S01]  /*33a0*/  F2FP.F16.F32.PACK_AB R122, R128, R125 ;  /* 0x0000007d807a723e */ /* 0x000fe200000000ff */
[----:B------:R-:W-:Y:S01]  /*33b0*/  HGMMA.64x96x16.F32 R24, R172, gdesc[UR16].tnspB, R24, gsb0 ;  /* 0x41600010ac187df0 */ /* 0x000fe20008000818 */
[----:B------:R-:W-:Y:S01]  /*33c0*/  F2FP.F16.F32.PACK_AB R123, R14, R127 ;  /* 0x0000007f0e7b723e */ /* 0x000fe200000000ff */
[----:B------:R-:W-:Y:S01]  /*33d0*/  UMOV UR18, UR12 ;  /* 0x0000000c00127c82 */ /* 0x000fe20008000000 */
[----:B------:R-:W-:Y:S01]  /*33e0*/  UMOV UR19, 0x80000020 ;  /* 0x8000002000137882 */ /* 0x000fe20000000000 */
[----:B------:R-:W-:-:S13]  /*33f0*/  R2UR UR12, R17 ;  /* 0x00000000110c72ca */ /* 0x000fda00000e0000 */
[----:B------:R-:W-:-:S04]  /*3400*/  USHF.R.U32.HI UR12, URZ, 0x4, UR12 ;  /* 0x000000043f0c7899 */ /* 0x000fc8000801160c */
[----:B------:R-:W-:-:S04]  /*3410*/  ULOP3.LUT UR12, UR12, 0x3fff, URZ, 0xc0, !UPT ;  /* 0x00003fff0c0c7892 */ /* 0x000fc8000f8ec03f */
[----:B------:R-:W-:Y:S02]  /*3420*/  ULOP3.LUT UR17, UR12, 0x10000, URZ, 0xfc, !UPT ;  /* 0x000100000c117892 */ /* 0x000fe4000f8efc3f */
[----:B------:R-:W-:Y:S02]  /*3430*/  ULOP3.LUT UR12, UR15, 0x3fff, URZ, 0xc0, !UPT ;  /* 0x00003fff0f0c7892 */ /* 0x000fe4000f8ec03f */
[----:B------:R-:W-:Y:S02]  /*3440*/  ULEA UR10, UR6, UR17, 0xa ;  /* 0x00000011060a7291 */ /* 0x000fe4000f8e503f */
[----:B------:R-:W-:Y:S01]  /*3450*/  UIADD3 UR15, UR12, 0x200, URZ ;  /* 0x000002000c0f7890 */ /* 0x000fe2000fffe03f */
[----:B------:R-:W-:Y:S01]  /*3460*/  UMOV UR17, 0x40000040 ;  /* 0x4000004000117882 */ /* 0x000fe20000000000 */
[----:B------:R-:W-:Y:S01]  /*3470*/  UIADD3 UR20, UR12, 0x400, URZ ;  /* 0x000004000c147890 */ /* 0x000fe2000fffe03f */
[----:B------:R-:W-:Y:S02]  /*3480*/  WARPGROUP.DEPBAR.LE gsb0, 0x0 ;  /* 0x00008000000079c5 */ /* 0x000fe40000010000 */
[----:B------:R-:W-:-:S06]  /*3490*/  WARPGROUP.ARRIVE ;  /* 0x00000000000079c5 */ /* 0x000fcc0000000000 */
[----:B------:R-:W-:Y:S01]  /*34a0*/  HGMMA.64x96x16.F32 R24, R120, gdesc[UR16].tnspB, R24, gsb0 ;  /* 0x4160001078187df0 */ /* 0x000fe20008000818 */
[----:B------:R-:W-:Y:S01]  /*34b0*/  UMOV UR18, UR16 ;  /* 0x0000001000127c82 */ /* 0x000fe20008000000 */
[----:B------:R-:W-:Y:S01]  /*34c0*/  UMOV UR19, 0x80000020 ;  /* 0x8000002000137882 */ /* 0x000fe20000000000 */
[----:B------:R-:W-:Y:S01]  /*34d0*/  UMOV UR16, UR10 ;  /* 0x0000000a00107c82 */ /* 0x000fe20008000000 */
[----:B------:R-:W-:Y:S02]  /*34e0*/  WARPGROUP.DEPBAR.LE gsb0, 0x0 ;  /* 0x00008000000079c5 */ /* 0x000fe40000010000 */
[----:B------:R-:W-:Y:S02]  /*34f0*/  F2FP.F16.F32.PACK_AB R120, R130, R129 ;  /* 0x000000818278723e */ /* 0x000fe400000000ff */
[----:B------:R-:W-:Y:S02]  /*3500*/  F2FP.F16.F32.PACK_AB R121, R132, R15 ;  /* 0x0000000f8479723e */ /* 0x000fe400000000ff */
[----:B------:R-:W-:-:S02]  /*3510*/  F2FP.F16.F32.PACK_AB R122, R8, R133 ;  /* 0x00000085087a723e */ /* 0x000fc400000000ff */
[----:B------:R-:W-:-:S04]  /*3520*/  F2FP.F16.F32.PACK_AB R123, R13, R210 ;  /* 0x000000d20d7b723e */ /* 0x000fc800000000ff */
[----:B------:R-:W-:-:S06]  /*3530*/  WARPGROUP.ARRIVE ;  /* 0x00000000000079c5 */ /* 0x000fcc0000000000 */
[----:B------:R-:W-:Y:S01]  /*3540*/  HGMMA.64x96x16.F32 R24, R120, gdesc[UR16].tnspB, R24, gsb0 ;  /* 0x4160001078187df0 */ /* 0x000fe20008000818 */
[----:B------:R-:W-:Y:S01]  /*3550*/  UMOV UR18, UR12 ;  /* 0x0000000c00127c82 */ /* 0x000fe20008000000 */
[----:B------:R-:W-:Y:S01]  /*3560*/  UMOV UR19, 0xc0000010 ;  /* 0xc000001000137882 */ /* 0x000fe20000000000 */
[----:B------:R-:W-:Y:S02]  /*3570*/  WARPGROUP.DEPBAR.LE gsb0, 0x0 ;  /* 0x00008000000079c5 */ /* 0x000fe40000010000 */
[----:B------:R-:W-:Y:S01]  /*3580*/  @!PT LDS RZ, [RZ] ;  /* 0x00000000fffff984 */ /* 0x000fe20000000800 */
[----:B------:R-:W-:Y:S01]  /*3590*/  @!PT LDS RZ, [RZ] ;  /* 0x00000000fffff984 */ /* 0x000fe20000000800 */
[----:B------:R-:W-:Y:S01]  /*35a0*/  @!PT LDS RZ, [RZ] ;  /* 0x00000000fffff984 */ /* 0x000fe20000000800 */
[----:B------:R-:W-:Y:S01]  /*35b0*/  @!PT LDS RZ, [RZ] ;  /* 0x00000000fffff984 */ /* 0x000fe20000000800 */
[----:B------:R1:W-:Y:S06]  /*35c0*/  MEMBAR.ALL.CTA ;  /* 0x0000000000007992 */ /* 0x0003ec0000008000 */
[----:B-1----:R-:W1:Y:S02]  /*35d0*/  FENCE.VIEW.ASYNC.S ;  /* 0x00000000000073c6 */ /* 0x002e640000000000 */
[----:B-1----:R-:W-:Y:S06]  /*35e0*/  BAR.SYNC.DEFER_BLOCKING 0x9, 0x100 ;  /* 0x0244000000007b1d */ /* 0x002fec0000010000 */
[----:B------:R-:W-:-:S06]  /*35f0*/  WARPGROUP.ARRIVE ;  /* 0x00000000000079c5 */ /* 0x000fcc0000000000 */
[----:B------:R-:W-:Y:S01]  /*3600*/  HGMMA.64x16x16.F32 R136, gdesc[UR16].tnspB, RZ, !UPT, gsb0 ;  /* 0x40200000108879f0 */ /* 0x000fe2000c0008ff */
[----:B------:R-:W-:Y:S01]  /*3610*/  UMOV UR18, UR15 ;  /* 0x0000000f00127c82 */ /* 0x000fe20008000000 */
[----:B------:R-:W-:Y:S01]  /*3620*/  UMOV UR19, 0xc0000010 ;  /* 0xc000001000137882 */ /* 0x000fe20000000000 */
[----:B------:R-:W-:Y:S01]  /*3630*/  UIADD3 UR15, UR12, 0x220, URZ ;  /* 0x000002200c0f7890 */ /* 0x000fe2000fffe03f */
[----:B------:R-:W-:Y:S02]  /*3640*/  WARPGROUP.DEPBAR.LE gsb0, 0x0 ;  /* 0x00008000000079c5 */ /* 0x000fe40000010000 */
        /* <DEDUP_REMOVED lines=8> */
[----:B------:R-:W-:Y:S02]  /*36d0*/  UIADD3 UR18, UR12, 0x20, URZ ;  /* 0x000000200c127890 */ /* 0x000fe4000fffe03f */
[----:B------:R-:W-:Y:S01]  /*36e0*/  UIADD3 UR16, UR10, 0x2, URZ ;  /* 0x000000020a107890 */ /* 0x000fe2000fffe03f */
[----:B------:R-:W-:Y:S01]  /*36f0*/  UMOV UR19, 0xc0000010 ;  /* 0xc000001000137882 */ /* 0x000fe20000000000 */
[----:B------:R-:W-:Y:S01]  /*3700*/  UMOV UR17, 0x40000040 ;  /* 0x4000004000117882 */ /* 0x000fe20000000000 */
[----:B------:R-:W-:Y:S02]  /*3710*/  WARPGROUP.DEPBAR.LE gsb0, 0x0 ;  /* 0x00008000000079c5 */ /* 0x000fe40000010000 */
[----:B------:R-:W-:-:S06]  /*3720*/  WARPGROUP.ARRIVE ;  /* 0x00000000000079c5 */ /* 0x000fcc0000000000 */
[----:B------:R-:W-:Y:S01]  /*3730*/  HGMMA.64x16x16.F32 R136, gdesc[UR16].tnspB, R136, gsb0 ;  /* 0x40200000108879f0 */ /* 0x000fe20008000888 */
[----:B------:R-:W-:Y:S01]  /*3740*/  UMOV UR18, UR15 ;  /* 0x0000000f00127c82 */ /* 0x000fe20008000000 */
[----:B------:R-:W-:Y:S01]  /*3750*/  UMOV UR19, 0xc0000010 ;  /* 0xc000001000137882 */ /* 0x000fe20000000000 */
[----:B------:R-:W-:Y:S01]  /*3760*/  UIADD3 UR15, UR12, 0x240, URZ ;  /* 0x000002400c0f7890 */ /* 0x000fe2000fffe03f */
        /* <DEDUP_REMOVED lines=102> */
[----:B------:R-:W-:Y:S02]  /*3dd0*/  UIADD3 UR18, UR12, 0xe0, URZ ;  /* 0x000000e00c127890 */ /* 0x000fe4000fffe03f */
[----:B------:R-:W-:Y:S01]  /*3de0*/  UIADD3 UR16, UR10, 0x206, URZ ;  /* 0x000002060a107890 */ /* 0x000fe2000fffe03f */
[----:B------:R-:W-:Y:S01]  /*3df0*/  UMOV UR19, 0xc0000010 ;  /* 0xc000001000137882 */ /* 0x000fe20000000000 */
[----:B------:R-:W-:Y:S01]  /*3e00*/  UMOV UR17, 0x40000040 ;  /* 0x4000004000117882 */ /* 0x000fe20000000000 */
[----:B------:R-:W-:Y:S02]  /*3e10*/  UIADD3 UR10, UR12, 0x2e0, URZ ;  /* 0x000002e00c0a7890 */ /* 0x000fe4000fffe03f */
[----:B------:R-:W-:Y:S01]  /*3e20*/  UIADD3 UR12, UR12, 0x4e0, URZ ;  /* 0x000004e00c0c7890 */ /* 0x000fe2000fffe03f */
        /* <DEDUP_REMOVED lines=12> */
[----:B------:R-:W-:Y:S03]  /*3ef0*/  HGMMA.64x16x16.F32 R120, gdesc[UR16].tnspB, R120, gsb0 ;  /* 0x40200000107879f0 */ /* 0x000fe60008000878 */
[----:B------:R-:W-:Y:S02]  /*3f00*/  WARPGROUP.DEPBAR.LE gsb0, 0x0 ;  /* 0x00008000000079c5 */ /* 0x000fe40000010000 */
[----:B------:R-:W-:Y:S05]  /*3f10*/  @!P0 BRA `(.L_x_23) ;  /* 0x0000000000048947 */ /* 0x000fea0003800000 */
[----:B------:R-:W-:Y:S01]  /*3f20*/  BPT.TRAP 0x1 ;  /* 0x000000040000795c */ /* 0x000fe20000300000 */
.L_x_23:
[----:B------:R-:W-:Y:S01]  /*3f30*/  UIADD3 UR10, UR8, 0x26840, URZ ;  /* 0x00026840080a7890 */ /* 0x000fe2000fffe03f */
[C---:B------:R-:W-:Y:S01]  /*3f40*/  VIADD R6, R2.reuse, 0x9 ;  /* 0x0000000902067836 */ /* 0x040fe20000000000 */
[----:B------:R-:W-:Y:S01]  /*3f50*/  ULOP3.LUT UR12, UR9, 0x1000000, URZ, 0xfc, !UPT ;  /* 0x01000000090c7892 */ /* 0x000fe2000f8efc3f */
[----:B------:R-:W-:Y:S01]  /*3f60*/  VIADD R5, R2, 0xc ;  /* 0x0000000c02057836 */ /* 0x000fe20000000000 */
[----:B------:R-:W-:Y:S02]  /*3f70*/  UPRMT UR10, URZ, 0x654, UR10 ;  /* 0x000006543f0a7896 */ /* 0x000fe4000800000a */
[----:B------:R-:W-:Y:S01]  /*3f80*/  UIMAD UR12, UR6, 0x300, UR12 ;  /* 0x00000300060c78a4 */ /* 0x000fe2000f8e020c */
[----:B------:R-:W-:-:S06]  /*3f90*/  UMOV UR19, 0x80000020 ;  /* 0x8000002000137882 */ /* 0x000fcc0000000000 */
[----:B------:R-:W-:Y:S01]  /*3fa0*/  SYNCS.ARRIVE.TRANS64.RED.A1T0 RZ, [UR10], RZ ;  /* 0x000000ffffff79a7 */ /* 0x000fe2000810040a */
[----:B------:R-:W-:Y:S01]  /*3fb0*/  WARPGROUP.ARRIVE ;  /* 0x00000000000079c5 */ /* 0x000fe20000000000 */
[----:B------:R-:W-:Y:S01]  /*3fc0*/  UMOV UR18, UR12 ;  /* 0x0000000c00127c82 */ /* 0x000fe20008000000 */
[----:B------:R-:W-:-:S04]  /*3fd0*/  UIADD3 UR10, UR12, 0x40, URZ ;  /* 0x000000400c0a7890 */ /* 0x000fc8000fffe03f */
[----:B------:R-:W-:Y:S01]  /*3fe0*/  HGMMA.64x96x16.F32 R72, R156, gdesc[UR16].tnspB, R72, gsb0 ;  /* 0x416000109c487df0 */ /* 0x000fe20008000848 */
[----:B------:R-:W-:Y:S02]  /*3ff0*/  UMOV UR19, 0x80000020 ;  /* 0x8000002000137882 */ /* 0x000fe40000000000 */
[----:B------:R-:W-:Y:S01]  /*4000*/  UMOV UR18, UR10 ;  /* 0x0000000a00127c82 */ /* 0x000fe20008000000 */
[----:B------:R-:W-:Y:S02]  /*4010*/  UIADD3 UR10, UR12, 0x80, URZ ;  /* 0x000000800c0a7890 */ /* 0x000fe4000fffe03f */
[----:B------:R-:W-:Y:S01]  /*4020*/  UIADD3 UR12, UR12, 0xc0, URZ ;  /* 0x000000c00c0c7890 */ /* 0x000fe2000fffe03f */
[----:B------:R-:W-:Y:S02]  /*4030*/  WARPGROUP.DEPBAR.LE gsb0, 0x0 ;  /* 0x00008000000079c5 */ /* 0x000fe40000010000 */
[----:B------:R-:W-:-:S06]  /*4040*/  WARPGROUP.ARRIVE ;  /* 0x00000000000079c5 */ /* 0x000fcc0000000000 */
[----:B------:R-:W-:Y:S01]  /*4050*/  HGMMA.64x96x16.F32 R72, R152, gdesc[UR16].tnspB, R72, gsb0 ;  /* 0x4160001098487df0 */ /* 0x000fe20008000848 */
[----:B------:R-:W-:Y:S01]  /*4060*/  UMOV UR18, UR10 ;  /* 0x0000000a00127c82 */ /* 0x000fe20008000000 */
[----:B------:R-:W-:Y:S01]  /*4070*/  UMOV UR19, 0x80000020 ;  /* 0x8000002000137882 */ /* 0x000fe20000000000 */
[----:B------:R-:W-:Y:S02]  /*4080*/  WARPGROUP.DEPBAR.LE gsb0, 0x0 ;  /* 0x00008000000079c5 */ /* 0x000fe40000010000 */
[----:B------:R-:W-:-:S06]  /*4090*/  WARPGROUP.ARRIVE ;  /* 0x00000000000079c5 */ /* 0x000fcc0000000000 */
[----:B------:R-:W-:Y:S01]  /*40a0*/  HGMMA.64x96x16.F32 R72, R148, gdesc[UR16].tnspB, R72, gsb0 ;  /* 0x4160001094487df0 */ /* 0x000fe20008000848 */
[----:B------:R-:W-:Y:S01]  /*40b0*/  UMOV UR18, UR12 ;  /* 0x0000000c00127c82 */ /* 0x000fe20008000000 */
[----:B------:R-:W-:Y:S01]  /*40c0*/  UMOV UR19, 0x80000020 ;  /* 0x8000002000137882 */ /* 0x000fe20000000000 */
[----:B------:R-:W-:Y:S02]  /*40d0*/  WARPGROUP.DEPBAR.LE gsb0, 0x0 ;  /* 0x00008000000079c5 */ /* 0x000fe40000010000 */
[----:B------:R-:W-:-:S06]  /*40e0*/  WARPGROUP.ARRIVE ;  /* 0x00000000000079c5 */ /* 0x000fcc0000000000 */
[----:B------:R-:W-:Y:S03]  /*40f0*/  HGMMA.64x96x16.F32 R72, R144, gdesc[UR16].tnspB, R72, gsb0 ;  /* 0x4160001090487df0 */ /* 0x000fe60008000848 */
[----:B------:R-:W-:Y:S02]  /*4100*/  WARPGROUP.DEPBAR.LE gsb0, 0x0 ;  /* 0x00008000000079c5 */ /* 0x000fe40000010000 */
[----:B------:R1:W-:Y:S06]  /*4110*/  BAR.SYNC.DEFER_BLOCKING R6, 0xa0 ;  /* 0x000280060000751d */ /* 0x0003ec0000010000 */
[----:B------:R1:W-:Y:S04]  /*4120*/  STS.128 [R0+0xc000], R136 ;  /* 0x00c0008800007388 */ /* 0x0003e80000000c00 */
[----:B------:R1:W-:Y:S04]  /*4130*/  STS.128 [R0+0xc800], R140 ;  /* 0x00c8008c00007388 */ /* 0x0003e80000000c00 */
[----:B------:R1:W-:Y:S04]  /*4140*/  STS.128 [R0+0xd000], R128 ;  /* 0x00d0008000007388 */ /* 0x0003e80000000c00 */
[----:B------:R1:W-:Y:S04]  /*4150*/  STS.128 [R0+0xd800], R132 ;  /* 0x00d8008400007388 */ /* 0x0003e80000000c00 */
[----:B------:R1:W-:Y:S04]  /*4160*/  STS.128 [R0+0xe000], R120 ;  /* 0x00e0007800007388 */ /* 0x0003e80000000c00 */
[----:B------:R1:W-:Y:S01]  /*4170*/  STS.128 [R0+0xe800], R124 ;  /* 0x00e8007c00007388 */ /* 0x0003e20000000c00 */
[----:B------:R-:W-:Y:S01]  /*4180*/  @!PT LDS RZ, [RZ] ;  /* 0x00000000fffff984 */ /* 0x000fe20000000800 */
[----:B------:R-:W-:Y:S01]  /*4190*/  @!PT LDS RZ, [RZ] ;  /* 0x00000000fffff984 */ /* 0x000fe20000000800 */
[----:B------:R-:W-:Y:S01]  /*41a0*/  @!PT LDS RZ, [RZ] ;  /* 0x00000000fffff984 */ /* 0x000fe20000000800 */
[----:B------:R-:W-:Y:S01]  /*41b0*/  @!PT LDS RZ, [RZ] ;  /* 0x00000000fffff984 */ /* 0x000fe20000000800 */
[----:B------:R2:W-:Y:S06]  /*41c0*/  MEMBAR.ALL.CTA ;  /* 0x0000000000007992 */ /* 0x0005ec0000008000 */
[----:B--2---:R-:W2:Y:S02]  /*41d0*/  FENCE.VIEW.ASYNC.S ;  /* 0x00000000000073c6 */ /* 0x004ea40000000000 */
[----:B--2---:R1:W-:Y:S06]  /*41e0*/  BAR.ARV R5, 0xa0 ;  /* 0x000280050000751d */ /* 0x0043ec0000002000 */
[----:B------:R-:W-:Y:S05]  /*41f0*/  @!P0 BRA `(.L_x_24) ;  /* 0x0000000000048947 */ /* 0x000fea0003800000 */
[----:B------:R-:W-:Y:S01]  /*4200*/  BPT.TRAP 0x1 ;  /* 0x000000040000795c */ /* 0x000fe20000300000 */
.L_x_24:
[----:B------:R-:W-:Y:S02]  /*4210*/  UIADD3 UR4, UR4, 0x1, URZ ;  /* 0x0000000104047890 */ /* 0x000fe4000fffe03f */
[----:B------:R-:W-:Y:S02]  /*4220*/  UIADD3 UR8, UR8, 0x26820, URZ ;  /* 0x0002682008087890 */ /* 0x000fe4000fffe03f */
[----:B------:R-:W-:Y:S02]  /*4230*/  UISETP.GE.AND UP1, UPT, UR4, UR7, UPT ;  /* 0x000000070400728c */ /* 0x000fe4000bf26270 */
[----:B------:R-:W-:Y:S02]  /*4240*/  UPRMT UR8, URZ, 0x654, UR8 ;  /* 0x000006543f087896 */ /* 0x000fe40008000008 */
[----:B------:R-:W-:Y:S02]  /*4250*/  UIADD3 UR6, UR6, 0x1, URZ ;  /* 0x0000000106067890 */ /* 0x000fe4000fffe03f */
[----:B------:R-:W-:-:S02]  /*4260*/  PLOP3.LUT P0, PT, PT, PT, UP1, 0x80, 0x0 ;  /* 0x000000000000781c */ /* 0x000fc40003f0f018 */
[----:B------:R-:W-:-:S03]  /*4270*/  UISETP.NE.AND UP0, UPT, UR6, 0x2, UPT ;  /* 0x000000020600788c */ /* 0x000fc6000bf05270 */
[----:B------:R-:W-:Y:S01]  /*4280*/  SYNCS.ARRIVE.TRANS64.RED.A1T0 RZ, [UR8], RZ ;  /* 0x000000ffffff79a7 */ /* 0x000fe20008100408 */
[----:B------:R-:W-:Y:S02]  /*4290*/  USEL UR8, URZ, 0x1, UP0 ;  /* 0x000000013f087887 */ /* 0x000fe40008000000 */
[----:B------:R-:W-:Y:S02]  /*42a0*/  USEL UR6, UR6, URZ, UP0 ;  /* 0x0000003f06067287 */ /* 0x000fe40008000000 */
[----:B------:R-:W-:-:S03]  /*42b0*/  ULOP3.LUT UR5, UR5, UR8, URZ, 0x3c, !UPT ;  /* 0x0000000805057292 */ /* 0x000fc6000f8e3c3f */
[----:B------:R-:W-:Y:S09]  /*42c0*/  @!P0 BRA `(.L_x_25) ;  /* 0xffffffd000c88947 */ /* 0x000ff2000383ffff */
.L_x_14:
[----:B------:R-:W-:Y:S01]  /*42d0*/  LOP3.LUT P0, RZ, R16, 0x1bf, RZ, 0xc0, !PT ;  /* 0x000001bf10ff7812 */ /* 0x000fe2000780c0ff */
[----:B------:R-:W-:Y:S02]  /*42e0*/  ULDC UR4, c[0x0][0x740] ;  /* 0x0001d00000047ab9 */ /* 0x000fe40000000800 */
[----:B------:R-:W-:Y:S01]  /*42f0*/  FMUL.FTZ R72, R72, UR4 ;  /* 0x0000000448487c20 */ /* 0x000fe20008410000 */
        /* <DEDUP_REMOVED lines=47> */
[----:B------:R-:W-:Y:S06]  /*45f0*/  @!P0 BRA `(.L_x_26) ;  /* 0x0000000000408947 */ /* 0x000fec0003800000 */
[----:B-1----:R-:W-:Y:S01]  /*4600*/  MOV R0, 0x0 ;  /* 0x0000000000007802 */ /* 0x002fe20000000f00 */
[----:B------:R-:W-:Y:S01]  /*4610*/  ULDC.64 UR4, c[0x4][0x88] ;  /* 0x0100220000047ab9 */ /* 0x000fe20000000a00 */
[----:B------:R-:W-:Y:S01]  /*4620*/  ULDC.64 UR6, c[0x4][0x90] ;  /* 0x0100240000067ab9 */ /* 0x000fe20000000a00 */
[----:B------:R-:W-:Y:S01]  /*4630*/  IMAD.U32 R4, RZ, RZ, UR4 ;  /* 0x00000004ff047e24 */ /* 0x000fe2000f8e00ff */
[----:B------:R1:W2:Y:S01]  /*4640*/  LDC.64 R2, c[0x4][R0] ;  /* 0x0100000000027b82 */ /* 0x0002a20000000a00 */
        /* <DEDUP_REMOVED lines=8> */
[----:B-1----:R-:W-:-:S07]  /*46d0*/  IMAD.MOV.U32 R13, RZ, RZ, RZ ;  /* 0x000000ffff0d7224 */ /* 0x002fce00078e00ff */
[----:B------:R-:W-:-:S07]  /*46e0*/  LEPC R20, `(.L_x_26) ;  /* 0x000000001014794e */ /* 0x000fce0000000000 */
[----:B--2-45:R-:W-:Y:S05]  /*46f0*/  CALL.ABS.NOINC R2 ;  /* 0x0000000002007343 */ /* 0x034fea0003c00000 */
.L_x_26:
[----:B------:R-:W-:-:S13]  /*4700*/  LOP3.LUT P6, RZ, R228, 0x1bf, RZ, 0xc0, !PT ;  /* 0x000001bfe4ff7812 */ /* 0x000fda00078cc0ff */
[----:B------:R-:W-:Y:S05]  /*4710*/  @!P6 BRA `(.L_x_27) ;  /* 0x000000000040e947 */ /* 0x000fea0003800000 */
        /* <DEDUP_REMOVED lines=16> */
.L_x_27:
        /* <DEDUP_REMOVED lines=10> */
[----:B------:R-:W-:Y:S01]  /*48c0*/  MOV R12, 0x1 ;  /* 0x00000001000c7802 */ /* 0x000fe20000000f00 */
[----:B------:R-:W-:Y:S02]  /*48d0*/  IMAD.U32 R7, RZ, RZ, UR7 ;  /* 0x00000007ff077e24 */ /* 0x000fe4000f8e00ff */
[----:B------:R-:W-:-:S02]  /*48e0*/  IMAD.U32 R10, RZ, RZ, UR4 ;  /* 0x00000004ff0a7e24 */ /* 0x000fc4000f8e00ff */
[----:B------:R-:W-:Y:S02]  /*48f0*/  IMAD.U32 R11, RZ, RZ, UR5 ;  /* 0x00000005ff0b7e24 */ /* 0x000fe4000f8e00ff */
[----:B------:R-:W-:Y:S02]  /*4900*/  IMAD.MOV.U32 R8, RZ, RZ, 0x70 ;  /* 0x00000070ff087424 */ /* 0x000fe400078e00ff */
[----:B-1----:R-:W-:-:S07]  /*4910*/  IMAD.MOV.U32 R13, RZ, RZ, RZ ;  /* 0x000000ffff0d7224 */ /* 0x002fce00078e00ff */
[----:B------:R-:W-:-:S07]  /*4920*/  LEPC R20, `(.L_x_28) ;  /* 0x000000001014794e */ /* 0x000fce0000000000 */
[----:B--2-45:R-:W-:Y:S05]  /*4930*/  CALL.ABS.NOINC R2 ;  /* 0x0000000002007343 */ /* 0x034fea0003c00000 */
.L_x_28:
        /* <DEDUP_REMOVED lines=10> */
[----:B------:R-:W-:Y:S01]  /*49e0*/  MOV R13, RZ ;  /* 0x000000ff000d7202 */ /* 0x000fe20000000f00 */
[----:B------:R-:W-:Y:S02]  /*49f0*/  IMAD.U32 R6, RZ, RZ, UR4 ;  /* 0x00000004ff067e24 */ /* 0x000fe4000f8e00ff */
[----:B------:R-:W-:-:S02]  /*4a00*/  IMAD.U32 R7, RZ, RZ, UR5 ;  /* 0x00000005ff077e24 */ /* 0x000fc4000f8e00ff */
[----:B------:R-:W-:Y:S02]  /*4a10*/  IMAD.U32 R11, RZ, RZ, UR7 ;  /* 0x00000007ff0b7e24 */ /* 0x000fe4000f8e00ff */
[----:B------:R-:W-:Y:S02]  /*4a20*/  IMAD.MOV.U32 R8, RZ, RZ, 0x70 ;  /* 0x00000070ff087424 */ /* 0x000fe400078e00ff */
[----:B-1----:R-:W-:-:S07]  /*4a30*/  IMAD.MOV.U32 R12, RZ, RZ, 0x1 ;  /* 0x00000001ff0c7424 */ /* 0x002fce00078e00ff */
[----:B------:R-:W-:-:S07]  /*4a40*/  LEPC R20, `(.L_x_29) ;  /* 0x000000001014794e */ /* 0x000fce0000000000 */
[----:B--2-45:R-:W-:Y:S05]  /*4a50*/  CALL.ABS.NOINC R2 ;  /* 0x0000000002007343 */ /* 0x034fea0003c00000 */
.L_x_29:
[----:B-1----:R-:W1:Y:S01]  /*4a60*/  S2R R0, SR_TID.X ;  /* 0x0000000000007919 */ /* 0x002e620000002100 */
[----:B------:R-:W-:Y:S05]  /*4a70*/  WARPSYNC.ALL ;  /* 0x0000000000007948 */ /* 0x000fea0003800000 */
[----:B------:R-:W-:Y:S01]  /*4a80*/  BAR.SYNC.DEFER_BLOCKING 0x1, 0x100 ;  /* 0x0044000000007b1d */ /* 0x000fe20000010000 */
[----:B------:R-:W-:Y:S02]  /*4a90*/  F2FP.F16.F32.PACK_AB R24, R25, R24 ;  /* 0x000000181918723e */ /* 0x000fe400000000ff */
[----:B------:R-:W-:Y:S02]  /*4aa0*/  F2FP.F16.F32.PACK_AB R25, R27, R26 ;  /* 0x0000001a1b19723e */ /* 0x000fe400000000ff */
[----:B------:R-:W-:-:S02]  /*4ab0*/  F2FP.F16.F32.PACK_AB R32, R33, R32 ;  /* 0x000000202120723e */ /* 0x000fc400000000ff */
[----:B------:R-:W-:Y:S02]  /*4ac0*/  F2FP.F16.F32.PACK_AB R26, R29, R28 ;  /* 0x0000001c1d1a723e */ /* 0x000fe400000000ff */
[----:B------:R-:W-:Y:S02]  /*4ad0*/  F2FP.F16.F32.PACK_AB R27, R31, R30 ;  /* 0x0000001e1f1b723e */ /* 0x000fe400000000ff */
[----:B------:R-:W-:Y:S02]  /*4ae0*/  F2FP.F16.F32.PACK_AB R33, R35, R34 ;  /* 0x000000222321723e */ /* 0x000fe400000000ff */
[----:B------:R-:W-:Y:S02]  /*4af0*/  F2FP.F16.F32.PACK_AB R40, R41, R40 ;  /* 0x000000282928723e */ /* 0x000fe400000000ff */
[----:B------:R-:W-:Y:S02]  /*4b00*/  F2FP.F16.F32.PACK_AB R34, R37, R36 ;  /* 0x000000242522723e */ /* 0x000fe400000000ff */
[----:B------:R-:W-:-:S02]  /*4b10*/  F2FP.F16.F32.PACK_AB R35, R39, R38 ;  /* 0x000000262723723e */ /* 0x000fc400000000ff */
[----:B------:R-:W-:Y:S02]  /*4b20*/  F2FP.F16.F32.PACK_AB R41, R43, R42 ;  /* 0x0000002a2b29723e */ /* 0x000fe400000000ff */
[----:B------:R-:W-:Y:S02]  /*4b30*/  F2FP.F16.F32.PACK_AB R48, R49, R48 ;  /* 0x000000303130723e */ /* 0x000fe400000000ff */
[----:B------:R-:W-:Y:S01]  /*4b40*/  F2FP.F16.F32.PACK_AB R42, R45, R44 ;  /* 0x0000002c2d2a723e */ /* 0x000fe200000000ff */
[----:B------:R2:W-:Y:S01]  /*4b50*/  STSM.16.M88.4 [R22+0x6000], R24 ;  /* 0x0060001816007844 */ /* 0x0005e20000000200 */
[----:B------:R-:W-:Y:S01]  /*4b60*/  F2FP.F16.F32.PACK_AB R43, R47, R46 ;  /* 0x0000002e2f2b723e */ /* 0x000fe200000000ff */
[----:B-1----:R-:W-:Y:S01]  /*4b70*/  VIADD R0, R0, 0xffffff80 ;  /* 0xffffff8000007836 */ /* 0x002fe20000000000 */
[----:B------:R-:W-:Y:S01]  /*4b80*/  F2FP.F16.F32.PACK_AB R49, R51, R50 ;  /* 0x000000323331723e */ /* 0x000fe200000000ff */
[----:B------:R-:W-:Y:S01]  /*4b90*/  STSM.16.M88.4 [R23+0x6000], R32 ;  /* 0x0060002017007844 */ /* 0x000fe20000000200 */
[----:B------:R-:W-:-:S02]  /*4ba0*/  F2FP.F16.F32.PACK_AB R56, R57, R56 ;  /* 0x000000383938723e */ /* 0x000fc400000000ff */
[----:B------:R-:W-:Y:S01]  /*4bb0*/  SHF.R.S32.HI R3, RZ, 0x1f, R0 ;  /* 0x0000001fff037819 */ /* 0x000fe20000011400 */
[----:B------:R-:W-:Y:S01]  /*4bc0*/  STSM.16.M88.4 [R22+0x8000], R40 ;  /* 0x0080002816007844 */ /* 0x000fe20000000200 */
[----:B------:R-:W-:Y:S02]  /*4bd0*/  F2FP.F16.F32.PACK_AB R50, R53, R52 ;  /* 0x000000343532723e */ /* 0x000fe400000000ff */
[----:B------:R-:W-:Y:S02]  /*4be0*/  LEA.HI R3, R3, R0, RZ, 0x5 ;  /* 0x0000000003037211 */ /* 0x000fe400078f28ff */
[----:B------:R-:W-:Y:S02]  /*4bf0*/  F2FP.F16.F32.PACK_AB R51, R55, R54 ;  /* 0x000000363733723e */ /* 0x000fe400000000ff */
[----:B------:R-:W-:Y:S02]  /*4c00*/  SHF.R.S32.HI R0, RZ, 0x5, R3 ;  /* 0x00000005ff007819 */ /* 0x000fe40000011403 */
[----:B------:R-:W-:Y:S01]  /*4c10*/  F2FP.F16.F32.PACK_AB R57, R59, R58 ;  /* 0x0000003a3b39723e */ /* 0x000fe200000000ff */
[----:B------:R-:W-:Y:S01]  /*4c20*/  STSM.16.M88.4 [R23+0x8000], R48 ;  /* 0x0080003017007844 */ /* 0x000fe20000000200 */
[----:B------:R-:W-:-:S02]  /*4c30*/  F2FP.F16.F32.PACK_AB R64, R65, R64 ;  /* 0x000000404140723e */ /* 0x000fc400000000ff */
[----:B------:R-:W-:Y:S01]  /*4c40*/  F2FP.F16.F32.PACK_AB R58, R61, R60 ;  /* 0x0000003c3d3a723e */ /* 0x000fe200000000ff */
[----:B------:R-:W1:Y:S01]  /*4c50*/  SHFL.IDX PT, R0, R0, RZ, 0x1f ;  /* 0x00001fff00007589 */ /* 0x000e6200000e0000 */
[----:B------:R-:W-:Y:S02]  /*4c60*/  F2FP.F16.F32.PACK_AB R59, R63, R62 ;  /* 0x0000003e3f3b723e */ /* 0x000fe400000000ff */
[----:B------:R-:W-:Y:S02]  /*4c70*/  F2FP.F16.F32.PACK_AB R65, R67, R66 ;  /* 0x000000424341723e */ /* 0x000fe400000000ff */
[----:B------:R-:W-:Y:S01]  /*4c80*/  F2FP.F16.F32.PACK_AB R66, R69, R68 ;  /* 0x000000444542723e */ /* 0x000fe200000000ff */
[----:B------:R-:W-:Y:S01]  /*4c90*/  STSM.16.M88.4 [R22+0xa000], R56 ;  /* 0x00a0003816007844 */ /* 0x000fe20000000200 */
[----:B------:R-:W-:Y:S02]  /*4ca0*/  F2FP.F16.F32.PACK_AB R67, R71, R70 ;  /* 0x000000464743723e */ /* 0x000fe400000000ff */
[----:B------:R-:W-:-:S02]  /*4cb0*/  F2FP.F16.F32.PACK_AB R4, R73, R72 ;  /* 0x000000484904723e */ /* 0x000fc400000000ff */
[----:B------:R-:W-:Y:S01]  /*4cc0*/  F2FP.F16.F32.PACK_AB R5, R75, R74 ;  /* 0x0000004a4b05723e */ /* 0x000fe200000000ff */
[----:B------:R-:W-:Y:S01]  /*4cd0*/  STSM.16.M88.4 [R23+0xa000], R64 ;  /* 0x00a0004017007844 */ /* 0x000fe20000000200 */
[----:B------:R-:W-:Y:S02]  /*4ce0*/  F2FP.F16.F32.PACK_AB R6, R77, R76 ;  /* 0x0000004c4d06723e */ /* 0x000fe400000000ff */
[----:B------:R-:W-:Y:S02]  /*4cf0*/  F2FP.F16.F32.PACK_AB R7, R79, R78 ;  /* 0x0000004e4f07723e */ /* 0x000fe400000000ff */
[----:B------:R-:W-:Y:S02]  /*4d00*/  F2FP.F16.F32.PACK_AB R8, R81, R80 ;  /* 0x000000505108723e */ /* 0x000fe400000000ff */
[----:B------:R-:W-:Y:S01]  /*4d10*/  F2FP.F16.F32.PACK_AB R9, R83, R82 ;  /* 0x000000525309723e */ /* 0x000fe200000000ff */
[----:B------:R3:W-:Y:S01]  /*4d20*/  STSM.16.M88.4 [R22], R4 ;  /* 0x0000000416007844 */ /* 0x0007e20000000200 */
[----:B------:R-:W-:-:S02]  /*4d30*/  F2FP.F16.F32.PACK_AB R10, R85, R84 ;  /* 0x00000054550a723e */ /* 0x000fc400000000ff */
[----:B------:R-:W-:Y:S02]  /*4d40*/  F2FP.F16.F32.PACK_AB R11, R87, R86 ;  /* 0x00000056570b723e */ /* 0x000fe400000000ff */
[----:B------:R-:W-:Y:S02]  /*4d50*/  F2FP.F16.F32.PACK_AB R12, R89, R88 ;  /* 0x00000058590c723e */ /* 0x000fe400000000ff */
[----:B------:R-:W-:Y:S01]  /*4d60*/  F2FP.F16.F32.PACK_AB R13, R91, R90 ;  /* 0x0000005a5b0d723e */ /* 0x000fe200000000ff */
[----:B------:R1:W-:Y:S01]  /*4d70*/  STSM.16.M88.4 [R23], R8 ;  /* 0x0000000817007844 */ /* 0x0003e20000000200 */
[----:B------:R-:W-:Y:S02]  /*4d80*/  F2FP.F16.F32.PACK_AB R14, R93, R92 ;  /* 0x0000005c5d0e723e */ /* 0x000fe400000000ff */
[----:B------:R-:W-:Y:S02]  /*4d90*/  F2FP.F16.F32.PACK_AB R15, R95, R94 ;  /* 0x0000005e5f0f723e */ /* 0x000fe400000000ff */
[----:B--2---:R-:W-:-:S02]  /*4da0*/  F2FP.F16.F32.PACK_AB R24, R97, R96 ;  /* 0x000000606118723e */ /* 0x004fc400000000ff */
[----:B------:R-:W-:Y:S01]  /*4db0*/  F2FP.F16.F32.PACK_AB R25, R99, R98 ;  /* 0x000000626319723e */ /* 0x000fe200000000ff */
[----:B------:R2:W-:Y:S01]  /*4dc0*/  STSM.16.M88.4 [R22+0x2000], R12 ;  /* 0x0020000c16007844 */ /* 0x0005e20000000200 */
[----:B------:R-:W-:Y:S02]  /*4dd0*/  F2FP.F16.F32.PACK_AB R26, R101, R100 ;  /* 0x00000064651a723e */ /* 0x000fe400000000ff */
[----:B------:R-:W-:Y:S02]  /*4de0*/  F2FP.F16.F32.PACK_AB R27, R103, R102 ;  /* 0x00000066671b723e */ /* 0x000fe400000000ff */
[----:B---3--:R-:W-:Y:S02]  /*4df0*/  F2FP.F16.F32.PACK_AB R4, R105, R104 ;  /* 0x000000686904723e */ /* 0x008fe400000000ff */
[----:B------:R-:W-:Y:S01]  /*4e00*/  F2FP.F16.F32.PACK_AB R5, R107, R106 ;  /* 0x0000006a6b05723e */ /* 0x000fe200000000ff */
[----:B------:R2:W-:Y:S01]  /*4e10*/  STSM.16.M88.4 [R23+0x2000], R24 ;  /* 0x0020001817007844 */ /* 0x0005e20000000200 */
[----:B------:R-:W-:-:S02]  /*4e20*/  F2FP.F16.F32.PACK_AB R6, R109, R108 ;  /* 0x0000006c6d06723e */ /* 0x000fc400000000ff */
[----:B------:R-:W-:Y:S02]  /*4e30*/  F2FP.F16.F32.PACK_AB R7, R111, R110 ;  /* 0x0000006e6f07723e */ /* 0x000fe400000000ff */
[----:B------:R-:W-:Y:S02]  /*4e40*/  F2FP.F16.F32.PACK_AB R28, R113, R112 ;  /* 0x00000070711c723e */ /* 0x000fe400000000ff */
[----:B------:R-:W-:Y:S01]  /*4e50*/  F2FP.F16.F32.PACK_AB R29, R115, R114 ;  /* 0x00000072731d723e */ /* 0x000fe200000000ff */
[----:B------:R2:W-:Y:S01]  /*4e60*/  STSM.16.M88.4 [R22+0x4000], R4 ;  /* 0x0040000416007844 */ /* 0x0005e20000000200 */
[----:B------:R-:W-:Y:S02]  /*4e70*/  F2FP.F16.F32.PACK_AB R30, R117, R116 ;  /* 0x00000074751e723e */ /* 0x000fe400000000ff */
[----:B------:R-:W-:Y:S02]  /*4e80*/  F2FP.F16.F32.PACK_AB R31, R119, R118 ;  /* 0x00000076771f723e */ /* 0x000fe400000000ff */
[----:B-1----:R-:W-:-:S03]  /*4e90*/  ISETP.NE.AND P0, PT, R0, 0x7, PT ;  /* 0x000000070000780c */ /* 0x002fc60003f05270 */
[----:B------:R2:W-:Y:S01]  /*4ea0*/  STSM.16.M88.4 [R23+0x4000], R28 ;  /* 0x0040001c17007844 */ /* 0x0005e20000000200 */
[----:B------:R-:W-:Y:S01]  /*4eb0*/  @!PT LDS RZ, [RZ] ;  /* 0x00000000fffff984 */ /* 0x000fe20000000800 */
[----:B------:R-:W-:Y:S01]  /*4ec0*/  @!PT LDS RZ, [RZ] ;  /* 0x00000000fffff984 */ /* 0x000fe20000000800 */
[----:B------:R-:W-:Y:S01]  /*4ed0*/  @!PT LDS RZ, [RZ] ;  /* 0x00000000fffff984 */ /* 0x000fe20000000800 */
[----:B------:R1:W-:Y:S06]  /*4ee0*/  MEMBAR.ALL.CTA ;  /* 0x0000000000007992 */ /* 0x0003ec0000008000 */
[----:B-1----:R-:W1:Y:S02]  /*4ef0*/  FENCE.VIEW.ASYNC.S ;  /* 0x00000000000073c6 */ /* 0x002e640000000000 */
[----:B-1----:R-:W-:Y:S06]  /*4f00*/  BAR.ARV 0x1, 0x120 ;  /* 0x0044800000007b1d */ /* 0x002fec0000002000 */
[----:B------:R-:W-:Y:S05]  /*4f10*/  @P0 BRA `(.L_x_30) ;  /* 0x0000000000b40947 */ /* 0x000fea0003800000 */
[----:B------:R-:W-:Y:S01]  /*4f20*/  BAR.SYNC.DEFER_BLOCKING 0x1, 0x120 ;  /* 0x0044800000007b1d */ /* 0x000fe20000010000 */
[----:B------:R-:W-:-:S05]  /*4f30*/  ELECT P0, URZ, PT ;  /* 0x00000000003f782f */ /* 0x000fca0003800000 */
[----:B------:R-:W-:Y:S08]  /*4f40*/  BSSY B0, `(.L_x_30) ;  /* 0x000002a000007945 */ /* 0x000ff00003800000 */
[----:B------:R-:W-:Y:S05]  /*4f50*/  @!P0 BRA `(.L_x_31) ;  /* 0x0000000000a08947 */ /* 0x000fea0003800000 */
[----:B------:R-:W1:Y:S01]  /*4f60*/  S2UR UR10, SR_CTAID.X ;  /* 0x00000000000a79c3 */ /* 0x000e620000002500 */
[----:B------:R-:W-:Y:S01]  /*4f70*/  R2UR UR13, R16 ;  /* 0x00000000100d72ca */ /* 0x000fe200000e0000 */
[----:B------:R-:W-:Y:S01]  /*4f80*/  ULDC.64 UR6, c[0x0][0x198] ;  /* 0x0000660000067ab9 */ /* 0x000fe20000000a00 */
[----:B------:R-:W-:Y:S01]  /*4f90*/  UMOV UR9, URZ ;  /* 0x0000003f00097c82 */ /* 0x000fe20008000000 */
[----:B------:R-:W-:Y:S02]  /*4fa0*/  UIADD3 UR4, UP0, UR6, 0x770, URZ ;  /* 0x0000077006047890 */ /* 0x000fe4000ff1e03f */
[----:B------:R-:W-:Y:S02]  /*4fb0*/  UIADD3 UR6, UP1, UR6, 0x670, URZ ;  /* 0x0000067006067890 */ /* 0x000fe4000ff3e03f */
[----:B------:R-:W3:Y:S01]  /*4fc0*/  S2UR UR11, SR_CTAID.Y ;  /* 0x00000000000b79c3 */ /* 0x000ee20000002600 */
[----:B------:R-:W-:Y:S02]  /*4fd0*/  UIADD3.X UR5, URZ, UR7, URZ, UP0, !UPT ;  /* 0x000000073f057290 */ /* 0x000fe400087fe43f */
[----:B------:R-:W-:Y:S01]  /*4fe0*/  UIADD3.X UR7, URZ, UR7, URZ, UP1, !UPT ;  /* 0x000000073f077290 */ /* 0x000fe20008ffe43f */
[----:B------:R-:W-:-:S02]  /*4ff0*/  UMOV UR41, 0x20 ;  /* 0x0000002000297882 */ /* 0x000fc40000000000 */
[----:B------:R-:W-:Y:S02]  /*5000*/  UIADD3 UR8, UR13, 0x6000, URZ ;  /* 0x000060000d087890 */ /* 0x000fe4000fffe03f */
[----:B------:R-:W2:Y:S01]  /*5010*/  S2UR UR12, SR_CTAID.Z ;  /* 0x00000000000c79c3 */ /* 0x000ea20000002700 */
[----:B------:R-:W-:Y:S02]  /*5020*/  UIADD3 UR40, UR13, 0x8000, URZ ;  /* 0x000080000d287890 */ /* 0x000fe4000fffe03f */
[----:B------:R-:W-:Y:S02]  /*5030*/  UIADD3 UR32, UR13, 0xa000, URZ ;  /* 0x0000a0000d207890 */ /* 0x000fe4000fffe03f */
[----:B------:R-:W-:Y:S02]  /*5040*/  UIADD3 UR24, UR13, 0x2000, URZ ;  /* 0x000020000d187890 */ /* 0x000fe4000fffe03f */
[----:B------:R-:W-:Y:S02]  /*5050*/  UIADD3 UR16, UR13, 0x4000, URZ ;  /* 0x000040000d107890 */ /* 0x000fe4000fffe03f */
[----:B-1----:R-:W-:Y:S01]  /*5060*/  USHF.L.U32 UR10, UR10, 0x7, URZ ;  /* 0x000000070a0a7899 */ /* 0x002fe2000800063f */
[----:B------:R-:W-:Y:S01]  /*5070*/  UMOV UR33, 0x40 ;  /* 0x0000004000217882 */ /* 0x000fe20000000000 */
[----:B------:R-:W-:Y:S01]  /*5080*/  UMOV UR25, 0x20 ;  /* 0x0000002000197882 */ /* 0x000fe20000000000 */
[----:B------:R-:W-:Y:S01]  /*5090*/  UMOV UR17, 0x40 ;  /* 0x0000004000117882 */ /* 0x000fe20000000000 */
[----:B---3--:R-:W-:-:S03]  /*50a0*/  UMOV UR43, UR11 ;  /* 0x0000000b002b7c82 */ /* 0x008fc60008000000 */
[----:B------:R-:W-:Y:S01]  /*50b0*/  UMOV UR42, UR10 ;  /* 0x0000000a002a7c82 */ /* 0x000fe20008000000 */
[----:B------:R-:W-:Y:S01]  /*50c0*/  UMOV UR35, UR11 ;  /* 0x0000000b00237c82 */ /* 0x000fe20008000000 */
[----:B------:R-:W-:Y:S01]  /*50d0*/  UMOV UR34, UR10 ;  /* 0x0000000a00227c82 */ /* 0x000fe20008000000 */
[----:B------:R-:W-:Y:S01]  /*50e0*/  UMOV UR27, UR11 ;  /* 0x0000000b001b7c82 */ /* 0x000fe20008000000 */
[----:B------:R-:W-:Y:S01]  /*50f0*/  UMOV UR26, UR10 ;  /* 0x0000000a001a7c82 */ /* 0x000fe20008000000 */
[----:B------:R-:W-:Y:S01]  /*5100*/  UMOV UR19, UR11 ;  /* 0x0000000b00137c82 */ /* 0x000fe20008000000 */
[----:B------:R-:W-:Y:S01]  /*5110*/  UMOV UR18, UR10 ;  /* 0x0000000a00127c82 */ /* 0x000fe20008000000 */
[----:B--2---:R-:W-:Y:S01]  /*5120*/  UMOV UR44, UR12 ;  /* 0x0000000c002c7c82 */ /* 0x004fe20008000000 */
[----:B------:R-:W-:Y:S01]  /*5130*/  UMOV UR36, UR12 ;  /* 0x0000000c00247c82 */ /* 0x000fe20008000000 */
[----:B------:R1:W-:Y:S01]  /*5140*/  UTMASTG.4D [UR8], [UR4] ;  /* 0x00000008040073b5 */ /* 0x0003e20008018000 */
[----:B------:R-:W-:Y:S01]  /*5150*/  UMOV UR28, UR12 ;  /* 0x0000000c001c7c82 */ /* 0x000fe20008000000 */
[----:B------:R-:W-:Y:S01]  /*5160*/  UMOV UR20, UR12 ;  /* 0x0000000c00147c82 */ /* 0x000fe20008000000 */
[----:B------:R3:W-:Y:S01]  /*5170*/  UTMASTG.4D [UR40], [UR4] ;  /* 0x00000028040073b5 */ /* 0x0007e20008018000 */
[----:B------:R3:W-:Y:S01]  /*5180*/  UTMASTG.4D [UR32], [UR4] ;  /* 0x00000020040073b5 */ /* 0x0007e20008018000 */
[----:B-1----:R-:W-:-:S02]  /*5190*/  UMOV UR8, UR13 ;  /* 0x0000000d00087c82 */ /* 0x002fc40008000000 */
[----:B------:R3:W-:Y:S01]  /*51a0*/  UTMASTG.4D [UR8], [UR6] ;  /* 0x00000008060073b5 */ /* 0x0007e20008018000 */
[----:B------:R3:W-:Y:S01]  /*51b0*/  UTMASTG.4D [UR24], [UR6] ;  /* 0x00000018060073b5 */ /* 0x0007e20008018000 */
[----:B------:R3:W-:Y:S02]  /*51c0*/  UTMASTG.4D [UR16], [UR6] ;  /* 0x00000010060073b5 */ /* 0x0007e40008018000 */
[----:B---3--:R0:W-:Y:S02]  /*51d0*/  UTMACMDFLUSH ;  /* 0x00000000000079b7 */ /* 0x0081e40000000000 */
.L_x_31:
[----:B------:R-:W-:Y:S05]  /*51e0*/  BSYNC B0 ;  /* 0x0000000000007941 */ /* 0x000fea0003800000 */
.L_x_30:
[----:B------:R-:W-:-:S04]  /*51f0*/  DEPBAR.LE SB0, 0x0 ;  /* 0x000080000000791a */ /* 0x000fc80000000000 */
[----:B------:R-:W-:Y:S05]  /*5200*/  EXIT ;  /* 0x000000000000794d */ /* 0x000fea0003800000 */
.L_x_4:
[----:B------:R-:W-:-:S08]  /*5210*/  NOP ;  /* 0x0000000000007918 */ /* 0x000fd00000000000 */
[----:B------:R-:W1:-:S00]  /*5220*/  USETMAXREG.DEALLOC.CTAPOOL 0x18 ;  /* 0x00000018000079c8 */ /* 0x000e4000080e0500 */
[----:B-1----:R-:W-:Y:S01]  /*5230*/  LOP3.LUT R2, R0, 0x3, RZ, 0xc0, !PT ;  /* 0x0000000300027812 */ /* 0x002fe200078ec0ff */
[----:B------:R-:W-:-:S05]  /*5240*/  IMAD.MOV.U32 R0, RZ, RZ, RZ ;  /* 0x000000ffff007224 */ /* 0x000fca00078e00ff */
[----:B------:R-:W1:Y:S02]  /*5250*/  SHFL.IDX PT, R2, R2, RZ, 0x1f ;  /* 0x00001fff02027589 */ /* 0x000e6400000e0000 */
[----:B-1----:R-:W-:-:S13]  /*5260*/  ISETP.NE.AND P0, PT, R2, RZ, PT ;  /* 0x000000ff0200720c */ /* 0x002fda0003f05270 */
[----:B------:R-:W-:Y:S05]  /*5270*/  @!P0 BRA `(.L_x_32) ;  /* 0x0000000800b08947 */ /* 0x000fea0003800000 */
[----:B------:R-:W-:-:S13]  /*5280*/  ISETP.NE.AND P0, PT, R2, 0x1, PT ;  /* 0x000000010200780c */ /* 0x000fda0003f05270 */
[----:B------:R-:W-:Y:S05]  /*5290*/  @P0 EXIT ;  /* 0x000000000000094d */ /* 0x000fea0003800000 */
[----:B------:R-:W1:Y:S02]  /*52a0*/  S2UR UR11, SR_CTAID.Z ;  /* 0x00000000000b79c3 */ /* 0x000e640000002700 */
[----:B-1----:R-:W-:-:S13]  /*52b0*/  ISETP.LE.AND P0, PT, RZ, UR11, PT ;  /* 0x0000000bff007c0c */ /* 0x002fda000bf03270 */
[----:B------:R-:W-:Y:S05]  /*52c0*/  @!P0 EXIT ;  /* 0x000000000000894d */ /* 0x000fea0003800000 */
[----:B------:R-:W1:Y:S01]  /*52d0*/  S2UR UR7, SR_CTAID.Y ;  /* 0x00000000000779c3 */ /* 0x000e620000002600 */
[----:B------:R-:W-:Y:S01]  /*52e0*/  ULDC.64 UR8, c[0x0][0x2d8] ;  /* 0x0000b60000087ab9 */ /* 0x000fe20000000a00 */
[----:B------:R-:W-:-:S06]  /*52f0*/  ELECT P0, URZ, PT ;  /* 0x00000000003f782f */ /* 0x000fcc0003800000 */
[----:B------:R-:W2:Y:S01]  /*5300*/  LDC R2, c[0x0][0x280] ;  /* 0x0000a000ff027b82 */ /* 0x000ea20000000800 */
[----:B-1----:R-:W-:-:S04]  /*5310*/  USHF.R.S32.HI UR4, URZ, 0x1f, UR7 ;  /* 0x0000001f3f047899 */ /* 0x002fc80008011407 */
[----:B------:R-:W-:Y:S02]  /*5320*/  UIMAD UR6, UR4, UR8, URZ ;  /* 0x00000008040672a4 */ /* 0x000fe4000f8e023f */
[----:B------:R-:W-:Y:S01]  /*5330*/  UIMAD.WIDE.U32 UR4, UR7, UR8, URZ ;  /* 0x00000008070472a5 */ /* 0x000fe2000f8e003f */
[----:B--2---:R-:W-:Y:S01]  /*5340*/  ISETP.GE.AND P1, PT, R2, 0x1, PT ;  /* 0x000000010200780c */ /* 0x004fe20003f26270 */
[----:B------:R-:W-:Y:S02]  /*5350*/  UIMAD UR7, UR7, UR9, UR6 ;  /* 0x00000009070772a4 */ /* 0x000fe4000f8e0206 */
[----:B------:R-:W-:Y:S01]  /*5360*/  USHF.R.S32.HI UR6, URZ, 0x1f, UR11 ;  /* 0x0000001f3f067899 */ /* 0x000fe2000801140b */
[----:B------:R-:W-:Y:S01]  /*5370*/  ULDC.64 UR8, c[0x0][0x2e0] ;  /* 0x0000b80000087ab9 */ /* 0x000fe20000000a00 */
[----:B------:R-:W-:Y:S02]  /*5380*/  UIADD3 UR5, UR5, UR7, URZ ;  /* 0x0000000705057290 */ /* 0x000fe4000fffe03f */
[----:B------:R-:W-:-:S04]  /*5390*/  UIMAD UR6, UR6, UR8, URZ ;  /* 0x00000008060672a4 */ /* 0x000fc8000f8e023f */
[----:B------:R-:W-:Y:S02]  /*53a0*/  UIMAD UR10, UR11, UR9, UR6 ;  /* 0x000000090b0a72a4 */ /* 0x000fe4000f8e0206 */
[----:B------:R-:W-:Y:S01]  /*53b0*/  UIMAD.WIDE.U32 UR6, UR11, UR8, UR4 ;  /* 0x000000080b0672a5 */ /* 0x000fe2000f8e0004 */
[----:B------:R-:W-:Y:S11]  /*53c0*/  @!P1 EXIT ;  /* 0x000000000000994d */ /* 0x000ff60003800000 */
[C---:B------:R-:W-:Y:S01]  /*53d0*/  VIADD R0, R2.reuse, 0x3f ;  /* 0x0000003f02007836 */ /* 0x040fe20000000000 */
[----:B------:R-:W-:Y:S01]  /*53e0*/  ISETP.GE.AND P1, PT, R2, 0x41, PT ;  /* 0x000000410200780c */ /* 0x000fe20003f26270 */
[----:B------:R-:W-:Y:S01]  /*53f0*/  UIADD3 UR10, UR7, UR10, URZ ;  /* 0x0000000a070a7290 */ /* 0x000fe2000fffe03f */
[----:B------:R-:W-:Y:S02]  /*5400*/  UMOV UR4, URZ ;  /* 0x0000003f00047c82 */ /* 0x000fe40008000000 */
[----:B------:R-:W-:-:S04]  /*5410*/  SHF.R.S32.HI R3, RZ, 0x1f, R0 ;  /* 0x0000001fff037819 */ /* 0x000fc80000011400 */
[----:B------:R-:W-:-:S04]  /*5420*/  LEA.HI R3, R3, R0, RZ, 0x6 ;  /* 0x0000000003037211 */ /* 0x000fc800078f30ff */
[----:B------:R-:W-:-:S04]  /*5430*/  SHF.R.S32.HI R0, RZ, 0x6, R3 ;  /* 0x00000006ff007819 */ /* 0x000fc80000011403 */
[----:B------:R-:W-:-:S04]  /*5440*/  VIMNMX R0, R0, 0x1, !PT ;  /* 0x0000000100007848 */ /* 0x000fc80007fe0100 */
[----:B------:R-:W-:Y:S01]  /*5450*/  LOP3.LUT R3, R0, 0x1, RZ, 0xc0, !PT ;  /* 0x0000000100037812 */ /* 0x000fe200078ec0ff */
[----:B------:R-:W-:Y:S06]  /*5460*/  @!P1 BRA `(.L_x_33) ;  /* 0x0000000400789947 */ /* 0x000fec0003800000 */
[----:B------:R-:W-:Y:S01]  /*5470*/  ULDC.64 UR16, c[0x0][0x2c0] ;  /* 0x0000b00000107ab9 */ /* 0x000fe20000000a00 */
[----:B------:R-:W-:Y:S01]  /*5480*/  IMAD.IADD R0, R0, 0x1, -R3 ;  /* 0x0000000100007824 */ /* 0x000fe200078e0a03 */
[----:B------:R-:W-:Y:S01]  /*5490*/  ULEA UR16, UP0, UR6, UR16, 0x2 ;  /* 0x0000001006107291 */ /* 0x000fe2000f80103f */
[----:B------:R-:W-:Y:S01]  /*54a0*/  UMOV UR4, URZ ;  /* 0x0000003f00047c82 */ /* 0x000fe20008000000 */
[----:B------:R-:W-:Y:S02]  /*54b0*/  UMOV UR5, URZ ;  /* 0x0000003f00057c82 */ /* 0x000fe40008000000 */
[----:B------:R-:W-:Y:S02]  /*54c0*/  ULEA.HI.X UR17, UR6, UR17, UR10, 0x2, UP0 ;  /* 0x0000001106117291 */ /* 0x000fe400080f140a */
[----:B------:R-:W-:Y:S02]  /*54d0*/  UIADD3 UR12, UP0, UR16, 0x3000, URZ ;  /* 0x00003000100c7890 */ /* 0x000fe4000ff1e03f */
[----:B------:R-:W-:-:S02]  /*54e0*/  UIADD3 UR14, UP1, UR16, 0x6000, URZ ;  /* 0x00006000100e7890 */ /* 0x000fc4000ff3e03f */
[----:B------:R-:W-:Y:S02]  /*54f0*/  UIADD3 UR16, UP2, UR16, 0x9000, URZ ;  /* 0x0000900010107890 */ /* 0x000fe4000ff5e03f */
[----:B------:R-:W-:Y:S02]  /*5500*/  UIADD3.X UR13, URZ, UR17, URZ, UP0, !UPT ;  /* 0x000000113f0d7290 */ /* 0x000fe400087fe43f */
[----:B------:R-:W-:Y:S02]  /*5510*/  UIADD3.X UR15, URZ, UR17, URZ, UP1, !UPT ;  /* 0x000000113f0f7290 */ /* 0x000fe40008ffe43f */
[----:B------:R-:W-:Y:S01]  /*5520*/  UIADD3.X UR17, URZ, UR17, URZ, UP2, !UPT ;  /* 0x000000113f117290 */ /* 0x000fe200097fe43f */
[----:B------:R-:W-:-:S11]  /*5530*/  ULDC.64 UR20, c[0x0][0x2c0] ;  /* 0x0000b00000147ab9 */ /* 0x000fd60000000a00 */
.L_x_46:
[----:B------:R-:W-:Y:S01]  /*5540*/  UIMAD UR8, UR4, 0x3000, URZ ;  /* 0x00003000040878a4 */ /* 0x000fe2000f8e023f */
[----:B------:R-:W-:Y:S01]  /*5550*/  BAR.SYNC.DEFER_BLOCKING 0xd, 0xa0 ;  /* 0x0342800000007b1d */ /* 0x000fe20000010000 */
[----:B------:R-:W-:Y:S02]  /*5560*/  UIMAD UR11, UR5, 0x1800, URZ ;  /* 0x00001800050b78a4 */ /* 0x000fe4000f8e023f */
[----:B------:R-:W-:Y:S02]  /*5570*/  UIMAD.WIDE UR24, UR8, 0x4, UR12 ;  /* 0x00000004081878a5 */ /* 0x000fe4000f8e020c */
[----:B------:R-:W-:Y:S01]  /*5580*/  UIMAD.WIDE UR22, UR8, 0x4, UR14 ;  /* 0x00000004081678a5 */ /* 0x000fe2000f8e020e */
[----:B------:R-:W-:Y:S01]  /*5590*/  BSSY B0, `(.L_x_34) ;  /* 0x0000010000007945 */ /* 0x000fe20003800000 */
[----:B------:R-:W-:-:S03]  /*55a0*/  UIMAD.WIDE UR8, UR8, 0x4, UR16 ;  /* 0x00000004080878a5 */ /* 0x000fc6000f8e0210 */
[----:B------:R-:W-:Y:S09]  /*55b0*/  @!P0 BRA `(.L_x_35) ;  /* 0x0000000000348947 */ /* 0x000ff20003800000 */
[----:B------:R-:W1:Y:S01]  /*55c0*/  S2UR UR19, SR_CgaCtaId ;  /* 0x00000000001379c3 */ /* 0x000e620000008800 */
[----:B------:R-:W-:Y:S01]  /*55d0*/  UIADD3 UR26, UP0, UR11, UR6, URZ ;  /* 0x000000060b1a7290 */ /* 0x000fe2000ff1e03f */
[----:B------:R-:W-:-:S03]  /*55e0*/  UMOV UR18, 0x400 ;  /* 0x0000040000127882 */ /* 0x000fc60000000000 */
[----:B------:R-:W-:Y:S02]  /*55f0*/  ULEA.HI.X.SX32 UR27, UR11, UR10, 0x1, UP0 ;  /* 0x0000000a0b1b7291 */ /* 0x000fe400080f0e3f */
[----:B------:R-:W-:-:S04]  /*5600*/  ULEA UR28, UP0, UR26, UR20, 0x2 ;  /* 0x000000141a1c7291 */ /* 0x000fc8000f80103f */
[----:B------:R-:W-:-:S03]  /*5610*/  ULEA.HI.X UR29, UR26, UR21, UR27, 0x2, UP0 ;  /* 0x000000151a1d7291 */ /* 0x000fc600080f141b */
[----:B------:R-:W-:Y:S01]  /*5620*/  UMOV UR26, 0x0 ;  /* 0x00000000001a7882 */ /* 0x000fe20000000000 */
[----:B------:R-:W-:Y:S01]  /*5630*/  UMOV UR27, 0x14f00000 ;  /* 0x14f00000001b7882 */ /* 0x000fe20000000000 */
[----:B-1----:R-:W-:-:S03]  /*5640*/  ULEA UR18, UR19, UR18, 0x18 ;  /* 0x0000001213127291 */ /* 0x002fc6000f8ec03f */
[----:B------:R-:W-:Y:S01]  /*5650*/  UMOV UR19, 0x300 ;  /* 0x0000030000137882 */ /* 0x000fe20000000000 */
[----:B------:R-:W-:-:S09]  /*5660*/  UIADD3 UR18, UR18, 0xc000, URZ ;  /* 0x0000c00012127890 */ /* 0x000fd2000fffe03f */
[----:B------:R1:W-:Y:S02]  /*5670*/  UBLKRED.G.S.ADD.F32.RN [UR28], [UR18], UR19, desc[UR26] ;  /* 0x00001a1c120073bb */ /* 0x0003e400080a1413 */
[----:B-1----:R0:W-:Y:S02]  /*5680*/  UTMACMDFLUSH ;  /* 0x00000000000079b7 */ /* 0x0021e40000000000 */
.L_x_35:
[----:B------:R-:W-:Y:S05]  /*5690*/  BSYNC B0 ;  /* 0x0000000000007941 */ /* 0x000fea0003800000 */
.L_x_34:
[----:B------:R-:W-:Y:S06]  /*56a0*/  BAR.SYNC.DEFER_BLOCKING 0xe, 0xa0 ;  /* 0x0382800000007b1d */ /* 0x000fec0000010000 */
[----:B------:R-:W-:Y:S04]  /*56b0*/  BSSY B0, `(.L_x_36) ;  /* 0x000000c000007945 */ /* 0x000fe80003800000 */
[----:B------:R-:W-:Y:S05]  /*56c0*/  @!P0 BRA `(.L_x_37) ;  /* 0x0000000000288947 */ /* 0x000fea0003800000 */
[----:B------:R-:W1:Y:S01]  /*56d0*/  S2UR UR19, SR_CgaCtaId ;  /* 0x00000000001379c3 */ /* 0x000e620000008800 */
[----:B------:R-:W-:Y:S01]  /*56e0*/  UMOV UR18, 0x400 ;  /* 0x0000040000127882 */ /* 0x000fe20000000000 */
[----:B------:R-:W-:Y:S01]  /*56f0*/  UMOV UR26, 0x0 ;  /* 0x00000000001a7882 */ /* 0x000fe20000000000 */
[----:B------:R-:W-:Y:S01]  /*5700*/  UMOV UR27, 0x14f00000 ;  /* 0x14f00000001b7882 */ /* 0x000fe20000000000 */
[----:B-1----:R-:W-:-:S03]  /*5710*/  ULEA UR18, UR19, UR18, 0x18 ;  /* 0x0000001213127291 */ /* 0x002fc6000f8ec03f */
[----:B------:R-:W-:Y:S01]  /*5720*/  UMOV UR19, 0x300 ;  /* 0x0000030000137882 */ /* 0x000fe20000000000 */
[----:B------:R-:W-:-:S09]  /*5730*/  UIADD3 UR18, UR18, 0xf000, URZ ;  /* 0x0000f00012127890 */ /* 0x000fd2000fffe03f */
[----:B------:R1:W-:Y:S01]  /*5740*/  UBLKRED.G.S.ADD.F32.RN [UR24], [UR18], UR19, desc[UR26] ;  /* 0x00001a18120073bb */ /* 0x0003e200080a1413 */
[----:B------:R0:W-:Y:S01]  /*5750*/  UTMACMDFLUSH ;  /* 0x00000000000079b7 */ /* 0x0001e20000000000 */
[----:B-1----:R-:W-:-:S04]  /*5760*/  DEPBAR.LE SB0, 0x1 ;  /* 0x000080400000791a */ /* 0x002fc80000000000 */
.L_x_37:
[----:B------:R-:W-:Y:S05]  /*5770*/  BSYNC B0 ;  /* 0x0000000000007941 */ /* 0x000fea0003800000 */
.L_x_36:
[----:B------:R-:W-:Y:S06]  /*5780*/  BAR.ARV 0xa, 0xa0 ;  /* 0x0282800000007b1d */ /* 0x000fec0000002000 */
[----:B------:R-:W-:Y:S04]  /*5790*/  BSSY B0, `(.L_x_38) ;  /* 0x0000003000007945 */ /* 0x000fe80003800000 */
[----:B------:R-:W-:Y:S05]  /*57a0*/  @!P0 BRA `(.L_x_39) ;  /* 0x0000000000048947 */ /* 0x000fea0003800000 */
[----:B------:R-:W-:-:S04]  /*57b0*/  DEPBAR.LE SB0, 0x0 ;  /* 0x000080000000791a */ /* 0x000fc80000000000 */
.L_x_39:
[----:B------:R-:W-:Y:S05]  /*57c0*/  BSYNC B0 ;  /* 0x0000000000007941 */ /* 0x000fea0003800000 */
.L_x_38:
[----:B------:R-:W-:Y:S06]  /*57d0*/  BAR.ARV 0xb, 0xa0 ;  /* 0x02c2800000007b1d */ /* 0x000fec0000002000 */
[----:B------:R-:W-:Y:S02]  /*57e0*/  BSSY B0, `(.L_x_40) ;  /* 0x000000c000007945 */ /* 0x000fe40003800000 */
[----:B------:R-:W-:Y:S06]  /*57f0*/  BAR.SYNC.DEFER_BLOCKING 0xd, 0xa0 ;  /* 0x0342800000007b1d */ /* 0x000fec0000010000 */
        /* <DEDUP_REMOVED lines=8> */
[----:B------:R1:W-:Y:S02]  /*5880*/  UBLKRED.G.S.ADD.F32.RN [UR22], [UR18], UR19, desc[UR24] ;  /* 0x00001816120073bb */ /* 0x0003e400080a1413 */
[----:B-1----:R0:W-:Y:S02]  /*5890*/  UTMACMDFLUSH ;  /* 0x00000000000079b7 */ /* 0x0021e40000000000 */
.L_x_41:
[----:B------:R-:W-:Y:S05]  /*58a0*/  BSYNC B0 ;  /* 0x0000000000007941 */ /* 0x000fea0003800000 */
.L_x_40:
        /* <DEDUP_REMOVED lines=13> */
.L_x_43:
[----:B------:R-:W-:Y:S05]  /*5980*/  BSYNC B0 ;  /* 0x0000000000007941 */ /* 0x000fea0003800000 */
.L_x_42:
[----:B------:R-:W-:Y:S01]  /*5990*/  VIADD R0, R0, 0xfffffffe ;  /* 0xfffffffe00007836 */ /* 0x000fe20000000000 */
[----:B------:R-:W-:Y:S06]  /*59a0*/  BAR.ARV 0xa, 0xa0 ;  /* 0x0282800000007b1d */ /* 0x000fec0000002000 */
[----:B------:R-:W-:Y:S01]  /*59b0*/  BSSY B0, `(.L_x_44) ;  /* 0x0000004000007945 */ /* 0x000fe20003800000 */
[----:B------:R-:W-:-:S03]  /*59c0*/  ISETP.NE.AND P1, PT, R0, RZ, PT ;  /* 0x000000ff0000720c */ /* 0x000fc60003f25270 */
[----:B------:R-:W-:Y:S10]  /*59d0*/  @!P0 BRA `(.L_x_45) ;  /* 0x0000000000048947 */ /* 0x000ff40003800000 */
[----:B------:R-:W-:-:S04]  /*59e0*/  DEPBAR.LE SB0, 0x0 ;  /* 0x000080000000791a */ /* 0x000fc80000000000 */
.L_x_45:
[----:B------:R-:W-:Y:S05]  /*59f0*/  BSYNC B0 ;  /* 0x0000000000007941 */ /* 0x000fea0003800000 */
.L_x_44:
[----:B------:R-:W-:Y:S06]  /*5a00*/  BAR.ARV 0xb, 0xa0 ;  /* 0x02c2800000007b1d */ /* 0x000fec0000002000 */
[----:B------:R-:W-:Y:S02]  /*5a10*/  UIADD3 UR5, UR5, 0x2, URZ ;  /* 0x0000000205057890 */ /* 0x000fe4000fffe03f */
[----:B------:R-:W-:Y:S01]  /*5a20*/  UIADD3 UR4, UR4, 0x1, URZ ;  /* 0x0000000104047890 */ /* 0x000fe2000fffe03f */
[----:B------:R-:W-:Y:S11]  /*5a30*/  @P1 BRA `(.L_x_46) ;  /* 0xfffffff800c01947 */ /* 0x000ff6000383ffff */
[----:B------:R-:W-:-:S12]  /*5a40*/  UIADD3 UR4, UR11, 0x3000, URZ ;  /* 0x000030000b047890 */ /* 0x000fd8000fffe03f */
.L_x_33:
[----:B------:R-:W-:-:S13]  /*5a50*/  ISETP.NE.AND P1, PT, R3, RZ, PT ;  /* 0x000000ff0300720c */ /* 0x000fda0003f25270 */
[----:B------:R-:W-:Y:S05]  /*5a60*/  @!P1 EXIT ;  /* 0x000000000000994d */ /* 0x000fea0003800000 */
[----:B------:R-:W-:Y:S06]  /*5a70*/  BAR.SYNC.DEFER_BLOCKING 0xd, 0xa0 ;  /* 0x0342800000007b1d */ /* 0x000fec0000010000 */
[----:B------:R-:W-:Y:S04]  /*5a80*/  BSSY B0, `(.L_x_47) ;  /* 0x0000010000007945 */ /* 0x000fe80003800000 */
[----:B------:R-:W-:Y:S05]  /*5a90*/  @!P0 BRA `(.L_x_48) ;  /* 0x0000000000388947 */ /* 0x000fea0003800000 */
[----:B------:R-:W1:Y:S01]  /*5aa0*/  S2UR UR11, SR_CgaCtaId ;  /* 0x00000000000b79c3 */ /* 0x000e620000008800 */
[----:B------:R-:W-:Y:S01]  /*5ab0*/  UIADD3 UR12, UP0, UR4, UR6, URZ ;  /* 0x00000006040c7290 */ /* 0x000fe2000ff1e03f */
[----:B------:R-:W-:Y:S01]  /*5ac0*/  UMOV UR5, 0x400 ;  /* 0x0000040000057882 */ /* 0x000fe20000000000 */
[----:B------:R-:W-:Y:S02]  /*5ad0*/  ULDC.64 UR8, c[0x0][0x2c0] ;  /* 0x0000b00000087ab9 */ /* 0x000fe40000000a00 */
        /* <DEDUP_REMOVED lines=10> */
.L_x_48:
[----:B------:R-:W-:Y:S05]  /*5b80*/  BSYNC B0 ;  /* 0x0000000000007941 */ /* 0x000fea0003800000 */
.L_x_47:
[----:B------:R-:W-:Y:S06]  /*5b90*/  BAR.SYNC.DEFER_BLOCKING 0xe, 0xa0 ;  /* 0x0382800000007b1d */ /* 0x000fec0000010000 */
[----:B------:R-:W-:Y:S04]  /*5ba0*/  BSSY B0, `(.L_x_49) ;  /* 0x0000012000007945 */ /* 0x000fe80003800000 */
[----:B------:R-:W-:Y:S05]  /*5bb0*/  @!P0 BRA `(.L_x_50) ;  /* 0x0000000000408947 */ /* 0x000fea0003800000 */
[----:B------:R-:W1:Y:S01]  /*5bc0*/  S2UR UR12, SR_CgaCtaId ;  /* 0x00000000000c79c3 */ /* 0x000e620000008800 */
[----:B------:R-:W-:Y:S01]  /*5bd0*/  UIADD3 UR5, UR4, 0xc00, URZ ;  /* 0x00000c0004057890 */ /* 0x000fe2000fffe03f */
[----:B------:R-:W-:Y:S01]  /*5be0*/  UMOV UR11, 0x400 ;  /* 0x00000400000b7882 */ /* 0x000fe20000000000 */
[----:B------:R-:W-:Y:S02]  /*5bf0*/  ULDC.64 UR8, c[0x0][0x2c0] ;  /* 0x0000b00000087ab9 */ /* 0x000fe40000000a00 */
[----:B------:R-:W-:-:S04]  /*5c00*/  UIADD3 UR13, UP0, UR5, UR6, URZ ;  /* 0x00000006050d7290 */ /* 0x000fc8000ff1e03f */
        /* <DEDUP_REMOVED lines=11> */
.L_x_50:
[----:B------:R-:W-:Y:S05]  /*5cc0*/  BSYNC B0 ;  /* 0x0000000000007941 */ /* 0x000fea0003800000 */
.L_x_49:
[----:B------:R-:W-:Y:S06]  /*5cd0*/  BAR.ARV 0xa, 0xa0 ;  /* 0x0282800000007b1d */ /* 0x000fec0000002000 */
[----:B------:R-:W-:Y:S04]  /*5ce0*/  BSSY B0, `(.L_x_51) ;  /* 0x0000003000007945 */ /* 0x000fe80003800000 */
[----:B------:R-:W-:Y:S05]  /*5cf0*/  @!P0 BRA `(.L_x_52) ;  /* 0x0000000000048947 */ /* 0x000fea0003800000 */
[----:B------:R-:W-:-:S04]  /*5d00*/  DEPBAR.LE SB0, 0x0 ;  /* 0x000080000000791a */ /* 0x000fc80000000000 */
.L_x_52:
[----:B------:R-:W-:Y:S05]  /*5d10*/  BSYNC B0 ;  /* 0x0000000000007941 */ /* 0x000fea0003800000 */
.L_x_51:
[----:B------:R-:W-:Y:S06]  /*5d20*/  BAR.ARV 0xb, 0xa0 ;  /* 0x02c2800000007b1d */ /* 0x000fec0000002000 */
[----:B------:R-:W-:Y:S05]  /*5d30*/  EXIT ;  /* 0x000000000000794d */ /* 0x000fea0003800000 */
.L_x_32:
[----:B------:R-:W1:Y:S01]  /*5d40*/  S2UR UR21, SR_CTAID.Z ;  /* 0x00000000001579c3 */ /* 0x000e620000002700 */
[----:B------:R-:W-:Y:S01]  /*5d50*/  IMAD.MOV.U32 R9, RZ, RZ, 0x1 ;  /* 0x00000001ff097424 */ /* 0x000fe200078e00ff */
[----:B-1----:R-:W-:-:S13]  /*5d60*/  ISETP.LE.AND P0, PT, RZ, UR21, PT ;  /* 0x00000015ff007c0c */ /* 0x002fda000bf03270 */
[----:B------:R-:W-:Y:S05]  /*5d70*/  @!P0 BRA `(.L_x_53) ;  /* 0x00000020000c8947 */ /* 0x000fea0003800000 */
[----:B------:R-:W1:Y:S01]  /*5d80*/  S2UR UR20, SR_CTAID.Y ;  /* 0x00000000001479c3 */ /* 0x000e620000002600 */
[----:B------:R-:W-:Y:S01]  /*5d90*/  ULDC.64 UR6, c[0x0][0x718] ;  /* 0x0001c60000067ab9 */ /* 0x000fe20000000a00 */
[----:B------:R-:W-:Y:S01]  /*5da0*/  ULDC.64 UR10, c[0x0][0x730] ;  /* 0x0001cc00000a7ab9 */ /* 0x000fe20000000a00 */
[----:B------:R-:W-:Y:S01]  /*5db0*/  ULDC.64 UR12, c[0x0][0x720] ;  /* 0x0001c800000c7ab9 */ /* 0x000fe20000000a00 */
[----:B------:R-:W-:Y:S01]  /*5dc0*/  ULDC.64 UR14, c[0x0][0x738] ;  /* 0x0001ce00000e7ab9 */ /* 0x000fe20000000a00 */
[----:B------:R-:W-:Y:S01]  /*5dd0*/  ELECT P0, URZ, PT ;  /* 0x00000000003f782f */ /* 0x000fe20003800000 */
[----:B------:R-:W-:Y:S01]  /*5de0*/  BSSY B0, `(.L_x_53) ;  /* 0x00001fc000007945 */ /* 0x000fe20003800000 */
[----:B------:R-:W-:Y:S01]  /*5df0*/  IMAD.MOV.U32 R0, RZ, RZ, RZ ;  /* 0x000000ffff007224 */ /* 0x000fe200078e00ff */
[----:B-1----:R-:W-:Y:S02]  /*5e00*/  USHF.R.S32.HI UR9, URZ, 0x1f, UR20 ;  /* 0x0000001f3f097899 */ /* 0x002fe40008011414 */
[----:B------:R-:W-:-:S02]  /*5e10*/  UIMAD.WIDE.U32 UR4, UR20, UR6, URZ ;  /* 0x00000006140472a5 */ /* 0x000fc4000f8e003f */
[----:B------:R-:W-:Y:S02]  /*5e20*/  UIMAD UR6, UR9, UR6, URZ ;  /* 0x00000006090672a4 */ /* 0x000fe4000f8e023f */
[----:B------:R-:W-:Y:S02]  /*5e30*/  UIMAD UR9, UR9, UR10, URZ ;  /* 0x0000000a090972a4 */ /* 0x000fe4000f8e023f */
[----:B------:R-:W-:Y:S02]  /*5e40*/  UIMAD UR8, UR20, UR7, UR6 ;  /* 0x00000007140872a4 */ /* 0x000fe4000f8e0206 */
[----:B------:R-:W-:Y:S02]  /*5e50*/  UIMAD.WIDE.U32 UR6, UR20, UR10, URZ ;  /* 0x0000000a140672a5 */ /* 0x000fe4000f8e003f */
[----:B------:R-:W-:Y:S02]  /*5e60*/  UIMAD UR10, UR20, UR11, UR9 ;  /* 0x0000000b140a72a4 */ /* 0x000fe4000f8e0209 */
[----:B------:R-:W-:Y:S01]  /*5e70*/  USHF.R.S32.HI UR11, URZ, 0x1f, UR21 ;  /* 0x0000001f3f0b7899 */ /* 0x000fe20008011415 */
[----:B------:R-:W-:Y:S01]  /*5e80*/  ULDC UR9, c[0x0][0x2e8] ;  /* 0x0000ba0000097ab9 */ /* 0x000fe20000000800 */
[----:B------:R-:W-:-:S02]  /*5e90*/  UIADD3 UR5, UR5, UR8, URZ ;  /* 0x0000000805057290 */ /* 0x000fc4000fffe03f */
[----:B------:R-:W-:Y:S02]  /*5ea0*/  UISETP.NE.AND UP0, UPT, UR9, 0x1, UPT ;  /* 0x000000010900788c */ /* 0x000fe4000bf05270 */
[----:B------:R-:W-:Y:S02]  /*5eb0*/  UIMAD UR9, UR11, UR12, URZ ;  /* 0x0000000c0b0972a4 */ /* 0x000fe4000f8e023f */
[----:B------:R-:W-:Y:S02]  /*5ec0*/  UIADD3 UR7, UR7, UR10, URZ ;  /* 0x0000000a07077290 */ /* 0x000fe4000fffe03f */
[----:B------:R-:W-:Y:S02]  /*5ed0*/  UIMAD UR11, UR11, UR14, URZ ;  /* 0x0000000e0b0b72a4 */ /* 0x000fe4000f8e023f */
[----:B------:R-:W-:Y:S02]  /*5ee0*/  UIMAD UR10, UR21, UR13, UR9 ;  /* 0x0000000d150a72a4 */ /* 0x000fe4000f8e0209 */
[----:B------:R-:W-:-:S02]  /*5ef0*/  UIMAD.WIDE.U32 UR8, UR21, UR12, UR4 ;  /* 0x0000000c150872a5 */ /* 0x000fc4000f8e0004 */
[----:B------:R-:W-:Y:S02]  /*5f00*/  UIMAD UR4, UR21, UR15, UR11 ;  /* 0x0000000f150472a4 */ /* 0x000fe4000f8e020b */
[----:B------:R-:W-:Y:S02]  /*5f10*/  UIMAD.WIDE.U32 UR6, UR21, UR14, UR6 ;  /* 0x0000000e150672a5 */ /* 0x000fe4000f8e0006 */
[----:B------:R-:W-:Y:S01]  /*5f20*/  UIADD3 UR5, UR9, UR10, URZ ;  /* 0x0000000a09057290 */ /* 0x000fe2000fffe03f */
[----:B------:R-:W-:Y:S01]  /*5f30*/  ULDC.64 UR14, c[0x0][0x700] ;  /* 0x0001c000000e7ab9 */ /* 0x000fe20000000a00 */
[----:B------:R-:W-:Y:S01]  /*5f40*/  @UP0 ULDC UR11, c[0x0][0x2ec] ;  /* 0x0000bb00000b0ab9 */ /* 0x000fe20000000800 */
[----:B------:R-:W-:Y:S02]  /*5f50*/  ULEA UR14, UP1, UR8, UR14, 0x2 ;  /* 0x0000000e080e7291 */ /* 0x000fe4000f82103f */
[----:B------:R-:W-:Y:S02]  /*5f60*/  UIMAD.WIDE.U32 UR10, UR20, UR11, URZ ;  /* 0x0000000b140a72a5 */ /* 0x000fe4000f8e003f */
[----:B------:R-:W-:Y:S01]  /*5f70*/  ULEA.HI.X UR15, UR8, UR15, UR5, 0x2, UP1 ;  /* 0x0000000f080f7291 */ /* 0x000fe200088f1405 */
[----:B------:R-:W-:-:S02]  /*5f80*/  UMOV UR12, UR20 ;  /* 0x00000014000c7c82 */ /* 0x000fc40008000000 */
[----:B------:R-:W-:Y:S02]  /*5f90*/  @UP0 ULDC UR5, c[0x0][0x2f0] ;  /* 0x0000bc0000050ab9 */ /* 0x000fe40000000800 */
[----:B------:R-:W-:Y:S01]  /*5fa0*/  @UP0 USHF.R.U32.HI UR12, URZ, UR5, UR11 ;  /* 0x000000053f0c0299 */ /* 0x000fe2000801160b */
[----:B------:R-:W-:Y:S11]  /*5fb0*/  @!P0 BRA `(.L_x_54) ;  /* 0x0000001c00788947 */ /* 0x000ff60003800000 */
[----:B------:R-:W1:Y:S01]  /*5fc0*/  S2R R3, SR_CgaCtaId ;  /* 0x0000000000037919 */ /* 0x000e620000008800 */
[----:B------:R-:W-:Y:S01]  /*5fd0*/  MOV R0, 0x400 ;  /* 0x0000040000007802 */ /* 0x000fe20000000f00 */
[----:B------:R-:W-:-:S03]  /*5fe0*/  IMAD.MOV.U32 R2, RZ, RZ, 0x1 ;  /* 0x00000001ff027424 */ /* 0x000fc600078e00ff */
[----:B-1----:R-:W-:Y:S02]  /*5ff0*/  LEA R0, R3, R0, 0x18 ;  /* 0x0000000003007211 */ /* 0x002fe400078ec0ff */
[----:B------:R-:W-:Y:S02]  /*6000*/  SHF.L.U32 R3, R2, 0x1f, RZ ;  /* 0x0000001f02037819 */ /* 0x000fe400000006ff */
[----:B------:R-:W1:Y:S02]  /*6010*/  S2R R2, SR_CTAID.X ;  /* 0x0000000000027919 */ /* 0x000e640000002500 */
[----:B------:R-:W2:Y:S02]  /*6020*/  SYNCS.PHASECHK.TRANS64.TRYWAIT P0, [R0+URZ+0x26820], R3 ;  /* 0x02682003000075a7 */ /* 0x000ea4000800017f */
[----:B-12---:R-:W-:Y:S05]  /*6030*/  @!P0 BRA `(.L_x_55) ;  /* 0x0000002000608947 */ /* 0x006fea0003800000 */
.L_x_85:
[----:B------:R-:W2:Y:S01]  /*6040*/  S2R R4, SR_TID.X ;  /* 0x0000000000047919 */ /* 0x000ea20000002100 */
[----:B------:R-:W-:Y:S01]  /*6050*/  IMAD.U32 R8, RZ, RZ, UR7 ;  /* 0x00000007ff087e24 */ /* 0x000fe2000f8e00ff */
[----:B------:R-:W-:Y:S01]  /*6060*/  SHF.L.U32 R2, R2, 0x7, RZ ;  /* 0x0000000702027819 */ /* 0x000fe200000006ff */
[----:B------:R-:W-:Y:S02]  /*6070*/  IMAD.MOV.U32 R9, RZ, RZ, 0x1 ;  /* 0x00000001ff097424 */ /* 0x000fe400078e00ff */
[----:B------:R-:W-:Y:S01]  /*6080*/  VIADD R8, R8, UR4 ;  /* 0x0000000408087c36 */ /* 0x000fe20008000000 */
[----:B--2---:R-:W-:-:S04]  /*6090*/  LOP3.LUT R4, R4, 0x7f, RZ, 0xc0, !PT ;  /* 0x0000007f04047812 */ /* 0x004fc800078ec0ff */
[----:B------:R-:W-:-:S13]  /*60a0*/  ISETP.NE.AND P0, PT, R4, RZ, PT ;  /* 0x000000ff0400720c */ /* 0x000fda0003f05270 */
[----:B------:R-:W-:Y:S05]  /*60b0*/  @P0 BRA `(.L_x_56) ;  /* 0x0000000000180947 */ /* 0x000fea0003800000 */
[----:B------:R-:W2:Y:S01]  /*60c0*/  S2R R4, SR_TID.X ;  /* 0x0000000000047919 */ /* 0x000ea20000002100 */
[----:B-1----:R-:W-:-:S04]  /*60d0*/  IMAD.MOV.U32 R3, RZ, RZ, 0x3100 ;  /* 0x00003100ff037424 */ /* 0x002fc800078e00ff */
[----:B------:R3:W-:Y:S01]  /*60e0*/  SYNCS.ARRIVE.TRANS64 RZ, [R0+URZ+0x26810], R3 ;  /* 0x0268100300ff79a7 */ /* 0x0007e2000800003f */
[----:B--2---:R-:W-:-:S13]  /*60f0*/  LOP3.LUT P1, RZ, R4, 0x1f, RZ, 0xc0, !PT ;  /* 0x0000001f04ff7812 */ /* 0x004fda000782c0ff */
[----:B---3--:R-:W-:Y:S05]  /*6100*/  @!P1 BRA `(.L_x_56) ;  /* 0x0000000000049947 */ /* 0x008fea0003800000 */
[----:B------:R-:W-:Y:S01]  /*6110*/  BPT.TRAP 0x1 ;  /* 0x000000040000795c */ /* 0x000fe20000300000 */
.L_x_56:
[----:B------:R-:W2:Y:S01]  /*6120*/  LDC.64 R6, c[0x0][0x198] ;  /* 0x00006600ff067b82 */ /* 0x000ea20000000a00 */
[----:B------:R-:W-:Y:S01]  /*6130*/  R2UR UR11, R2 ;  /* 0x00000000020b72ca */ /* 0x000fe200000e0000 */
[----:B------:R-:W-:Y:S01]  /*6140*/  UMOV UR35, URZ ;  /* 0x0000003f00237c82 */ /* 0x000fe20008000000 */
[----:B------:R-:W-:Y:S01]  /*6150*/  R2UR UR8, R0 ;  /* 0x00000000000872ca */ /* 0x000fe200000e0000 */
[----:B------:R-:W-:Y:S01]  /*6160*/  UMOV UR42, 0x0 ;  /* 0x00000000002a7882 */ /* 0x000fe20000000000 */
[----:B------:R-:W-:Y:S01]  /*6170*/  UMOV UR43, 0x14f00000 ;  /* 0x14f00000002b7882 */ /* 0x000fe20000000000 */
[----:B------:R-:W-:Y:S01]  /*6180*/  UMOV UR34, URZ ;  /* 0x0000003f00227c82 */ /* 0x000fe20008000000 */
[----:B------:R-:W-:Y:S01]  /*6190*/  UMOV UR36, UR20 ;  /* 0x0000001400247c82 */ /* 0x000fe20008000000 */
[----:B------:R-:W-:Y:S01]  /*61a0*/  UMOV UR37, UR21 ;  /* 0x0000001500257c82 */ /* 0x000fe20008000000 */
[----:B------:R-:W-:Y:S01]  /*61b0*/  UMOV UR26, 0x20 ;  /* 0x00000020001a7882 */ /* 0x000fe20000000000 */
[----:B------:R-:W-:Y:S01]  /*61c0*/  UMOV UR28, UR20 ;  /* 0x00000014001c7c82 */ /* 0x000fe20008000000 */
[----:B------:R-:W-:Y:S01]  /*61d0*/  UMOV UR29, UR21 ;  /* 0x00000015001d7c82 */ /* 0x000fe20008000000 */
[----:B------:R-:W-:Y:S01]  /*61e0*/  UMOV UR27, UR35 ;  /* 0x00000023001b7c82 */ /* 0x000fe20008000000 */
[----:B------:R-:W-:Y:S01]  /*61f0*/  UMOV UR18, 0x40 ;  /* 0x0000004000127882 */ /* 0x000fe20000000000 */
[----:B------:R-:W-:Y:S01]  /*6200*/  UMOV UR19, UR35 ;  /* 0x0000002300137c82 */ /* 0x000fe20008000000 */
[----:B------:R-:W-:Y:S01]  /*6210*/  UMOV UR5, 0x10 ;  /* 0x0000001000057882 */ /* 0x000fe20000000000 */
[----:B------:R-:W-:Y:S01]  /*6220*/  UIADD3 UR32, UR8, 0x12000, URZ ;  /* 0x0001200008207890 */ /* 0x000fe2000fffe03f */
[----:B------:R-:W-:Y:S01]  /*6230*/  IMAD.MOV.U32 R5, RZ, RZ, 0xc000 ;  /* 0x0000c000ff057424 */ /* 0x000fe200078e00ff */
[----:B------:R-:W-:Y:S01]  /*6240*/  UIADD3 UR33, UR8, 0x26810, URZ ;  /* 0x0002681008217890 */ /* 0x000fe2000fffe03f */
[----:B------:R-:W-:Y:S01]  /*6250*/  MOV R12, UR21 ;  /* 0x00000015000c7c02 */ /* 0x000fe20008000f00 */
[----:B------:R-:W-:Y:S01]  /*6260*/  UIADD3 UR24, UR8, 0x13000, URZ ;  /* 0x0001300008187890 */ /* 0x000fe2000fffe03f */
[----:B------:R-:W-:Y:S01]  /*6270*/  MOV R13, UR20 ;  /* 0x00000014000d7c02 */ /* 0x000fe20008000f00 */
[----:B------:R-:W-:Y:S01]  /*6280*/  UIADD3 UR16, UR8, 0x14000, URZ ;  /* 0x0001400008107890 */ /* 0x000fe2000fffe03f */
[----:B--2---:R-:W-:Y:S01]  /*6290*/  IMAD.MOV.U32 R10, RZ, RZ, R6 ;  /* 0x000000ffff0a7224 */ /* 0x004fe200078e0006 */
[----:B------:R-:W-:Y:S01]  /*62a0*/  UIADD3 UR44, UR8, 0x1e000, URZ ;  /* 0x0001e000082c7890 */ /* 0x000fe2000fffe03f */
[----:B------:R-:W-:Y:S01]  /*62b0*/  IMAD.MOV.U32 R11, RZ, RZ, R7 ;  /* 0x000000ffff0b7224 */ /* 0x000fe200078e0007 */
[----:B------:R-:W-:Y:S01]  /*62c0*/  UMOV UR25, UR33 ;  /* 0x0000002100197c82 */ /* 0x000fe20008000000 */
[----:B------:R-:W-:Y:S01]  /*62d0*/  UMOV UR17, UR33 ;  /* 0x0000002100117c82 */ /* 0x000fe20008000000 */
[----:B------:R-:W-:Y:S01]  /*62e0*/  IADD3 R2, P1, R10, 0x2f0, RZ ;  /* 0x000002f00a027810 */ /* 0x000fe20007f3e0ff */
[----:B------:R-:W-:Y:S01]  /*62f0*/  UIADD3 UR9, UR8, 0x26800, URZ ;  /* 0x0002680008097890 */ /* 0x000fe2000fffe03f */
[----:B------:R-:W-:-:S02]  /*6300*/  UMOV UR45, UR33 ;  /* 0x00000021002d7c82 */ /* 0x000fc40008000000 */
[----:B------:R-:W-:Y:S01]  /*6310*/  R2UR UR30, R2 ;  /* 0x00000000021e72ca */ /* 0x000fe200000e0000 */
[----:B------:R-:W-:Y:S01]  /*6320*/  UMOV UR10, UR21 ;  /* 0x00000015000a7c82 */ /* 0x000fe20008000000 */
[----:B------:R-:W-:Y:S01]  /*6330*/  IADD3 R2, P2, R10, 0x3f0, RZ ;  /* 0x000003f00a027810 */ /* 0x000fe20007f5e0ff */
[----:B------:R-:W-:Y:S01]  /*6340*/  UMOV UR13, UR21 ;  /* 0x00000015000d7c82 */ /* 0x000fe20008000000 */
[----:B------:R-:W-:Y:S01]  /*6350*/  UMOV UR53, UR21 ;  /* 0x0000001500357c82 */ /* 0x000fe20008000000 */
[----:B------:R-:W-:Y:S01]  /*6360*/  UMOV UR61, UR21 ;  /* 0x00000015003d7c82 */ /* 0x000fe20008000000 */
[----:B------:R-:W-:Y:S01]  /*6370*/  R2UR UR22, R2 ;  /* 0x00000000021672ca */ /* 0x000fe200000e0000 */
[----:B------:R-:W-:Y:S01]  /*6380*/  IMAD.X R2, RZ, RZ, R11, P1 ;  /* 0x000000ffff027224 */ /* 0x000fe200008e060b */
[----:B------:R-:W-:Y:S01]  /*6390*/  UMOV UR46, 0x0 ;  /* 0x00000000002e7882 */ /* 0x000fe20000000000 */
[----:B------:R-:W-:Y:S01]  /*63a0*/  UMOV UR47, 0x10000000 ;  /* 0x10000000002f7882 */ /* 0x000fe20000000000 */
[----:B------:R-:W-:-:S02]  /*63b0*/  UIADD3 UR48, UR8, 0x2000, URZ ;  /* 0x0000200008307890 */ /* 0x000fc4000fffe03f */
[----:B------:R-:W-:Y:S01]  /*63c0*/  R2UR UR31, R2 ;  /* 0x00000000021f72ca */ /* 0x000fe200000e0000 */
[--C-:B------:R-:W-:Y:S01]  /*63d0*/  IMAD.X R2, RZ, RZ, R11.reuse, P2 ;  /* 0x000000ffff027224 */ /* 0x100fe200010e060b */
[----:B------:R-:W-:Y:S01]  /*63e0*/  UMOV UR50, 0x20 ;  /* 0x0000002000327882 */ /* 0x000fe20000000000 */
[----:B------:R-:W-:Y:S01]  /*63f0*/  UMOV UR52, UR12 ;  /* 0x0000000c00347c82 */ /* 0x000fe20008000000 */
[----:B------:R-:W-:Y:S01]  /*6400*/  UMOV UR51, UR11 ;  /* 0x0000000b00337c82 */ /* 0x000fe20008000000 */
[----:B------:R-:W-:Y:S01]  /*6410*/  UMOV UR49, UR9 ;  /* 0x0000000900317c82 */ /* 0x000fe20008000000 */
[----:B------:R-:W-:Y:S01]  /*6420*/  R2UR UR23, R2 ;  /* 0x00000000021772ca */ /* 0x000fe200000e0000 */
[----:B------:R-:W-:Y:S01]  /*6430*/  UIADD3 UR56, UR8, 0x5000, URZ ;  /* 0x0000500008387890 */ /* 0x000fe2000fffe03f */
[----:B------:R-:W-:Y:S01]  /*6440*/  IADD3 R2, P1, R10, 0xf0, RZ ;  /* 0x000000f00a027810 */ /* 0x000fe20007f3e0ff */
[----:B------:R-:W-:Y:S01]  /*6450*/  UMOV UR58, 0x50 ;  /* 0x00000050003a7882 */ /* 0x000fe20000000000 */
[----:B------:R-:W-:Y:S01]  /*6460*/  UMOV UR60, UR12 ;  /* 0x0000000c003c7c82 */ /* 0x000fe20008000000 */
[----:B------:R-:W-:Y:S01]  /*6470*/  UMOV UR59, UR11 ;  /* 0x0000000b003b7c82 */ /* 0x000fe20008000000 */
[----:B------:R-:W-:Y:S01]  /*6480*/  R2UR UR40, R2 ;  /* 0x00000000022872ca */ /* 0x000fe200000e0000 */
[----:B-1----:R-:W-:Y:S01]  /*6490*/  IMAD.X R3, RZ, RZ, R11, P1 ;  /* 0x000000ffff037224 */ /* 0x002fe200008e060b */
[----:B------:R-:W-:-:S04]  /*64a0*/  UMOV UR57, UR9 ;  /* 0x0000000900397c82 */ /* 0x000fc80008000000 */
[----:B------:R-:W-:Y:S02]  /*64b0*/  R2UR UR41, R3 ;  /* 0x00000000032972ca */ /* 0x000fe400000e0000 */
[----:B------:R-:W-:-:S04]  /*64c0*/  MOV R4, UR23 ;  /* 0x0000001700047c02 */ /* 0x000fc80008000f00 */
[----:B------:R-:W-:-:S07]  /*64d0*/  R2UR UR23, R4 ;  /* 0x00000000041772ca */ /* 0x000fce00000e0000 */
[----:B------:R1:W-:Y:S01]  /*64e0*/  UTMALDG.4D [UR32], [UR40], desc[UR42] ;  /* 0x00002a20280075b4 */ /* 0x0003e20008019000 */
[----:B------:R2:W-:Y:S01]  /*64f0*/  UTMALDG.4D [UR24], [UR40], desc[UR42] ;  /* 0x00002a18280075b4 */ /* 0x0005e20008019000 */
[----:B------:R-:W-:Y:S01]  /*6500*/  UTMALDG.4D [UR16], [UR40], desc[UR42] ;  /* 0x00002a10280075b4 */ /* 0x000fe20008019000 */
[----:B------:R3:W-:Y:S01]  /*6510*/  UBLKCP.S.G [UR44], [UR14], UR5 ;  /* 0x0000002c0e0073ba */ /* 0x0007e20008000205 */
[----:B------:R4:W-:Y:S01]  /*6520*/  SYNCS.ARRIVE.TRANS64 RZ, [R0+URZ+0x26800], R5 ;  /* 0x0268000500ff79a7 */ /* 0x0009e2000800003f */
[----:B-1----:R-:W-:Y:S01]  /*6530*/  UIADD3 UR32, UR8, 0x6000, URZ ;  /* 0x0000600008207890 */ /* 0x002fe2000fffe03f */
[----:B------:R-:W-:Y:S01]  /*6540*/  UMOV UR36, UR12 ;  /* 0x0000000c00247c82 */ /* 0x000fe20008000000 */
[----:B------:R-:W-:Y:S01]  /*6550*/  UMOV UR35, UR11 ;  /* 0x0000000b00237c82 */ /* 0x000fe20008000000 */
[----:B------:R-:W-:Y:S01]  /*6560*/  UMOV UR33, UR9 ;  /* 0x0000000900217c82 */ /* 0x000fe20008000000 */
[----:B--2---:R-:W-:Y:S01]  /*6570*/  UIADD3 UR24, UR8, 0x8000, URZ ;  /* 0x0000800008187890 */ /* 0x004fe2000fffe03f */
[----:B----4-:R-:W-:Y:S01]  /*6580*/  MOV R5, UR22 ;  /* 0x0000001600057c02 */ /* 0x010fe20008000f00 */
[----:B------:R-:W-:Y:S01]  /*6590*/  UMOV UR28, UR12 ;  /* 0x0000000c001c7c82 */ /* 0x000fe20008000000 */
[----:B------:R-:W-:Y:S01]  /*65a0*/  UMOV UR27, UR11 ;  /* 0x0000000b001b7c82 */ /* 0x000fe20008000000 */
[----:B------:R-:W-:Y:S01]  /*65b0*/  UMOV UR25, UR9 ;  /* 0x0000000900197c82 */ /* 0x000fe20008000000 */
[----:B------:R-:W-:Y:S01]  /*65c0*/  R2UR UR22, R5 ;  /* 0x00000000051672ca */ /* 0x000fe200000e0000 */
[----:B---3--:R-:W-:Y:S01]  /*65d0*/  UMOV UR45, UR21 ;  /* 0x00000015002d7c82 */ /* 0x008fe20008000000 */
[----:B------:R-:W-:Y:S01]  /*65e0*/  UMOV UR44, UR12 ;  /* 0x0000000c002c7c82 */ /* 0x000fe20008000000 */
[----:B------:R-:W-:Y:S01]  /*65f0*/  UIADD3 UR16, UR8, 0x1000, URZ ;  /* 0x0000100008107890 */ /* 0x000fe2000fffe03f */
[----:B------:R-:W-:Y:S01]  /*6600*/  IMAD.MOV.U32 R5, RZ, RZ, RZ ;  /* 0x000000ffff057224 */ /* 0x000fe200078e00ff */
[----:B------:R-:W-:Y:S01]  /*6610*/  UMOV UR21, UR10 ;  /* 0x0000000a00157c82 */ /* 0x000fe20008000000 */
[----:B------:R-:W-:Y:S01]  /*6620*/  UMOV UR10, UR34 ;  /* 0x00000022000a7c82 */ /* 0x000fe20008000000 */
[----:B------:R-:W-:Y:S01]  /*6630*/  UMOV UR18, 0x10 ;  /* 0x0000001000127882 */ /* 0x000fe20000000000 */
[----:B------:R-:W-:Y:S01]  /*6640*/  UMOV UR20, UR12 ;  /* 0x0000000c00147c82 */ /* 0x000fe20008000000 */
[----:B------:R-:W-:Y:S01]  /*6650*/  UMOV UR19, UR11 ;  /* 0x0000000b00137c82 */ /* 0x000fe20008000000 */
[----:B------:R-:W-:Y:S01]  /*6660*/  UMOV UR17, UR9 ;  /* 0x0000000900117c82 */ /* 0x000fe20008000000 */
[----:B------:R1:W-:Y:S01]  /*6670*/  UTMALDG.4D [UR8], [UR30], desc[UR46] ;  /* 0x00002e081e0075b4 */ /* 0x0003e20008019000 */
[----:B------:R-:W-:Y:S01]  /*6680*/  UIADD3 UR40, UR8, 0x4000, URZ ;  /* 0x0000400008287890 */ /* 0x000fe2000fffe03f */
[----:B------:R-:W-:Y:S01]  /*6690*/  UMOV UR42, 0x40 ;  /* 0x00000040002a7882 */ /* 0x000fe20000000000 */
[----:B------:R-:W-:Y:S01]  /*66a0*/  UMOV UR43, UR11 ;  /* 0x0000000b002b7c82 */ /* 0x000fe20008000000 */
[----:B------:R-:W-:Y:S01]  /*66b0*/  UMOV UR41, UR9 ;  /* 0x0000000900297c82 */ /* 0x000fe20008000000 */
[----:B------:R2:W-:Y:S01]  /*66c0*/  UTMALDG.4D [UR16], [UR30], desc[UR46] ;  /* 0x00002e101e0075b4 */ /* 0x0005e20008019000 */
[----:B------:R3:W-:Y:S01]  /*66d0*/  UTMALDG.4D [UR48], [UR30], desc[UR46] ;  /* 0x00002e301e0075b4 */ /* 0x0007e20008019000 */
[----:B-1----:R-:W-:Y:S01]  /*66e0*/  UMOV UR10, 0x40 ;  /* 0x00000040000a7882 */ /* 0x002fe20000000000 */
[----:B--2---:R-:W-:-:S02]  /*66f0*/  R2UR UR20, R13 ;  /* 0x000000000d1472ca */ /* 0x004fc400000e0000 */
[----:B------:R-:W1:Y:S01]  /*6700*/  LDC R13, c[0x0][0x280] ;  /* 0x0000a000ff0d7b82 */ /* 0x000e620000000800 */
[----:B------:R-:W-:Y:S02]  /*6710*/  R2UR UR21, R12 ;  /* 0x000000000c1572ca */ /* 0x000fe400000e0000 */
[----:B------:R-:W-:Y:S01]  /*6720*/  MOV R12, RZ ;  /* 0x000000ff000c7202 */ /* 0x000fe20000000f00 */
[----:B---3--:R-:W-:Y:S02]  /*6730*/  UIADD3 UR48, UR8, 0x3000, URZ ;  /* 0x0000300008307890 */ /* 0x008fe4000fffe03f */
[----:B------:R-:W-:Y:S01]  /*6740*/  UIADD3 UR8, UR8, 0xa000, URZ ;  /* 0x0000a00008087890 */ /* 0x000fe2000fffe03f */
[----:B------:R-:W-:-:S07]  /*6750*/  UMOV UR50, 0x30 ;  /* 0x0000003000327882 */ /* 0x000fce0000000000 */
[----:B------:R-:W-:Y:S01]  /*6760*/  UMOV UR53, UR21 ;  /* 0x0000001500357c82 */ /* 0x000fe20008000000 */
[----:B------:R-:W-:Y:S01]  /*6770*/  UMOV UR29, UR21 ;  /* 0x00000015001d7c82 */ /* 0x000fe20008000000 */
[----:B------:R2:W-:Y:S01]  /*6780*/  UTMALDG.4D [UR48], [UR30], desc[UR46] ;  /* 0x00002e301e0075b4 */ /* 0x0005e20008019000 */
[----:B------:R-:W-:Y:S01]  /*6790*/  UMOV UR13, UR21 ;  /* 0x00000015000d7c82 */ /* 0x000fe20008000000 */
[----:B-1----:R-:W-:Y:S01]  /*67a0*/  ISETP.GE.AND P1, PT, R13, 0x41, PT ;  /* 0x000000410d00780c */ /* 0x002fe20003f26270 */
[----:B------:R2:W-:Y:S01]  /*67b0*/  UTMALDG.4D [UR40], [UR30], desc[UR46] ;  /* 0x00002e281e0075b4 */ /* 0x0005e20008019000 */
[----:B------:R2:W-:Y:S01]  /*67c0*/  UTMALDG.4D [UR56], [UR30], desc[UR46] ;  /* 0x00002e381e0075b4 */ /* 0x0005e20008019000 */
[----:B------:R2:W-:Y:S01]  /*67d0*/  UTMALDG.4D [UR32], [UR22], desc[UR46] ;  /* 0x00002e20160075b4 */ /* 0x0005e20008019000 */
[----:B------:R2:W-:Y:S01]  /*67e0*/  UTMALDG.4D [UR24], [UR22], desc[UR46] ;  /* 0x00002e18160075b4 */ /* 0x0005e20008019000 */
[----:B------:R2:W-:Y:S08]  /*67f0*/  UTMALDG.4D [UR8], [UR22], desc[UR46] ;  /* 0x00002e08160075b4 */ /* 0x0005f00008019000 */
[----:B--2---:R-:W-:Y:S05]  /*6800*/  @!P1 BRA `(.L_x_57) ;  /* 0x0000001000709947 */ /* 0x004fea0003800000 */
[----:B------:R-:W1:Y:S01]  /*6810*/  S2R R14, SR_TID.X ;  /* 0x00000000000e7919 */ /* 0x000e620000002100 */
[C---:B------:R-:W-:Y:S01]  /*6820*/  VIADD R4, R13.reuse, 0x3f ;  /* 0x0000003f0d047836 */ /* 0x040fe20000000000 */
[----:B------:R-:W-:Y:S01]  /*6830*/  ISETP.GE.AND P1, PT, R13, 0x81, PT ;  /* 0x000000810d00780c */ /* 0x000fe20003f26270 */
[----:B------:R-:W-:Y:S02]  /*6840*/  IMAD.MOV.U32 R12, RZ, RZ, RZ ;  /* 0x000000ffff0c7224 */ /* 0x000fe400078e00ff */
[----:B------:R-:W-:Y:S01]  /*6850*/  IMAD.MOV.U32 R16, RZ, RZ, RZ ;  /* 0x000000ffff107224 */ /* 0x000fe200078e00ff */
[----:B------:R-:W-:-:S04]  /*6860*/  SHF.R.S32.HI R9, RZ, 0x1f, R4 ;  /* 0x0000001fff097819 */ /* 0x000fc80000011404 */
[----:B------:R-:W-:Y:S01]  /*6870*/  LEA.HI R4, R9, R4, RZ, 0x6 ;  /* 0x0000000409047211 */ /* 0x000fe200078f30ff */
[----:B------:R-:W-:-:S03]  /*6880*/  IMAD.MOV.U32 R9, RZ, RZ, 0x1 ;  /* 0x00000001ff097424 */ /* 0x000fc600078e00ff */
[----:B------:R-:W-:-:S04]  /*6890*/  LEA.HI.SX32 R4, R4, 0xffffffff, 0x1a ;  /* 0xffffffff04047811 */ /* 0x000fc800078fd2ff */
[----:B------:R-:W-:-:S04]  /*68a0*/  VIMNMX R4, R4, 0x1, !PT ;  /* 0x0000000104047848 */ /* 0x000fc80007fe0100 */
[----:B------:R-:W-:Y:S02]  /*68b0*/  LOP3.LUT R17, R4, 0x1, RZ, 0xc0, !PT ;  /* 0x0000000104117812 */ /* 0x000fe400078ec0ff */
[----:B-1----:R-:W-:Y:S01]  /*68c0*/  LOP3.LUT R13, R14, 0x1f, RZ, 0xc0, !PT ;  /* 0x0000001f0e0d7812 */ /* 0x002fe200078ec0ff */
[----:B------:R-:W-:Y:S06]  /*68d0*/  @!P1 BRA `(.L_x_58) ;  /* 0x0000000800d49947 */ /* 0x000fec0003800000 */
[----:B------:R-:W-:Y:S02]  /*68e0*/  IMAD.IADD R18, R4, 0x1, -R17 ;  /* 0x0000000104127824 */ /* 0x000fe400078e0a11 */
[----:B------:R-:W-:Y:S02]  /*68f0*/  IMAD.MOV.U32 R9, RZ, RZ, 0x1 ;  /* 0x00000001ff097424 */ /* 0x000fe400078e00ff */
[----:B------:R-:W-:-:S07]  /*6900*/  IMAD.MOV.U32 R16, RZ, RZ, RZ ;  /* 0x000000ffff107224 */ /* 0x000fce00078e00ff */
.L_x_67:
[----:B------:R-:W-:-:S04]  /*6910*/  SHF.L.U32 R20, R9, 0x1f, RZ ;  /* 0x0000001f09147819 */ /* 0x000fc800000006ff */
[----:B-1----:R-:W1:Y:S02]  /*6920*/  SYNCS.PHASECHK.TRANS64.TRYWAIT P1, [R0+URZ+0x26840], R20 ;  /* 0x02684014000075a7 */ /* 0x002e64000802017f */
[----:B-123--:R-:W-:Y:S05]  /*6930*/  @!P1 BRA `(.L_x_59) ;  /* 0x0000001800349947 */ /* 0x00efea0003800000 */
.L_x_86:
[----:B------:R-:W-:Y:S05]  /*6940*/  @P0 BRA `(.L_x_60) ;  /* 0x0000000000140947 */ /* 0x000fea0003800000 */
[----:B------:R-:W-:Y:S01]  /*6950*/  ISETP.NE.AND P1, PT, R13, RZ, PT ;  /* 0x000000ff0d00720c */ /* 0x000fe20003f25270 */
[----:B------:R-:W-:-:S04]  /*6960*/  IMAD.MOV.U32 R3, RZ, RZ, 0x3100 ;  /* 0x00003100ff037424 */ /* 0x000fc800078e00ff */
[----:B------:R2:W-:Y:S08]  /*6970*/  SYNCS.ARRIVE.TRANS64 RZ, [R0+URZ+0x26830], R3 ;  /* 0x0268300300ff79a7 */ /* 0x0005f0000800003f */
[----:B------:R-:W-:Y:S05]  /*6980*/  @!P1 BRA `(.L_x_60) ;  /* 0x0000000000049947 */ /* 0x000fea0003800000 */
[----:B------:R-:W-:Y:S01]  /*6990*/  BPT.TRAP 0x1 ;  /* 0x000000040000795c */ /* 0x000fe20000300000 */
.L_x_60:
[----:B------:R-:W2:Y:S01]  /*69a0*/  LDC.64 R14, c[0x0][0x728] ;  /* 0x0001ca00ff0e7b82 */ /* 0x000ea20000000a00 */
[----:B------:R-:W-:Y:S01]  /*69b0*/  SHF.L.U32 R19, R16, 0x6, RZ ;  /* 0x0000000610137819 */ /* 0x000fe200000006ff */
[----:B------:R-:W-:Y:S01]  /*69c0*/  IMAD.MOV.U32 R10, RZ, RZ, R6 ;  /* 0x000000ffff0a7224 */ /* 0x000fe200078e0006 */
[----:B------:R-:W-:Y:S01]  /*69d0*/  R2UR UR22, R0 ;  /* 0x00000000001672ca */ /* 0x000fe200000e0000 */
[----:B------:R-:W-:Y:S01]  /*69e0*/  IMAD.MOV.U32 R11, RZ, RZ, R7 ;  /* 0x000000ffff0b7224 */ /* 0x000fe200078e0007 */
[C---:B------:R-:W-:Y:S01]  /*69f0*/  IADD3 R2, P1, R19.reuse, UR6, RZ ;  /* 0x0000000613027c10 */ /* 0x040fe2000ff3e0ff */
[----:B------:R-:W-:Y:S01]  /*6a00*/  UMOV UR10, 0x0 ;  /* 0x00000000000a7882 */ /* 0x000fe20000000000 */
[----:B------:R-:W-:Y:S01]  /*6a10*/  R2UR UR19, R19 ;  /* 0x00000000131372ca */ /* 0x000fe200000e0000 */
[----:B------:R-:W-:Y:S01]  /*6a20*/  UMOV UR11, 0x14f00000 ;  /* 0x14f00000000b7882 */ /* 0x000fe20000000000 */
[----:B------:R-:W-:Y:S01]  /*6a30*/  UMOV UR18, URZ ;  /* 0x0000003f00127c82 */ /* 0x000fe20008000000 */
[----:B------:R-:W-:Y:S01]  /*6a40*/  UMOV UR34, 0x20 ;  /* 0x0000002000227882 */ /* 0x000fe20000000000 */
[----:B------:R-:W-:Y:S01]  /*6a50*/  UMOV UR36, UR20 ;  /* 0x0000001400247c82 */ /* 0x000fe20008000000 */
[----:B------:R-:W-:Y:S01]  /*6a60*/  UMOV UR37, UR21 ;  /* 0x0000001500257c82 */ /* 0x000fe20008000000 */
[----:B------:R-:W-:Y:S01]  /*6a70*/  UMOV UR26, 0x40 ;  /* 0x00000040001a7882 */ /* 0x000fe20000000000 */
[----:B------:R-:W-:Y:S01]  /*6a80*/  UMOV UR28, UR20 ;  /* 0x00000014001c7c82 */ /* 0x000fe20008000000 */
[----:B------:R-:W-:Y:S01]  /*6a90*/  UMOV UR29, UR21 ;  /* 0x00000015001d7c82 */ /* 0x000fe20008000000 */
[----:B------:R-:W-:-:S02]  /*6aa0*/  UIADD3 UR17, UR22, 0x26830, URZ ;  /* 0x0002683016117890 */ /* 0x000fc4000fffe03f */
[----:B------:R-:W-:Y:S02]  /*6ab0*/  UIADD3 UR16, UR22, 0x18000, URZ ;  /* 0x0001800016107890 */ /* 0x000fe4000fffe03f */
[----:B------:R-:W-:Y:S02]  /*6ac0*/  UIADD3 UR32, UR22, 0x19000, URZ ;  /* 0x0001900016207890 */ /* 0x000fe4000fffe03f */
[----:B------:R-:W-:Y:S01]  /*6ad0*/  UIADD3 UR24, UR22, 0x1a000, URZ ;  /* 0x0001a00016187890 */ /* 0x000fe2000fffe03f */
[----:B--2---:R-:W-:Y:S01]  /*6ae0*/  LEA R3, P2, R2, R14, 0x2 ;  /* 0x0000000e02037211 */ /* 0x004fe200078410ff */
[----:B------:R-:W-:Y:S01]  /*6af0*/  UIADD3 UR22, UR22, 0x1e200, URZ ;  /* 0x0001e20016167890 */ /* 0x000fe2000fffe03f */
[----:B------:R-:W-:Y:S02]  /*6b00*/  UMOV UR33, UR17 ;  /* 0x0000001100217c82 */ /* 0x000fe40008000000 */
[----:B------:R-:W-:Y:S01]  /*6b10*/  R2UR UR30, R3 ;  /* 0x00000000031e72ca */ /* 0x000fe200000e0000 */
[----:B------:R-:W-:Y:S01]  /*6b20*/  UMOV UR35, UR19 ;  /* 0x0000001300237c82 */ /* 0x000fe20008000000 */
[----:B------:R-:W-:Y:S01]  /*6b30*/  LEA.HI.X.SX32 R3, R19, R8, 0x1, P1 ;  /* 0x0000000813037211 */ /* 0x000fe200008f0eff */
[----:B------:R-:W-:Y:S01]  /*6b40*/  UMOV UR25, UR17 ;  /* 0x0000001100197c82 */ /* 0x000fe20008000000 */
[----:B------:R-:W-:Y:S01]  /*6b50*/  IADD3 R4, P1, R10, 0x1f0, RZ ;  /* 0x000001f00a047810 */ /* 0x000fe20007f3e0ff */
[----:B------:R-:W-:Y:S01]  /*6b60*/  UMOV UR27, UR19 ;  /* 0x00000013001b7c82 */ /* 0x000fe20008000000 */
[----:B------:R-:W-:Y:S01]  /*6b70*/  LEA.HI.X R2, R2, R15, R3, 0x2, P2 ;  /* 0x0000000f02027211 */ /* 0x000fe200010f1403 */
[----:B------:R-:W-:Y:S01]  /*6b80*/  UMOV UR5, 0x10 ;  /* 0x0000001000057882 */ /* 0x000fe20000000000 */
[----:B------:R-:W-:Y:S01]  /*6b90*/  R2UR UR8, R4 ;  /* 0x00000000040872ca */ /* 0x000fe200000e0000 */
[----:B------:R-:W-:Y:S01]  /*6ba0*/  IMAD.X R5, RZ, RZ, R11, P1 ;  /* 0x000000ffff057224 */ /* 0x000fe200008e060b */
[----:B------:R-:W-:Y:S01]  /*6bb0*/  R2UR UR31, R2 ;  /* 0x00000000021f72ca */ /* 0x000fe200000e0000 */
[----:B------:R-:W-:-:S03]  /*6bc0*/  UMOV UR23, UR17 ;  /* 0x0000001100177c82 */ /* 0x000fc60008000000 */
[----:B------:R-:W-:-:S13]  /*6bd0*/  R2UR UR9, R5 ;  /* 0x00000000050972ca */ /* 0x000fda00000e0000 */
[----:B------:R2:W-:Y:S01]  /*6be0*/  UTMALDG.4D [UR16], [UR8], desc[UR10] ;  /* 0x00000a10080075b4 */ /* 0x0005e20008019000 */
[----:B------:R2:W-:Y:S01]  /*6bf0*/  UTMALDG.4D [UR32], [UR8], desc[UR10] ;  /* 0x00000a20080075b4 */ /* 0x0005e20008019000 */
[----:B------:R2:W-:Y:S01]  /*6c00*/  UTMALDG.4D [UR24], [UR8], desc[UR10] ;  /* 0x00000a18080075b4 */ /* 0x0005e20008019000 */
[----:B------:R2:W-:Y:S01]  /*6c10*/  UBLKCP.S.G [UR22], [UR30], UR5 ;  /* 0x000000161e0073ba */ /* 0x0005e20008000205 */
[----:B------:R-:W3:Y:S02]  /*6c20*/  SYNCS.PHASECHK.TRANS64.TRYWAIT P1, [R0+URZ+0x26828], R20 ;  /* 0x02682814000075a7 */ /* 0x000ee4000802017f */
[----:B--23--:R-:W-:Y:S05]  /*6c30*/  @!P1 BRA `(.L_x_61) ;  /* 0x0000001400889947 */ /* 0x00cfea0003800000 */
.L_x_87:
[----:B------:R-:W-:Y:S05]  /*6c40*/  @P0 BRA `(.L_x_62) ;  /* 0x0000000000140947 */ /* 0x000fea0003800000 */
[----:B------:R-:W-:Y:S01]  /*6c50*/  ISETP.NE.AND P1, PT, R13, RZ, PT ;  /* 0x000000ff0d00720c */ /* 0x000fe20003f25270 */
[----:B------:R-:W-:-:S04]  /*6c60*/  IMAD.MOV.U32 R3, RZ, RZ, 0x3100 ;  /* 0x00003100ff037424 */ /* 0x000fc800078e00ff */
[----:B------:R3:W-:Y:S08]  /*6c70*/  SYNCS.ARRIVE.TRANS64 RZ, [R0+URZ+0x26818], R3 ;  /* 0x0268180300ff79a7 */ /* 0x0007f0000800003f */
[----:B------:R-:W-:Y:S05]  /*6c80*/  @!P1 BRA `(.L_x_62) ;  /* 0x0000000000049947 */ /* 0x000fea0003800000 */
[----:B------:R-:W-:Y:S01]  /*6c90*/  BPT.TRAP 0x1 ;  /* 0x000000040000795c */ /* 0x000fe20000300000 */
.L_x_62:
[----:B------:R-:W-:Y:S01]  /*6ca0*/  VIADD R19, R19, 0x40 ;  /* 0x0000004013137836 */ /* 0x000fe20000000000 */
[----:B------:R-:W-:Y:S01]  /*6cb0*/  IADD3 R2, P1, R10, 0xf0, RZ ;  /* 0x000000f00a027810 */ /* 0x000fe20007f3e0ff */
[----:B------:R-:W-:Y:S01]  /*6cc0*/  UMOV UR22, 0x0 ;  /* 0x0000000000167882 */ /* 0x000fe20000000000 */
[----:B------:R-:W-:Y:S01]  /*6cd0*/  R2UR UR16, R0 ;  /* 0x00000000001072ca */ /* 0x000fe200000e0000 */
[----:B------:R-:W-:Y:S01]  /*6ce0*/  UMOV UR23, 0x14f00000 ;  /* 0x14f0000000177882 */ /* 0x000fe20000000000 */
[----:B------:R-:W-:Y:S01]  /*6cf0*/  R2UR UR35, R19 ;  /* 0x00000000132372ca */ /* 0x000fe200000e0000 */
[----:B---3--:R-:W-:Y:S01]  /*6d00*/  IMAD.X R3, RZ, RZ, R11, P1 ;  /* 0x000000ffff037224 */ /* 0x008fe200008e060b */
[----:B------:R-:W-:Y:S01]  /*6d10*/  R2UR UR10, R2 ;  /* 0x00000000020a72ca */ /* 0x000fe200000e0000 */
[----:B------:R-:W-:Y:S01]  /*6d20*/  UMOV UR34, URZ ;  /* 0x0000003f00227c82 */ /* 0x000fe20008000000 */
[----:B------:R-:W-:Y:S01]  /*6d30*/  UMOV UR36, UR20 ;  /* 0x0000001400247c82 */ /* 0x000fe20008000000 */
[----:B------:R-:W-:Y:S01]  /*6d40*/  UMOV UR37, UR21 ;  /* 0x0000001500257c82 */ /* 0x000fe20008000000 */
[----:B------:R-:W-:Y:S01]  /*6d50*/  R2UR UR11, R3 ;  /* 0x00000000030b72ca */ /* 0x000fe200000e0000 */
[----:B------:R-:W-:Y:S01]  /*6d60*/  UMOV UR26, 0x20 ;  /* 0x00000020001a7882 */ /* 0x000fe20000000000 */
[----:B------:R-:W-:Y:S01]  /*6d70*/  UMOV UR28, UR20 ;  /* 0x00000014001c7c82 */ /* 0x000fe20008000000 */
[----:B------:R-:W-:Y:S01]  /*6d80*/  UMOV UR29, UR21 ;  /* 0x00000015001d7c82 */ /* 0x000fe20008000000 */
[----:B------:R-:W-:Y:S01]  /*6d90*/  UMOV UR18, 0x40 ;  /* 0x0000004000127882 */ /* 0x000fe20000000000 */
[----:B------:R-:W-:-:S02]  /*6da0*/  UIADD3 UR32, UR16, 0x15000, URZ ;  /* 0x0001500010207890 */ /* 0x000fc4000fffe03f */
[----:B------:R-:W-:Y:S02]  /*6db0*/  UIADD3 UR33, UR16, 0x26818, URZ ;  /* 0x0002681810217890 */ /* 0x000fe4000fffe03f */
[----:B------:R-:W-:Y:S02]  /*6dc0*/  UIADD3 UR24, UR16, 0x16000, URZ ;  /* 0x0001600010187890 */ /* 0x000fe4000fffe03f */
[----:B------:R-:W-:Y:S02]  /*6dd0*/  UIADD3 UR30, UR16, 0x1e100, URZ ;  /* 0x0001e100101e7890 */ /* 0x000fe4000fffe03f */
[----:B------:R-:W-:Y:S02]  /*6de0*/  UIADD3 UR16, UR16, 0x17000, URZ ;  /* 0x0001700010107890 */ /* 0x000fe4000fffe03f */
[----:B------:R-:W-:Y:S02]  /*6df0*/  UIMAD.WIDE UR8, UR35, 0x4, UR14 ;  /* 0x00000004230878a5 */ /* 0x000fe4000f8e020e */
[----:B------:R3:W-:Y:S01]  /*6e00*/  UTMALDG.4D [UR32], [UR10], desc[UR22] ;  /* 0x000016200a0075b4 */ /* 0x0007e20008019000 */
[----:B------:R-:W-:Y:S01]  /*6e10*/  UMOV UR25, UR33 ;  /* 0x0000002100197c82 */ /* 0x000fe20008000000 */
[----:B------:R-:W-:Y:S01]  /*6e20*/  UMOV UR27, UR35 ;  /* 0x00000023001b7c82 */ /* 0x000fe20008000000 */
[----:B------:R-:W-:Y:S01]  /*6e30*/  UMOV UR17, UR33 ;  /* 0x0000002100117c82 */ /* 0x000fe20008000000 */
[----:B------:R-:W-:Y:S01]  /*6e40*/  UMOV UR19, UR35 ;  /* 0x0000002300137c82 */ /* 0x000fe20008000000 */
[----:B------:R-:W-:Y:S01]  /*6e50*/  UMOV UR31, UR33 ;  /* 0x00000021001f7c82 */ /* 0x000fe20008000000 */
[----:B------:R-:W-:Y:S01]  /*6e60*/  UMOV UR5, 0x10 ;  /* 0x0000001000057882 */ /* 0x000fe20000000000 */
[----:B------:R3:W-:Y:S01]  /*6e70*/  UTMALDG.4D [UR24], [UR10], desc[UR22] ;  /* 0x000016180a0075b4 */ /* 0x0007e20008019000 */
[----:B------:R3:W-:Y:S01]  /*6e80*/  UTMALDG.4D [UR16], [UR10], desc[UR22] ;  /* 0x000016100a0075b4 */ /* 0x0007e20008019000 */
[----:B------:R3:W-:Y:S01]  /*6e90*/  UBLKCP.S.G [UR30], [UR8], UR5 ;  /* 0x0000001e080073ba */ /* 0x0007e20008000205 */
[----:B------:R-:W4:Y:S02]  /*6ea0*/  SYNCS.PHASECHK.TRANS64.TRYWAIT P1, [R0+URZ+0x26848], R20 ;  /* 0x02684814000075a7 */ /* 0x000f24000802017f */
[----:B---34-:R-:W-:Y:S05]  /*6eb0*/  @!P1 BRA `(.L_x_63) ;  /* 0x0000001000fc9947 */ /* 0x018fea0003800000 */
.L_x_88:
[----:B-123--:R-:W-:Y:S01]  /*6ec0*/  SHF.R.S32.HI R20, RZ, 0x1f, R19 ;  /* 0x0000001fff147819 */ /* 0x00efe20000011413 */
[----:B------:R-:W-:Y:S06]  /*6ed0*/  @P0 BRA `(.L_x_64) ;  /* 0x0000000000140947 */ /* 0x000fec0003800000 */
[----:B------:R-:W-:Y:S01]  /*6ee0*/  ISETP.NE.AND P1, PT, R13, RZ, PT ;  /* 0x000000ff0d00720c */ /* 0x000fe20003f25270 */
[----:B------:R-:W-:-:S04]  /*6ef0*/  IMAD.MOV.U32 R21, RZ, RZ, 0x3100 ;  /* 0x00003100ff157424 */ /* 0x000fc800078e00ff */
[----:B------:R1:W-:Y:S08]  /*6f00*/  SYNCS.ARRIVE.TRANS64 RZ, [R0+URZ+0x26838], R21 ;  /* 0x0268381500ff79a7 */ /* 0x0003f0000800003f */
[----:B------:R-:W-:Y:S05]  /*6f10*/  @!P1 BRA `(.L_x_64) ;  /* 0x0000000000049947 */ /* 0x000fea0003800000 */
[----:B------:R-:W-:Y:S01]  /*6f20*/  BPT.TRAP 0x1 ;  /* 0x000000040000795c */ /* 0x000fe20000300000 */
.L_x_64:
[C---:B------:R-:W-:Y:S01]  /*6f30*/  R2UR UR35, R19.reuse ;  /* 0x00000000132372ca */ /* 0x040fe200000e0000 */
[----:B------:R-:W-:Y:S01]  /*6f40*/  UMOV UR10, 0x0 ;  /* 0x00000000000a7882 */ /* 0x000fe20000000000 */
[----:B------:R-:W-:Y:S01]  /*6f50*/  IADD3 R19, P1, R19, UR6, RZ ;  /* 0x0000000613137c10 */ /* 0x000fe2000ff3e0ff */
[----:B------:R-:W-:Y:S01]  /*6f60*/  UMOV UR11, 0x14f00000 ;  /* 0x14f00000000b7882 */ /* 0x000fe20000000000 */
[----:B------:R-:W-:Y:S01]  /*6f70*/  R2UR UR22, R0 ;  /* 0x00000000001672ca */ /* 0x000fe200000e0000 */
[----:B------:R-:W-:Y:S01]  /*6f80*/  UMOV UR34, URZ ;  /* 0x0000003f00227c82 */ /* 0x000fe20008000000 */
[----:B------:R-:W-:Y:S01]  /*6f90*/  R2UR UR8, R4 ;  /* 0x00000000040872ca */ /* 0x000fe200000e0000 */
[----:B------:R-:W-:Y:S01]  /*6fa0*/  IMAD.X R20, R20, 0x1, R8, P1 ;  /* 0x0000000114147824 */ /* 0x000fe200008e0608 */
[----:B------:R-:W-:Y:S01]  /*6fb0*/  LEA R14, P1, R19, R14, 0x2 ;  /* 0x0000000e130e7211 */ /* 0x000fe200078210ff */
[----:B------:R-:W-:Y:S01]  /*6fc0*/  UMOV UR36, UR20 ;  /* 0x0000001400247c82 */ /* 0x000fe20008000000 */
[----:B------:R-:W-:Y:S01]  /*6fd0*/  R2UR UR9, R5 ;  /* 0x00000000050972ca */ /* 0x000fe200000e0000 */
[----:B------:R-:W-:Y:S01]  /*6fe0*/  UMOV UR37, UR21 ;  /* 0x0000001500257c82 */ /* 0x000fe20008000000 */
[----:B------:R-:W-:Y:S01]  /*6ff0*/  LEA.HI.X R15, R19, R15, R20, 0x2, P1 ;  /* 0x0000000f130f7211 */ /* 0x000fe200008f1414 */
[----:B------:R-:W-:Y:S01]  /*7000*/  UMOV UR26, 0x20 ;  /* 0x00000020001a7882 */ /* 0x000fe20000000000 */
[----:B------:R-:W-:Y:S01]  /*7010*/  R2UR UR30, R14 ;  /* 0x000000000e1e72ca */ /* 0x000fe200000e0000 */
[----:B------:R-:W-:Y:S01]  /*7020*/  UMOV UR28, UR20 ;  /* 0x00000014001c7c82 */ /* 0x000fe20008000000 */
[----:B------:R-:W-:Y:S01]  /*7030*/  R2UR UR31, R15 ;  /* 0x000000000f1f72ca */ /* 0x000fe200000e0000 */
[----:B------:R-:W-:Y:S01]  /*7040*/  UIADD3 UR32, UR22, 0x1b000, URZ ;  /* 0x0001b00016207890 */ /* 0x000fe2000fffe03f */
[----:B------:R-:W-:Y:S01]  /*7050*/  LOP3.LUT R9, R9, 0x1, RZ, 0x3c, !PT ;  /* 0x0000000109097812 */ /* 0x000fe200078e3cff */
[----:B------:R-:W-:-:S02]  /*7060*/  UIADD3 UR33, UR22, 0x26838, URZ ;  /* 0x0002683816217890 */ /* 0x000fc4000fffe03f */
[----:B------:R-:W-:Y:S01]  /*7070*/  UIADD3 UR24, UR22, 0x1c000, URZ ;  /* 0x0001c00016187890 */ /* 0x000fe2000fffe03f */
[----:B------:R-:W-:Y:S01]  /*7080*/  SHF.L.U32 R5, R9, 0x1f, RZ ;  /* 0x0000001f09057819 */ /* 0x000fe200000006ff */
[----:B------:R-:W-:Y:S02]  /*7090*/  UIADD3 UR16, UR22, 0x1d000, URZ ;  /* 0x0001d00016107890 */ /* 0x000fe4000fffe03f */
[----:B------:R-:W-:Y:S01]  /*70a0*/  UIADD3 UR22, UR22, 0x1e300, URZ ;  /* 0x0001e30016167890 */ /* 0x000fe2000fffe03f */
[----:B------:R-:W-:Y:S01]  /*70b0*/  UMOV UR29, UR21 ;  /* 0x00000015001d7c82 */ /* 0x000fe20008000000 */
[----:B------:R-:W-:Y:S01]  /*70c0*/  UMOV UR27, UR35 ;  /* 0x00000023001b7c82 */ /* 0x000fe20008000000 */
[----:B------:R-:W-:Y:S01]  /*70d0*/  UMOV UR25, UR33 ;  /* 0x0000002100197c82 */ /* 0x000fe20008000000 */
[----:B------:R-:W-:Y:S01]  /*70e0*/  UMOV UR18, 0x40 ;  /* 0x0000004000127882 */ /* 0x000fe20000000000 */
[----:B------:R-:W-:Y:S01]  /*70f0*/  UMOV UR19, UR35 ;  /* 0x0000002300137c82 */ /* 0x000fe20008000000 */
[----:B------:R2:W-:Y:S01]  /*7100*/  UTMALDG.4D [UR32], [UR8], desc[UR10] ;  /* 0x00000a20080075b4 */ /* 0x0005e20008019000 */
[----:B------:R-:W-:Y:S01]  /*7110*/  UMOV UR17, UR33 ;  /* 0x0000002100117c82 */ /* 0x000fe20008000000 */
[----:B------:R-:W-:Y:S01]  /*7120*/  UMOV UR23, UR33 ;  /* 0x0000002100177c82 */ /* 0x000fe20008000000 */
[----:B------:R-:W-:Y:S01]  /*7130*/  UMOV UR5, 0x10 ;  /* 0x0000001000057882 */ /* 0x000fe20000000000 */
[----:B------:R2:W-:Y:S01]  /*7140*/  UTMALDG.4D [UR24], [UR8], desc[UR10] ;  /* 0x00000a18080075b4 */ /* 0x0005e20008019000 */
[----:B------:R2:W-:Y:S01]  /*7150*/  UTMALDG.4D [UR16], [UR8], desc[UR10] ;  /* 0x00000a10080075b4 */ /* 0x0005e20008019000 */
[----:B------:R2:W-:Y:S01]  /*7160*/  UBLKCP.S.G [UR22], [UR30], UR5 ;  /* 0x000000161e0073ba */ /* 0x0005e20008000205 */
[----:B------:R-:W3:Y:S02]  /*7170*/  SYNCS.PHASECHK.TRANS64.TRYWAIT P1, [R0+URZ+0x26820], R5 ;  /* 0x02682005000075a7 */ /* 0x000ee4000802017f */
[----:B--23--:R-:W-:Y:S05]  /*7180*/  @!P1 BRA `(.L_x_65) ;  /* 0x00000010005c9947 */ /* 0x00cfea0003800000 */
.L_x_90:
[----:B------:R-:W-:Y:S05]  /*7190*/  @P0 BRA `(.L_x_66) ;  /* 0x0000000000140947 */ /* 0x000fea0003800000 */
[----:B------:R-:W-:Y:S01]  /*71a0*/  ISETP.NE.AND P1, PT, R13, RZ, PT ;  /* 0x000000ff0d00720c */ /* 0x000fe20003f25270 */
[----:B--2---:R-:W-:-:S04]  /*71b0*/  IMAD.MOV.U32 R5, RZ, RZ, 0x3100 ;  /* 0x00003100ff057424 */ /* 0x004fc800078e00ff */
[----:B------:R3:W-:Y:S08]  /*71c0*/  SYNCS.ARRIVE.TRANS64 RZ, [R0+URZ+0x26810], R5 ;  /* 0x0268100500ff79a7 */ /* 0x0007f0000800003f */
[----:B------:R-:W-:Y:S05]  /*71d0*/  @!P1 BRA `(.L_x_66) ;  /* 0x0000000000049947 */ /* 0x000fea0003800000 */
[----:B------:R-:W-:Y:S01]  /*71e0*/  BPT.TRAP 0x1 ;  /* 0x000000040000795c */ /* 0x000fe20000300000 */
.L_x_66:
[----:B------:R-:W-:Y:S01]  /*71f0*/  R2UR UR5, R16 ;  /* 0x00000000100572ca */ /* 0x000fe200000e0000 */
[----:B------:R-:W-:Y:S01]  /*7200*/  UMOV UR22, 0x0 ;  /* 0x0000000000167882 */ /* 0x000fe20000000000 */
[----:B------:R-:W-:Y:S01]  /*7210*/  R2UR UR16, R0 ;  /* 0x00000000001072ca */ /* 0x000fe200000e0000 */
[----:B------:R-:W-:Y:S01]  /*7220*/  UMOV UR23, 0x14f00000 ;  /* 0x14f0000000177882 */ /* 0x000fe20000000000 */
[----:B------:R-:W-:Y:S01]  /*7230*/  R2UR UR10, R2 ;  /* 0x00000000020a72ca */ /* 0x000fe200000e0000 */
[----:B------:R-:W-:Y:S01]  /*7240*/  UMOV UR34, URZ ;  /* 0x0000003f00227c82 */ /* 0x000fe20008000000 */
[----:B------:R-:W-:Y:S01]  /*7250*/  R2UR UR11, R3 ;  /* 0x00000000030b72ca */ /* 0x000fe200000e0000 */
[----:B------:R-:W-:Y:S01]  /*7260*/  UMOV UR36, UR20 ;  /* 0x0000001400247c82 */ /* 0x000fe20008000000 */
[----:B------:R-:W-:Y:S01]  /*7270*/  IADD3 R18, R18, -0x2, RZ ;  /* 0xfffffffe12127810 */ /* 0x000fe20007ffe0ff */
[----:B------:R-:W-:Y:S01]  /*7280*/  UMOV UR37, UR21 ;  /* 0x0000001500257c82 */ /* 0x000fe20008000000 */
[----:B------:R-:W-:Y:S01]  /*7290*/  UMOV UR26, 0x20 ;  /* 0x00000020001a7882 */ /* 0x000fe20000000000 */
[----:B------:R-:W-:Y:S01]  /*72a0*/  UMOV UR28, UR20 ;  /* 0x00000014001c7c82 */ /* 0x000fe20008000000 */
[----:B------:R-:W-:Y:S01]  /*72b0*/  ISETP.NE.AND P1, PT, R18, RZ, PT ;  /* 0x000000ff1200720c */ /* 0x000fe20003f25270 */
[----:B------:R-:W-:-:S02]  /*72c0*/  UIADD3 UR5, UR5, 0x2, URZ ;  /* 0x0000000205057890 */ /* 0x000fc4000fffe03f */
[----:B------:R-:W-:Y:S02]  /*72d0*/  UIADD3 UR32, UR16, 0x12000, URZ ;  /* 0x0001200010207890 */ /* 0x000fe4000fffe03f */
[----:B------:R-:W-:Y:S02]  /*72e0*/  USHF.L.U32 UR35, UR5, 0x6, URZ ;  /* 0x0000000605237899 */ /* 0x000fe4000800063f */
[----:B------:R-:W-:Y:S01]  /*72f0*/  UIADD3 UR33, UR16, 0x26810, URZ ;  /* 0x0002681010217890 */ /* 0x000fe2000fffe03f */
[----:B------:R-:W-:Y:S01]  /*7300*/  IMAD.U32 R16, RZ, RZ, UR5 ;  /* 0x00000005ff107e24 */ /* 0x000fe2000f8e00ff */
[----:B------:R-:W-:Y:S02]  /*7310*/  UIADD3 UR24, UR16, 0x13000, URZ ;  /* 0x0001300010187890 */ /* 0x000fe4000fffe03f */
[----:B------:R-:W-:Y:S02]  /*7320*/  UIADD3 UR30, UR16, 0x1e000, URZ ;  /* 0x0001e000101e7890 */ /* 0x000fe4000fffe03f */
[----:B------:R-:W-:-:S02]  /*7330*/  UIADD3 UR16, UR16, 0x14000, URZ ;  /* 0x0001400010107890 */ /* 0x000fc4000fffe03f */
[----:B------:R-:W-:Y:S02]  /*7340*/  UIMAD.WIDE UR8, UR35, 0x4, UR14 ;  /* 0x00000004230878a5 */ /* 0x000fe4000f8e020e */
[----:B------:R4:W-:Y:S01]  /*7350*/  UTMALDG.4D [UR32], [UR10], desc[UR22] ;  /* 0x000016200a0075b4 */ /* 0x0009e20008019000 */
[----:B------:R-:W-:Y:S01]  /*7360*/  UMOV UR29, UR21 ;  /* 0x00000015001d7c82 */ /* 0x000fe20008000000 */
[----:B------:R-:W-:Y:S01]  /*7370*/  UMOV UR25, UR33 ;  /* 0x0000002100197c82 */ /* 0x000fe20008000000 */
[----:B------:R-:W-:Y:S01]  /*7380*/  UMOV UR27, UR35 ;  /* 0x00000023001b7c82 */ /* 0x000fe20008000000 */
[----:B------:R-:W-:Y:S01]  /*7390*/  UMOV UR18, 0x40 ;  /* 0x0000004000127882 */ /* 0x000fe20000000000 */
[----:B------:R-:W-:Y:S01]  /*73a0*/  UMOV UR17, UR33 ;  /* 0x0000002100117c82 */ /* 0x000fe20008000000 */
[----:B------:R-:W-:Y:S01]  /*73b0*/  UMOV UR19, UR35 ;  /* 0x0000002300137c82 */ /* 0x000fe20008000000 */
[----:B------:R-:W-:Y:S01]  /*73c0*/  UMOV UR13, 0x10 ;  /* 0x00000010000d7882 */ /* 0x000fe20000000000 */
[----:B------:R4:W-:Y:S01]  /*73d0*/  UTMALDG.4D [UR24], [UR10], desc[UR22] ;  /* 0x000016180a0075b4 */ /* 0x0009e20008019000 */
[----:B------:R-:W-:Y:S01]  /*73e0*/  UMOV UR31, UR33 ;  /* 0x00000021001f7c82 */ /* 0x000fe20008000000 */
[----:B------:R4:W-:Y:S01]  /*73f0*/  UTMALDG.4D [UR16], [UR10], desc[UR22] ;  /* 0x000016100a0075b4 */ /* 0x0009e20008019000 */
[----:B------:R4:W-:Y:S02]  /*7400*/  UBLKCP.S.G [UR30], [UR8], UR13 ;  /* 0x0000001e080073ba */ /* 0x0009e4000800020d */
[----:B----4-:R-:W-:Y:S05]  /*7410*/  @P1 BRA `(.L_x_67) ;  /* 0xfffffff4003c1947 */ /* 0x010fea000383ffff */
[----:B--23--:R-:W-:-:S07]  /*7420*/  IMAD.U32 R5, RZ, RZ, UR35 ;  /* 0x00000023ff057e24 */ /* 0x00cfce000f8e00ff */
.L_x_58:
[----:B------:R-:W-:-:S13]  /*7430*/  ISETP.NE.AND P1, PT, R17, RZ, PT ;  /* 0x000000ff1100720c */ /* 0x000fda0003f25270 */
[----:B------:R-:W-:Y:S05]  /*7440*/  @!P1 BRA `(.L_x_57) ;  /* 0x0000000400609947 */ /* 0x000fea0003800000 */
[----:B------:R-:W-:-:S04]  /*7450*/  SHF.L.U32 R7, R9, 0x1f, RZ ;  /* 0x0000001f09077819 */ /* 0x000fc800000006ff */
[----:B------:R-:W2:Y:S02]  /*7460*/  SYNCS.PHASECHK.TRANS64.TRYWAIT P1, [R0+URZ+0x26840], R7 ;  /* 0x02684007000075a7 */ /* 0x000ea4000802017f */
[----:B--2---:R-:W-:Y:S05]  /*7470*/  @!P1 BRA `(.L_x_68) ;  /* 0x0000000c00b89947 */ /* 0x004fea0003800000 */
.L_x_91:
[----:B------:R-:W-:Y:S05]  /*7480*/  @P0 BRA `(.L_x_69) ;  /* 0x0000000000140947 */ /* 0x000fea0003800000 */
[----:B------:R-:W-:Y:S01]  /*7490*/  ISETP.NE.AND P1, PT, R13, RZ, PT ;  /* 0x000000ff0d00720c */ /* 0x000fe20003f25270 */
[----:B------:R-:W-:-:S04]  /*74a0*/  IMAD.MOV.U32 R5, RZ, RZ, 0x3100 ;  /* 0x00003100ff057424 */ /* 0x000fc800078e00ff */
[----:B------:R3:W-:Y:S08]  /*74b0*/  SYNCS.ARRIVE.TRANS64 RZ, [R0+URZ+0x26830], R5 ;  /* 0x0268300500ff79a7 */ /* 0x0007f0000800003f */
[----:B------:R-:W-:Y:S05]  /*74c0*/  @!P1 BRA `(.L_x_69) ;  /* 0x0000000000049947 */ /* 0x000fea0003800000 */
[----:B------:R-:W-:Y:S01]  /*74d0*/  BPT.TRAP 0x1 ;  /* 0x000000040000795c */ /* 0x000fe20000300000 */
.L_x_69:
[----:B---3--:R-:W3:Y:S01]  /*74e0*/  LDC.64 R4, c[0x0][0x728] ;  /* 0x0001ca00ff047b82 */ /* 0x008ee20000000a00 */
[----:B------:R-:W-:Y:S01]  /*74f0*/  IMAD.SHL.U32 R15, R16, 0x40, RZ ;  /* 0x00000040100f7824 */ /* 0x000fe200078e00ff */
[----:B------:R-:W-:Y:S01]  /*7500*/  R2UR UR16, R0 ;  /* 0x00000000001072ca */ /* 0x000fe200000e0000 */
[----:B------:R-:W-:Y:S01]  /*7510*/  UMOV UR10, 0x0 ;  /* 0x00000000000a7882 */ /* 0x000fe20000000000 */
[----:B------:R-:W-:Y:S01]  /*7520*/  UMOV UR11, 0x14f00000 ;  /* 0x14f00000000b7882 */ /* 0x000fe20000000000 */
[----:B------:R-:W-:Y:S01]  /*7530*/  UMOV UR34, URZ ;  /* 0x0000003f00227c82 */ /* 0x000fe20008000000 */
[C---:B------:R-:W-:Y:S01]  /*7540*/  IADD3 R6, P1, R15.reuse, UR6, RZ ;  /* 0x000000060f067c10 */ /* 0x040fe2000ff3e0ff */
[----:B------:R-:W-:Y:S01]  /*7550*/  UMOV UR36, UR20 ;  /* 0x0000001400247c82 */ /* 0x000fe20008000000 */
[C---:B------:R-:W-:Y:S01]  /*7560*/  R2UR UR35, R15.reuse ;  /* 0x000000000f2372ca */ /* 0x040fe200000e0000 */
[----:B------:R-:W-:Y:S01]  /*7570*/  UMOV UR37, UR21 ;  /* 0x0000001500257c82 */ /* 0x000fe20008000000 */
[----:B------:R-:W-:Y:S01]  /*7580*/  LEA.HI.X.SX32 R12, R15, R8, 0x1, P1 ;  /* 0x000000080f0c7211 */ /* 0x000fe200008f0eff */
        /* <DEDUP_REMOVED lines=8> */
[----:B------:R-:W-:Y:S01]  /*7610*/  UIADD3 UR16, UR16, 0x1a000, URZ ;  /* 0x0001a00010107890 */ /* 0x000fe2000fffe03f */
[----:B---3--:R-:W-:Y:S01]  /*7620*/  LEA R4, P2, R6, R4, 0x2 ;  /* 0x0000000406047211 */ /* 0x008fe200078410ff */
[----:B------:R-:W-:Y:S01]  /*7630*/  UMOV UR25, UR33 ;  /* 0x0000002100197c82 */ /* 0x000fe20008000000 */
[----:B------:R-:W-:Y:S01]  /*7640*/  UMOV UR27, UR35 ;  /* 0x00000023001b7c82 */ /* 0x000fe20008000000 */
[----:B------:R-:W-:Y:S01]  /*7650*/  UMOV UR17, UR33 ;  /* 0x0000002100117c82 */ /* 0x000fe20008000000 */
[----:B------:R-:W-:Y:S01]  /*7660*/  R2UR UR22, R4 ;  /* 0x00000000041672ca */ /* 0x000fe200000e0000 */
[----:B------:R-:W-:Y:S01]  /*7670*/  UMOV UR19, UR35 ;  /* 0x0000002300137c82 */ /* 0x000fe20008000000 */
[----:B------:R-:W-:Y:S01]  /*7680*/  IADD3 R4, P1, R10, 0x1f0, RZ ;  /* 0x000001f00a047810 */ /* 0x000fe20007f3e0ff */
[----:B------:R-:W-:Y:S01]  /*7690*/  UMOV UR31, UR33 ;  /* 0x00000021001f7c82 */ /* 0x000fe20008000000 */
[----:B------:R-:W-:Y:S01]  /*76a0*/  LEA.HI.X R5, R6, R5, R12, 0x2, P2 ;  /* 0x0000000506057211 */ /* 0x000fe200010f140c */
[----:B------:R-:W-:Y:S01]  /*76b0*/  UMOV UR5, 0x10 ;  /* 0x0000001000057882 */ /* 0x000fe20000000000 */
[----:B------:R-:W-:Y:S01]  /*76c0*/  R2UR UR8, R4 ;  /* 0x00000000040872ca */ /* 0x000fe200000e0000 */
[----:B------:R-:W-:Y:S01]  /*76d0*/  IMAD.X R4, RZ, RZ, R11, P1 ;  /* 0x000000ffff047224 */ /* 0x000fe200008e060b */
[----:B------:R-:W-:-:S04]  /*76e0*/  R2UR UR23, R5 ;  /* 0x00000000051772ca */ /* 0x000fc800000e0000 */
[----:B------:R-:W-:-:S13]  /*76f0*/  R2UR UR9, R4 ;  /* 0x00000000040972ca */ /* 0x000fda00000e0000 */
[----:B------:R3:W-:Y:S01]  /*7700*/  UTMALDG.4D [UR32], [UR8], desc[UR10] ;  /* 0x00000a20080075b4 */ /* 0x0007e20008019000 */
[----:B------:R3:W-:Y:S01]  /*7710*/  UTMALDG.4D [UR24], [UR8], desc[UR10] ;  /* 0x00000a18080075b4 */ /* 0x0007e20008019000 */
[----:B------:R3:W-:Y:S01]  /*7720*/  UTMALDG.4D [UR16], [UR8], desc[UR10] ;  /* 0x00000a10080075b4 */ /* 0x0007e20008019000 */
[----:B------:R3:W-:Y:S01]  /*7730*/  UBLKCP.S.G [UR30], [UR22], UR5 ;  /* 0x0000001e160073ba */ /* 0x0007e20008000205 */
[----:B------:R-:W4:Y:S02]  /*7740*/  SYNCS.PHASECHK.TRANS64.TRYWAIT P1, [R0+URZ+0x26828], R7 ;  /* 0x02682807000075a7 */ /* 0x000f24000802017f */
[----:B---34-:R-:W-:Y:S05]  /*7750*/  @!P1 BRA `(.L_x_70) ;  /* 0x0000000c00149947 */ /* 0x018fea0003800000 */
.L_x_92:
[----:B------:R-:W-:Y:S05]  /*7760*/  @P0 BRA `(.L_x_71) ;  /* 0x0000000000140947 */ /* 0x000fea0003800000 */
[----:B------:R-:W-:Y:S01]  /*7770*/  ISETP.NE.AND P0, PT, R13, RZ, PT ;  /* 0x000000ff0d00720c */ /* 0x000fe20003f05270 */
[----:B------:R-:W-:-:S04]  /*7780*/  IMAD.MOV.U32 R5, RZ, RZ, 0x3100 ;  /* 0x00003100ff057424 */ /* 0x000fc800078e00ff */
[----:B------:R4:W-:Y:S08]  /*7790*/  SYNCS.ARRIVE.TRANS64 RZ, [R0+URZ+0x26818], R5 ;  /* 0x0268180500ff79a7 */ /* 0x0009f0000800003f */
[----:B------:R-:W-:Y:S05]  /*77a0*/  @!P0 BRA `(.L_x_71) ;  /* 0x0000000000048947 */ /* 0x000fea0003800000 */
[----:B------:R-:W-:Y:S01]  /*77b0*/  BPT.TRAP 0x1 ;  /* 0x000000040000795c */ /* 0x000fe20000300000 */
.L_x_71:
        /* <DEDUP_REMOVED lines=8> */
[----:B------:R-:W-:Y:S01]  /*7840*/  UMOV UR37, UR21 ;  /* 0x0000001500257c82 */ /* 0x000fe20008000000 */
[----:B------:R-:W-:Y:S01]  /*7850*/  UMOV UR26, 0x20 ;  /* 0x00000020001a7882 */ /* 0x000fe20000000000 */
[----:B------:R-:W-:Y:S01]  /*7860*/  UMOV UR28, UR20 ;  /* 0x00000014001c7c82 */ /* 0x000fe20008000000 */
[----:B------:R-:W-:Y:S01]  /*7870*/  UMOV UR29, UR21 ;  /* 0x00000015001d7c82 */ /* 0x000fe20008000000 */
[----:B------:R-:W-:Y:S01]  /*7880*/  UMOV UR18, 0x40 ;  /* 0x0000004000127882 */ /* 0x000fe20000000000 */
[----:B------:R-:W-:Y:S01]  /*7890*/  UIADD3 UR35, UR35, 0x40, URZ ;  /* 0x0000004023237890 */ /* 0x000fe2000fffe03f */
[----:B------:R-:W-:Y:S01]  /*78a0*/  IMAD.MOV.U32 R12, RZ, RZ, 0x1 ;  /* 0x00000001ff0c7424 */ /* 0x000fe200078e00ff */
[----:B------:R-:W-:-:S02]  /*78b0*/  UIADD3 UR32, UR16, 0x15000, URZ ;  /* 0x0001500010207890 */ /* 0x000fc4000fffe03f */
[----:B------:R-:W-:Y:S02]  /*78c0*/  UIADD3 UR33, UR16, 0x26818, URZ ;  /* 0x0002681810217890 */ /* 0x000fe4000fffe03f */
[----:B------:R-:W-:Y:S01]  /*78d0*/  UIADD3 UR24, UR16, 0x16000, URZ ;  /* 0x0001600010187890 */ /* 0x000fe2000fffe03f */
[----:B----4-:R-:W-:Y:S01]  /*78e0*/  IMAD.U32 R5, RZ, RZ, UR35 ;  /* 0x00000023ff057e24 */ /* 0x010fe2000f8e00ff */
        /* <DEDUP_REMOVED lines=8> */
[----:B------:R-:W-:Y:S01]  /*7970*/  UMOV UR5, 0x10 ;  /* 0x0000001000057882 */ /* 0x000fe20000000000 */
[----:B------:R-:W-:Y:S01]  /*7980*/  UMOV UR31, UR33 ;  /* 0x00000021001f7c82 */ /* 0x000fe20008000000 */
[----:B------:R4:W-:Y:S01]  /*7990*/  UTMALDG.4D [UR24], [UR10], desc[UR22] ;  /* 0x000016180a0075b4 */ /* 0x0009e20008019000 */
[----:B------:R4:W-:Y:S01]  /*79a0*/  UTMALDG.4D [UR16], [UR10], desc[UR22] ;  /* 0x000016100a0075b4 */ /* 0x0009e20008019000 */
[----:B------:R4:W-:Y:S02]  /*79b0*/  UBLKCP.S.G [UR30], [UR8], UR5 ;  /* 0x0000001e080073ba */ /* 0x0009e40008000205 */
[----:B----4-:R-:W-:Y:S01]  /*79c0*/  NOP ;  /* 0x0000000000007918 */ /* 0x010fe20000000000 */
.L_x_57:
[----:B------:R-:W4:Y:S01]  /*79d0*/  S2R R2, SR_TID.X ;  /* 0x0000000000027919 */ /* 0x000f220000002100 */
[----:B------:R-:W-:Y:S01]  /*79e0*/  IMAD R3, R12, 0x8, R0 ;  /* 0x000000080c037824 */ /* 0x000fe200078e0200 */
[----:B----4-:R-:W-:Y:S02]  /*79f0*/  LOP3.LUT R4, R2, 0x7f, RZ, 0xc0, !PT ;  /* 0x0000007f02047812 */ /* 0x010fe400078ec0ff */
[----:B------:R-:W-:Y:S02]  /*7a00*/  SHF.L.U32 R2, R9, 0x1f, RZ ;  /* 0x0000001f09027819 */ /* 0x000fe400000006ff */
[----:B------:R-:W-:Y:S02]  /*7a10*/  ISETP.NE.AND P1, PT, R4, RZ, PT ;  /* 0x000000ff0400720c */ /* 0x000fe40003f25270 */
[----:B------:R-:W4:Y:S02]  /*7a20*/  SYNCS.PHASECHK.TRANS64.TRYWAIT P0, [R3+URZ+0x26840], R2 ;  /* 0x02684002030075a7 */ /* 0x000f24000800017f */
[----:B----4-:R-:W-:Y:S09]  /*7a30*/  @!P0 BRA `(.L_x_72) ;  /* 0x0000000800708947 */ /* 0x010ff20003800000 */
.L_x_93:
[----:B------:R-:W-:Y:S05]  /*7a40*/  @P1 BRA `(.L_x_73) ;  /* 0x0000000000181947 */ /* 0x000fea0003800000 */
[----:B------:R-:W5:Y:S01]  /*7a50*/  S2R R4, SR_TID.X ;  /* 0x0000000000047919 */ /* 0x000f620000002100 */
[----:B----4-:R-:W-:-:S04]  /*7a60*/  MOV R2, 0x3100 ;  /* 0x0000310000027802 */ /* 0x010fc80000000f00 */
[----:B------:R4:W-:Y:S01]  /*7a70*/  SYNCS.ARRIVE.TRANS64 RZ, [R3+URZ+0x26830], R2 ;  /* 0x0268300203ff79a7 */ /* 0x0009e2000800003f */
[----:B-----5:R-:W-:-:S13]  /*7a80*/  LOP3.LUT P0, RZ, R4, 0x1f, RZ, 0xc0, !PT ;  /* 0x0000001f04ff7812 */ /* 0x020fda000780c0ff */
[----:B----4-:R-:W-:Y:S05]  /*7a90*/  @!P0 BRA `(.L_x_73) ;  /* 0x0000000000048947 */ /* 0x010fea0003800000 */
[----:B------:R-:W-:Y:S01]  /*7aa0*/  BPT.TRAP 0x1 ;  /* 0x000000040000795c */ /* 0x000fe20000300000 */
.L_x_73:
[----:B------:R-:W-:Y:S01]  /*7ab0*/  R2UR UR35, R5 ;  /* 0x00000000052372ca */ /* 0x000fe200000e0000 */
[C-C-:B----4-:R-:W-:Y:S01]  /*7ac0*/  IMAD R2, R12.reuse, 0x3000, R0.reuse ;  /* 0x000030000c027824 */ /* 0x150fe200078e0200 */
[----:B------:R-:W-:Y:S01]  /*7ad0*/  R2UR UR33, R3 ;  /* 0x00000000032172ca */ /* 0x000fe200000e0000 */
[----:B-123--:R-:W-:Y:S01]  /*7ae0*/  IMAD R0, R12, 0x100, R0 ;  /* 0x000001000c007824 */ /* 0x00efe200078e0200 */
[----:B------:R-:W-:Y:S01]  /*7af0*/  ULDC.64 UR8, c[0x0][0x728] ;  /* 0x0001ca0000087ab9 */ /* 0x000fe20000000a00 */
[----:B------:R-:W-:Y:S01]  /*7b00*/  UMOV UR22, 0x0 ;  /* 0x0000000000167882 */ /* 0x000fe20000000000 */
[----:B------:R-:W-:Y:S01]  /*7b10*/  R2UR UR16, R2 ;  /* 0x00000000021072ca */ /* 0x000fe200000e0000 */
[----:B------:R-:W-:Y:S01]  /*7b20*/  UMOV UR23, 0x14f00000 ;  /* 0x14f0000000177882 */ /* 0x000fe20000000000 */
[----:B------:R-:W-:Y:S01]  /*7b30*/  R2UR UR5, R0 ;  /* 0x00000000000572ca */ /* 0x000fe200000e0000 */
[----:B------:R-:W-:Y:S01]  /*7b40*/  UMOV UR34, URZ ;  /* 0x0000003f00227c82 */ /* 0x000fe20008000000 */
[----:B------:R-:W-:Y:S01]  /*7b50*/  UMOV UR36, UR20 ;  /* 0x0000001400247c82 */ /* 0x000fe20008000000 */
[----:B------:R-:W-:Y:S01]  /*7b60*/  UMOV UR37, UR21 ;  /* 0x0000001500257c82 */ /* 0x000fe20008000000 */
[----:B------:R-:W-:Y:S01]  /*7b70*/  UMOV UR26, 0x20 ;  /* 0x00000020001a7882 */ /* 0x000fe20000000000 */
[----:B------:R-:W-:Y:S01]  /*7b80*/  UIADD3 UR13, UP0, UR35, UR6, URZ ;  /* 0x00000006230d7290 */ /* 0x000fe2000ff1e03f */
[----:B------:R-:W-:Y:S01]  /*7b90*/  VIADD R0, R12, 0x1 ;  /* 0x000000010c007836 */ /* 0x000fe20000000000 */
[----:B------:R-:W-:Y:S01]  /*7ba0*/  UIADD3 UR33, UR33, 0x26830, URZ ;  /* 0x0002683021217890 */ /* 0x000fe2000fffe03f */
[----:B------:R-:W-:Y:S01]  /*7bb0*/  UMOV UR28, UR20 ;  /* 0x00000014001c7c82 */ /* 0x000fe20008000000 */
[----:B------:R-:W-:-:S02]  /*7bc0*/  UMOV UR29, UR21 ;  /* 0x00000015001d7c82 */ /* 0x000fc40008000000 */
[----:B------:R-:W-:Y:S01]  /*7bd0*/  PLOP3.LUT P0, PT, PT, PT, UP0, 0x80, 0x0 ;  /* 0x000000000000781c */ /* 0x000fe20003f0f008 */
[----:B------:R-:W-:Y:S02]  /*7be0*/  ULEA UR8, UP0, UR13, UR8, 0x2 ;  /* 0x000000080d087291 */ /* 0x000fe4000f80103f */
[----:B------:R-:W-:Y:S01]  /*7bf0*/  UIADD3 UR32, UR16, 0x18000, URZ ;  /* 0x0001800010207890 */ /* 0x000fe2000fffe03f */
[----:B------:R-:W-:Y:S01]  /*7c00*/  LEA.HI.X.SX32 R5, R5, R8, 0x1, P0 ;  /* 0x0000000805057211 */ /* 0x000fe200000f0eff */
[----:B------:R-:W-:Y:S01]  /*7c10*/  UIADD3 UR24, UR16, 0x19000, URZ ;  /* 0x0001900010187890 */ /* 0x000fe2000fffe03f */
[----:B------:R-:W-:Y:S01]  /*7c20*/  IADD3 R10, P0, R10, 0x1f0, RZ ;  /* 0x000001f00a0a7810 */ /* 0x000fe20007f1e0ff */
[----:B------:R-:W-:Y:S01]  /*7c30*/  UIADD3 UR16, UR16, 0x1a000, URZ ;  /* 0x0001a00010107890 */ /* 0x000fe2000fffe03f */
[----:B------:R-:W-:Y:S01]  /*7c40*/  R2UR UR17, R5 ;  /* 0x00000000051172ca */ /* 0x000fe200000e0000 */
[----:B------:R-:W-:Y:S01]  /*7c50*/  UIADD3 UR30, UR5, 0x1e200, URZ ;  /* 0x0001e200051e7890 */ /* 0x000fe2000fffe03f */
[----:B------:R-:W-:Y:S01]  /*7c60*/  R2UR UR10, R10 ;  /* 0x000000000a0a72ca */ /* 0x000fe200000e0000 */
[----:B------:R-:W-:Y:S01]  /*7c70*/  IMAD.X R11, RZ, RZ, R11, P0 ;  /* 0x000000ffff0b7224 */ /* 0x000fe200000e060b */
[----:B------:R-:W-:Y:S01]  /*7c80*/  UMOV UR27, UR35 ;  /* 0x00000023001b7c82 */ /* 0x000fe20008000000 */
[----:B------:R-:W-:Y:S01]  /*7c90*/  UMOV UR25, UR33 ;  /* 0x0000002100197c82 */ /* 0x000fe20008000000 */
[----:B------:R-:W-:Y:S01]  /*7ca0*/  UMOV UR18, 0x40 ;  /* 0x0000004000127882 */ /* 0x000fe20000000000 */
[----:B------:R-:W-:Y:S01]  /*7cb0*/  UMOV UR19, UR35 ;  /* 0x0000002300137c82 */ /* 0x000fe20008000000 */
[----:B------:R-:W-:Y:S01]  /*7cc0*/  R2UR UR11, R11 ;  /* 0x000000000b0b72ca */ /* 0x000fe200000e0000 */
[----:B------:R-:W-:Y:S01]  /*7cd0*/  UMOV UR31, UR33 ;  /* 0x00000021001f7c82 */ /* 0x000fe20008000000 */
[----:B------:R-:W-:Y:S01]  /*7ce0*/  UMOV UR5, 0x10 ;  /* 0x0000001000057882 */ /* 0x000fe20000000000 */
[----:B------:R-:W-:-:S02]  /*7cf0*/  ISETP.NE.AND P0, PT, R0, 0x2, PT ;  /* 0x000000020000780c */ /* 0x000fc40003f05270 */
[----:B------:R-:W-:Y:S02]  /*7d00*/  ULEA.HI.X UR9, UR13, UR9, UR17, 0x2, UP0 ;  /* 0x000000090d097291 */ /* 0x000fe400080f1411 */
[----:B------:R-:W-:Y:S01]  /*7d10*/  SEL R2, RZ, 0x1, P0 ;  /* 0x00000001ff027807 */ /* 0x000fe20000000000 */
[----:B------:R-:W-:Y:S01]  /*7d20*/  UMOV UR17, UR33 ;  /* 0x0000002100117c82 */ /* 0x000fe20008000000 */
[----:B------:R-:W-:Y:S02]  /*7d30*/  SEL R0, R0, RZ, P0 ;  /* 0x000000ff00007207 */ /* 0x000fe40000000000 */
[----:B------:R-:W-:Y:S02]  /*7d40*/  LOP3.LUT R9, R9, R2, RZ, 0x3c, !PT ;  /* 0x0000000209097212 */ /* 0x000fe400078e3cff */
[----:B------:R1:W-:Y:S01]  /*7d50*/  UTMALDG.4D [UR32], [UR10], desc[UR22] ;  /* 0x000016200a0075b4 */ /* 0x0003e20008019000 */
[----:B------:R1:W-:Y:S01]  /*7d60*/  UTMALDG.4D [UR24], [UR10], desc[UR22] ;  /* 0x000016180a0075b4 */ /* 0x0003e20008019000 */
[----:B------:R1:W-:Y:S01]  /*7d70*/  UTMALDG.4D [UR16], [UR10], desc[UR22] ;  /* 0x000016100a0075b4 */ /* 0x0003e20008019000 */
[----:B------:R1:W-:Y:S02]  /*7d80*/  UBLKCP.S.G [UR30], [UR8], UR5 ;  /* 0x0000001e080073ba */ /* 0x0003e40008000205 */
[----:B-1----:R-:W-:Y:S01]  /*7d90*/  NOP ;  /* 0x0000000000007918 */ /* 0x002fe20000000000 */
.L_x_54:
[----:B------:R-:W-:Y:S05]  /*7da0*/  BSYNC B0 ;  /* 0x0000000000007941 */ /* 0x000fea0003800000 */
.L_x_53:
[----:B------:R-:W-:-:S03]  /*7db0*/  UMOV UR5, 0xffffffff ;  /* 0xffffffff00057882 */ /* 0x000fc60000000000 */
[----:B------:R-:W-:Y:S05]  /*7dc0*/  BRA.DIV UR5, `(.L_x_74) ;  /* 0x0000000605a07947 */ /* 0x000fea000b800000 */
[----:B------:R-:W-:-:S13]  /*7dd0*/  ELECT P0, URZ, PT ;  /* 0x00000000003f782f */ /* 0x000fda0003800000 */
.L_x_96:
[----:B------:R-:W-:Y:S04]  /*7de0*/  BSSY B0, `(.L_x_75) ;  /* 0x0000023000007945 */ /* 0x000fe80003800000 */
[----:B------:R-:W-:Y:S05]  /*7df0*/  @!P0 BRA `(.L_x_76) ;  /* 0x0000000000848947 */ /* 0x000fea0003800000 */
[----:B------:R-:W-:-:S06]  /*7e00*/  ULOP3.LUT UR5, UR38, 0x2, URZ, 0xfc, !UPT ;  /* 0x0000000226057892 */ /* 0x000fcc000f8efc3f */
[----:B------:R-:W-:-:S05]  /*7e10*/  IMAD.U32 R2, RZ, RZ, UR5 ;  /* 0x00000005ff027e24 */ /* 0x000fca000f8e00ff */
[----:B------:R-:W-:-:S13]  /*7e20*/  ISETP.NE.AND P0, PT, R2, 0x3, PT ;  /* 0x000000030200780c */ /* 0x000fda0003f05270 */
[----:B------:R-:W-:Y:S05]  /*7e30*/  @!P0 BRA `(.L_x_77) ;  /* 0x0000000000048947 */ /* 0x000fea0003800000 */
[----:B------:R-:W-:Y:S01]  /*7e40*/  BPT.TRAP 0x1 ;  /* 0x000000040000795c */ /* 0x000fe20000300000 */
.L_x_77:
[----:B------:R-:W1:Y:S01]  /*7e50*/  S2R R3, SR_CgaCtaId ;  /* 0x0000000000037919 */ /* 0x000e620000008800 */
[----:B------:R-:W-:Y:S02]  /*7e60*/  MOV R2, 0x400 ;  /* 0x0000040000027802 */ /* 0x000fe40000000f00 */
[----:B------:R-:W-:Y:S02]  /*7e70*/  SHF.L.U32 R5, R9, 0x1f, RZ ;  /* 0x0000001f09057819 */ /* 0x000fe400000006ff */
[----:B-1----:R-:W-:Y:S01]  /*7e80*/  LEA R7, R3, R2, 0x18 ;  /* 0x0000000203077211 */ /* 0x002fe200078ec0ff */
[----:B------:R-:W-:-:S04]  /*7e90*/  VIADD R2, R0, 0x1 ;  /* 0x0000000100027836 */ /* 0x000fc80000000000 */
[----:B------:R-:W-:Y:S01]  /*7ea0*/  VIADD R3, R7, 0x26820 ;  /* 0x0002682007037836 */ /* 0x000fe20000000000 */
[----:B------:R-:W-:-:S03]  /*7eb0*/  ISETP.NE.AND P2, PT, R2, 0x2, PT ;  /* 0x000000020200780c */ /* 0x000fc60003f45270 */
[----:B------:R-:W-:Y:S01]  /*7ec0*/  IMAD R6, R0, 0x8, R3 ;  /* 0x0000000800067824 */ /* 0x000fe200078e0203 */
[----:B------:R-:W-:-:S03]  /*7ed0*/  SEL R4, RZ, 0x1, P2 ;  /* 0x00000001ff047807 */ /* 0x000fc60001000000 */
[----:B------:R-:W1:Y:S01]  /*7ee0*/  SYNCS.PHASECHK.TRANS64.TRYWAIT P1, [R6+URZ], R5 ;  /* 0x00000005060075a7 */ /* 0x000e62000802017f */
[----:B------:R-:W-:Y:S02]  /*7ef0*/  LOP3.LUT R9, R9, R4, RZ, 0x3c, !PT ;  /* 0x0000000409097212 */ /* 0x000fe400078e3cff */
[----:B------:R-:W-:Y:S02]  /*7f00*/  SEL R4, R2, RZ, P2 ;  /* 0x000000ff02047207 */ /* 0x000fe40001000000 */
[----:B------:R-:W-:-:S03]  /*7f10*/  SHF.L.U32 R2, R9, 0x1f, RZ ;  /* 0x0000001f09027819 */ /* 0x000fc600000006ff */
[----:B------:R-:W-:Y:S01]  /*7f20*/  IMAD R3, R4, 0x8, R3 ;  /* 0x0000000804037824 */ /* 0x000fe200078e0203 */
[----:B-1----:R-:W-:Y:S06]  /*7f30*/  @!P1 BRA `(.L_x_78) ;  /* 0x0000000400689947 */ /* 0x002fec0003800000 */
.L_x_97:
[----:B------:R-:W2:Y:S02]  /*7f40*/  SYNCS.PHASECHK.TRANS64.TRYWAIT P1, [R3+URZ], R2 ;  /* 0x00000002030075a7 */ /* 0x000ea4000802017f */
[----:B--2---:R-:W-:Y:S05]  /*7f50*/  @!P1 BRA `(.L_x_79) ;  /* 0x0000000400749947 */ /* 0x004fea0003800000 */
.L_x_98:
[----:B------:R-:W-:Y:S05]  /*7f60*/  @!P0 BRA `(.L_x_80) ;  /* 0x0000000000048947 */ /* 0x000fea0003800000 */
[----:B------:R-:W-:Y:S01]  /*7f70*/  BPT.TRAP 0x1 ;  /* 0x000000040000795c */ /* 0x000fe20000300000 */
.L_x_80:
[----:B--2---:R-:W-:-:S05]  /*7f80*/  VIADD R3, R7, 0x26840 ;  /* 0x0002684007037836 */ /* 0x004fca0000000000 */
[----:B------:R-:W-:-:S04]  /*7f90*/  LEA R0, R0, R3, 0x3 ;  /* 0x0000000300007211 */ /* 0x000fc800078e18ff */
[----:B------:R-:W2:Y:S02]  /*7fa0*/  SYNCS.PHASECHK.TRANS64.TRYWAIT P0, [R0+URZ], R5 ;  /* 0x00000005000075a7 */ /* 0x000ea4000800017f */
[----:B--2---:R-:W-:Y:S05]  /*7fb0*/  @!P0 BRA `(.L_x_81) ;  /* 0x0000000400708947 */ /* 0x004fea0003800000 */
.L_x_99:
[----:B------:R-:W-:-:S07]  /*7fc0*/  IMAD R3, R4, 0x8, R3 ;  /* 0x0000000804037824 */ /* 0x000fce00078e0203 */
.L_x_82:
[----:B---3--:R3:W4:Y:S02]  /*7fd0*/  SYNCS.PHASECHK.TRANS64.TRYWAIT P0, [R3+URZ], R2 ;  /* 0x00000002030075a7 */ /* 0x008724000800017f */
[----:B----4-:R-:W-:Y:S05]  /*7fe0*/  @!P0 NANOSLEEP.SYNCS 0x989680 ;  /* 0x009896800000895d */ /* 0x010fea0003900000 */
[----:B------:R-:W4:Y:S02]  /*7ff0*/  @!P0 SYNCS.PHASECHK.TRANS64 P0, [R3+URZ], R2 ;  /* 0x00000002030085a7 */ /* 0x000f24000800007f */
[----:B----4-:R-:W-:Y:S05]  /*8000*/  @!P0 BRA `(.L_x_82) ;  /* 0xfffffffc00f08947 */ /* 0x010fea000383ffff */
.L_x_76:
[----:B------:R-:W-:Y:S05]  /*8010*/  BSYNC B0 ;  /* 0x0000000000007941 */ /* 0x000fea0003800000 */
.L_x_75:
[----:B------:R-:W-:Y:S05]  /*8020*/  EXIT ;  /* 0x000000000000794d */ /* 0x000fea0003800000 */
.L_x_10:
[----:B------:R-:W-:Y:S02]  /*8030*/  IMAD.MOV.U32 R13, RZ, RZ, R120 ;  /* 0x000000ffff0d7224 */ /* 0x000fe400078e0078 */
[----:B------:R-:W-:Y:S02]  /*8040*/  IMAD.MOV.U32 R12, RZ, RZ, RZ ;  /* 0x000000ffff0c7224 */ /* 0x000fe400078e00ff */
[----:B------:R-:W-:Y:S02]  /*8050*/  IMAD.MOV.U32 R11, RZ, RZ, 0x1f ;  /* 0x0000001fff0b7424 */ /* 0x000fe400078e00ff */
[----:B------:R-:W-:-:S07]  /*8060*/  IMAD.MOV.U32 R15, RZ, RZ, -0x1 ;  /* 0xffffffffff0f7424 */ /* 0x000fce00078e00ff */
[----:B------:R-:W-:Y:S05]  /*8070*/  WARPSYNC.COLLECTIVE R15, `(.L_x_83) ;  /* 0x000000000f087348 */ /* 0x000fea0003c00000 */
[----:B------:R1:W2:Y:S02]  /*8080*/  SHFL.IDX P6, R14, R13, R12, R11 ;  /* 0x0000000c0d0e7389 */ /* 0x0002a400000c000b */
[----:B-12---:R-:W-:Y:S01]  /*8090*/  ENDCOLLECTIVE ;  /* 0x000000000000791b */ /* 0x006fe20003800000 */
.L_x_83:
[----:B------:R-:W-:Y:S05]  /*80a0*/  BRA `(.L_x_84) ;  /* 0xffffff8800b47947 */ /* 0x000fea000383ffff */
.L_x_12:
[----:B--2---:R2:W3:Y:S02]  /*80b0*/  SYNCS.PHASECHK.TRANS64.TRYWAIT P0, [R16+URZ+0x26800], R7 ;  /* 0x02680007100075a7 */ /* 0x0044e4000800017f */
[----:B---3--:R-:W-:Y:S05]  /*80c0*/  @!P0 NANOSLEEP.SYNCS 0x989680 ;  /* 0x009896800000895d */ /* 0x008fea0003900000 */
[----:B------:R-:W3:Y:S02]  /*80d0*/  @!P0 SYNCS.PHASECHK.TRANS64 P0, [R16+URZ+0x26800], R7 ;  /* 0x02680007100085a7 */ /* 0x000ee4000800007f */
[----:B---3--:R-:W-:Y:S05]  /*80e0*/  @!P0 BRA `(.L_x_12) ;  /* 0xfffffffc00f08947 */ /* 0x008fea000383ffff */
[----:B------:R-:W-:Y:S05]  /*80f0*/  BRA `(.L_x_11) ;  /* 0xffffff8800f47947 */ /* 0x000fea000383ffff */
.L_x_18:
[----:B---3--:R-:W-:-:S04]  /*8100*/  IMAD.U32 R5, RZ, RZ, UR8 ;  /* 0x00000008ff057e24 */ /* 0x008fc8000f8e00ff */
[----:B------:R3:W1:Y:S03]  /*8110*/  SYNCS.PHASECHK.TRANS64.TRYWAIT P1, [R5+URZ+0x26810], R6 ;  /* 0x02681006050075a7 */ /* 0x000666000802017f */
[----:B-1----:R-:W-:Y:S05]  /*8120*/  @!P1 NANOSLEEP.SYNCS 0x989680 ;  /* 0x009896800000995d */ /* 0x002fea0003900000 */
[----:B------:R-:W1:Y:S02]  /*8130*/  @!P1 SYNCS.PHASECHK.TRANS64 P1, [R5+URZ+0x26810], R6 ;  /* 0x02681006050095a7 */ /* 0x000e64000802007f */
[----:B-1----:R-:W-:Y:S05]  /*8140*/  @!P1 BRA `(.L_x_18) ;  /* 0xfffffffc00ec9947 */ /* 0x002fea000383ffff */
[----:B------:R-:W-:Y:S05]  /*8150*/  BRA `(.L_x_17) ;  /* 0xffffff94005c7947 */ /* 0x000fea000383ffff */
.L_x_22:
[----:B------:R-:W-:-:S04]  /*8160*/  IMAD.U32 R7, RZ, RZ, UR8 ;  /* 0x00000008ff077e24 */ /* 0x000fc8000f8e00ff */
[----:B------:R1:W1:Y:S03]  /*8170*/  SYNCS.PHASECHK.TRANS64.TRYWAIT P1, [R7+URZ+0x26830], R6 ;  /* 0x02683006070075a7 */ /* 0x000266000802017f */
[----:B-1----:R-:W-:Y:S05]  /*8180*/  @!P1 NANOSLEEP.SYNCS 0x989680 ;  /* 0x009896800000995d */ /* 0x002fea0003900000 */
[----:B------:R-:W1:Y:S02]  /*8190*/  @!P1 SYNCS.PHASECHK.TRANS64 P1, [R7+URZ+0x26830], R6 ;  /* 0x02683006070095a7 */ /* 0x000e64000802007f */
[----:B-1----:R-:W-:Y:S05]  /*81a0*/  @!P1 BRA `(.L_x_22) ;  /* 0xfffffffc00ec9947 */ /* 0x002fea000383ffff */
[----:B------:R-:W-:Y:S05]  /*81b0*/  BRA `(.L_x_21) ;  /* 0xffffff9800687947 */ /* 0x000fea000383ffff */
.L_x_55:
[----:B-1----:R1:W2:Y:S02]  /*81c0*/  SYNCS.PHASECHK.TRANS64.TRYWAIT P0, [R0+URZ+0x26820], R3 ;  /* 0x02682003000075a7 */ /* 0x0022a4000800017f */
[----:B--2---:R-:W-:Y:S05]  /*81d0*/  @!P0 NANOSLEEP.SYNCS 0x989680 ;  /* 0x009896800000895d */ /* 0x004fea0003900000 */
[----:B------:R-:W2:Y:S02]  /*81e0*/  @!P0 SYNCS.PHASECHK.TRANS64 P0, [R0+URZ+0x26820], R3 ;  /* 0x02682003000085a7 */ /* 0x000ea4000800007f */
[----:B--2---:R-:W-:Y:S05]  /*81f0*/  @!P0 BRA `(.L_x_55) ;  /* 0xfffffffc00f08947 */ /* 0x004fea000383ffff */
[----:B------:R-:W-:Y:S05]  /*8200*/  BRA `(.L_x_85) ;  /* 0xffffffdc008c7947 */ /* 0x000fea000383ffff */
.L_x_59:
[----:B-1----:R1:W2:Y:S02]  /*8210*/  SYNCS.PHASECHK.TRANS64.TRYWAIT P1, [R0+URZ+0x26840], R20 ;  /* 0x02684014000075a7 */ /* 0x0022a4000802017f */
[----:B--2---:R-:W-:Y:S05]  /*8220*/  @!P1 NANOSLEEP.SYNCS 0x989680 ;  /* 0x009896800000995d */ /* 0x004fea0003900000 */
[----:B------:R-:W2:Y:S02]  /*8230*/  @!P1 SYNCS.PHASECHK.TRANS64 P1, [R0+URZ+0x26840], R20 ;  /* 0x02684014000095a7 */ /* 0x000ea4000802007f */
[----:B--2---:R-:W-:Y:S05]  /*8240*/  @!P1 BRA `(.L_x_59) ;  /* 0xfffffffc00f09947 */ /* 0x004fea000383ffff */
[----:B------:R-:W-:Y:S05]  /*8250*/  BRA `(.L_x_86) ;  /* 0xffffffe400b87947 */ /* 0x000fea000383ffff */
.L_x_61:
[----:B--2---:R2:W3:Y:S02]  /*8260*/  SYNCS.PHASECHK.TRANS64.TRYWAIT P1, [R0+URZ+0x26828], R20 ;  /* 0x02682814000075a7 */ /* 0x0044e4000802017f */
[----:B---3--:R-:W-:Y:S05]  /*8270*/  @!P1 NANOSLEEP.SYNCS 0x989680 ;  /* 0x009896800000995d */ /* 0x008fea0003900000 */
[----:B------:R-:W3:Y:S02]  /*8280*/  @!P1 SYNCS.PHASECHK.TRANS64 P1, [R0+URZ+0x26828], R20 ;  /* 0x02682814000095a7 */ /* 0x000ee4000802007f */
[----:B---3--:R-:W-:Y:S05]  /*8290*/  @!P1 BRA `(.L_x_61) ;  /* 0xfffffffc00f09947 */ /* 0x008fea000383ffff */
[----:B------:R-:W-:Y:S05]  /*82a0*/  BRA `(.L_x_87) ;  /* 0xffffffe800647947 */ /* 0x000fea000383ffff */
.L_x_63:
[----:B---3--:R3:W4:Y:S02]  /*82b0*/  SYNCS.PHASECHK.TRANS64.TRYWAIT P1, [R0+URZ+0x26848], R20 ;  /* 0x02684814000075a7 */ /* 0x008724000802017f */
[----:B----4-:R-:W-:Y:S05]  /*82c0*/  @!P1 NANOSLEEP.SYNCS 0x989680 ;  /* 0x009896800000995d */ /* 0x010fea0003900000 */
[----:B------:R-:W4:Y:S02]  /*82d0*/  @!P1 SYNCS.PHASECHK.TRANS64 P1, [R0+URZ+0x26848], R20 ;  /* 0x02684814000095a7 */ /* 0x000f24000802007f */
[----:B----4-:R-:W-:Y:S05]  /*82e0*/  @!P1 BRA `(.L_x_63) ;  /* 0xfffffffc00f09947 */ /* 0x010fea000383ffff */
[----:B------:R-:W-:Y:S05]  /*82f0*/  BRA `(.L_x_88) ;  /* 0xffffffe800f07947 */ /* 0x000fea000383ffff */
.L_x_65:
[----:B------:R-:W-:-:S07]  /*8300*/  SHF.L.U32 R5, R9, 0x1f, RZ ;  /* 0x0000001f09057819 */ /* 0x000fce00000006ff */
.L_x_89:
[----:B--2---:R2:W3:Y:S02]  /*8310*/  SYNCS.PHASECHK.TRANS64.TRYWAIT P1, [R0+URZ+0x26820], R5 ;  /* 0x02682005000075a7 */ /* 0x0044e4000802017f */
[----:B---3--:R-:W-:Y:S05]  /*8320*/  @!P1 NANOSLEEP.SYNCS 0x989680 ;  /* 0x009896800000995d */ /* 0x008fea0003900000 */
[----:B------:R-:W3:Y:S02]  /*8330*/  @!P1 SYNCS.PHASECHK.TRANS64 P1, [R0+URZ+0x26820], R5 ;  /* 0x02682005000095a7 */ /* 0x000ee4000802007f */
[----:B---3--:R-:W-:Y:S05]  /*8340*/  @!P1 BRA `(.L_x_89) ;  /* 0xfffffffc00f09947 */ /* 0x008fea000383ffff */
[----:B------:R-:W-:Y:S05]  /*8350*/  BRA `(.L_x_90) ;  /* 0xffffffec008c7947 */ /* 0x000fea000383ffff */
.L_x_68:
[----:B--2---:R2:W3:Y:S02]  /*8360*/  SYNCS.PHASECHK.TRANS64.TRYWAIT P1, [R0+URZ+0x26840], R7 ;  /* 0x02684007000075a7 */ /* 0x0044e4000802017f */
[----:B---3--:R-:W-:Y:S05]  /*8370*/  @!P1 NANOSLEEP.SYNCS 0x989680 ;  /* 0x009896800000995d */ /* 0x008fea0003900000 */
[----:B------:R-:W3:Y:S02]  /*8380*/  @!P1 SYNCS.PHASECHK.TRANS64 P1, [R0+URZ+0x26840], R7 ;  /* 0x02684007000095a7 */ /* 0x000ee4000802007f */
[----:B---3--:R-:W-:Y:S05]  /*8390*/  @!P1 BRA `(.L_x_68) ;  /* 0xfffffffc00f09947 */ /* 0x008fea000383ffff */
[----:B------:R-:W-:Y:S05]  /*83a0*/  BRA `(.L_x_91) ;  /* 0xfffffff000347947 */ /* 0x000fea000383ffff */
.L_x_70:
[----:B---3--:R3:W4:Y:S02]  /*83b0*/  SYNCS.PHASECHK.TRANS64.TRYWAIT P1, [R0+URZ+0x26828], R7 ;  /* 0x02682807000075a7 */ /* 0x008724000802017f */
[----:B----4-:R-:W-:Y:S05]  /*83c0*/  @!P1 NANOSLEEP.SYNCS 0x989680 ;  /* 0x009896800000995d */ /* 0x010fea0003900000 */
[----:B------:R-:W4:Y:S02]  /*83d0*/  @!P1 SYNCS.PHASECHK.TRANS64 P1, [R0+URZ+0x26828], R7 ;  /* 0x02682807000095a7 */ /* 0x000f24000802007f */
[----:B----4-:R-:W-:Y:S05]  /*83e0*/  @!P1 BRA `(.L_x_70) ;  /* 0xfffffffc00f09947 */ /* 0x010fea000383ffff */
[----:B------:R-:W-:Y:S05]  /*83f0*/  BRA `(.L_x_92) ;  /* 0xfffffff000d87947 */ /* 0x000fea000383ffff */
.L_x_72:
[----:B----4-:R4:W5:Y:S02]  /*8400*/  SYNCS.PHASECHK.TRANS64.TRYWAIT P0, [R3+URZ+0x26840], R2 ;  /* 0x02684002030075a7 */ /* 0x010964000800017f */
[----:B-----5:R-:W-:Y:S05]  /*8410*/  @!P0 NANOSLEEP.SYNCS 0x989680 ;  /* 0x009896800000895d */ /* 0x020fea0003900000 */
[----:B------:R-:W5:Y:S02]  /*8420*/  @!P0 SYNCS.PHASECHK.TRANS64 P0, [R3+URZ+0x26840], R2 ;  /* 0x02684002030085a7 */ /* 0x000f64000800007f */
[----:B-----5:R-:W-:Y:S05]  /*8430*/  @!P0 BRA `(.L_x_72) ;  /* 0xfffffffc00f08947 */ /* 0x020fea000383ffff */
[----:B------:R-:W-:Y:S05]  /*8440*/  BRA `(.L_x_93) ;  /* 0xfffffff4007c7947 */ /* 0x000fea000383ffff */
.L_x_74:
[----:B------:R-:W-:Y:S01]  /*8450*/  BSSY B0, `(.L_x_94) ;  /* 0x0000006000007945 */ /* 0x000fe20003800000 */
[----:B------:R-:W-:-:S07]  /*8460*/  IMAD.MOV.U32 R15, RZ, RZ, -0x1 ;  /* 0xffffffffff0f7424 */ /* 0x000fce00078e00ff */
[----:B------:R-:W-:Y:S05]  /*8470*/  WARPSYNC.COLLECTIVE R15, `(.L_x_95) ;  /* 0x000000000f0c7348 */ /* 0x000fea0003c00000 */
[----:B------:R-:W-:Y:S02]  /*8480*/  ELECT P6, UR62, PT ;  /* 0x00000000003e782f */ /* 0x000fe400038c0000 */
[----:B------:R-:W-:Y:S01]  /*8490*/  MOV R14, UR62 ;  /* 0x0000003e000e7c02 */ /* 0x000fe20008000f00 */
[----:B------:R-:W-:Y:S10]  /*84a0*/  ENDCOLLECTIVE ;  /* 0x000000000000791b */ /* 0x000ff40003800000 */
.L_x_95:
[----:B------:R-:W-:Y:S05]  /*84b0*/  BSYNC B0 ;  /* 0x0000000000007941 */ /* 0x000fea0003800000 */
.L_x_94:
[----:B------:R-:W-:Y:S01]  /*84c0*/  PLOP3.LUT P0, PT, P6, PT, PT, 0x80, 0x0 ;  /* 0x000000000000781c */ /* 0x000fe2000370f070 */
[----:B------:R-:W-:-:S12]  /*84d0*/  BRA `(.L_x_96) ;  /* 0xfffffff800407947 */ /* 0x000fd8000383ffff */
.L_x_78:
[----:B-1----:R1:W2:Y:S02]  /*84e0*/  SYNCS.PHASECHK.TRANS64.TRYWAIT P1, [R6+URZ], R5 ;  /* 0x00000005060075a7 */ /* 0x0022a4000802017f */
[----:B--2---:R-:W-:Y:S05]  /*84f0*/  @!P1 NANOSLEEP.SYNCS 0x989680 ;  /* 0x009896800000995d */ /* 0x004fea0003900000 */
[----:B------:R-:W2:Y:S02]  /*8500*/  @!P1 SYNCS.PHASECHK.TRANS64 P1, [R6+URZ], R5 ;  /* 0x00000005060095a7 */ /* 0x000ea4000802007f */
[----:B--2---:R-:W-:Y:S05]  /*8510*/  @!P1 BRA `(.L_x_78) ;  /* 0xfffffffc00f09947 */ /* 0x004fea000383ffff */
[----:B------:R-:W-:Y:S05]  /*8520*/  BRA `(.L_x_97) ;  /* 0xfffffff800847947 */ /* 0x000fea000383ffff */
.L_x_79:
[----:B--2---:R2:W3:Y:S02]  /*8530*/  SYNCS.PHASECHK.TRANS64.TRYWAIT P1, [R3+URZ], R2 ;  /* 0x00000002030075a7 */ /* 0x0044e4000802017f */
[----:B---3--:R-:W-:Y:S05]  /*8540*/  @!P1 NANOSLEEP.SYNCS 0x989680 ;  /* 0x009896800000995d */ /* 0x008fea0003900000 */
[----:B------:R-:W3:Y:S02]  /*8550*/  @!P1 SYNCS.PHASECHK.TRANS64 P1, [R3+URZ], R2 ;  /* 0x00000002030095a7 */ /* 0x000ee4000802007f */
[----:B---3--:R-:W-:Y:S05]  /*8560*/  @!P1 BRA `(.L_x_79) ;  /* 0xfffffffc00f09947 */ /* 0x008fea000383ffff */
[----:B------:R-:W-:Y:S05]  /*8570*/  BRA `(.L_x_98) ;  /* 0xfffffff800787947 */ /* 0x000fea000383ffff */
.L_x_81:
[----:B--2---:R2:W3:Y:S02]  /*8580*/  SYNCS.PHASECHK.TRANS64.TRYWAIT P0, [R0+URZ], R5 ;  /* 0x00000005000075a7 */ /* 0x0044e4000800017f */
[----:B---3--:R-:W-:Y:S05]  /*8590*/  @!P0 NANOSLEEP.SYNCS 0x989680 ;  /* 0x009896800000895d */ /* 0x008fea0003900000 */
[----:B------:R-:W3:Y:S02]  /*85a0*/  @!P0 SYNCS.PHASECHK.TRANS64 P0, [R0+URZ], R5 ;  /* 0x00000005000085a7 */ /* 0x000ee4000800007f */
[----:B---3--:R-:W-:Y:S05]  /*85b0*/  @!P0 BRA `(.L_x_81) ;  /* 0xfffffffc00f08947 */ /* 0x008fea000383ffff */
[----:B------:R-:W-:Y:S05]  /*85c0*/  BRA `(.L_x_99) ;  /* 0xfffffff8007c7947 */ /* 0x000fea000383ffff */
.L_x_100:
[----:B------:R-:W-:-:S00]  /*85d0*/  BRA `(.L_x_100) ;  /* 0xfffffffc00fc7947 */ /* 0x000fc0000383ffff */
[----:B------:R-:W-:-:S00]  /*85e0*/  NOP ;  /* 0x0000000000007918 */ /* 0x000fc00000000000 */
        /* <DEDUP_REMOVED lines=9> */
.L_x_6553:


//--------------------- .text._ZN7cutlass13device_kernelIN5flash11enable_sm90INS1_16FlashAttnBwdSm90INS1_25CollectiveMainloopBwdSm90ILi2ELi2ELi2EN4cute5tupleIJNS5_1CILi1EEES8_S8_EEENS6_IJNS7_ILi64EEENS7_ILi128EEENS7_ILi96EEEEEENS_6half_tEfNS_4arch4Sm90ELb0ELb0ELb1ELb0ELb1ELb1ELb0ELb0ELi2ELi1ELi2ELi1ELb1EEENS1_21CollectiveEpilogueBwdISD_SE_SG_Li256ELb0ELb0ELi1EEENS1_19SingleTileSchedulerILb0ELb0ELb0ELi128EEEEEEEEEvNT_6ParamsE --------------------------
	.section	.text._ZN7cutlass13device_kernelIN5flash11enable_sm90INS1_16FlashAttnBwdSm90INS1_25CollectiveMainloopBwdSm90ILi2ELi2ELi2EN4cute5tupleIJNS5_1CILi1EEES8_S8_EEENS6_IJNS7_ILi64EEENS7_ILi128EEENS7_ILi96EEEEEENS_6half_tEfNS_4arch4Sm90ELb0ELb0ELb1ELb0ELb1ELb1ELb0ELb0ELi2ELi1ELi2ELi1ELb1EEENS1_21CollectiveEpilogueBwdISD_SE_SG_Li256ELb0ELb0ELi1EEENS1_19SingleTileSchedulerILb0ELb0ELb0ELi128EEEEEEEEEvNT_6ParamsE,"ax",@progbits
	.align	128
.text._ZN7cutlass13device_kernelIN5flash11enable_sm90INS1_16FlashAttnBwdSm90INS1_25CollectiveMainloopBwdSm90ILi2ELi2ELi2EN4cute5tupleIJNS5_1CILi1EEES8_S8_EEENS6_IJNS7_ILi64EEENS7_ILi128EEENS7_ILi96EEEEEENS_6half_tEfNS_4arch4Sm90ELb0ELb0ELb1ELb0ELb1ELb1ELb0ELb0ELi2ELi1ELi2ELi1ELb1EEENS1_21CollectiveEpilogueBwdISD_SE_SG_Li256ELb0ELb0ELi1EEENS1_19SingleTileSchedulerILb0ELb0ELb0ELi128EEEEEEEEEvNT_6ParamsE:
        .type           _ZN7cutlass13device_kernelIN5flash11enable_sm90INS1_16FlashAttnBwdSm90INS1_25CollectiveMainloopBwdSm90ILi2ELi2ELi2EN4cute5tupleIJNS5_1CILi1EEES8_S8_EEENS6_IJNS7_ILi64EEENS7_ILi128EEENS7_ILi96EEEEEENS_6half_tEfNS_4arch4Sm90ELb0ELb0ELb1ELb0ELb1ELb1ELb0ELb0ELi2ELi1ELi2ELi1ELb1EEENS1_21CollectiveEpilogueBwdISD_SE_SG_Li256ELb0ELb0ELi1EEENS1_19SingleTileSchedulerILb0ELb0ELb0ELi128EEEEEEEEEvNT_6ParamsE,@function
        .size           _ZN7cutlass13device_kernelIN5flash11enable_sm90INS1_16FlashAttnBwdSm90INS1_25CollectiveMainloopBwdSm90ILi2ELi2ELi2EN4cute5tupleIJNS5_1CILi1EEES8_S8_EEENS6_IJNS7_ILi64EEENS7_ILi128EEENS7_ILi96EEEEEENS_6half_tEfNS_4arch4Sm90ELb0ELb0ELb1ELb0ELb1ELb1ELb0ELb0ELi2ELi1ELi2ELi1ELb1EEENS1_21CollectiveEpilogueBwdISD_SE_SG_Li256ELb0ELb0ELi1EEENS1_19SingleTileSchedulerILb0ELb0ELb0ELi128EEEEEEEEEvNT_6ParamsE,(.L_x_6554 - _ZN7cutlass13device_kernelIN5flash11enable_sm90INS1_16FlashAttnBwdSm90INS1_25CollectiveMainloopBwdSm90ILi2ELi2ELi2EN4cute5tupleIJNS5_1CILi1EEES8_S8_EEENS6_IJNS7_ILi64EEENS7_ILi128EEENS7_ILi96EEEEEENS_6half_tEfNS_4arch4Sm90ELb0ELb0ELb1ELb0ELb1ELb1ELb0ELb0ELi2ELi1ELi2ELi1ELb1EEENS1_21CollectiveEpilogueBwdISD_SE_SG_Li256ELb0ELb0ELi1EEENS1_19SingleTileSchedulerILb0ELb0ELb0ELi128EEEEEEEEEvNT_6ParamsE)
        .other          _ZN7cutlass13device_kernelIN5flash11enable_sm90INS1_16FlashAttnBwdSm90INS1_25CollectiveMainloopBwdSm90ILi2ELi2ELi2EN4cute5tupleIJNS5_1CILi1EEES8_S8_EEENS6_IJNS7_ILi64EEENS7_ILi128EEENS7_ILi96EEEEEENS_6half_tEfNS_4arch4Sm90ELb0ELb0ELb1ELb0ELb1ELb1ELb0ELb0ELi2ELi1ELi2ELi1ELb1EEENS1_21CollectiveEpilogueBwdISD_SE_SG_Li256ELb0ELb0ELi1EEENS1_19SingleTileSchedulerILb0ELb0ELb0ELi128EEEEEEEEEvNT_6ParamsE,@"STO_CUDA_ENTRY STV_DEFAULT"
_ZN7cutlass13device_kernelIN5flash11enable_sm90INS1_16FlashAttnBwdSm90INS1_25CollectiveMainloopBwdSm90ILi2ELi2ELi2EN4cute5tupleIJNS5_1CILi1EEES8_S8_EEENS6_IJNS7_ILi64EEENS7_ILi128EEENS7_ILi96EEEEEENS_6half_tEfNS_4arch4Sm90ELb0ELb0ELb1ELb0ELb1ELb1ELb0ELb0ELi2ELi1ELi2ELi1ELb1EEENS1_21CollectiveEpilogueBwdISD_SE_SG_Li256ELb0ELb0ELi1EEENS1_19SingleTileSchedulerILb0ELb0ELb0ELi128EEEEEEEEEvNT_6ParamsE:
        /* <DEDUP_REMOVED lines=29> */
.L_x_102:
[----:B------:R-:W-:Y:S05]  /*01d0*/  BSYNC B0 ;  /* 0x0000000000007941 */ /* 0x000fea0003800000 */
.L_x_101:
        /* <DEDUP_REMOVED lines=33> */
[----:B------:R3:W1:Y:S01]  /*03f0*/  SYNCS.EXCH.64 URZ, [UR8+0x26820], UR4 ;  /* 0x02682004083f75b2 */ /* 0x0006620008000100 */
[----:B------:R3:W1:Y:S01]  /*0400*/  SYNCS.EXCH.64 URZ, [UR8+0x26818], UR6 ;  /* 0x02681806083f75b2 */ /* 0x0006620008000100 */
[----:B------:R3:W1:Y:S02]  /*0410*/  SYNCS.EXCH.64 URZ, [UR8+0x26828], UR4 ;  /* 0x02682804083f75b2 */ /* 0x0006640008000100 */
[----:B---3--:R-:W-:Y:S01]  /*0420*/  NOP ;  /* 0x0000000000007918 */ /* 0x008fe20000000000 */
.L_x_103:
        /* <DEDUP_REMOVED lines=22> */
.L_x_104:
[----:B------:R-:W-:Y:S01]  /*0590*/  PLOP3.LUT P0, PT, PT, PT, UP0, 0x80, 0x0 ;  /* 0x000000000000781c */ /* 0x000fe20003f0f008 */
[----:B------:R-:W-:Y:S01]  /*05a0*/  NOP ;  /* 0x0000000000007918 */ /* 0x000fe20000000000 */
[----:B-12-4-:R-:W-:Y:S11]  /*05b0*/  BAR.SYNC.DEFER_BLOCKING 0x0 ;  /* 0x0000000000007b1d */ /* 0x016ff60000010000 */
[----:B------:R-:W-:Y:S05]  /*05c0*/  @!P0 BRA `(.L_x_105) ;  /* 0x0000004c00108947 */ /* 0x000fea0003800000 */
.L_x_106:
        /* <DEDUP_REMOVED lines=33> */
.L_x_108:
[----:B------:R-:W1:Y:S01]  /*07e0*/  LDC.64 R16, c[0x4][R16] ;  /* 0x0100000010107b82 */ /* 0x000e620000000a00 */
[----:B------:R-:W-:Y:S01]  /*07f0*/  ULDC.64 UR4, c[0x4][0x88] ;  /* 0x0100220000047ab9 */ /* 0x000fe20000000a00 */
[----:B------:R-:W-:Y:S01]  /*0800*/  ULDC.64 UR6, c[0x4][0x90] ;  /* 0x0100240000067ab9 */ /* 0x000fe20000000a00 */
[----:B------:R-:W-:Y:S01]  /*0810*/  IMAD.U32 R4, RZ, RZ, UR4 ;  /* 0x00000004ff047e24 */ /* 0x000fe2000f8e00ff */
[----:B------:R-:W-:Y:S01]  /*0820*/  MOV R6, UR6 ;  /* 0x0000000600067c02 */ /* 0x000fe20008000f00 */
[----:B------:R-:W-:Y:S01]  /*0830*/  IMAD.U32 R5, RZ, RZ, UR5 ;  /* 0x00000005ff057e24 */ /* 0x000fe2000f8e00ff */
[----:B------:R-:W-:Y:S01]  /*0840*/  ULDC.64 UR4, c[0x4][0x10] ;  /* 0x0100040000047ab9 */ /* 0x000fe20000000a00 */
[----:B------:R-:W-:Y:S02]  /*0850*/  IMAD.U32 R7, RZ, RZ, UR7 ;  /* 0x00000007ff077e24 */ /* 0x000fe4000f8e00ff */
[----:B------:R-:W-:Y:S02]  /*0860*/  IMAD.U32 R10, RZ, RZ, UR4 ;  /* 0x00000004ff0a7e24 */ /* 0x000fe4000f8e00ff */
[----:B------:R-:W-:-:S02]  /*0870*/  IMAD.U32 R11, RZ, RZ, UR5 ;  /* 0x00000005ff0b7e24 */ /* 0x000fc4000f8e00ff */
[----:B------:R-:W-:Y:S02]  /*0880*/  IMAD.MOV.U32 R8, RZ, RZ, 0x70 ;  /* 0x00000070ff087424 */ /* 0x000fe400078e00ff */
[----:B------:R-:W-:Y:S02]  /*0890*/  IMAD.MOV.U32 R12, RZ, RZ, 0x1 ;  /* 0x00000001ff0c7424 */ /* 0x000fe400078e00ff */
[----:B------:R-:W-:-:S07]  /*08a0*/  IMAD.MOV.U32 R13, RZ, RZ, RZ ;  /* 0x000000ffff0d7224 */ /* 0x000fce00078e00ff */
[----:B------:R-:W-:-:S07]  /*08b0*/  LEPC R20, `(.L_x_107) ;  /* 0x000000001014794e */ /* 0x000fce0000000000 */
[----:B-1----:R-:W-:Y:S05]  /*08c0*/  CALL.ABS.NOINC R16 ;  /* 0x0000000010007343 */ /* 0x002fea0003c00000 */
.L_x_107:
        /* <DEDUP_REMOVED lines=21> */
[----:B--2---:R-:W-:Y:S05]  /*0a20*/  CALL.ABS.NOINC R14 ;  /* 0x000000000e007343 */ /* 0x004fea0003c00000 */
.L_x_110:
[----:B------:R-:W1:Y:S01]  /*0a30*/  LDC.64 R18, c[0x4][R18] ;  /* 0x0100000012127b82 */ /* 0x000e620000000a00 */
[----:B------:R-:W-:Y:S01]  /*0a40*/  ULDC.64 UR4, c[0x4][0x88] ;  /* 0x0100220000047ab9 */ /* 0x000fe20000000a00 */
[----:B------:R-:W-:Y:S01]  /*0a50*/  ULDC.64 UR6, c[0x4][0x10] ;  /* 0x0100040000067ab9 */ /* 0x000fe20000000a00 */
[----:B------:R-:W-:Y:S02]  /*0a60*/  IMAD.U32 R4, RZ, RZ, UR4 ;  /* 0x00000004ff047e24 */ /* 0x000fe4000f8e00ff */
        /* <DEDUP_REMOVED lines=11> */
.L_x_109:
[----:B------:R-:W-:Y:S01]  /*0b20*/  SHF.R.S32.HI R122, RZ, 0x1f, R121 ;  /* 0x0000001fff7a7819 */ /* 0x000fe20000011479 */
[----:B------:R-:W-:-:S03]  /*0b30*/  UMOV UR4, 0xffffffff ;  /* 0xffffffff00047882 */ /* 0x000fc60000000000 */
[----:B------:R-:W-:-:S04]  /*0b40*/  LEA.HI R0, R122, R121, RZ, 0x7 ;  /* 0x000000797a007211 */ /* 0x000fc800078f38ff */
[----:B------:R-:W-:Y:S01]  /*0b50*/  SHF.R.S32.HI R120, RZ, 0x7, R0 ;  /* 0x00000007ff787819 */ /* 0x000fe20000011400 */
[----:B------:R-:W-:Y:S06]  /*0b60*/  BRA.DIV UR4, `(.L_x_111) ;  /* 0x0000007e044c7947 */ /* 0x000fec000b800000 */
[----:B------:R1:W2:Y:S02]  /*0b70*/  SHFL.IDX PT, R14, R120, RZ, 0x1f ;  /* 0x00001fff780e7589 */ /* 0x0002a400000e0000 */
.L_x_203:
[----:B------:R-:W-:Y:S02]  /*0b80*/  SHF.L.U32 R7, RZ, 0x1f, RZ ;  /* 0x0000001fff077819 */ /* 0x000fe400000006ff */
[----:B------:R-:W-:Y:S02]  /*0b90*/  LEA.HI R22, R122, R121, RZ, 0x4 ;  /* 0x000000797a167211 */ /* 0x000fe400078f20ff */
[----:B------:R-:W3:Y:S01]  /*0ba0*/  SYNCS.PHASECHK.TRANS64.TRYWAIT P0, [R16+URZ+0x26800], R7 ;  /* 0x02680007100075a7 */ /* 0x000ee2000800017f */
[----:B------:R-:W-:Y:S02]  /*0bb0*/  LOP3.LUT R0, R0, 0xffffff80, RZ, 0xc0, !PT ;  /* 0xffffff8000007812 */ /* 0x000fe400078ec0ff */
[----:B------:R-:W-:Y:S02]  /*0bc0*/  SHF.R.S32.HI R5, RZ, 0x4, R22 ;  /* 0x00000004ff057819 */ /* 0x000fe40000011416 */
[----:B------:R-:W-:Y:S01]  /*0bd0*/  IADD3 R228, R16, 0x6000, RZ ;  /* 0x0000600010e47810 */ /* 0x000fe20007ffe0ff */
        /* <DEDUP_REMOVED lines=8> */
[----:B------:R-:W-:Y:S01]  /*0c60*/  LOP3.LUT P1, RZ, R228, 0x1bf, RZ, 0xc0, !PT ;  /* 0x000001bfe4ff7812 */ /* 0x000fe2000782c0ff */
[----:B------:R-:W-:Y:S01]  /*0c70*/  IMAD.IADD R18, R14, 0x1, -R3 ;  /* 0x000000010e127824 */ /* 0x000fe200078e0a03 */
[----:B------:R-:W-:-:S02]  /*0c80*/  LEA.HI R0, R122, R121, RZ, 0x5 ;  /* 0x000000797a007211 */ /* 0x000fc400078f28ff */
[----:B------:R-:W-:Y:S01]  /*0c90*/  LOP3.LUT R4, R127, 0x7ffffffc, RZ, 0xc0, !PT ;  /* 0x7ffffffc7f047812 */ /* 0x000fe200078ec0ff */
[----:B---3--:R-:W-:Y:S08]  /*0ca0*/  @P0 BRA `(.L_x_112) ;  /* 0x0000000000080947 */ /* 0x008ff00003800000 */
[----:B------:R-:W2:Y:S02]  /*0cb0*/  SYNCS.PHASECHK.TRANS64.TRYWAIT P0, [R16+URZ+0x26800], R7 ;  /* 0x02680007100075a7 */ /* 0x000ea4000800017f */
[----:B--2---:R-:W-:Y:S05]  /*0cc0*/  @!P0 BRA `(.L_x_113) ;  /* 0x0000007c00148947 */ /* 0x004fea0003800000 */
.L_x_112:
[----:B------:R-:W-:Y:S01]  /*0cd0*/  LOP3.LUT P0, RZ, R228, 0x1bf, RZ, 0xc0, !PT ;  /* 0x000001bfe4ff7812 */ /* 0x000fe2000780c0ff */
[----:B------:R-:W-:Y:S01]  /*0ce0*/  IMAD.IADD R19, R123, 0x1, -R4 ;  /* 0x000000017b137824 */ /* 0x000fe200078e0a04 */
[----:B------:R-:W-:-:S11]  /*0cf0*/  SHF.R.S32.HI R124, RZ, 0x5, R0 ;  /* 0x00000005ff7c7819 */ /* 0x000fd60000011400 */
[----:B------:R-:W-:Y:S05]  /*0d00*/  @!P0 BRA `(.L_x_114) ;  /* 0x0000000000408947 */ /* 0x000fea0003800000 */
[----:B------:R-:W-:Y:S01]  /*0d10*/  MOV R0, 0x0 ;  /* 0x0000000000007802 */ /* 0x000fe20000000f00 */
[----:B------:R-:W-:Y:S01]  /*0d20*/  ULDC.64 UR4, c[0x4][0x88] ;  /* 0x0100220000047ab9 */ /* 0x000fe20000000a00 */
[----:B------:R-:W-:Y:S01]  /*0d30*/  ULDC.64 UR6, c[0x4][0x90] ;  /* 0x0100240000067ab9 */ /* 0x000fe20000000a00 */
[----:B------:R-:W-:Y:S01]  /*0d40*/  IMAD.U32 R4, RZ, RZ, UR4 ;  /* 0x00000004ff047e24 */ /* 0x000fe2000f8e00ff */
[----:B------:R3:W4:Y:S01]  /*0d50*/  LDC.64 R14, c[0x4][R0] ;  /* 0x01000000000e7b82 */ /* 0x0007220000000a00 */
[----:B------:R-:W-:Y:S01]  /*0d60*/  IMAD.U32 R5, RZ, RZ, UR5 ;  /* 0x00000005ff057e24 */ /* 0x000fe2000f8e00ff */
[----:B------:R-:W-:Y:S01]  /*0d70*/  ULDC.64 UR4, c[0x4][0x18] ;  /* 0x0100060000047ab9 */ /* 0x000fe20000000a00 */
[----:B------:R-:W-:Y:S01]  /*0d80*/  IMAD.U32 R6, RZ, RZ, UR6 ;  /* 0x00000006ff067e24 */ /* 0x000fe2000f8e00ff */
[----:B------:R-:W-:Y:S01]  /*0d90*/  MOV R13, RZ ;  /* 0x000000ff000d7202 */ /* 0x000fe20000000f00 */
[----:B--2---:R-:W-:Y:S02]  /*0da0*/  IMAD.U32 R7, RZ, RZ, UR7 ;  /* 0x00000007ff077e24 */ /* 0x004fe4000f8e00ff */
[----:B------:R-:W-:-:S02]  /*0db0*/  IMAD.U32 R10, RZ, RZ, UR4 ;  /* 0x00000004ff0a7e24 */ /* 0x000fc4000f8e00ff */
[----:B------:R-:W-:Y:S02]  /*0dc0*/  IMAD.U32 R11, RZ, RZ, UR5 ;  /* 0x00000005ff0b7e24 */ /* 0x000fe4000f8e00ff */
[----:B------:R-:W-:Y:S02]  /*0dd0*/  IMAD.MOV.U32 R8, RZ, RZ, 0x70 ;  /* 0x00000070ff087424 */ /* 0x000fe400078e00ff */
[----:B---3--:R-:W-:-:S07]  /*0de0*/  IMAD.MOV.U32 R12, RZ, RZ, 0x1 ;  /* 0x00000001ff0c7424 */ /* 0x008fce00078e00ff */
[----:B------:R-:W-:-:S07]  /*0df0*/  LEPC R20, `(.L_x_114) ;  /* 0x000000001014794e */ /* 0x000fce0000000000 */
[----:B-1--4-:R-:W-:Y:S05]  /*0e00*/  CALL.ABS.NOINC R14 ;  /* 0x000000000e007343 */ /* 0x012fea0003c00000 */
.L_x_114:
        /* <DEDUP_REMOVED lines=20> */
[----:B------:R-:W-:Y:S01]  /*0f50*/  CS2R R104, SRZ ;  /* 0x0000000000687805 */ /* 0x000fe2000001ff00 */
[----:B--2---:R-:W-:Y:S01]  /*0f60*/  IMAD.SHL.U32 R7, R5, 0x20, RZ ;  /* 0x0000002005077824 */ /* 0x004fe200078e00ff */
[----:B------:R-:W-:Y:S02]  /*0f70*/  LOP3.LUT R4, R4, 0xfffffffc, RZ, 0xc0, !PT ;  /* 0xfffffffc04047812 */ /* 0x000fe400078ec0ff */
[----:B------:R-:W-:Y:S02]  /*0f80*/  CS2R R102, SRZ ;  /* 0x0000000000667805 */ /* 0x000fe4000001ff00 */
[----:B------:R-:W-:Y:S02]  /*0f90*/  LOP3.LUT R5, R0, 0x7fffffe, RZ, 0xc0, !PT ;  /* 0x07fffffe00057812 */ /* 0x000fe400078ec0ff */
[----:B------:R-:W-:Y:S02]  /*0fa0*/  CS2R R100, SRZ ;  /* 0x0000000000647805 */ /* 0x000fe4000001ff00 */
        /* <DEDUP_REMOVED lines=8> */
[----:B------:R-:W-:-:S02]  /*1030*/  CS2R R94, SRZ ;  /* 0x00000000005e7805 */ /* 0x000fc4000001ff00 */
[----:B------:R-:W-:Y:S02]  /*1040*/  CS2R R92, SRZ ;  /* 0x00000000005c7805 */ /* 0x000fe4000001ff00 */
[----:B------:R-:W-:Y:S01]  /*1050*/  LOP3.LUT R3, R3, 0xc0, RZ, 0xc0, !PT ;  /* 0x000000c003037812 */ /* 0x000fe200078ec0ff */
[----:B------:R-:W-:Y:S01]  /*1060*/  IMAD R0, R5, 0x20, R0 ;  /* 0x0000002005007824 */ /* 0x000fe200078e0200 */
[----:B------:R-:W-:Y:S02]  /*1070*/  SEL R23, R23, 0xffffffe0, !P0 ;  /* 0xffffffe017177807 */ /* 0x000fe40004000000 */
[----:B------:R-:W-:Y:S02]  /*1080*/  CS2R R90, SRZ ;  /* 0x00000000005a7805 */ /* 0x000fe4000001ff00 */
[----:B------:R-:W-:Y:S02]  /*1090*/  LOP3.LUT R6, R3, 0x8, R6, 0xf8, !PT ;  /* 0x0000000803067812 */ /* 0x000fe400078ef806 */
[----:B------:R-:W-:-:S02]  /*10a0*/  CS2R R88, SRZ ;  /* 0x0000000000587805 */ /* 0x000fc4000001ff00 */
[----:B------:R-:W-:Y:S02]  /*10b0*/  SHF.R.U32.HI R3, RZ, 0x3, R3 ;  /* 0x00000003ff037819 */ /* 0x000fe40000011603 */
[----:B------:R-:W-:Y:S02]  /*10c0*/  CS2R R86, SRZ ;  /* 0x0000000000567805 */ /* 0x000fe4000001ff00 */
[----:B------:R-:W-:Y:S02]  /*10d0*/  PLOP3.LUT P0, PT, PT, PT, UP0, 0x80, 0x0 ;  /* 0x000000000000781c */ /* 0x000fe40003f0f008 */
[----:B------:R-:W-:Y:S02]  /*10e0*/  CS2R R84, SRZ ;  /* 0x0000000000547805 */ /* 0x000fe4000001ff00 */
[----:B------:R-:W-:Y:S02]  /*10f0*/  LOP3.LUT R3, R6, R3, RZ, 0x3c, !PT ;  /* 0x0000000306037212 */ /* 0x000fe400078e3cff */
[----:B------:R-:W-:-:S02]  /*1100*/  CS2R R82, SRZ ;  /* 0x0000000000527805 */ /* 0x000fc4000001ff00 */
[----:B------:R-:W-:Y:S02]  /*1110*/  CS2R R80, SRZ ;  /* 0x0000000000507805 */ /* 0x000fe4000001ff00 */
        /* <DEDUP_REMOVED lines=40> */
[----:B------:R-:W-:Y:S01]  /*13a0*/  SHF.L.U32 R0, R121, 0x6, RZ ;  /* 0x0000000679007819 */ /* 0x000fe200000006ff */
[----:B------:R-:W-:Y:S01]  /*13b0*/  IMAD.SHL.U32 R3, R124, 0x10, RZ ;  /* 0x000000107c037824 */ /* 0x000fe200078e00ff */
[----:B------:R-:W-:Y:S01]  /*13c0*/  LEA.HI R122, R122, R121, RZ, 0x3 ;  /* 0x000000797a7a7211 */ /* 0x000fe200078f18ff */
[----:B------:R-:W-:Y:S01]  /*13d0*/  UIADD3 UR4, UR4, 0x3f, URZ ;  /* 0x0000003f04047890 */ /* 0x000fe2000fffe03f */
[----:B------:R-:W-:Y:S01]  /*13e0*/  LOP3.LUT R0, R0, 0x1c0, RZ, 0xc0, !PT ;  /* 0x000001c000007812 */ /* 0x000fe200078ec0ff */
[----:B------:R-:W-:Y:S01]  /*13f0*/  IMAD R125, R120, 0x8, R125 ;  /* 0x00000008787d7824 */ /* 0x000fe200078e027d */
[----:B------:R-:W-:Y:S01]  /*1400*/  LEA.HI R126, R126, R123, RZ, 0x5 ;  /* 0x0000007b7e7e7211 */ /* 0x000fe200078f28ff */
[----:B------:R-:W-:Y:S01]  /*1410*/  USHF.R.S32.HI UR5, URZ, 0x1f, UR4 ;  /* 0x0000001f3f057899 */ /* 0x000fe20008011404 */
[----:B------:R-:W-:Y:S01]  /*1420*/  LOP3.LUT R3, R0, 0x30, R3, 0xf8, !PT ;  /* 0x0000003000037812 */ /* 0x000fe200078ef803 */
[----:B------:R-:W-:Y:S01]  /*1430*/  IMAD.MOV.U32 R119, RZ, RZ, RZ ;  /* 0x000000ffff777224 */ /* 0x000fe200078e00ff */
[----:B------:R-:W-:Y:S01]  /*1440*/  SHF.R.S32.HI R126, RZ, 0x5, R126 ;  /* 0x00000005ff7e7819 */ /* 0x000fe2000001147e */
[----:B------:R-:W-:Y:S01]  /*1450*/  ULEA.HI UR5, UR5, UR4, URZ, 0x6 ;  /* 0x0000000405057291 */ /* 0x000fe2000f8f303f */
[----:B------:R-:W-:Y:S01]  /*1460*/  LOP3.LUT R5, R3, 0x8, R122, 0xf8, !PT ;  /* 0x0000000803057812 */ /* 0x000fe200078ef87a */
[----:B------:R-:W-:Y:S01]  /*1470*/  ULOP3.LUT UR11, UR38, 0x1, URZ, 0xfc, !UPT ;  /* 0x00000001260b7892 */ /* 0x000fe2000f8efc3f */
[----:B------:R-:W-:Y:S01]  /*1480*/  SHF.R.U32.HI R4, RZ, 0x3, R0 ;  /* 0x00000003ff047819 */ /* 0x000fe20000011600 */
[----:B------:R-:W-:Y:S01]  /*1490*/  USHF.R.S32.HI UR7, URZ, 0x6, UR5 ;  /* 0x000000063f077899 */ /* 0x000fe20008011405 */
[--C-:B------:R-:W-:Y:S01]  /*14a0*/  SHF.R.S32.HI R0, RZ, 0x2, R127.reuse ;  /* 0x00000002ff007819 */ /* 0x100fe2000001147f */
[----:B------:R-:W-:Y:S01]  /*14b0*/  UMOV UR4, URZ ;  /* 0x0000003f00047c82 */ /* 0x000fe20008000000 */
[----:B------:R-:W-:Y:S01]  /*14c0*/  SHF.R.S32.HI R127, RZ, 0x1f, R127 ;  /* 0x0000001fff7f7819 */ /* 0x000fe2000001147f */
[----:B------:R-:W-:Y:S01]  /*14d0*/  UMOV UR5, URZ ;  /* 0x0000003f00057c82 */ /* 0x000fe20008000000 */
[----:B------:R-:W-:Y:S01]  /*14e0*/  LOP3.LUT R4, R5, R4, RZ, 0x3c, !PT ;  /* 0x0000000405047212 */ /* 0x000fe200078e3cff */
[----:B------:R-:W-:Y:S01]  /*14f0*/  IMAD R5, R120, 0x300, R123 ;  /* 0x0000030078057824 */ /* 0x000fe200078e027b */
[----:B------:R-:W-:Y:S01]  /*1500*/  LEA.HI R127, R127, R0, RZ, 0x3 ;  /* 0x000000007f7f7211 */ /* 0x000fe200078f18ff */
[----:B------:R-:W-:Y:S01]  /*1510*/  UMOV UR6, URZ ;  /* 0x0000003f00067c82 */ /* 0x000fe20008000000 */
[----:B------:R-:W-:Y:S01]  /*1520*/  ULDC UR13, c[0x0][0x75c] ;  /* 0x0001d700000d7ab9 */ /* 0x000fe20000000800 */
[----:B------:R-:W-:Y:S01]  /*1530*/  IMAD.SHL.U32 R5, R5, 0x4, RZ ;  /* 0x0000000405057824 */ /* 0x000fe200078e00ff */
[----:B------:R-:W-:Y:S01]  /*1540*/  LOP3.LUT R127, R127, 0xfffffff8, RZ, 0xc0, !PT ;  /* 0xfffffff87f7f7812 */ /* 0x000fe200078ec0ff */
[----:B------:R-:W-:Y:S01]  /*1550*/  IMAD.U32 R4, R125, 0x200, R4 ;  /* 0x000002007d047824 */ /* 0x000fe200078e0004 */
[----:B------:R-:W-:Y:S01]  /*1560*/  ULDC UR14, c[0x0][0x744] ;  /* 0x0001d100000e7ab9 */ /* 0x000fe20000000800 */
        /* <DEDUP_REMOVED lines=8> */
.L_x_126:
[----:B------:R-:W-:-:S06]  /*15f0*/  UISETP.NE.AND UP0, UPT, UR11, 0x3, UPT ;  /* 0x000000030b00788c */ /* 0x000fcc000bf05270 */
[----:B------:R-:W-:-:S13]  /*1600*/  PLOP3.LUT P0, PT, PT, PT, UP0, 0x80, 0x0 ;  /* 0x000000000000781c */ /* 0x000fda0003f0f008 */
[----:B-1----:R-:W-:Y:S05]  /*1610*/  @!P0 BRA `(.L_x_116) ;  /* 0x0000000000048947 */ /* 0x002fea0003800000 */
[----:B------:R-:W-:Y:S01]  /*1620*/  BPT.TRAP 0x1 ;  /* 0x000000040000795c */ /* 0x000fe20000300000 */
.L_x_116:
[----:B------:R-:W-:Y:S01]  /*1630*/  R2UR UR8, R16 ;  /* 0x00000000100872ca */ /* 0x000fe200000e0000 */
[----:B------:R-:W-:-:S05]  /*1640*/  IMAD.U32 R6, RZ, RZ, UR5 ;  /* 0x00000005ff067e24 */ /* 0x000fca000f8e00ff */
[----:B------:R-:W-:-:S07]  /*1650*/  SHF.L.U32 R6, R6, 0x1f, RZ ;  /* 0x0000001f06067819 */ /* 0x000fce00000006ff */
[----:B------:R-:W-:-:S09]  /*1660*/  ULEA UR8, UR6, UR8, 0x3 ;  /* 0x0000000806087291 */ /* 0x000fd2000f8e183f */
[----:B------:R2:W3:Y:S01]  /*1670*/  SYNCS.PHASECHK.TRANS64.TRYWAIT P1, [UR8+0x26810], R6 ;  /* 0x02681006ff0075a7 */ /* 0x0004e20008020148 */
[----:B------:R-:W-:Y:S05]  /*1680*/  @!P0 BRA `(.L_x_117) ;  /* 0x0000000000048947 */ /* 0x000fea0003800000 */
[----:B------:R-:W-:Y:S01]  /*1690*/  BPT.TRAP 0x1 ;  /* 0x000000040000795c */ /* 0x000fe20000300000 */
.L_x_117:
[----:B---3--:R-:W-:Y:S05]  /*16a0*/  @P1 BRA `(.L_x_118) ;  /* 0x0000000000081947 */ /* 0x008fea0003800000 */
[----:B------:R-:W3:Y:S02]  /*16b0*/  SYNCS.PHASECHK.TRANS64.TRYWAIT P1, [UR8+0x26810], R6 ;  /* 0x02681006ff0075a7 */ /* 0x000ee40008020148 */
[----:B---3--:R-:W-:Y:S05]  /*16c0*/  @!P1 BRA `(.L_x_119) ;  /* 0x0000007000a89947 */ /* 0x008fea0003800000 */
.L_x_118:
        /* <DEDUP_REMOVED lines=67> */
.L_x_120:
[----:B------:R1:W1:Y:S01]  /*1b00*/  SYNCS.PHASECHK.TRANS64.TRYWAIT P1, [UR8+0x26830], R6 ;  /* 0x02683006ff0075a7 */ /* 0x0002620008020148 */
[----:B------:R-:W-:Y:S05]  /*1b10*/  @!P0 BRA `(.L_x_121) ;  /* 0x0000000000048947 */ /* 0x000fea0003800000 */
[----:B------:R-:W-:Y:S01]  /*1b20*/  BPT.TRAP 0x1 ;  /* 0x000000040000795c */ /* 0x000fe20000300000 */
.L_x_121:
[----:B-1----:R-:W-:Y:S05]  /*1b30*/  @P1 BRA `(.L_x_122) ;  /* 0x0000000000081947 */ /* 0x002fea0003800000 */
[----:B------:R-:W1:Y:S02]  /*1b40*/  SYNCS.PHASECHK.TRANS64.TRYWAIT P1, [UR8+0x26830], R6 ;  /* 0x02683006ff0075a7 */ /* 0x000e640008020148 */
[----:B-1----:R-:W-:Y:S05]  /*1b50*/  @!P1 BRA `(.L_x_123) ;  /* 0x0000006c009c9947 */ /* 0x002fea0003800000 */
.L_x_122:
        /* <DEDUP_REMOVED lines=26> */
[----:B------:R-:W5:Y:S01]  /*1d00*/  MUFU.TANH R12, R12 ;  /* 0x0000000c000c7308 */ /* 0x000f620000002400 */
        /* <DEDUP_REMOVED lines=16> */
[----:B-----5:R-:W-:Y:S01]  /*1e10*/  FSEL R171, R12, -INF , P1 ;  /* 0xff8000000cab7808 */ /* 0x020fe20000800000 */
[----:B------:R-:W-:Y:S01]  /*1e20*/  FFMA.FTZ R226, R161, UR14, -R216 ;  /* 0x0000000ea1e27c23 */ /* 0x000fe200080108d8 */
[----:B------:R-:W-:Y:S01]  /*1e30*/  FMUL.FTZ R227, R183, UR13 ;  /* 0x0000000db7e37c20 */ /* 0x000fe20008410000 */
[----:B------:R-:W-:Y:S01]  /*1e40*/  FMUL.FTZ R221, R172, UR13 ;  /* 0x0000000dacdd7c20 */ /* 0x000fe20008410000 */
[----:B------:R-:W-:Y:S01]  /*1e50*/  FMUL.FTZ R222, R173, UR13 ;  /* 0x0000000dadde7c20 */ /* 0x000fe20008410000 */
[----:B------:R-:W-:Y:S01]  /*1e60*/  FFMA.FTZ R168, R171, UR14, -R218 ;  /* 0x0000000eaba87c23 */ /* 0x000fe200080108da */
[----:B------:R-:W-:Y:S01]  /*1e70*/  FMUL.FTZ R156, R164, UR13 ;  /* 0x0000000da49c7c20 */ /* 0x000fe20008410000 */
[----:B------:R-:W5:Y:S01]  /*1e80*/  MUFU.TANH R152, R152 ;  /* 0x0000009800987308 */ /* 0x000f620000002400 */
        /* <DEDUP_REMOVED lines=16> */
[C---:B-----5:R-:W-:Y:S01]  /*1f90*/  FSEL R171, R152.reuse, -INF , P2 ;  /* 0xff80000098ab7808 */ /* 0x060fe20001000000 */
        /* <DEDUP_REMOVED lines=28> */
[----:B------:R-:W5:Y:S08]  /*2160*/  MUFU.TANH R158, R158 ;  /* 0x0000009e009e7308 */ /* 0x000f700000002400 */
        /* <DEDUP_REMOVED lines=37> */
[----:B------:R-:W-:-:S06]  /*23c0*/  WARPGROUP.ARRIVE ;  /* 0x00000000000079c5 */ /* 0x000fcc0000000000 */
        /* <DEDUP_REMOVED lines=10> */
[----:B------:R-:W1:Y:S04]  /*2470*/  LDS.64 R166, [R5+0x1e200] ;  /* 0x01e2000005a67984 */ /* 0x000e680000000a00 */
[----:B------:R-:W3:Y:S01]  /*2480*/  LDS.64 R170, [R5+0x1e220] ;  /* 0x01e2200005aa7984 */ /* 0x000ee20000000a00 */
[--C-:B-1----:R-:W-:Y:S01]  /*2490*/  FADD.FTZ R217, R120, -R166.reuse ;  /* 0x800000a678d97221 */ /* 0x102fe20000010000 */
        /* <DEDUP_REMOVED lines=10> */
[----:B------:R-:W-:Y:S01]  /*2540*/  FMUL.FTZ R7, R183, R178 ;  /* 0x000000b2b7077220 */ /* 0x000fe20000410000 */
[----:B------:R-:W-:Y:S01]  /*2550*/  FSEL R6, R157, -INF , P2 ;  /* 0xff8000009d067808 */ /* 0x000fe20001000000 */
[----:B------:R1:W4:Y:S01]  /*2560*/  MUFU.EX2 R166, R208 ;  /* 0x000000d000a67308 */ /* 0x0003220000000800 */
[----:B--2---:R-:W-:Y:S01]  /*2570*/  FSEL R123, R156, -INF , P2 ;  /* 0xff8000009c7b7808 */ /* 0x004fe20001000000 */
[----:B------:R-:W-:Y:S01]  /*2580*/  FMUL.FTZ R122, R122, R7 ;  /* 0x000000077a7a7220 */ /* 0x000fe20000410000 */
[----:B-----5:R-:W-:Y:S01]  /*2590*/  FSEL R209, R158, -INF , P1 ;  /* 0xff8000009ed17808 */ /* 0x020fe20000800000 */
[----:B---3--:R-:W-:Y:S01]  /*25a0*/  FADD.FTZ R218, R124, -R170 ;  /* 0x800000aa7cda7221 */ /* 0x008fe20000010000 */
        /* <DEDUP_REMOVED lines=11> */
[----:B------:R1:W5:Y:S01]  /*2660*/  MUFU.EX2 R167, R216 ;  /* 0x000000d800a77308 */ /* 0x0003620000000800 */
        /* <DEDUP_REMOVED lines=11> */
[----:B----4-:R-:W-:Y:S01]  /*2720*/  FMUL.FTZ R9, R168, R9 ;  /* 0x00000009a8097220 */ /* 0x010fe20000410000 */
[----:B------:R-:W-:Y:S01]  /*2730*/  FFMA.FTZ R209, -R11, R11, 1 ;  /* 0x3f8000000bd17423 */ /* 0x000fe2000001010b */
[----:B------:R-:W-:Y:S01]  /*2740*/  FSEL R213, R169, -INF , P1 ;  /* 0xff800000a9d57808 */ /* 0x000fe20000800000 */
[----:B------:R-:W-:Y:S01]  /*2750*/  FADD.FTZ R218, R127, -R171 ;  /* 0x800000ab7fda7221 */ /* 0x000fe20000010000 */
[----:B------:R1:W-:Y:S01]  /*2760*/  MUFU.EX2 R181, R212 ;  /* 0x000000d400b57308 */ /* 0x0003e20000000800 */
[--C-:B---3--:R-:W-:Y:S01]  /*2770*/  FFMA.FTZ R120, R8, UR14, -R21.reuse ;  /* 0x0000000e08787c23 */ /* 0x108fe20008010815 */
        /* <DEDUP_REMOVED lines=22> */
[----:B------:R-:W4:Y:S01]  /*28e0*/  MUFU.EX2 R178, R178 ;  /* 0x000000b200b27308 */ /* 0x000f220000000800 */
[----:B---3--:R-:W-:Y:S01]  /*28f0*/  FSEL R213, R224, -INF , P1 ;  /* 0xff800000e0d57808 */ /* 0x008fe20000800000 */
        /* <DEDUP_REMOVED lines=9> */
[----:B------:R2:W3:Y:S01]  /*2990*/  MUFU.EX2 R11, R120 ;  /* 0x00000078000b7308 */ /* 0x0004e20000000800 */
[----:B------:R-:W-:Y:S01]  /*29a0*/  FFMA.FTZ R215, R6, UR14, -R215 ;  /* 0x0000000e06d77c23 */ /* 0x000fe200080108d7 */
[C---:B------:R-:W-:Y:S01]  /*29b0*/  FSEL R130, R177.reuse, -INF , P2 ;  /* 0xff800000b1827808 */ /* 0x040fe20001000000 */
[----:B------:R-:W3:Y:S01]  /*29c0*/  LDS.64 R6, [R5+0x1e280] ;  /* 0x01e2800005067984 */ /* 0x000ee20000000a00 */
[----:B------:R-:W-:Y:S01]  /*29d0*/  FMUL.FTZ R217, R172, R217 ;  /* 0x000000d9acd97220 */ /* 0x000fe20000410000 */
[----:B------:R-:W-:Y:S01]  /*29e0*/  FMUL.FTZ R219, R166, R219 ;  /* 0x000000dba6db7220 */ /* 0x000fe20000410000 */
[----:B------:R-:W-:Y:S01]  /*29f0*/  FFMA.FTZ R177, -R177, R177, 1 ;  /* 0x3f800000b1b17423 */ /* 0x000fe200000101b1 */
[--C-:B------:R-:W-:Y:S01]  /*2a00*/  FFMA.FTZ R130, R130, UR14, -R211.reuse ;  /* 0x0000000e82827c23 */ /* 0x100fe200080108d3 */
[----:B------:R-:W-:Y:S01]  /*2a10*/  FMUL.FTZ R152, R152, R217 ;  /* 0x000000d998987220 */ /* 0x000fe20000410000 */
[----:B--2---:R-:W-:Y:S01]  /*2a20*/  FSEL R120, R179, -INF , P1 ;  /* 0xff800000b3787808 */ /* 0x004fe20000800000 */
[----:B------:R-:W-:Y:S01]  /*2a30*/  FMUL.FTZ R131, R154, R219 ;  /* 0x000000db9a837220 */ /* 0x000fe20000410000 */
[----:B------:R-:W-:Y:S01]  /*2a40*/  FMUL.FTZ R154, R174, R129 ;  /* 0x00000081ae9a7220 */ /* 0x000fe20000410000 */
[----:B------:R-:W-:Y:S01]  /*2a50*/  FSEL R129, R182, -INF , P1 ;  /* 0xff800000b6817808 */ /* 0x000fe20000800000 */
[----:B------:R-:W2:Y:S01]  /*2a60*/  MUFU.EX2 R126, R126 ;  /* 0x0000007e007e7308 */ /* 0x000ea20000000800 */
[----:B------:R-:W-:Y:S01]  /*2a70*/  FFMA.FTZ R211, R120, UR14, -R211 ;  /* 0x0000000e78d37c23 */ /* 0x000fe200080108d3 */
[--C-:B------:R-:W-:Y:S01]  /*2a80*/  FFMA.FTZ R120, R13, UR14, -R14.reuse ;  /* 0x0000000e0d787c23 */ /* 0x100fe2000801080e */
[----:B------:R-:W-:Y:S01]  /*2a90*/  FMUL.FTZ R153, R153, R154 ;  /* 0x0000009a99997220 */ /* 0x000fe20000410000 */
[----:B------:R-:W-:Y:S01]  /*2aa0*/  FFMA.FTZ R154, -R155, R155, 1 ;  /* 0x3f8000009b9a7423 */ /* 0x000fe2000001019b */
[----:B-----5:R-:W-:Y:S01]  /*2ab0*/  FMUL.FTZ R155, R167, R210 ;  /* 0x000000d2a79b7220 */ /* 0x020fe20000410000 */
[----:B------:R-:W-:Y:S01]  /*2ac0*/  FFMA.FTZ R210, R129, UR14, -R14 ;  /* 0x0000000e81d27c23 */ /* 0x000fe2000801080e */
[--C-:B-1----:R-:W-:Y:S01]  /*2ad0*/  FADD.FTZ R13, R132, -R8.reuse ;  /* 0x80000008840d7221 */ /* 0x102fe20000010000 */
[----:B------:R-:W-:Y:S01]  /*2ae0*/  FADD.FTZ R132, R134, -R8 ;  /* 0x8000000886847221 */ /* 0x000fe20000010000 */
[--C-:B------:R-:W-:Y:S01]  /*2af0*/  FADD.FTZ R133, R133, -R9.reuse ;  /* 0x8000000985857221 */ /* 0x100fe20000010000 */
[----:B------:R-:W-:Y:S01]  /*2b00*/  FADD.FTZ R217, R135, -R9 ;  /* 0x8000000987d97221 */ /* 0x000fe20000010000 */
[----:B----4-:R-:W-:Y:S01]  /*2b10*/  FMUL.FTZ R13, R178, R13 ;  /* 0x0000000db20d7220 */ /* 0x010fe20000410000 */
        /* <DEDUP_REMOVED lines=11> */
[----:B----4-:R-:W4:Y:S01]  /*2bd0*/  LDS.64 R12, [R5+0x1e2c0] ;  /* 0x01e2c000050c7984 */ /* 0x010f220000000a00 */
[----:B------:R5:W2:Y:S01]  /*2be0*/  MUFU.EX2 R10, R216 ;  /* 0x000000d8000a7308 */ /* 0x000aa20000000800 */
[----:B------:R-:W-:Y:S01]  /*2bf0*/  FMUL.FTZ R132, R124, R133 ;  /* 0x000000857c847220 */ /* 0x000fe20000410000 */
[----:B------:R-:W-:Y:S01]  /*2c00*/  FSEL R158, R227, -INF , P1 ;  /* 0xff800000e39e7808 */ /* 0x000fe20000800000 */
[----:B------:R-:W-:Y:S01]  /*2c10*/  FFMA.FTZ R156, R156, UR14, -R15 ;  /* 0x0000000e9c9c7c23 */ /* 0x000fe2000801080f */
[----:B------:R-:W-:Y:S01]  /*2c20*/  FFMA.FTZ R180, -R180, R180, 1 ;  /* 0x3f800000b4b47423 */ /* 0x000fe200000101b4 */
[----:B------:R-:W-:Y:S01]  /*2c30*/  FMUL.FTZ R135, R135, R132 ;  /* 0x0000008487877220 */ /* 0x000fe20000410000 */
[--C-:B---3--:R-:W-:Y:S01]  /*2c40*/  FADD.FTZ R133, R136, -R6.reuse ;  /* 0x8000000688857221 */ /* 0x108fe20000010000 */
[----:B------:R-:W-:Y:S01]  /*2c50*/  FADD.FTZ R6, R138, -R6 ;  /* 0x800000068a067221 */ /* 0x000fe20000010000 */
[----:B------:R-:W3:Y:S01]  /*2c60*/  MUFU.EX2 R127, R127 ;  /* 0x0000007f007f7308 */ /* 0x000ee20000000800 */
[--C-:B-----5:R-:W-:Y:S01]  /*2c70*/  FADD.FTZ R216, R137, -R7.reuse ;  /* 0x8000000789d87221 */ /* 0x120fe20000010000 */
[----:B------:R-:W-:Y:S01]  /*2c80*/  FADD.FTZ R7, R139, -R7 ;  /* 0x800000078b077221 */ /* 0x000fe20000010000 */
[----:B------:R-:W-:Y:S01]  /*2c90*/  FMUL.FTZ R132, R20, R133 ;  /* 0x0000008514847220 */ /* 0x000fe20000410000 */
[----:B------:R-:W-:Y:S01]  /*2ca0*/  FMUL.FTZ R133, R21, R6 ;  /* 0x0000000615857220 */ /* 0x000fe20000410000 */
[----:B------:R-:W-:Y:S01]  /*2cb0*/  FMUL.FTZ R157, R11, R216 ;  /* 0x000000d80b9d7220 */ /* 0x000fe20000410000 */
[----:B--2---:R-:W-:Y:S01]  /*2cc0*/  FMUL.FTZ R216, R126, R7 ;  /* 0x000000077ed87220 */ /* 0x004fe20000410000 */
[----:B------:R-:W-:Y:S01]  /*2cd0*/  FFMA.FTZ R139, -R220, R220, 1 ;  /* 0x3f800000dc8b7423 */ /* 0x000fe200000101dc */
[----:B------:R-:W2:Y:S01]  /*2ce0*/  LDS.64 R6, [R5+0x1e2e0] ;  /* 0x01e2e00005067984 */ /* 0x000ea20000000a00 */
[----:B------:R-:W5:Y:S01]  /*2cf0*/  MUFU.EX2 R14, R215 ;  /* 0x000000d7000e7308 */ /* 0x000f620000000800 */
[----:B------:R-:W-:Y:S01]  /*2d00*/  FFMA.FTZ R158, R158, UR14, -R15 ;  /* 0x0000000e9e9e7c23 */ /* 0x000fe2000801080f */
[----:B------:R-:W-:Y:S01]  /*2d10*/  FMUL.FTZ R139, R139, R216 ;  /* 0x000000d88b8b7220 */ /* 0x000fe20000410000 */
[----:B------:R-:W-:Y:S01]  /*2d20*/  FFMA.FTZ R138, -R169, R169, 1 ;  /* 0x3f800000a98a7423 */ /* 0x000fe200000101a9 */
[----:B------:R-:W-:Y:S01]  /*2d30*/  FMUL.FTZ R137, R163, R132 ;  /* 0x00000084a3897220 */ /* 0x000fe20000410000 */
[----:B------:R-:W-:Y:S01]  /*2d40*/  FMUL.FTZ R214, R10, R217 ;  /* 0x000000d90ad67220 */ /* 0x000fe20000410000 */
[----:B------:R-:W-:Y:S01]  /*2d50*/  FFMA.FTZ R182, -R182, R182, 1 ;  /* 0x3f800000b6b67423 */ /* 0x000fe200000101b6 */
[----:B------:R-:W-:Y:S01]  /*2d60*/  FMUL.FTZ R138, R138, R133 ;  /* 0x000000858a8a7220 */ /* 0x000fe20000410000 */
[----:B------:R-:W4:Y:S01]  /*2d70*/  MUFU.EX2 R128, R128 ;  /* 0x0000008000807308 */ /* 0x000f220000000800 */
        /* <DEDUP_REMOVED lines=8> */
[----:B---3--:R-:W-:Y:S01]  /*2e00*/  FMUL.FTZ R8, R127, R8 ;  /* 0x000000087f087220 */ /* 0x008fe20000410000 */
[----:B-----5:R-:W-:Y:S01]  /*2e10*/  FMUL.FTZ R143, R14, R143 ;  /* 0x0000008f0e8f7220 */ /* 0x020fe20000410000 */
[----:B------:R-:W-:Y:S01]  /*2e20*/  FFMA.FTZ R9, -R223, R223, 1 ;  /* 0x3f800000df097423 */ /* 0x000fe200000101df */
[----:B------:R-:W-:Y:S01]  /*2e30*/  FFMA.FTZ R140, -R222, R222, 1 ;  /* 0x3f800000de8c7423 */ /* 0x000fe200000101de */
[----:B------:R-:W-:Y:S01]  /*2e40*/  FFMA.FTZ R225, -R225, R225, 1 ;  /* 0x3f800000e1e17423 */ /* 0x000fe200000101e1 */
[----:B------:R-:W-:Y:S01]  /*2e50*/  FMUL.FTZ R142, R142, R143 ;  /* 0x0000008f8e8e7220 */ /* 0x000fe20000410000 */
[----:B------:R-:W-:Y:S01]  /*2e60*/  FMUL.FTZ R9, R9, R8 ;  /* 0x0000000809097220 */ /* 0x000fe20000410000 */
[----:B------:R-:W1:Y:S01]  /*2e70*/  MUFU.EX2 R125, R125 ;  /* 0x0000007d007d7308 */ /* 0x000e620000000800 */
[--C-:B----4-:R-:W-:Y:S01]  /*2e80*/  FADD.FTZ R143, R145, -R13.reuse ;  /* 0x8000000d918f7221 */ /* 0x110fe20000010000 */
        /* <DEDUP_REMOVED lines=266> */
.L_x_124:
        /* <DEDUP_REMOVED lines=46> */
.L_x_125:
        /* <DEDUP_REMOVED lines=12> */
.L_x_115:
        /* <DEDUP_REMOVED lines=66> */
[----:B--2-4-:R-:W-:Y:S05]  /*46f0*/  CALL.ABS.NOINC R2 ;  /* 0x0000000002007343 */ /* 0x014fea0003c00000 */
.L_x_127:
        /* <DEDUP_REMOVED lines=17> */
[----:B--2-4-:R-:W-:Y:S05]  /*4810*/  CALL.ABS.NOINC R2 ;  /* 0x0000000002007343 */ /* 0x014fea0003c00000 */
.L_x_128:
        /* <DEDUP_REMOVED lines=17> */
[----:B--2-4-:R-:W-:Y:S05]  /*4930*/  CALL.ABS.NOINC R2 ;  /* 0x0000000002007343 */ /* 0x014fea0003c00000 */
.L_x_129:
[----:B------:R-:W-:-:S13]  /*4940*/  LOP3.LUT P6, RZ, R228, 0x1bf, RZ, 0xc0, !PT ;  /* 0x000001bfe4ff7812 */ /* 0x000fda00078cc0ff */
[----:B------:R-:W-:Y:S05]  /*4950*/  @!P6 BRA `(.L_x_130) ;  /* 0x000000000040e947 */ /* 0x000fea0003800000 */
[----:B-1----:R-:W-:Y:S01]  /*4960*/  MOV R0, 0x0 ;  /* 0x0000000000007802 */ /* 0x002fe20000000f00 */
        /* <DEDUP_REMOVED lines=15> */
.L_x_130:
        /* <DEDUP_REMOVED lines=91> */
[----:B------:R-:W5:Y:S01]  /*5010*/  S2UR UR12, SR_CTAID.Z ;  /* 0x00000000000c79c3 */ /* 0x000f620000002700 */
        /* <DEDUP_REMOVED lines=16> */
[----:B-----5:R-:W-:Y:S01]  /*5120*/  UMOV UR44, UR12 ;  /* 0x0000000c002c7c82 */ /* 0x020fe20008000000 */
        /* <DEDUP_REMOVED lines=11> */
.L_x_132:
[----:B------:R-:W-:Y:S05]  /*51e0*/  BSYNC B0 ;  /* 0x0000000000007941 */ /* 0x000fea0003800000 */
.L_x_131:
[----:B------:R-:W-:-:S04]  /*51f0*/  DEPBAR.LE SB0, 0x0 ;  /* 0x000080000000791a */ /* 0x000fc80000000000 */
[----:B------:R-:W-:Y:S05]  /*5200*/  EXIT ;  /* 0x000000000000794d */ /* 0x000fea0003800000 */
.L_x_105:
        /* <DEDUP_REMOVED lines=13> */
[----:B------:R-:W-:Y:S01]  /*52e0*/  ULDC UR17, c[0x0][0x280] ;  /* 0x0000a00000117ab9 */ /* 0x000fe20000000800 */
[----:B------:R-:W-:Y:S01]  /*52f0*/  ULDC.64 UR10, c[0x0][0x2d8] ;  /* 0x0000b600000a7ab9 */ /* 0x000fe20000000a00 */
[----:B------:R-:W-:Y:S01]  /*5300*/  UISETP.GE.AND UP1, UPT, UR17, 0x1, UPT ;  /* 0x000000011100788c */ /* 0x000fe2000bf26270 */
[----:B------:R-:W-:Y:S01]  /*5310*/  ULDC UR15, c[0x0][0x288] ;  /* 0x0000a200000f7ab9 */ /* 0x000fe20000000800 */
[----:B------:R-:W-:Y:S01]  /*5320*/  USHF.R.S32.HI UR6, URZ, 0x1f, UR9 ;  /* 0x0000001f3f067899 */ /* 0x000fe20008011409 */
[----:B------:R-:W-:-:S03]  /*5330*/  ULDC.64 UR12, c[0x0][0x2e0] ;  /* 0x0000b800000c7ab9 */ /* 0x000fc60000000a00 */
[----:B------:R-:W-:Y:S01]  /*5340*/  PLOP3.LUT P1, PT, PT, PT, UP1, 0x80, 0x0 ;  /* 0x000000000000781c */ /* 0x000fe20003f2f018 */
[----:B------:R-:W-:Y:S01]  /*5350*/  UIMAD UR6, UR6, UR12, URZ ;  /* 0x0000000c060672a4 */ /* 0x000fe2000f8e023f */
[----:B------:R-:W-:-:S03]  /*5360*/  ELECT P0, URZ, PT ;  /* 0x00000000003f782f */ /* 0x000fc60003800000 */
[----:B------:R-:W-:Y:S02]  /*5370*/  UIMAD UR14, UR9, UR13, UR6 ;  /* 0x0000000d090e72a4 */ /* 0x000fe4000f8e0206 */
[----:B-1----:R-:W-:Y:S02]  /*5380*/  USHF.R.S32.HI UR8, URZ, 0x1f, UR16 ;  /* 0x0000001f3f087899 */ /* 0x002fe40008011410 */
[----:B------:R-:W-:Y:S02]  /*5390*/  UIMAD.WIDE.U32 UR4, UR16, UR10, URZ ;  /* 0x0000000a100472a5 */ /* 0x000fe4000f8e003f */
[----:B------:R-:W-:-:S04]  /*53a0*/  UIMAD UR7, UR8, UR10, URZ ;  /* 0x0000000a080772a4 */ /* 0x000fc8000f8e023f */
[----:B------:R-:W-:Y:S02]  /*53b0*/  UIMAD UR7, UR16, UR11, UR7 ;  /* 0x0000000b100772a4 */ /* 0x000fe4000f8e0207 */
[----:B------:R-:W-:Y:S02]  /*53c0*/  UIMAD UR11, UR9, UR15, URZ ;  /* 0x0000000f090b72a4 */ /* 0x000fe4000f8e023f */
[----:B------:R-:W-:Y:S02]  /*53d0*/  UIADD3 UR5, UR5, UR7, URZ ;  /* 0x0000000705057290 */ /* 0x000fe4000fffe03f */
[----:B------:R-:W-:Y:S02]  /*53e0*/  UIADD3 UR10, UP0, UR11, UR16, URZ ;  /* 0x000000100b0a7290 */ /* 0x000fe4000ff1e03f */
[----:B------:R-:W-:Y:S02]  /*53f0*/  UIMAD.WIDE.U32 UR6, UR9, UR12, UR4 ;  /* 0x0000000c090672a5 */ /* 0x000fe4000f8e0004 */
[----:B------:R-:W-:Y:S01]  /*5400*/  ULEA.HI.X.SX32 UR11, UR11, UR8, 0x1, UP0 ;  /* 0x000000080b0b7291 */ /* 0x000fe200080f0e3f */
[----:B------:R-:W-:Y:S11]  /*5410*/  @!P1 EXIT ;  /* 0x000000000000994d */ /* 0x000ff60003800000 */
[----:B------:R-:W1:Y:S01]  /*5420*/  S2R R3, SR_TID.X ;  /* 0x0000000000037919 */ /* 0x000e620000002100 */
[----:B------:R-:W-:Y:S01]  /*5430*/  UIADD3 UR4, UR17, 0x3f, URZ ;  /* 0x0000003f11047890 */ /* 0x000fe2000fffe03f */
[----:B------:R-:W2:Y:S01]  /*5440*/  S2UR UR27, SR_CTAID.X ;  /* 0x00000000001b79c3 */ /* 0x000ea20000002500 */
[----:B------:R-:W-:Y:S02]  /*5450*/  UISETP.GE.AND UP0, UPT, UR17, 0x41, UPT ;  /* 0x000000411100788c */ /* 0x000fe4000bf06270 */
[----:B------:R-:W-:Y:S02]  /*5460*/  USHF.R.S32.HI UR5, URZ, 0x1f, UR4 ;  /* 0x0000001f3f057899 */ /* 0x000fe40008011404 */
[----:B------:R-:W-:Y:S02]  /*5470*/  UIADD3 UR14, UR7, UR14, URZ ;  /* 0x0000000e070e7290 */ /* 0x000fe4000fffe03f */
[----:B------:R-:W-:Y:S01]  /*5480*/  ULEA.HI UR5, UR5, UR4, URZ, 0x6 ;  /* 0x0000000405057291 */ /* 0x000fe2000f8f303f */
[----:B------:R-:W-:Y:S01]  /*5490*/  PLOP3.LUT P1, PT, PT, PT, UP0, 0x80, 0x0 ;  /* 0x000000000000781c */ /* 0x000fe20003f2f008 */
[----:B------:R-:W-:Y:S01]  /*54a0*/  ULDC.64 UR28, c[0x0][0x208] ;  /* 0x00008200001c7ab9 */ /* 0x000fe20000000a00 */
[----:B------:R-:W-:Y:S01]  /*54b0*/  ULDC UR4, c[0x0][0x760] ;  /* 0x0001d80000047ab9 */ /* 0x000fe20000000800 */
[----:B------:R-:W-:-:S02]  /*54c0*/  USHF.R.S32.HI UR5, URZ, 0x6, UR5 ;  /* 0x000000063f057899 */ /* 0x000fc40008011405 */
[----:B------:R-:W-:Y:S02]  /*54d0*/  UIMAD UR15, UR15, UR4, URZ ;  /* 0x000000040f0f72a4 */ /* 0x000fe4000f8e023f */
[----:B------:R-:W-:Y:S01]  /*54e0*/  UISETP.LT.AND UP1, UPT, UR5, 0x1, UPT ;  /* 0x000000010500788c */ /* 0x000fe2000bf21270 */
[----:B------:R-:W-:-:S03]  /*54f0*/  UMOV UR4, URZ ;  /* 0x0000003f00047c82 */ /* 0x000fc60008000000 */
[----:B------:R-:W-:-:S04]  /*5500*/  USEL UR18, UR5, 0x1, !UP1 ;  /* 0x0000000105127887 */ /* 0x000fc8000c800000 */
[----:B------:R-:W-:Y:S01]  /*5510*/  ULOP3.LUT UR35, UR18, 0x1, URZ, 0xc0, !UPT ;  /* 0x0000000112237892 */ /* 0x000fe2000f8ec03f */
[----:B-1----:R-:W-:Y:S01]  /*5520*/  LOP3.LUT R0, R3, 0x1f, RZ, 0xc0, !PT ;  /* 0x0000001f03007812 */ /* 0x002fe200078ec0ff */
[----:B--2---:R-:W-:Y:S10]  /*5530*/  @!P1 BRA `(.L_x_134) ;  /* 0x0000000800ac9947 */ /* 0x004ff40003800000 */
[----:B------:R-:W-:Y:S01]  /*5540*/  ULDC.64 UR24, c[0x0][0x2c0] ;  /* 0x0000b00000187ab9 */ /* 0x000fe20000000a00 */
[----:B------:R-:W-:Y:S02]  /*5550*/  UIADD3 UR18, UR18, -UR35, URZ ;  /* 0x8000002312127290 */ /* 0x000fe4000fffe03f */
        /* <DEDUP_REMOVED lines=9> */
[----:B------:R-:W-:-:S12]  /*55f0*/  UIADD3.X UR25, URZ, UR25, URZ, UP2, !UPT ;  /* 0x000000193f197290 */ /* 0x000fd800097fe43f */
.L_x_159:
[----:B------:R-:W-:Y:S01]  /*5600*/  UIMAD UR19, UR15, UR4, URZ ;  /* 0x000000040f1372a4 */ /* 0x000fe2000f8e023f */
[----:B------:R-:W-:Y:S01]  /*5610*/  ISETP.NE.AND P1, PT, R0, RZ, PT ;  /* 0x000000ff0000720c */ /* 0x000fe20003f25270 */
[----:B------:R-:W-:Y:S01]  /*5620*/  ULDC.64 UR8, c[0x0][0x768] ;  /* 0x0001da0000087ab9 */ /* 0x000fe20000000a00 */
[----:B------:R-:W-:Y:S01]  /*5630*/  UIMAD UR12, UR5, 0x3000, URZ ;  /* 0x00003000050c78a4 */ /* 0x000fe2000f8e023f */
[----:B------:R-:W-:Y:S01]  /*5640*/  BSSY B0, `(.L_x_135) ;  /* 0x0000012000007945 */ /* 0x000fe20003800000 */
[----:B------:R-:W-:Y:S02]  /*5650*/  UIADD3 UR13, UP0, UR19, UR10, URZ ;  /* 0x0000000a130d7290 */ /* 0x000fe4000ff1e03f */
[----:B------:R-:W-:Y:S02]  /*5660*/  UIADD3 UR18, UR18, -0x2, URZ ;  /* 0xfffffffe12127890 */ /* 0x000fe4000fffe03f */
[----:B------:R-:W-:Y:S02]  /*5670*/  ULEA.HI.X.SX32 UR16, UR19, UR11, 0x1, UP0 ;  /* 0x0000000b13107291 */ /* 0x000fe400080f0e3f */
[----:B------:R-:W-:-:S02]  /*5680*/  ULEA UR17, UP0, UR13, UR8, 0x2 ;  /* 0x000000080d117291 */ /* 0x000fc4000f80103f */
[----:B------:R-:W-:Y:S01]  /*5690*/  UIMAD.WIDE UR32, UR12, 0x4, UR20 ;  /* 0x000000040c2078a5 */ /* 0x000fe2000f8e0214 */
[----:B------:R-:W-:Y:S01]  /*56a0*/  ISETP.NE.AND P2, PT, RZ, UR18, PT ;  /* 0x00000012ff007c0c */ /* 0x000fe2000bf45270 */
[----:B------:R-:W-:Y:S02]  /*56b0*/  ULEA.HI.X UR16, UR13, UR9, UR16, 0x2, UP0 ;  /* 0x000000090d107291 */ /* 0x000fe400080f1410 */
[----:B------:R-:W-:Y:S01]  /*56c0*/  UIMAD.WIDE UR30, UR12, 0x4, UR22 ;  /* 0x000000040c1e78a5 */ /* 0x000fe2000f8e0216 */
[----:B-1----:R-:W-:Y:S01]  /*56d0*/  IMAD.U32 R2, RZ, RZ, UR17 ;  /* 0x00000011ff027e24 */ /* 0x002fe2000f8e00ff */
[----:B------:R-:W-:Y:S02]  /*56e0*/  UIMAD.WIDE UR12, UR12, 0x4, UR24 ;  /* 0x000000040c0c78a5 */ /* 0x000fe4000f8e0218 */
[----:B------:R-:W-:Y:S01]  /*56f0*/  IMAD.U32 R3, RZ, RZ, UR16 ;  /* 0x00000010ff037e24 */ /* 0x000fe2000f8e00ff */
[----:B------:R-:W-:Y:S09]  /*5700*/  @P1 BRA `(.L_x_136) ;  /* 0x0000000000141947 */ /* 0x000ff20003800000 */
.L_x_137:
[----:B------:R-:W2:Y:S04]  /*5710*/  LDG.E.STRONG.GPU R4, desc[UR28][R2.64] ;  /* 0x0000001c02047981 */ /* 0x000ea8000c1ef900 */
[----:B--2---:R-:W-:Y:S01]  /*5720*/  CCTL.IVALL ;  /* 0x00000000ff00798f */ /* 0x004fe20002000000 */
[----:B------:R-:W-:Y:S05]  /*5730*/  YIELD ;  /* 0x0000000000007946 */ /* 0x000fea0003800000 */
[----:B------:R-:W-:-:S13]  /*5740*/  ISETP.NE.AND P3, PT, R4, UR27, PT ;  /* 0x0000001b04007c0c */ /* 0x000fda000bf65270 */
[----:B------:R-:W-:Y:S05]  /*5750*/  @P3 BRA `(.L_x_137) ;  /* 0xfffffffc00ec3947 */ /* 0x000fea000383ffff */
.L_x_136:
[----:B------:R-:W-:Y:S05]  /*5760*/  BSYNC B0 ;  /* 0x0000000000007941 */ /* 0x000fea0003800000 */
.L_x_135:
[----:B------:R-:W-:-:S03]  /*5770*/  UMOV UR16, 0xffffffff ;  /* 0xffffffff00107882 */ /* 0x000fc60000000000 */
[----:B------:R-:W-:Y:S05]  /*5780*/  BRA.DIV UR16, `(.L_x_138) ;  /* 0x0000003210a87947 */ /* 0x000fea000b800000 */
[----:B------:R-:W-:Y:S01]  /*5790*/  NOP ;  /* 0x0000000000007918 */ /* 0x000fe20000000000 */
.L_x_206:
[----:B------:R-:W-:Y:S05]  /*57a0*/  WARPSYNC.ALL ;  /* 0x0000000000007948 */ /* 0x000fea0003800000 */
[----:B------:R-:W-:Y:S06]  /*57b0*/  BAR.SYNC.DEFER_BLOCKING 0xd, 0xa0 ;  /* 0x0342800000007b1d */ /* 0x000fec0000010000 */
[----:B------:R-:W-:Y:S04]  /*57c0*/  BSSY B0, `(.L_x_139) ;  /* 0x0000011000007945 */ /* 0x000fe80003800000 */
[----:B------:R-:W-:Y:S05]  /*57d0*/  @!P0 BRA `(.L_x_140) ;  /* 0x00000000003c8947 */ /* 0x000fea0003800000 */
[----:B------:R-:W1:Y:S01]  /*57e0*/  S2UR UR36, SR_CgaCtaId ;  /* 0x00000000002479c3 */ /* 0x000e620000008800 */
[----:B------:R-:W-:Y:S01]  /*57f0*/  UIMAD UR26, UR4, 0x1800, URZ ;  /* 0x00001800041a78a4 */ /* 0x000fe2000f8e023f */
        /* <DEDUP_REMOVED lines=13> */
.L_x_140:
[----:B------:R-:W-:Y:S05]  /*58d0*/  BSYNC B0 ;  /* 0x0000000000007941 */ /* 0x000fea0003800000 */
.L_x_139:
        /* <DEDUP_REMOVED lines=13> */
.L_x_142:
[----:B------:R-:W-:Y:S05]  /*59b0*/  BSYNC B0 ;  /* 0x0000000000007941 */ /* 0x000fea0003800000 */
.L_x_141:
[----:B------:R-:W-:Y:S06]  /*59c0*/  BAR.ARV 0xa, 0xa0 ;  /* 0x0282800000007b1d */ /* 0x000fec0000002000 */
[----:B------:R-:W-:Y:S04]  /*59d0*/  BSSY B0, `(.L_x_143) ;  /* 0x0000003000007945 */ /* 0x000fe80003800000 */
[----:B------:R-:W-:Y:S05]  /*59e0*/  @!P0 BRA `(.L_x_144) ;  /* 0x0000000000048947 */ /* 0x000fea0003800000 */
[----:B------:R-:W-:-:S04]  /*59f0*/  DEPBAR.LE SB0, 0x0 ;  /* 0x000080000000791a */ /* 0x000fc80000000000 */
.L_x_144:
[----:B------:R-:W-:Y:S05]  /*5a00*/  BSYNC B0 ;  /* 0x0000000000007941 */ /* 0x000fea0003800000 */
.L_x_143:
[----:B------:R-:W-:Y:S06]  /*5a10*/  BAR.ARV 0xb, 0xa0 ;  /* 0x02c2800000007b1d */ /* 0x000fec0000002000 */
[----:B------:R-:W-:Y:S01]  /*5a20*/  NOP ;  /* 0x0000000000007918 */ /* 0x000fe20000000000 */
[----:B------:R-:W-:Y:S04]  /*5a30*/  BSSY B0, `(.L_x_145) ;  /* 0x0000011000007945 */ /* 0x000fe80003800000 */
[----:B------:R-:W-:Y:S05]  /*5a40*/  @P1 BRA `(.L_x_146) ;  /* 0x00000000003c1947 */ /* 0x000fea0003800000 */
[----:B------:R-:W-:Y:S01]  /*5a50*/  @!PT LDS RZ, [RZ] ;  /* 0x00000000fffff984 */ /* 0x000fe20000000800 */
[----:B------:R-:W-:Y:S01]  /*5a60*/  @!PT LDS RZ, [RZ] ;  /* 0x00000000fffff984 */ /* 0x000fe20000000800 */
[----:B------:R-:W-:Y:S01]  /*5a70*/  @!PT LDS RZ, [RZ] ;  /* 0x00000000fffff984 */ /* 0x000fe20000000800 */
[----:B------:R-:W-:Y:S01]  /*5a80*/  @!PT LDS RZ, [RZ] ;  /* 0x00000000fffff984 */ /* 0x000fe20000000800 */
[----:B------:R1:W-:Y:S06]  /*5a90*/  MEMBAR.ALL.CTA ;  /* 0x0000000000007992 */ /* 0x0003ec0000008000 */
[----:B-1----:R-:W-:Y:S06]  /*5aa0*/  MEMBAR.ALL.GPU ;  /* 0x0000000000007992 */ /* 0x002fec000000a000 */
[----:B------:R-:W-:-:S00]  /*5ab0*/  ERRBAR ;  /* 0x00000000000079ab */ /* 0x000fc00000000000 */
[----:B------:R-:W-:Y:S06]  /*5ac0*/  CGAERRBAR ;  /* 0x00000000000075ab */ /* 0x000fec0000000000 */
[----:B012345:R-:W-:Y:S01]  /*5ad0*/  CCTL.IVALL ;  /* 0x00000000ff00798f */ /* 0x03ffe20002000000 */
[----:B------:R-:W1:Y:S01]  /*5ae0*/  S2R R4, SR_LANEID ;  /* 0x0000000000047919 */ /* 0x000e620000000000 */
[----:B------:R-:W-:Y:S02]  /*5af0*/  VOTEU.ANY UR16, UPT, PT ;  /* 0x0000000000107886 */ /* 0x000fe400038e0100 */
[----:B------:R-:W-:-:S02]  /*5b00*/  UFLO.U32 UR17, UR16 ;  /* 0x00000010001172bd */ /* 0x000fc400080e0000 */
[----:B------:R-:W2:Y:S04]  /*5b10*/  POPC R5, UR16 ;  /* 0x0000001000057d09 */ /* 0x000ea80008000000 */
[----:B-1----:R-:W-:-:S13]  /*5b20*/  ISETP.EQ.U32.AND P3, PT, R4, UR17, PT ;  /* 0x0000001104007c0c */ /* 0x002fda000bf62070 */
[----:B--2---:R1:W-:Y:S02]  /*5b30*/  @P3 REDG.E.ADD.S32.STRONG.GPU desc[UR28][R2.64], R5 ;  /* 0x000000050200398e */ /* 0x0043e4000c10e39c */
.L_x_146:
[----:B------:R-:W-:Y:S05]  /*5b40*/  BSYNC B0 ;  /* 0x0000000000007941 */ /* 0x000fea0003800000 */
.L_x_145:
[----:B------:R-:W-:Y:S01]  /*5b50*/  UIADD3 UR19, UR15, UR19, URZ ;  /* 0x000000130f137290 */ /* 0x000fe2000fffe03f */
[----:B------:R-:W-:Y:S03]  /*5b60*/  BSSY B0, `(.L_x_147) ;  /* 0x000000d000007945 */ /* 0x000fe60003800000 */
[----:B------:R-:W-:-:S04]  /*5b70*/  UIADD3 UR16, UP0, UR19, UR10, URZ ;  /* 0x0000000a13107290 */ /* 0x000fc8000ff1e03f */
[----:B------:R-:W-:Y:S02]  /*5b80*/  ULEA.HI.X.SX32 UR19, UR19, UR11, 0x1, UP0 ;  /* 0x0000000b13137291 */ /* 0x000fe400080f0e3f */
[----:B------:R-:W-:-:S04]  /*5b90*/  ULEA UR8, UP0, UR16, UR8, 0x2 ;  /* 0x0000000810087291 */ /* 0x000fc8000f80103f */
[----:B------:R-:W-:Y:S02]  /*5ba0*/  ULEA.HI.X UR19, UR16, UR9, UR19, 0x2, UP0 ;  /* 0x0000000910137291 */ /* 0x000fe400080f1413 */
[----:B-1----:R-:W-:-:S04]  /*5bb0*/  MOV R2, UR8 ;  /* 0x0000000800027c02 */ /* 0x002fc80008000f00 */
[----:B------:R-:W-:Y:S01]  /*5bc0*/  IMAD.U32 R3, RZ, RZ, UR19 ;  /* 0x00000013ff037e24 */ /* 0x000fe2000f8e00ff */
[----:B------:R-:W-:Y:S06]  /*5bd0*/  @P1 BRA `(.L_x_148) ;  /* 0x0000000000141947 */ /* 0x000fec0003800000 */
.L_x_149:
[----:B------:R-:W2:Y:S04]  /*5be0*/  LDG.E.STRONG.GPU R4, desc[UR28][R2.64] ;  /* 0x0000001c02047981 */ /* 0x000ea8000c1ef900 */
[----:B--2---:R-:W-:Y:S01]  /*5bf0*/  CCTL.IVALL ;  /* 0x00000000ff00798f */ /* 0x004fe20002000000 */
[----:B------:R-:W-:Y:S05]  /*5c00*/  YIELD ;  /* 0x0000000000007946 */ /* 0x000fea0003800000 */
[----:B------:R-:W-:-:S13]  /*5c10*/  ISETP.NE.AND P3, PT, R4, UR27, PT ;  /* 0x0000001b04007c0c */ /* 0x000fda000bf65270 */
[----:B------:R-:W-:Y:S05]  /*5c20*/  @P3 BRA `(.L_x_149) ;  /* 0xfffffffc00ec3947 */ /* 0x000fea000383ffff */
.L_x_148:
[----:B------:R-:W-:Y:S05]  /*5c30*/  BSYNC B0 ;  /* 0x0000000000007941 */ /* 0x000fea0003800000 */
.L_x_147:
[----:B------:R-:W-:-:S03]  /*5c40*/  UMOV UR8, 0xffffffff ;  /* 0xffffffff00087882 */ /* 0x000fc60000000000 */
[----:B------:R-:W-:Y:S05]  /*5c50*/  BRA.DIV UR8, `(.L_x_150) ;  /* 0x0000002e08907947 */ /* 0x000fea000b800000 */
[----:B------:R-:W-:Y:S01]  /*5c60*/  NOP ;  /* 0x0000000000007918 */ /* 0x000fe20000000000 */
.L_x_209:
[----:B------:R-:W-:Y:S05]  /*5c70*/  WARPSYNC.ALL ;  /* 0x0000000000007948 */ /* 0x000fea0003800000 */
        /* <DEDUP_REMOVED lines=12> */
.L_x_152:
[----:B------:R-:W-:Y:S05]  /*5d40*/  BSYNC B0 ;  /* 0x0000000000007941 */ /* 0x000fea0003800000 */
.L_x_151:
        /* <DEDUP_REMOVED lines=13> */
.L_x_154:
[----:B------:R-:W-:Y:S05]  /*5e20*/  BSYNC B0 ;  /* 0x0000000000007941 */ /* 0x000fea0003800000 */
.L_x_153:
[----:B------:R-:W-:Y:S06]  /*5e30*/  BAR.ARV 0xa, 0xa0 ;  /* 0x0282800000007b1d */ /* 0x000fec0000002000 */
[----:B------:R-:W-:Y:S04]  /*5e40*/  BSSY B0, `(.L_x_155) ;  /* 0x0000003000007945 */ /* 0x000fe80003800000 */
[----:B------:R-:W-:Y:S05]  /*5e50*/  @!P0 BRA `(.L_x_156) ;  /* 0x0000000000048947 */ /* 0x000fea0003800000 */
[----:B------:R-:W-:-:S04]  /*5e60*/  DEPBAR.LE SB0, 0x0 ;  /* 0x000080000000791a */ /* 0x000fc80000000000 */
.L_x_156:
[----:B------:R-:W-:Y:S05]  /*5e70*/  BSYNC B0 ;  /* 0x0000000000007941 */ /* 0x000fea0003800000 */
.L_x_155:
[----:B------:R-:W-:Y:S06]  /*5e80*/  BAR.ARV 0xb, 0xa0 ;  /* 0x02c2800000007b1d */ /* 0x000fec0000002000 */
[----:B------:R-:W-:Y:S01]  /*5e90*/  NOP ;  /* 0x0000000000007918 */ /* 0x000fe20000000000 */
[----:B------:R-:W-:Y:S04]  /*5ea0*/  BSSY B0, `(.L_x_157) ;  /* 0x0000011000007945 */ /* 0x000fe80003800000 */
[----:B------:R-:W-:Y:S05]  /*5eb0*/  @P1 BRA `(.L_x_158) ;  /* 0x00000000003c1947 */ /* 0x000fea0003800000 */
[----:B------:R-:W1:Y:S01]  /*5ec0*/  S2R R4, SR_LANEID ;  /* 0x0000000000047919 */ /* 0x000e620000000000 */
[----:B------:R-:W-:Y:S01]  /*5ed0*/  @!PT LDS RZ, [RZ] ;  /* 0x00000000fffff984 */ /* 0x000fe20000000800 */
[----:B------:R-:W-:Y:S01]  /*5ee0*/  @!PT LDS RZ, [RZ] ;  /* 0x00000000fffff984 */ /* 0x000fe20000000800 */
[----:B------:R-:W-:Y:S01]  /*5ef0*/  @!PT LDS RZ, [RZ] ;  /* 0x00000000fffff984 */ /* 0x000fe20000000800 */
[----:B------:R-:W-:Y:S01]  /*5f00*/  @!PT LDS RZ, [RZ] ;  /* 0x00000000fffff984 */ /* 0x000fe20000000800 */
[----:B------:R2:W-:Y:S06]  /*5f10*/  MEMBAR.ALL.CTA ;  /* 0x0000000000007992 */ /* 0x0005ec0000008000 */
[----:B--2---:R-:W-:Y:S06]  /*5f20*/  MEMBAR.ALL.GPU ;  /* 0x0000000000007992 */ /* 0x004fec000000a000 */
[----:B------:R-:W-:-:S00]  /*5f30*/  ERRBAR ;  /* 0x00000000000079ab */ /* 0x000fc00000000000 */
[----:B------:R-:W-:Y:S06]  /*5f40*/  CGAERRBAR ;  /* 0x00000000000075ab */ /* 0x000fec0000000000 */
[----:B012345:R-:W-:Y:S01]  /*5f50*/  CCTL.IVALL ;  /* 0x00000000ff00798f */ /* 0x03ffe20002000000 */
[----:B------:R-:W-:Y:S02]  /*5f60*/  VOTEU.ANY UR8, UPT, PT ;  /* 0x0000000000087886 */ /* 0x000fe400038e0100 */
[----:B------:R-:W-:Y:S02]  /*5f70*/  UFLO.U32 UR9, UR8 ;  /* 0x00000008000972bd */ /* 0x000fe400080e0000 */
[----:B------:R-:W2:Y:S04]  /*5f80*/  POPC R5, UR8 ;  /* 0x0000000800057d09 */ /* 0x000ea80008000000 */
[----:B-1----:R-:W-:-:S13]  /*5f90*/  ISETP.EQ.U32.AND P1, PT, R4, UR9, PT ;  /* 0x0000000904007c0c */ /* 0x002fda000bf22070 */
[----:B--2---:R1:W-:Y:S02]  /*5fa0*/  @P1 REDG.E.ADD.S32.STRONG.GPU desc[UR28][R2.64], R5 ;  /* 0x000000050200198e */ /* 0x0043e4000c10e39c */
.L_x_158:
[----:B------:R-:W-:Y:S05]  /*5fb0*/  BSYNC B0 ;  /* 0x0000000000007941 */ /* 0x000fea0003800000 */
.L_x_157:
[----:B------:R-:W-:Y:S02]  /*5fc0*/  UIADD3 UR4, UR4, 0x2, URZ ;  /* 0x0000000204047890 */ /* 0x000fe4000fffe03f */
[----:B------:R-:W-:Y:S01]  /*5fd0*/  UIADD3 UR5, UR5, 0x1, URZ ;  /* 0x0000000105057890 */ /* 0x000fe2000fffe03f */
[----:B------:R-:W-:Y:S11]  /*5fe0*/  @P2 BRA `(.L_x_159) ;  /* 0xfffffff400842947 */ /* 0x000ff6000383ffff */
.L_x_134:
[----:B------:R-:W-:-:S13]  /*5ff0*/  ISETP.NE.AND P1, PT, RZ, UR35, PT ;  /* 0x00000023ff007c0c */ /* 0x000fda000bf25270 */
[----:B------:R-:W-:Y:S05]  /*6000*/  @!P1 EXIT ;  /* 0x000000000000994d */ /* 0x000fea0003800000 */
[----:B------:R-:W-:Y:S01]  /*6010*/  UIMAD UR5, UR15, UR4, URZ ;  /* 0x000000040f0572a4 */ /* 0x000fe2000f8e023f */
[----:B------:R-:W-:Y:S01]  /*6020*/  ISETP.NE.AND P1, PT, R0, RZ, PT ;  /* 0x000000ff0000720c */ /* 0x000fe20003f25270 */
[----:B------:R-:W-:Y:S01]  /*6030*/  ULDC.64 UR12, c[0x0][0x768] ;  /* 0x0001da00000c7ab9 */ /* 0x000fe20000000a00 */
[----:B------:R-:W-:Y:S01]  /*6040*/  BSSY B0, `(.L_x_160) ;  /* 0x000000d000007945 */ /* 0x000fe20003800000 */
[----:B------:R-:W-:-:S04]  /*6050*/  UIADD3 UR8, UP0, UR5, UR10, URZ ;  /* 0x0000000a05087290 */ /* 0x000fc8000ff1e03f */
[----:B------:R-:W-:Y:S02]  /*6060*/  ULEA.HI.X.SX32 UR5, UR5, UR11, 0x1, UP0 ;  /* 0x0000000b05057291 */ /* 0x000fe400080f0e3f */
[----:B------:R-:W-:-:S04]  /*6070*/  ULEA UR9, UP0, UR8, UR12, 0x2 ;  /* 0x0000000c08097291 */ /* 0x000fc8000f80103f */
[----:B------:R-:W-:Y:S02]  /*6080*/  ULEA.HI.X UR5, UR8, UR13, UR5, 0x2, UP0 ;  /* 0x0000000d08057291 */ /* 0x000fe400080f1405 */
[----:B-1----:R-:W-:-:S04]  /*6090*/  IMAD.U32 R2, RZ, RZ, UR9 ;  /* 0x00000009ff027e24 */ /* 0x002fc8000f8e00ff */
[----:B------:R-:W-:Y:S01]  /*60a0*/  IMAD.U32 R3, RZ, RZ, UR5 ;  /* 0x00000005ff037e24 */ /* 0x000fe2000f8e00ff */
[----:B------:R-:W-:Y:S06]  /*60b0*/  @P1 BRA `(.L_x_161) ;  /* 0x0000000000141947 */ /* 0x000fec0003800000 */
.L_x_162:
[----:B------:R-:W2:Y:S04]  /*60c0*/  LDG.E.STRONG.GPU R0, desc[UR28][R2.64] ;  /* 0x0000001c02007981 */ /* 0x000ea8000c1ef900 */
[----:B--2---:R-:W-:Y:S01]  /*60d0*/  CCTL.IVALL ;  /* 0x00000000ff00798f */ /* 0x004fe20002000000 */
[----:B------:R-:W-:Y:S05]  /*60e0*/  YIELD ;  /* 0x0000000000007946 */ /* 0x000fea0003800000 */
[----:B------:R-:W-:-:S13]  /*60f0*/  ISETP.NE.AND P2, PT, R0, UR27, PT ;  /* 0x0000001b00007c0c */ /* 0x000fda000bf45270 */
[----:B------:R-:W-:Y:S05]  /*6100*/  @P2 BRA `(.L_x_162) ;  /* 0xfffffffc00ec2947 */ /* 0x000fea000383ffff */
.L_x_161:
[----:B------:R-:W-:Y:S05]  /*6110*/  BSYNC B0 ;  /* 0x0000000000007941 */ /* 0x000fea0003800000 */
.L_x_160:
[----:B------:R-:W-:-:S03]  /*6120*/  UMOV UR5, 0xffffffff ;  /* 0xffffffff00057882 */ /* 0x000fc60000000000 */
[----:B------:R-:W-:Y:S05]  /*6130*/  BRA.DIV UR5, `(.L_x_163) ;  /* 0x0000002a05747947 */ /* 0x000fea000b800000 */
[----:B------:R-:W-:Y:S01]  /*6140*/  NOP ;  /* 0x0000000000007918 */ /* 0x000fe20000000000 */
.L_x_212:
[----:B------:R-:W-:Y:S01]  /*6150*/  IMAD.U32 R6, RZ, RZ, UR4 ;  /* 0x00000004ff067e24 */ /* 0x000fe2000f8e00ff */
[----:B------:R-:W-:Y:S05]  /*6160*/  WARPSYNC.ALL ;  /* 0x0000000000007948 */ /* 0x000fea0003800000 */
[----:B------:R-:W-:Y:S01]  /*6170*/  BAR.SYNC.DEFER_BLOCKING 0xd, 0xa0 ;  /* 0x0342800000007b1d */ /* 0x000fe20000010000 */
[----:B------:R-:W-:-:S05]  /*6180*/  IMAD R6, R6, 0x1800, RZ ;  /* 0x0000180006067824 */ /* 0x000fca00078e02ff */
[----:B------:R-:W-:Y:S04]  /*6190*/  BSSY B0, `(.L_x_164) ;  /* 0x0000012000007945 */ /* 0x000fe80003800000 */
[----:B------:R-:W-:Y:S05]  /*61a0*/  @!P0 BRA `(.L_x_165) ;  /* 0x0000000000408947 */ /* 0x000fea0003800000 */
[----:B------:R-:W1:Y:S01]  /*61b0*/  LDC.64 R8, c[0x0][0x2c0] ;  /* 0x0000b000ff087b82 */ /* 0x000e620000000a00 */
[C---:B------:R-:W-:Y:S01]  /*61c0*/  IADD3 R4, P2, R6.reuse, UR6, RZ ;  /* 0x0000000606047c10 */ /* 0x040fe2000ff5e0ff */
[----:B------:R-:W-:Y:S01]  /*61d0*/  UMOV UR5, 0x400 ;  /* 0x0000040000057882 */ /* 0x000fe20000000000 */
[----:B------:R-:W-:Y:S01]  /*61e0*/  UMOV UR16, 0x0 ;  /* 0x0000000000107882 */ /* 0x000fe20000000000 */
[----:B------:R-:W-:Y:S01]  /*61f0*/  UMOV UR17, 0x14f00000 ;  /* 0x14f0000000117882 */ /* 0x000fe20000000000 */
[----:B------:R-:W-:-:S03]  /*6200*/  LEA.HI.X.SX32 R5, R6, UR14, 0x1, P2 ;  /* 0x0000000e06057c11 */ /* 0x000fc600090f0eff */
[----:B------:R-:W2:Y:S01]  /*6210*/  S2UR UR8, SR_CgaCtaId ;  /* 0x00000000000879c3 */ /* 0x000ea20000008800 */
[----:B-1----:R-:W-:-:S04]  /*6220*/  LEA R0, P3, R4, R8, 0x2 ;  /* 0x0000000804007211 */ /* 0x002fc800078610ff */
[----:B------:R-:W-:Y:S02]  /*6230*/  LEA.HI.X R4, R4, R9, R5, 0x2, P3 ;  /* 0x0000000904047211 */ /* 0x000fe400018f1405 */
[----:B------:R-:W-:Y:S02]  /*6240*/  R2UR UR12, R0 ;  /* 0x00000000000c72ca */ /* 0x000fe400000e0000 */
[----:B------:R-:W-:Y:S01]  /*6250*/  R2UR UR13, R4 ;  /* 0x00000000040d72ca */ /* 0x000fe200000e0000 */
[----:B--2---:R-:W-:-:S03]  /*6260*/  ULEA UR5, UR8, UR5, 0x18 ;  /* 0x0000000508057291 */ /* 0x004fc6000f8ec03f */
[----:B------:R-:W-:Y:S01]  /*6270*/  UMOV UR8, 0x300 ;  /* 0x0000030000087882 */ /* 0x000fe20000000000 */
[----:B------:R-:W-:-:S09]  /*6280*/  UIADD3 UR5, UR5, 0xc000, URZ ;  /* 0x0000c00005057890 */ /* 0x000fd2000fffe03f */
[----:B------:R1:W-:Y:S02]  /*6290*/  UBLKRED.G.S.ADD.F32.RN [UR12], [UR5], UR8, desc[UR16] ;  /* 0x0000100c050073bb */ /* 0x0003e400080a1408 */
[----:B-1----:R0:W-:Y:S02]  /*62a0*/  UTMACMDFLUSH ;  /* 0x00000000000079b7 */ /* 0x0021e40000000000 */
.L_x_165:
[----:B------:R-:W-:Y:S05]  /*62b0*/  BSYNC B0 ;  /* 0x0000000000007941 */ /* 0x000fea0003800000 */
.L_x_164:
[----:B------:R-:W-:Y:S06]  /*62c0*/  BAR.SYNC.DEFER_BLOCKING 0xe, 0xa0 ;  /* 0x0382800000007b1d */ /* 0x000fec0000010000 */
[----:B------:R-:W-:Y:S04]  /*62d0*/  BSSY B0, `(.L_x_166) ;  /* 0x0000013000007945 */ /* 0x000fe80003800000 */
[----:B------:R-:W-:Y:S05]  /*62e0*/  @!P0 BRA `(.L_x_167) ;  /* 0x0000000000448947 */ /* 0x000fea0003800000 */
[----:B------:R-:W1:Y:S01]  /*62f0*/  S2UR UR13, SR_CgaCtaId ;  /* 0x00000000000d79c3 */ /* 0x000e620000008800 */
[----:B------:R-:W-:Y:S01]  /*6300*/  R2UR UR5, R6 ;  /* 0x00000000060572ca */ /* 0x000fe200000e0000 */
[----:B------:R-:W-:Y:S01]  /*6310*/  UMOV UR12, 0x400 ;  /* 0x00000400000c7882 */ /* 0x000fe20000000000 */
[----:B------:R-:W-:Y:S01]  /*6320*/  ULDC.64 UR8, c[0x0][0x2c0] ;  /* 0x0000b00000087ab9 */ /* 0x000fe20000000a00 */
[----:B------:R-:W-:-:S10]  /*6330*/  UMOV UR17, 0x14f00000 ;  /* 0x14f0000000117882 */ /* 0x000fd40000000000 */
[----:B------:R-:W-:-:S04]  /*6340*/  UIADD3 UR5, UR5, 0xc00, URZ ;  /* 0x00000c0005057890 */ /* 0x000fc8000fffe03f */
[----:B------:R-:W-:-:S04]  /*6350*/  UIADD3 UR16, UP0, UR5, UR6, URZ ;  /* 0x0000000605107290 */ /* 0x000fc8000ff1e03f */
[----:B------:R-:W-:Y:S02]  /*6360*/  ULEA.HI.X.SX32 UR5, UR5, UR14, 0x1, UP0 ;  /* 0x0000000e05057291 */ /* 0x000fe400080f0e3f */
[----:B-1----:R-:W-:Y:S02]  /*6370*/  ULEA UR12, UR13, UR12, 0x18 ;  /* 0x0000000c0d0c7291 */ /* 0x002fe4000f8ec03f */
[----:B------:R-:W-:Y:S02]  /*6380*/  ULEA UR8, UP0, UR16, UR8, 0x2 ;  /* 0x0000000810087291 */ /* 0x000fe4000f80103f */
[----:B------:R-:W-:Y:S02]  /*6390*/  UIADD3 UR12, UR12, 0xf000, URZ ;  /* 0x0000f0000c0c7890 */ /* 0x000fe4000fffe03f */
[----:B------:R-:W-:-:S03]  /*63a0*/  ULEA.HI.X UR9, UR16, UR9, UR5, 0x2, UP0 ;  /* 0x0000000910097291 */ /* 0x000fc600080f1405 */
[----:B------:R-:W-:Y:S01]  /*63b0*/  UMOV UR5, 0x300 ;  /* 0x0000030000057882 */ /* 0x000fe20000000000 */
[----:B------:R-:W-:-:S05]  /*63c0*/  UMOV UR16, 0x0 ;  /* 0x0000000000107882 */ /* 0x000fca0000000000 */
[----:B------:R1:W-:Y:S01]  /*63d0*/  UBLKRED.G.S.ADD.F32.RN [UR8], [UR12], UR5, desc[UR16] ;  /* 0x000010080c0073bb */ /* 0x0003e200080a1405 */
[----:B------:R0:W-:Y:S01]  /*63e0*/  UTMACMDFLUSH ;  /* 0x00000000000079b7 */ /* 0x0001e20000000000 */
[----:B-1----:R-:W-:-:S04]  /*63f0*/  DEPBAR.LE SB0, 0x1 ;  /* 0x000080400000791a */ /* 0x002fc80000000000 */
.L_x_167:
[----:B------:R-:W-:Y:S05]  /*6400*/  BSYNC B0 ;  /* 0x0000000000007941 */ /* 0x000fea0003800000 */
.L_x_166:
[----:B------:R-:W-:Y:S06]  /*6410*/  BAR.ARV 0xa, 0xa0 ;  /* 0x0282800000007b1d */ /* 0x000fec0000002000 */
[----:B------:R-:W-:Y:S04]  /*6420*/  BSSY B0, `(.L_x_168) ;  /* 0x0000003000007945 */ /* 0x000fe80003800000 */
[----:B------:R-:W-:Y:S05]  /*6430*/  @!P0 BRA `(.L_x_169) ;  /* 0x0000000000048947 */ /* 0x000fea0003800000 */
[----:B------:R-:W-:-:S04]  /*6440*/  DEPBAR.LE SB0, 0x0 ;  /* 0x000080000000791a */ /* 0x000fc80000000000 */
.L_x_169:
[----:B------:R-:W-:Y:S05]  /*6450*/  BSYNC B0 ;  /* 0x0000000000007941 */ /* 0x000fea0003800000 */
.L_x_168:
        /* <DEDUP_REMOVED lines=19> */
.L_x_171:
[----:B------:R-:W-:Y:S05]  /*6590*/  BSYNC B0 ;  /* 0x0000000000007941 */ /* 0x000fea0003800000 */
.L_x_170:
[----:B------:R-:W-:Y:S05]  /*65a0*/  EXIT ;  /* 0x000000000000794d */ /* 0x000fea0003800000 */
.L_x_133:
        /* <DEDUP_REMOVED lines=48> */
.L_x_213:
[----:B------:R-:W2:Y:S01]  /*68b0*/  S2R R4, SR_TID.X ;  /* 0x0000000000047919 */ /* 0x000ea20000002100 */
[----:B------:R-:W-:Y:S02]  /*68c0*/  IMAD.U32 R8, RZ, RZ, UR7 ;  /* 0x00000007ff087e24 */ /* 0x000fe4000f8e00ff */
[----:B------:R-:W-:Y:S02]  /*68d0*/  IMAD.SHL.U32 R2, R2, 0x80, RZ ;  /* 0x0000008002027824 */ /* 0x000fe400078e00ff */
[----:B------:R-:W-:Y:S02]  /*68e0*/  VIADD R8, R8, UR4 ;  /* 0x0000000408087c36 */ /* 0x000fe40008000000 */
[----:B------:R-:W-:Y:S01]  /*68f0*/  IMAD.MOV.U32 R9, RZ, RZ, 0x1 ;  /* 0x00000001ff097424 */ /* 0x000fe200078e00ff */
[----:B--2---:R-:W-:-:S04]  /*6900*/  LOP3.LUT R4, R4, 0x7f, RZ, 0xc0, !PT ;  /* 0x0000007f04047812 */ /* 0x004fc800078ec0ff */
[----:B------:R-:W-:-:S13]  /*6910*/  ISETP.NE.AND P0, PT, R4, RZ, PT ;  /* 0x000000ff0400720c */ /* 0x000fda0003f05270 */
[----:B------:R-:W-:Y:S05]  /*6920*/  @P0 BRA `(.L_x_175) ;  /* 0x0000000000180947 */ /* 0x000fea0003800000 */
[----:B------:R-:W2:Y:S01]  /*6930*/  S2R R4, SR_TID.X ;  /* 0x0000000000047919 */ /* 0x000ea20000002100 */
[----:B-1----:R-:W-:-:S04]  /*6940*/  MOV R3, 0x3100 ;  /* 0x0000310000037802 */ /* 0x002fc80000000f00 */
[----:B------:R3:W-:Y:S01]  /*6950*/  SYNCS.ARRIVE.TRANS64 RZ, [R0+URZ+0x26810], R3 ;  /* 0x0268100300ff79a7 */ /* 0x0007e2000800003f */
[----:B--2---:R-:W-:-:S13]  /*6960*/  LOP3.LUT P1, RZ, R4, 0x1f, RZ, 0xc0, !PT ;  /* 0x0000001f04ff7812 */ /* 0x004fda000782c0ff */
[----:B---3--:R-:W-:Y:S05]  /*6970*/  @!P1 BRA `(.L_x_175) ;  /* 0x0000000000049947 */ /* 0x008fea0003800000 */
[----:B------:R-:W-:Y:S01]  /*6980*/  BPT.TRAP 0x1 ;  /* 0x000000040000795c */ /* 0x000fe20000300000 */
.L_x_175:
        /* <DEDUP_REMOVED lines=95> */
[----:B------:R-:W-:Y:S01]  /*6f80*/  R2UR UR21, R12 ;  /* 0x000000000c1572ca */ /* 0x000fe200000e0000 */
[----:B------:R-:W-:Y:S01]  /*6f90*/  IMAD.MOV.U32 R12, RZ, RZ, RZ ;  /* 0x000000ffff0c7224 */ /* 0x000fe200078e00ff */
[----:B---3--:R-:W-:Y:S02]  /*6fa0*/  UIADD3 UR48, UR8, 0x3000, URZ ;  /* 0x0000300008307890 */ /* 0x008fe4000fffe03f */
[----:B------:R-:W-:Y:S01]  /*6fb0*/  UIADD3 UR8, UR8, 0xa000, URZ ;  /* 0x0000a00008087890 */ /* 0x000fe2000fffe03f */
[----:B------:R-:W-:-:S08]  /*6fc0*/  UMOV UR50, 0x30 ;  /* 0x0000003000327882 */ /* 0x000fd00000000000 */
        /* <DEDUP_REMOVED lines=14> */
[----:B------:R-:W-:Y:S01]  /*70b0*/  IMAD.MOV.U32 R12, RZ, RZ, RZ ;  /* 0x000000ffff0c7224 */ /* 0x000fe200078e00ff */
[----:B------:R-:W-:Y:S02]  /*70c0*/  MOV R16, RZ ;  /* 0x000000ff00107202 */ /* 0x000fe40000000f00 */
        /* <DEDUP_REMOVED lines=11> */
.L_x_186:
[----:B------:R-:W-:-:S04]  /*7180*/  SHF.L.U32 R20, R9, 0x1f, RZ ;  /* 0x0000001f09147819 */ /* 0x000fc800000006ff */
[----:B-1----:R-:W1:Y:S02]  /*7190*/  SYNCS.PHASECHK.TRANS64.TRYWAIT P1, [R0+URZ+0x26840], R20 ;  /* 0x02684014000075a7 */ /* 0x002e64000802017f */
[----:B-123--:R-:W-:Y:S05]  /*71a0*/  @!P1 BRA `(.L_x_178) ;  /* 0x0000001800889947 */ /* 0x00efea0003800000 */
.L_x_214:
[----:B------:R-:W-:Y:S05]  /*71b0*/  @P0 BRA `(.L_x_179) ;  /* 0x0000000000140947 */ /* 0x000fea0003800000 */
[----:B------:R-:W-:Y:S01]  /*71c0*/  ISETP.NE.AND P1, PT, R13, RZ, PT ;  /* 0x000000ff0d00720c */ /* 0x000fe20003f25270 */
[----:B------:R-:W-:-:S04]  /*71d0*/  IMAD.MOV.U32 R3, RZ, RZ, 0x3100 ;  /* 0x00003100ff037424 */ /* 0x000fc800078e00ff */
[----:B------:R2:W-:Y:S08]  /*71e0*/  SYNCS.ARRIVE.TRANS64 RZ, [R0+URZ+0x26830], R3 ;  /* 0x0268300300ff79a7 */ /* 0x0005f0000800003f */
[----:B------:R-:W-:Y:S05]  /*71f0*/  @!P1 BRA `(.L_x_179) ;  /* 0x0000000000049947 */ /* 0x000fea0003800000 */
[----:B------:R-:W-:Y:S01]  /*7200*/  BPT.TRAP 0x1 ;  /* 0x000000040000795c */ /* 0x000fe20000300000 */
.L_x_179:
[----:B------:R-:W2:Y:S01]  /*7210*/  LDC.64 R14, c[0x0][0x728] ;  /* 0x0001ca00ff0e7b82 */ /* 0x000ea20000000a00 */
[----:B------:R-:W-:Y:S01]  /*7220*/  IMAD.SHL.U32 R19, R16, 0x40, RZ ;  /* 0x0000004010137824 */ /* 0x000fe200078e00ff */
[----:B------:R-:W-:Y:S01]  /*7230*/  R2UR UR22, R0 ;  /* 0x00000000001672ca */ /* 0x000fe200000e0000 */
[----:B------:R-:W-:Y:S01]  /*7240*/  IMAD.MOV.U32 R10, RZ, RZ, R6 ;  /* 0x000000ffff0a7224 */ /* 0x000fe200078e0006 */
[----:B------:R-:W-:Y:S01]  /*7250*/  UMOV UR10, 0x0 ;  /* 0x00000000000a7882 */ /* 0x000fe20000000000 */
[----:B------:R-:W-:Y:S01]  /*7260*/  IMAD.MOV.U32 R11, RZ, RZ, R7 ;  /* 0x000000ffff0b7224 */ /* 0x000fe200078e0007 */
[C---:B------:R-:W-:Y:S01]  /*7270*/  IADD3 R2, P1, R19.reuse, UR6, RZ ;  /* 0x0000000613027c10 */ /* 0x040fe2000ff3e0ff */
[----:B------:R-:W-:Y:S01]  /*7280*/  UMOV UR11, 0x14f00000 ;  /* 0x14f00000000b7882 */ /* 0x000fe20000000000 */
[----:B------:R-:W-:Y:S01]  /*7290*/  R2UR UR19, R19 ;  /* 0x00000000131372ca */ /* 0x000fe200000e0000 */
[----:B------:R-:W-:Y:S01]  /*72a0*/  UMOV UR18, URZ ;  /* 0x0000003f00127c82 */ /* 0x000fe20008000000 */
[----:B------:R-:W-:Y:S01]  /*72b0*/  UMOV UR34, 0x20 ;  /* 0x0000002000227882 */ /* 0x000fe20000000000 */
[----:B------:R-:W-:Y:S01]  /*72c0*/  UMOV UR36, UR20 ;  /* 0x0000001400247c82 */ /* 0x000fe20008000000 */
[----:B------:R-:W-:Y:S01]  /*72d0*/  UMOV UR37, UR21 ;  /* 0x0000001500257c82 */ /* 0x000fe20008000000 */
[----:B------:R-:W-:Y:S01]  /*72e0*/  UMOV UR26, 0x40 ;  /* 0x00000040001a7882 */ /* 0x000fe20000000000 */
[----:B------:R-:W-:Y:S01]  /*72f0*/  UMOV UR28, UR20 ;  /* 0x00000014001c7c82 */ /* 0x000fe20008000000 */
[----:B------:R-:W-:-:S02]  /*7300*/  UIADD3 UR17, UR22, 0x26830, URZ ;  /* 0x0002683016117890 */ /* 0x000fc4000fffe03f */
[----:B------:R-:W-:Y:S02]  /*7310*/  UIADD3 UR16, UR22, 0x18000, URZ ;  /* 0x0001800016107890 */ /* 0x000fe4000fffe03f */
[----:B------:R-:W-:Y:S02]  /*7320*/  UIADD3 UR32, UR22, 0x19000, URZ ;  /* 0x0001900016207890 */ /* 0x000fe4000fffe03f */
[----:B------:R-:W-:Y:S02]  /*7330*/  UIADD3 UR24, UR22, 0x1a000, URZ ;  /* 0x0001a00016187890 */ /* 0x000fe4000fffe03f */
[----:B------:R-:W-:Y:S01]  /*7340*/  UIADD3 UR22, UR22, 0x1e200, URZ ;  /* 0x0001e20016167890 */ /* 0x000fe2000fffe03f */
[----:B--2---:R-:W-:Y:S01]  /*7350*/  LEA R3, P2, R2, R14, 0x2 ;  /* 0x0000000e02037211 */ /* 0x004fe200078410ff */
[----:B------:R-:W-:Y:S01]  /*7360*/  UMOV UR33, UR17 ;  /* 0x0000001100217c82 */ /* 0x000fe20008000000 */
[----:B------:R-:W-:Y:S01]  /*7370*/  UMOV UR35, UR19 ;  /* 0x0000001300237c82 */ /* 0x000fe20008000000 */
[----:B------:R-:W-:Y:S01]  /*7380*/  UMOV UR29, UR21 ;  /* 0x00000015001d7c82 */ /* 0x000fe20008000000 */
[----:B------:R-:W-:Y:S01]  /*7390*/  R2UR UR30, R3 ;  /* 0x00000000031e72ca */ /* 0x000fe200000e0000 */
[----:B------:R-:W-:Y:S01]  /*73a0*/  UMOV UR25, UR17 ;  /* 0x0000001100197c82 */ /* 0x000fe20008000000 */
[----:B------:R-:W-:Y:S01]  /*73b0*/  LEA.HI.X.SX32 R3, R19, R8, 0x1, P1 ;  /* 0x0000000813037211 */ /* 0x000fe200008f0eff */
[----:B------:R-:W-:Y:S01]  /*73c0*/  UMOV UR27, UR19 ;  /* 0x00000013001b7c82 */ /* 0x000fe20008000000 */
[----:B------:R-:W-:Y:S01]  /*73d0*/  IADD3 R4, P1, R10, 0x1f0, RZ ;  /* 0x000001f00a047810 */ /* 0x000fe20007f3e0ff */
[----:B------:R-:W-:Y:S01]  /*73e0*/  UMOV UR5, 0x10 ;  /* 0x0000001000057882 */ /* 0x000fe20000000000 */
[----:B------:R-:W-:Y:S01]  /*73f0*/  LEA.HI.X R2, R2, R15, R3, 0x2, P2 ;  /* 0x0000000f02027211 */ /* 0x000fe200010f1403 */
[----:B------:R-:W-:Y:S01]  /*7400*/  UMOV UR23, UR17 ;  /* 0x0000001100177c82 */ /* 0x000fe20008000000 */
        /* <DEDUP_REMOVED lines=8> */
[----:B------:R-:W3:Y:S02]  /*7490*/  SYNCS.PHASECHK.TRANS64.TRYWAIT P1, [R0+URZ+0x26828], R20 ;  /* 0x02682814000075a7 */ /* 0x000ee4000802017f */
[----:B--23--:R-:W-:Y:S05]  /*74a0*/  @!P1 BRA `(.L_x_180) ;  /* 0x0000001400dc9947 */ /* 0x00cfea0003800000 */
.L_x_215:
[----:B------:R-:W-:Y:S05]  /*74b0*/  @P0 BRA `(.L_x_181) ;  /* 0x0000000000140947 */ /* 0x000fea0003800000 */
[----:B------:R-:W-:Y:S01]  /*74c0*/  ISETP.NE.AND P1, PT, R13, RZ, PT ;  /* 0x000000ff0d00720c */ /* 0x000fe20003f25270 */
[----:B------:R-:W-:-:S04]  /*74d0*/  IMAD.MOV.U32 R3, RZ, RZ, 0x3100 ;  /* 0x00003100ff037424 */ /* 0x000fc800078e00ff */
[----:B------:R3:W-:Y:S08]  /*74e0*/  SYNCS.ARRIVE.TRANS64 RZ, [R0+URZ+0x26818], R3 ;  /* 0x0268180300ff79a7 */ /* 0x0007f0000800003f */
[----:B------:R-:W-:Y:S05]  /*74f0*/  @!P1 BRA `(.L_x_181) ;  /* 0x0000000000049947 */ /* 0x000fea0003800000 */
[----:B------:R-:W-:Y:S01]  /*7500*/  BPT.TRAP 0x1 ;  /* 0x000000040000795c */ /* 0x000fe20000300000 */
.L_x_181:
        /* <DEDUP_REMOVED lines=34> */
.L_x_216:
[----:B-123--:R-:W-:Y:S01]  /*7730*/  SHF.R.S32.HI R20, RZ, 0x1f, R19 ;  /* 0x0000001fff147819 */ /* 0x00efe20000011413 */
[----:B------:R-:W-:Y:S06]  /*7740*/  @P0 BRA `(.L_x_183) ;  /* 0x0000000000140947 */ /* 0x000fec0003800000 */
[----:B------:R-:W-:Y:S02]  /*7750*/  ISETP.NE.AND P1, PT, R13, RZ, PT ;  /* 0x000000ff0d00720c */ /* 0x000fe40003f25270 */
[----:B------:R-:W-:-:S04]  /*7760*/  MOV R21, 0x3100 ;  /* 0x0000310000157802 */ /* 0x000fc80000000f00 */
[----:B------:R1:W-:Y:S07]  /*7770*/  SYNCS.ARRIVE.TRANS64 RZ, [R0+URZ+0x26838], R21 ;  /* 0x0268381500ff79a7 */ /* 0x0003ee000800003f */
[----:B------:R-:W-:Y:S05]  /*7780*/  @!P1 BRA `(.L_x_183) ;  /* 0x0000000000049947 */ /* 0x000fea0003800000 */
[----:B------:R-:W-:Y:S01]  /*7790*/  BPT.TRAP 0x1 ;  /* 0x000000040000795c */ /* 0x000fe20000300000 */
.L_x_183:
        /* <DEDUP_REMOVED lines=38> */
.L_x_218:
[----:B------:R-:W-:Y:S05]  /*7a00*/  @P0 BRA `(.L_x_185) ;  /* 0x0000000000140947 */ /* 0x000fea0003800000 */
[----:B------:R-:W-:Y:S01]  /*7a10*/  ISETP.NE.AND P1, PT, R13, RZ, PT ;  /* 0x000000ff0d00720c */ /* 0x000fe20003f25270 */
[----:B--2---:R-:W-:-:S04]  /*7a20*/  IMAD.MOV.U32 R5, RZ, RZ, 0x3100 ;  /* 0x00003100ff057424 */ /* 0x004fc800078e00ff */
[----:B------:R3:W-:Y:S08]  /*7a30*/  SYNCS.ARRIVE.TRANS64 RZ, [R0+URZ+0x26810], R5 ;  /* 0x0268100500ff79a7 */ /* 0x0007f0000800003f */
[----:B------:R-:W-:Y:S05]  /*7a40*/  @!P1 BRA `(.L_x_185) ;  /* 0x0000000000049947 */ /* 0x000fea0003800000 */
[----:B------:R-:W-:Y:S01]  /*7a50*/  BPT.TRAP 0x1 ;  /* 0x000000040000795c */ /* 0x000fe20000300000 */
.L_x_185:
[----:B------:R-:W-:Y:S01]  /*7a60*/  R2UR UR5, R16 ;  /* 0x00000000100572ca */ /* 0x000fe200000e0000 */
[----:B------:R-:W-:Y:S01]  /*7a70*/  VIADD R18, R18, 0xfffffffe ;  /* 0xfffffffe12127836 */ /* 0x000fe20000000000 */
[----:B------:R-:W-:Y:S01]  /*7a80*/  R2UR UR16, R0 ;  /* 0x00000000001072ca */ /* 0x000fe200000e0000 */
[----:B------:R-:W-:Y:S01]  /*7a90*/  UMOV UR22, 0x0 ;  /* 0x0000000000167882 */ /* 0x000fe20000000000 */
[----:B------:R-:W-:Y:S01]  /*7aa0*/  R2UR UR10, R2 ;  /* 0x00000000020a72ca */ /* 0x000fe200000e0000 */
[----:B------:R-:W-:Y:S01]  /*7ab0*/  UMOV UR23, 0x14f00000 ;  /* 0x14f0000000177882 */ /* 0x000fe20000000000 */
[----:B------:R-:W-:Y:S01]  /*7ac0*/  R2UR UR11, R3 ;  /* 0x00000000030b72ca */ /* 0x000fe200000e0000 */
[----:B------:R-:W-:Y:S01]  /*7ad0*/  UMOV UR34, URZ ;  /* 0x0000003f00227c82 */ /* 0x000fe20008000000 */
[----:B------:R-:W-:Y:S01]  /*7ae0*/  ISETP.NE.AND P1, PT, R18, RZ, PT ;  /* 0x000000ff1200720c */ /* 0x000fe20003f25270 */
[----:B------:R-:W-:Y:S01]  /*7af0*/  UMOV UR36, UR20 ;  /* 0x0000001400247c82 */ /* 0x000fe20008000000 */
[----:B------:R-:W-:Y:S01]  /*7b00*/  UMOV UR37, UR21 ;  /* 0x0000001500257c82 */ /* 0x000fe20008000000 */
[----:B------:R-:W-:Y:S01]  /*7b10*/  UMOV UR26, 0x20 ;  /* 0x00000020001a7882 */ /* 0x000fe20000000000 */
[----:B------:R-:W-:Y:S01]  /*7b20*/  UMOV UR28, UR20 ;  /* 0x00000014001c7c82 */ /* 0x000fe20008000000 */
        /* <DEDUP_REMOVED lines=23> */
.L_x_177:
[----:B------:R-:W-:-:S13]  /*7ca0*/  ISETP.NE.AND P1, PT, R17, RZ, PT ;  /* 0x000000ff1100720c */ /* 0x000fda0003f25270 */
[----:B------:R-:W-:Y:S05]  /*7cb0*/  @!P1 BRA `(.L_x_176) ;  /* 0x0000000400609947 */ /* 0x000fea0003800000 */
[----:B------:R-:W-:-:S04]  /*7cc0*/  SHF.L.U32 R7, R9, 0x1f, RZ ;  /* 0x0000001f09077819 */ /* 0x000fc800000006ff */
[----:B------:R-:W2:Y:S02]  /*7cd0*/  SYNCS.PHASECHK.TRANS64.TRYWAIT P1, [R0+URZ+0x26840], R7 ;  /* 0x02684007000075a7 */ /* 0x000ea4000802017f */
[----:B--2---:R-:W-:Y:S05]  /*7ce0*/  @!P1 BRA `(.L_x_187) ;  /* 0x00000010000c9947 */ /* 0x004fea0003800000 */
.L_x_219:
[----:B------:R-:W-:Y:S05]  /*7cf0*/  @P0 BRA `(.L_x_188) ;  /* 0x0000000000140947 */ /* 0x000fea0003800000 */
[----:B------:R-:W-:Y:S01]  /*7d00*/  ISETP.NE.AND P1, PT, R13, RZ, PT ;  /* 0x000000ff0d00720c */ /* 0x000fe20003f25270 */
[----:B------:R-:W-:-:S04]  /*7d10*/  IMAD.MOV.U32 R5, RZ, RZ, 0x3100 ;  /* 0x00003100ff057424 */ /* 0x000fc800078e00ff */
[----:B------:R3:W-:Y:S08]  /*7d20*/  SYNCS.ARRIVE.TRANS64 RZ, [R0+URZ+0x26830], R5 ;  /* 0x0268300500ff79a7 */ /* 0x0007f0000800003f */
[----:B------:R-:W-:Y:S05]  /*7d30*/  @!P1 BRA `(.L_x_188) ;  /* 0x0000000000049947 */ /* 0x000fea0003800000 */
[----:B------:R-:W-:Y:S01]  /*7d40*/  BPT.TRAP 0x1 ;  /* 0x000000040000795c */ /* 0x000fe20000300000 */
.L_x_188:
        /* <DEDUP_REMOVED lines=40> */
.L_x_220:
[----:B------:R-:W-:Y:S05]  /*7fd0*/  @P0 BRA `(.L_x_190) ;  /* 0x0000000000140947 */ /* 0x000fea0003800000 */
[----:B------:R-:W-:Y:S01]  /*7fe0*/  ISETP.NE.AND P0, PT, R13, RZ, PT ;  /* 0x000000ff0d00720c */ /* 0x000fe20003f05270 */
[----:B------:R-:W-:-:S04]  /*7ff0*/  IMAD.MOV.U32 R5, RZ, RZ, 0x3100 ;  /* 0x00003100ff057424 */ /* 0x000fc800078e00ff */
[----:B------:R4:W-:Y:S08]  /*8000*/  SYNCS.ARRIVE.TRANS64 RZ, [R0+URZ+0x26818], R5 ;  /* 0x0268180500ff79a7 */ /* 0x0009f0000800003f */
[----:B------:R-:W-:Y:S05]  /*8010*/  @!P0 BRA `(.L_x_190) ;  /* 0x0000000000048947 */ /* 0x000fea0003800000 */
[----:B------:R-:W-:Y:S01]  /*8020*/  BPT.TRAP 0x1 ;  /* 0x000000040000795c */ /* 0x000fe20000300000 */
.L_x_190:
        /* <DEDUP_REMOVED lines=33> */
.L_x_176:
[----:B------:R-:W4:Y:S01]  /*8240*/  S2R R2, SR_TID.X ;  /* 0x0000000000027919 */ /* 0x000f220000002100 */
[----:B------:R-:W-:Y:S02]  /*8250*/  LEA R3, R12, R0, 0x3 ;  /* 0x000000000c037211 */ /* 0x000fe400078e18ff */
[----:B----4-:R-:W-:Y:S02]  /*8260*/  LOP3.LUT R4, R2, 0x7f, RZ, 0xc0, !PT ;  /* 0x0000007f02047812 */ /* 0x010fe400078ec0ff */
[----:B------:R-:W-:Y:S02]  /*8270*/  SHF.L.U32 R2, R9, 0x1f, RZ ;  /* 0x0000001f09027819 */ /* 0x000fe400000006ff */
[----:B------:R-:W-:Y:S02]  /*8280*/  ISETP.NE.AND P1, PT, R4, RZ, PT ;  /* 0x000000ff0400720c */ /* 0x000fe40003f25270 */
[----:B------:R-:W4:Y:S02]  /*8290*/  SYNCS.PHASECHK.TRANS64.TRYWAIT P0, [R3+URZ+0x26840], R2 ;  /* 0x02684002030075a7 */ /* 0x000f24000800017f */
[----:B----4-:R-:W-:Y:S09]  /*82a0*/  @!P0 BRA `(.L_x_191) ;  /* 0x0000000800c48947 */ /* 0x010ff20003800000 */
.L_x_221:
[----:B------:R-:W-:Y:S05]  /*82b0*/  @P1 BRA `(.L_x_192) ;  /* 0x0000000000181947 */ /* 0x000fea0003800000 */
[----:B------:R-:W5:Y:S01]  /*82c0*/  S2R R4, SR_TID.X ;  /* 0x0000000000047919 */ /* 0x000f620000002100 */
[----:B----4-:R-:W-:-:S04]  /*82d0*/  IMAD.MOV.U32 R2, RZ, RZ, 0x3100 ;  /* 0x00003100ff027424 */ /* 0x010fc800078e00ff */
[----:B------:R4:W-:Y:S01]  /*82e0*/  SYNCS.ARRIVE.TRANS64 RZ, [R3+URZ+0x26830], R2 ;  /* 0x0268300203ff79a7 */ /* 0x0009e2000800003f */
[----:B-----5:R-:W-:-:S13]  /*82f0*/  LOP3.LUT P0, RZ, R4, 0x1f, RZ, 0xc0, !PT ;  /* 0x0000001f04ff7812 */ /* 0x020fda000780c0ff */
[----:B----4-:R-:W-:Y:S05]  /*8300*/  @!P0 BRA `(.L_x_192) ;  /* 0x0000000000048947 */ /* 0x010fea0003800000 */
[----:B------:R-:W-:Y:S01]  /*8310*/  BPT.TRAP 0x1 ;  /* 0x000000040000795c */ /* 0x000fe20000300000 */
.L_x_192:
        /* <DEDUP_REMOVED lines=47> */
.L_x_173:
[----:B------:R-:W-:Y:S05]  /*8610*/  BSYNC B0 ;  /* 0x0000000000007941 */ /* 0x000fea0003800000 */
.L_x_172:
[----:B------:R-:W-:-:S03]  /*8620*/  UMOV UR5, 0xffffffff ;  /* 0xffffffff00057882 */ /* 0x000fc60000000000 */
[----:B------:R-:W-:Y:S05]  /*8630*/  BRA.DIV UR5, `(.L_x_193) ;  /* 0x0000000605f47947 */ /* 0x000fea000b800000 */
[----:B------:R-:W-:-:S13]  /*8640*/  ELECT P0, URZ, PT ;  /* 0x00000000003f782f */ /* 0x000fda0003800000 */
.L_x_224:
[----:B------:R-:W-:Y:S04]  /*8650*/  BSSY B0, `(.L_x_194) ;  /* 0x0000023000007945 */ /* 0x000fe80003800000 */
[----:B------:R-:W-:Y:S05]  /*8660*/  @!P0 BRA `(.L_x_195) ;  /* 0x0000000000848947 */ /* 0x000fea0003800000 */
[----:B------:R-:W-:-:S06]  /*8670*/  ULOP3.LUT UR5, UR38, 0x2, URZ, 0xfc, !UPT ;  /* 0x0000000226057892 */ /* 0x000fcc000f8efc3f */
[----:B------:R-:W-:-:S05]  /*8680*/  IMAD.U32 R2, RZ, RZ, UR5 ;  /* 0x00000005ff027e24 */ /* 0x000fca000f8e00ff */
[----:B------:R-:W-:-:S13]  /*8690*/  ISETP.NE.AND P0, PT, R2, 0x3, PT ;  /* 0x000000030200780c */ /* 0x000fda0003f05270 */
[----:B------:R-:W-:Y:S05]  /*86a0*/  @!P0 BRA `(.L_x_196) ;  /* 0x0000000000048947 */ /* 0x000fea0003800000 */
[----:B------:R-:W-:Y:S01]  /*86b0*/  BPT.TRAP 0x1 ;  /* 0x000000040000795c */ /* 0x000fe20000300000 */
.L_x_196:
        /* <DEDUP_REMOVED lines=15> */
.L_x_225:
[----:B------:R-:W2:Y:S02]  /*87b0*/  SYNCS.PHASECHK.TRANS64.TRYWAIT P1, [R3+URZ], R2 ;  /* 0x00000002030075a7 */ /* 0x000ea4000802017f */
[----:B--2---:R-:W-:Y:S05]  /*87c0*/  @!P1 BRA `(.L_x_198) ;  /* 0x0000000400c89947 */ /* 0x004fea0003800000 */
.L_x_226:
[----:B------:R-:W-:Y:S05]  /*87d0*/  @!P0 BRA `(.L_x_199) ;  /* 0x0000000000048947 */ /* 0x000fea0003800000 */
[----:B------:R-:W-:Y:S01]  /*87e0*/  BPT.TRAP 0x1 ;  /* 0x000000040000795c */ /* 0x000fe20000300000 */
.L_x_199:
[----:B--2---:R-:W-:-:S04]  /*87f0*/  VIADD R3, R7, 0x26840 ;  /* 0x0002684007037836 */ /* 0x004fc80000000000 */
[----:B------:R-:W-:-:S04]  /*8800*/  IMAD R0, R0, 0x8, R3 ;  /* 0x0000000800007824 */ /* 0x000fc800078e0203 */
[----:B------:R-:W2:Y:S02]  /*8810*/  SYNCS.PHASECHK.TRANS64.TRYWAIT P0, [R0+URZ], R5 ;  /* 0x00000005000075a7 */ /* 0x000ea4000800017f */
[----:B--2---:R-:W-:Y:S05]  /*8820*/  @!P0 BRA `(.L_x_200) ;  /* 0x0000000400c48947 */ /* 0x004fea0003800000 */
.L_x_227:
[----:B------:R-:W-:-:S07]  /*8830*/  LEA R3, R4, R3, 0x3 ;  /* 0x0000000304037211 */ /* 0x000fce00078e18ff */
.L_x_201:
[----:B---3--:R3:W4:Y:S02]  /*8840*/  SYNCS.PHASECHK.TRANS64.TRYWAIT P0, [R3+URZ], R2 ;  /* 0x00000002030075a7 */ /* 0x008724000800017f */
[----:B----4-:R-:W-:Y:S05]  /*8850*/  @!P0 NANOSLEEP.SYNCS 0x989680 ;  /* 0x009896800000895d */ /* 0x010fea0003900000 */
[----:B------:R-:W4:Y:S02]  /*8860*/  @!P0 SYNCS.PHASECHK.TRANS64 P0, [R3+URZ], R2 ;  /* 0x00000002030085a7 */ /* 0x000f24000800007f */
[----:B----4-:R-:W-:Y:S05]  /*8870*/  @!P0 BRA `(.L_x_201) ;  /* 0xfffffffc00f08947 */ /* 0x010fea000383ffff */
.L_x_195:
[----:B------:R-:W-:Y:S05]  /*8880*/  BSYNC B0 ;  /* 0x0000000000007941 */ /* 0x000fea0003800000 */
.L_x_194:
[----:B------:R-:W-:Y:S05]  /*8890*/  EXIT ;  /* 0x000000000000794d */ /* 0x000fea0003800000 */
.L_x_111:
[----:B------:R-:W-:Y:S02]  /*88a0*/  IMAD.MOV.U32 R13, RZ, RZ, R120 ;  /* 0x000000ffff0d7224 */ /* 0x000fe400078e0078 */
[----:B------:R-:W-:Y:S02]  /*88b0*/  IMAD.MOV.U32 R12, RZ, RZ, RZ ;  /* 0x000000ffff0c7224 */ /* 0x000fe400078e00ff */
[----:B------:R-:W-:Y:S02]  /*88c0*/  IMAD.MOV.U32 R11, RZ, RZ, 0x1f ;  /* 0x0000001fff0b7424 */ /* 0x000fe400078e00ff */
[----:B------:R-:W-:-:S07]  /*88d0*/  IMAD.MOV.U32 R15, RZ, RZ, -0x1 ;  /* 0xffffffffff0f7424 */ /* 0x000fce00078e00ff */
[----:B------:R-:W-:Y:S05]  /*88e0*/  WARPSYNC.COLLECTIVE R15, `(.L_x_202) ;  /* 0x000000000f087348 */ /* 0x000fea0003c00000 */
[----:B------:R1:W2:Y:S02]  /*88f0*/  SHFL.IDX P6, R14, R13, R12, R11 ;  /* 0x0000000c0d0e7389 */ /* 0x0002a400000c000b */
[----:B-12---:R-:W-:Y:S01]  /*8900*/  ENDCOLLECTIVE ;  /* 0x000000000000791b */ /* 0x006fe20003800000 */
.L_x_202:
[----:B------:R-:W-:Y:S05]  /*8910*/  BRA `(.L_x_203) ;  /* 0xffffff8000987947 */ /* 0x000fea000383ffff */
.L_x_113:
[----:B--2---:R2:W3:Y:S02]  /*8920*/  SYNCS.PHASECHK.TRANS64.TRYWAIT P0, [R16+URZ+0x26800], R7 ;  /* 0x02680007100075a7 */ /* 0x0044e4000800017f */
[----:B---3--:R-:W-:Y:S05]  /*8930*/  @!P0 NANOSLEEP.SYNCS 0x989680 ;  /* 0x009896800000895d */ /* 0x008fea0003900000 */
[----:B------:R-:W3:Y:S02]  /*8940*/  @!P0 SYNCS.PHASECHK.TRANS64 P0, [R16+URZ+0x26800], R7 ;  /* 0x02680007100085a7 */ /* 0x000ee4000800007f */
[----:B---3--:R-:W-:Y:S05]  /*8950*/  @!P0 BRA `(.L_x_113) ;  /* 0xfffffffc00f08947 */ /* 0x008fea000383ffff */
[----:B------:R-:W-:Y:S05]  /*8960*/  BRA `(.L_x_112) ;  /* 0xffffff8000d87947 */ /* 0x000fea000383ffff */
.L_x_119:
[----:B---3--:R-:W-:-:S04]  /*8970*/  IMAD.U32 R5, RZ, RZ, UR8 ;  /* 0x00000008ff057e24 */ /* 0x008fc8000f8e00ff */
[----:B------:R3:W1:Y:S03]  /*8980*/  SYNCS.PHASECHK.TRANS64.TRYWAIT P1, [R5+URZ+0x26810], R6 ;  /* 0x02681006050075a7 */ /* 0x000666000802017f */
[----:B-1----:R-:W-:Y:S05]  /*8990*/  @!P1 NANOSLEEP.SYNCS 0x989680 ;  /* 0x009896800000995d */ /* 0x002fea0003900000 */
[----:B------:R-:W1:Y:S02]  /*89a0*/  @!P1 SYNCS.PHASECHK.TRANS64 P1, [R5+URZ+0x26810], R6 ;  /* 0x02681006050095a7 */ /* 0x000e64000802007f */
[----:B-1----:R-:W-:Y:S05]  /*89b0*/  @!P1 BRA `(.L_x_119) ;  /* 0xfffffffc00ec9947 */ /* 0x002fea000383ffff */
[----:B------:R-:W-:Y:S05]  /*89c0*/  BRA `(.L_x_118) ;  /* 0xffffff8c00407947 */ /* 0x000fea000383ffff */
.L_x_123:
[----:B------:R-:W-:-:S04]  /*89d0*/  IMAD.U32 R7, RZ, RZ, UR8 ;  /* 0x00000008ff077e24 */ /* 0x000fc8000f8e00ff */
[----:B------:R1:W1:Y:S03]  /*89e0*/  SYNCS.PHASECHK.TRANS64.TRYWAIT P1, [R7+URZ+0x26830], R6 ;  /* 0x02683006070075a7 */ /* 0x000266000802017f */
[----:B-1----:R-:W-:Y:S05]  /*89f0*/  @!P1 NANOSLEEP.SYNCS 0x989680 ;  /* 0x009896800000995d */ /* 0x002fea0003900000 */
[----:B------:R-:W1:Y:S02]  /*8a00*/  @!P1 SYNCS.PHASECHK.TRANS64 P1, [R7+URZ+0x26830], R6 ;  /* 0x02683006070095a7 */ /* 0x000e64000802007f */
[----:B-1----:R-:W-:Y:S05]  /*8a10*/  @!P1 BRA `(.L_x_123) ;  /* 0xfffffffc00ec9947 */ /* 0x002fea000383ffff */
[----:B------:R-:W-:Y:S05]  /*8a20*/  BRA `(.L_x_122) ;  /* 0xffffff90004c7947 */ /* 0x000fea000383ffff */
.L_x_138:
[----:B------:R-:W-:Y:S01]  /*8a30*/  BSSY B0, `(.L_x_204) ;  /* 0x0000005000007945 */ /* 0x000fe20003800000 */
[----:B------:R-:W-:-:S07]  /*8a40*/  IMAD.MOV.U32 R15, RZ, RZ, -0x1 ;  /* 0xffffffffff0f7424 */ /* 0x000fce00078e00ff */
[----:B------:R-:W-:Y:S05]  /*8a50*/  WARPSYNC.COLLECTIVE R15, `(.L_x_205) ;  /* 0x000000000f087348 */ /* 0x000fea0003c00000 */
[----:B------:R-:W-:Y:S01]  /*8a60*/  NOP ;  /* 0x0000000000007918 */ /* 0x000fe20000000000 */
[----:B------:R-:W-:Y:S01]  /*8a70*/  ENDCOLLECTIVE ;  /* 0x000000000000791b */ /* 0x000fe20003800000 */
.L_x_205:
[----:B------:R-:W-:Y:S05]  /*8a80*/  BSYNC B0 ;  /* 0x0000000000007941 */ /* 0x000fea0003800000 */
.L_x_204:
[----:B------:R-:W-:Y:S05]  /*8a90*/  BRA `(.L_x_206) ;  /* 0xffffffcc00407947 */ /* 0x000fea000383ffff */
.L_x_150:
[----:B------:R-:W-:Y:S01]  /*8aa0*/  BSSY B0, `(.L_x_207) ;  /* 0x0000005000007945 */ /* 0x000fe20003800000 */
[----:B------:R-:W-:-:S07]  /*8ab0*/  IMAD.MOV.U32 R15, RZ, RZ, -0x1 ;  /* 0xffffffffff0f7424 */ /* 0x000fce00078e00ff */
[----:B------:R-:W-:Y:S05]  /*8ac0*/  WARPSYNC.COLLECTIVE R15, `(.L_x_208) ;  /* 0x000000000f087348 */ /* 0x000fea0003c00000 */
[----:B------:R-:W-:Y:S01]  /*8ad0*/  NOP ;  /* 0x0000000000007918 */ /* 0x000fe20000000000 */
[----:B------:R-:W-:Y:S01]  /*8ae0*/  ENDCOLLECTIVE ;  /* 0x000000000000791b */ /* 0x000fe20003800000 */
.L_x_208:
[----:B------:R-:W-:Y:S05]  /*8af0*/  BSYNC B0 ;  /* 0x0000000000007941 */ /* 0x000fea0003800000 */
.L_x_207:
[----:B------:R-:W-:Y:S05]  /*8b00*/  BRA `(.L_x_209) ;  /* 0xffffffd000587947 */ /* 0x000fea000383ffff */
.L_x_163:
[----:B------:R-:W-:Y:S01]  /*8b10*/  BSSY B0, `(.L_x_210) ;  /* 0x0000005000007945 */ /* 0x000fe20003800000 */
[----:B------:R-:W-:-:S07]  /*8b20*/  IMAD.MOV.U32 R15, RZ, RZ, -0x1 ;  /* 0xffffffffff0f7424 */ /* 0x000fce00078e00ff */
[----:B------:R-:W-:Y:S05]  /*8b30*/  WARPSYNC.COLLECTIVE R15, `(.L_x_211) ;  /* 0x000000000f087348 */ /* 0x000fea0003c00000 */
[----:B------:R-:W-:Y:S01]  /*8b40*/  NOP ;  /* 0x0000000000007918 */ /* 0x000fe20000000000 */
[----:B------:R-:W-:Y:S01]  /*8b50*/  ENDCOLLECTIVE ;  /* 0x000000000000791b */ /* 0x000fe20003800000 */
.L_x_211:
[----:B------:R-:W-:Y:S05]  /*8b60*/  BSYNC B0 ;  /* 0x0000000000007941 */ /* 0x000fea0003800000 */
.L_x_210:
[----:B------:R-:W-:Y:S05]  /*8b70*/  BRA `(.L_x_212) ;  /* 0xffffffd400747947 */ /* 0x000fea000383ffff */
.L_x_174:
[----:B-1----:R1:W2:Y:S02]  /*8b80*/  SYNCS.PHASECHK.TRANS64.TRYWAIT P0, [R0+URZ+0x26820], R3 ;  /* 0x02682003000075a7 */ /* 0x0022a4000800017f */
[----:B--2---:R-:W-:Y:S05]  /*8b90*/  @!P0 NANOSLEEP.SYNCS 0x989680 ;  /* 0x009896800000895d */ /* 0x004fea0003900000 */
[----:B------:R-:W2:Y:S02]  /*8ba0*/  @!P0 SYNCS.PHASECHK.TRANS64 P0, [R0+URZ+0x26820], R3 ;  /* 0x02682003000085a7 */ /* 0x000ea4000800007f */
[----:B--2---:R-:W-:Y:S05]  /*8bb0*/  @!P0 BRA `(.L_x_174) ;  /* 0xfffffffc00f08947 */ /* 0x004fea000383ffff */
[----:B------:R-:W-:Y:S05]  /*8bc0*/  BRA `(.L_x_213) ;  /* 0xffffffdc00387947 */ /* 0x000fea000383ffff */
.L_x_178:
[----:B-1----:R1:W2:Y:S02]  /*8bd0*/  SYNCS.PHASECHK.TRANS64.TRYWAIT P1, [R0+URZ+0x26840], R20 ;  /* 0x02684014000075a7 */ /* 0x0022a4000802017f */
[----:B--2---:R-:W-:Y:S05]  /*8be0*/  @!P1 NANOSLEEP.SYNCS 0x989680 ;  /* 0x009896800000995d */ /* 0x004fea0003900000 */
[----:B------:R-:W2:Y:S02]  /*8bf0*/  @!P1 SYNCS.PHASECHK.TRANS64 P1, [R0+URZ+0x26840], R20 ;  /* 0x02684014000095a7 */ /* 0x000ea4000802007f */
[----:B--2---:R-:W-:Y:S05]  /*8c00*/  @!P1 BRA `(.L_x_178) ;  /* 0xfffffffc00f09947 */ /* 0x004fea000383ffff */
[----:B------:R-:W-:Y:S05]  /*8c10*/  BRA `(.L_x_214) ;  /* 0xffffffe400647947 */ /* 0x000fea000383ffff */
.L_x_180:
[----:B--2---:R2:W3:Y:S02]  /*8c20*/  SYNCS.PHASECHK.TRANS64.TRYWAIT P1, [R0+URZ+0x26828], R20 ;  /* 0x02682814000075a7 */ /* 0x0044e4000802017f */
[----:B---3--:R-:W-:Y:S05]  /*8c30*/  @!P1 NANOSLEEP.SYNCS 0x989680 ;  /* 0x009896800000995d */ /* 0x008fea0003900000 */
[----:B------:R-:W3:Y:S02]  /*8c40*/  @!P1 SYNCS.PHASECHK.TRANS64 P1, [R0+URZ+0x26828], R20 ;  /* 0x02682814000095a7 */ /* 0x000ee4000802007f */
[----:B---3--:R-:W-:Y:S05]  /*8c50*/  @!P1 BRA `(.L_x_180) ;  /* 0xfffffffc00f09947 */ /* 0x008fea000383ffff */
[----:B------:R-:W-:Y:S05]  /*8c60*/  BRA `(.L_x_215) ;  /* 0xffffffe800107947 */ /* 0x000fea000383ffff */
.L_x_182:
[----:B---3--:R3:W4:Y:S02]  /*8c70*/  SYNCS.PHASECHK.TRANS64.TRYWAIT P1, [R0+URZ+0x26848], R20 ;  /* 0x02684814000075a7 */ /* 0x008724000802017f */
[----:B----4-:R-:W-:Y:S05]  /*8c80*/  @!P1 NANOSLEEP.SYNCS 0x989680 ;  /* 0x009896800000995d */ /* 0x010fea0003900000 */
[----:B------:R-:W4:Y:S02]  /*8c90*/  @!P1 SYNCS.PHASECHK.TRANS64 P1, [R0+URZ+0x26848], R20 ;  /* 0x02684814000095a7 */ /* 0x000f24000802007f */
[----:B----4-:R-:W-:Y:S05]  /*8ca0*/  @!P1 BRA `(.L_x_182) ;  /* 0xfffffffc00f09947 */ /* 0x010fea000383ffff */
[----:B------:R-:W-:Y:S05]  /*8cb0*/  BRA `(.L_x_216) ;  /* 0xffffffe8009c7947 */ /* 0x000fea000383ffff */
.L_x_184:
[----:B------:R-:W-:-:S07]  /*8cc0*/  SHF.L.U32 R5, R9, 0x1f, RZ ;  /* 0x0000001f09057819 */ /* 0x000fce00000006ff */
.L_x_217:
[----:B--2---:R2:W3:Y:S02]  /*8cd0*/  SYNCS.PHASECHK.TRANS64.TRYWAIT P1, [R0+URZ+0x26820], R5 ;  /* 0x02682005000075a7 */ /* 0x0044e4000802017f */
[----:B---3--:R-:W-:Y:S05]  /*8ce0*/  @!P1 NANOSLEEP.SYNCS 0x989680 ;  /* 0x009896800000995d */ /* 0x008fea0003900000 */
[----:B------:R-:W3:Y:S02]  /*8cf0*/  @!P1 SYNCS.PHASECHK.TRANS64 P1, [R0+URZ+0x26820], R5 ;  /* 0x02682005000095a7 */ /* 0x000ee4000802007f */
[----:B---3--:R-:W-:Y:S05]  /*8d00*/  @!P1 BRA `(.L_x_217) ;  /* 0xfffffffc00f09947 */ /* 0x008fea000383ffff */
[----:B------:R-:W-:Y:S05]  /*8d10*/  BRA `(.L_x_218) ;  /* 0xffffffec00387947 */ /* 0x000fea000383ffff */
.L_x_187:
[----:B--2---:R2:W3:Y:S02]  /*8d20*/  SYNCS.PHASECHK.TRANS64.TRYWAIT P1, [R0+URZ+0x26840], R7 ;  /* 0x02684007000075a7 */ /* 0x0044e4000802017f */
[----:B---3--:R-:W-:Y:S05]  /*8d30*/  @!P1 NANOSLEEP.SYNCS 0x989680 ;  /* 0x009896800000995d */ /* 0x008fea0003900000 */
[----:B------:R-:W3:Y:S02]  /*8d40*/  @!P1 SYNCS.PHASECHK.TRANS64 P1, [R0+URZ+0x26840], R7 ;  /* 0x02684007000095a7 */ /* 0x000ee4000802007f */
[----:B---3--:R-:W-:Y:S05]  /*8d50*/  @!P1 BRA `(.L_x_187) ;  /* 0xfffffffc00f09947 */ /* 0x008fea000383ffff */
[----:B------:R-:W-:Y:S05]  /*8d60*/  BRA `(.L_x_219) ;  /* 0xffffffec00e07947 */ /* 0x000fea000383ffff */
.L_x_189:
[----:B---3--:R3:W4:Y:S02]  /*8d70*/  SYNCS.PHASECHK.TRANS64.TRYWAIT P1, [R0+URZ+0x26828], R7 ;  /* 0x02682807000075a7 */ /* 0x008724000802017f */
[----:B----4-:R-:W-:Y:S05]  /*8d80*/  @!P1 NANOSLEEP.SYNCS 0x989680 ;  /* 0x009896800000995d */ /* 0x010fea0003900000 */
[----:B------:R-:W4:Y:S02]  /*8d90*/  @!P1 SYNCS.PHASECHK.TRANS64 P1, [R0+URZ+0x26828], R7 ;  /* 0x02682807000095a7 */ /* 0x000f24000802007f */
[----:B----4-:R-:W-:Y:S05]  /*8da0*/  @!P1 BRA `(.L_x_189) ;  /* 0xfffffffc00f09947 */ /* 0x010fea000383ffff */
[----:B------:R-:W-:Y:S05]  /*8db0*/  BRA `(.L_x_220) ;  /* 0xfffffff000847947 */ /* 0x000fea000383ffff */
.L_x_191:
[----:B----4-:R4:W1:Y:S02]  /*8dc0*/  SYNCS.PHASECHK.TRANS64.TRYWAIT P0, [R3+URZ+0x26840], R2 ;  /* 0x02684002030075a7 */ /* 0x010864000800017f */
[----:B-1----:R-:W-:Y:S05]  /*8dd0*/  @!P0 NANOSLEEP.SYNCS 0x989680 ;  /* 0x009896800000895d */ /* 0x002fea0003900000 */
[----:B------:R-:W1:Y:S02]  /*8de0*/  @!P0 SYNCS.PHASECHK.TRANS64 P0, [R3+URZ+0x26840], R2 ;  /* 0x02684002030085a7 */ /* 0x000e64000800007f */
[----:B-1----:R-:W-:Y:S05]  /*8df0*/  @!P0 BRA `(.L_x_191) ;  /* 0xfffffffc00f08947 */ /* 0x002fea000383ffff */
[----:B------:R-:W-:Y:S05]  /*8e00*/  BRA `(.L_x_221) ;  /* 0xfffffff400287947 */ /* 0x000fea000383ffff */
.L_x_193:
[----:B------:R-:W-:Y:S01]  /*8e10*/  BSSY B0, `(.L_x_222) ;  /* 0x0000006000007945 */ /* 0x000fe20003800000 */
[----:B------:R-:W-:-:S07]  /*8e20*/  IMAD.MOV.U32 R15, RZ, RZ, -0x1 ;  /* 0xffffffffff0f7424 */ /* 0x000fce00078e00ff */
[----:B------:R-:W-:Y:S05]  /*8e30*/  WARPSYNC.COLLECTIVE R15, `(.L_x_223) ;  /* 0x000000000f0c7348 */ /* 0x000fea0003c00000 */
[----:B------:R-:W-:Y:S02]  /*8e40*/  ELECT P6, UR62, PT ;  /* 0x00000000003e782f */ /* 0x000fe400038c0000 */
[----:B------:R-:W-:Y:S01]  /*8e50*/  MOV R14, UR62 ;  /* 0x0000003e000e7c02 */ /* 0x000fe20008000f00 */
[----:B------:R-:W-:Y:S10]  /*8e60*/  ENDCOLLECTIVE ;  /* 0x000000000000791b */ /* 0x000ff40003800000 */
.L_x_223:
[----:B------:R-:W-:Y:S05]  /*8e70*/  BSYNC B0 ;  /* 0x0000000000007941 */ /* 0x000fea0003800000 */
.L_x_222:
[----:B------:R-:W-:Y:S01]  /*8e80*/  PLOP3.LUT P0, PT, P6, PT, PT, 0x80, 0x0 ;  /* 0x000000000000781c */ /* 0x000fe2000370f070 */
[----:B------:R-:W-:-:S12]  /*8e90*/  BRA `(.L_x_224) ;  /* 0xfffffff400ec7947 */ /* 0x000fd8000383ffff */
.L_x_197:
[----:B-1----:R1:W2:Y:S02]  /*8ea0*/  SYNCS.PHASECHK.TRANS64.TRYWAIT P1, [R6+URZ], R5 ;  /* 0x00000005060075a7 */ /* 0x0022a4000802017f */
[----:B--2---:R-:W-:Y:S05]  /*8eb0*/  @!P1 NANOSLEEP.SYNCS 0x989680 ;  /* 0x009896800000995d */ /* 0x004fea0003900000 */
[----:B------:R-:W2:Y:S02]  /*8ec0*/  @!P1 SYNCS.PHASECHK.TRANS64 P1, [R6+URZ], R5 ;  /* 0x00000005060095a7 */ /* 0x000ea4000802007f */
[----:B--2---:R-:W-:Y:S05]  /*8ed0*/  @!P1 BRA `(.L_x_197) ;  /* 0xfffffffc00f09947 */ /* 0x004fea000383ffff */
[----:B------:R-:W-:Y:S05]  /*8ee0*/  BRA `(.L_x_225) ;  /* 0xfffffff800307947 */ /* 0x000fea000383ffff */
.L_x_198:
[----:B--2---:R2:W3:Y:S02]  /*8ef0*/  SYNCS.PHASECHK.TRANS64.TRYWAIT P1, [R3+URZ], R2 ;  /* 0x00000002030075a7 */ /* 0x0044e4000802017f */
[----:B---3--:R-:W-:Y:S05]  /*8f00*/  @!P1 NANOSLEEP.SYNCS 0x989680 ;  /* 0x009896800000995d */ /* 0x008fea0003900000 */
[----:B------:R-:W3:Y:S02]  /*8f10*/  @!P1 SYNCS.PHASECHK.TRANS64 P1, [R3+URZ], R2 ;  /* 0x00000002030095a7 */ /* 0x000ee4000802007f */
[----:B---3--:R-:W-:Y:S05]  /*8f20*/  @!P1 BRA `(.L_x_198) ;  /* 0xfffffffc00f09947 */ /* 0x008fea000383ffff */
[----:B------:R-:W-:Y:S05]  /*8f30*/  BRA `(.L_x_226) ;  /* 0xfffffff800247947 */ /* 0x000fea000383ffff */
.L_x_200:
[----:B--2---:R2:W3:Y:S02]  /*8f40*/  SYNCS.PHASECHK.TRANS64.TRYWAIT P0, [R0+URZ], R5 ;  /* 0x00000005000075a7 */ /* 0x0044e4000800017f */
[----:B---3--:R-:W-:Y:S05]  /*8f50*/  @!P0 NANOSLEEP.SYNCS 0x989680 ;  /* 0x009896800000895d */ /* 0x008fea0003900000 */
[----:B------:R-:W3:Y:S02]  /*8f60*/  @!P0 SYNCS.PHASECHK.TRANS64 P0, [R0+URZ], R5 ;  /* 0x00000005000085a7 */ /* 0x000ee4000800007f */
[----:B---3--:R-:W-:Y:S05]  /*8f70*/  @!P0 BRA `(.L_x_200) ;  /* 0xfffffffc00f08947 */ /* 0x008fea000383ffff */
[----:B------:R-:W-:Y:S05]  /*8f80*/  BRA `(.L_x_227) ;  /* 0xfffffff800287947 */ /* 0x000fea000383ffff */
.L_x_228:
        /* <DEDUP_REMOVED lines=15> */
.L_x_6554:


//--------------------- .text._ZN7cutlass13device_kernelIN5flash11enable_sm90INS1_16FlashAttnBwdSm90INS1_25CollectiveMainloopBwdSm90ILi2ELi2ELi2EN4cute5tupleIJNS5_1CILi1EEES8_S8_EEENS6_IJNS7_ILi64EEENS7_ILi128EEENS7_ILi96EEEEEENS_6half_tEfNS_4arch4Sm90ELb0ELb0ELb1ELb0ELb0ELb1ELb0ELb0ELi2ELi1ELi2ELi1ELb1EEENS1_24CollectiveEpilogueBwdGQAISD_fSG_Li256ELb0ELb0EEENS1_19SingleTileSchedulerILb0ELb0ELb0ELi128EEEEEEEEEvNT_6ParamsE --------------------------
	.section	.text._ZN7cutlass13device_kernelIN5flash11enable_sm90INS1_16FlashAttnBwdSm90INS1_25CollectiveMainloopBwdSm90ILi2ELi2ELi2EN4cute5tupleIJNS5_1CILi1EEES8_S8_EEENS6_IJNS7_ILi64EEENS7_ILi128EEENS7_ILi96EEEEEENS_6half_tEfNS_4arch4Sm90ELb0ELb0ELb1ELb0ELb0ELb1ELb0ELb0ELi2ELi1ELi2ELi1ELb1EEENS1_24CollectiveEpilogueBwdGQAISD_fSG_Li256ELb0ELb0EEENS1_19SingleTileSchedulerILb0ELb0ELb0ELi128EEEEEEEEEvNT_6ParamsE,"ax",@progbits
	.align	128
.text._ZN7cutlass13device_kernelIN5flash11enable_sm90INS1_16FlashAttnBwdSm90INS1_25CollectiveMainloopBwdSm90ILi2ELi2ELi2EN4cute5tupleIJNS5_1CILi1EEES8_S8_EEENS6_IJNS7_ILi64EEENS7_ILi128EEENS7_ILi96EEEEEENS_6half_tEfNS_4arch4Sm90ELb0ELb0ELb1ELb0ELb0ELb1ELb0ELb0ELi2ELi1ELi2ELi1ELb1EEENS1_24CollectiveEpilogueBwdGQAISD_fSG_Li256ELb0ELb0EEENS1_19SingleTileSchedulerILb0ELb0ELb0ELi128EEEEEEEEEvNT_6ParamsE:
        .type           _ZN7cutlass13device_kernelIN5flash11enable_sm90INS1_16FlashAttnBwdSm90INS1_25CollectiveMainloopBwdSm90ILi2ELi2ELi2EN4cute5tupleIJNS5_1CILi1EEES8_S8_EEENS6_IJNS7_ILi64EEENS7_ILi128EEENS7_ILi96EEEEEENS_6half_tEfNS_4arch4Sm90ELb0ELb0ELb1ELb0ELb0ELb1ELb0ELb0ELi2ELi1ELi2ELi1ELb1EEENS1_24CollectiveEpilogueBwdGQAISD_fSG_Li256ELb0ELb0EEENS1_19SingleTileSchedulerILb0ELb0ELb0ELi128EEEEEEEEEvNT_6ParamsE,@function
        .size           _ZN7cutlass13device_kernelIN5flash11enable_sm90INS1_16FlashAttnBwdSm90INS1_25CollectiveMainloopBwdSm90ILi2ELi2ELi2EN4cute5tupleIJNS5_1CILi1EEES8_S8_EEENS6_IJNS7_ILi64EEENS7_ILi128EEENS7_ILi96EEEEEENS_6half_tEfNS_4arch4Sm90ELb0ELb0ELb1ELb0ELb0ELb1ELb0ELb0ELi2ELi1ELi2ELi1ELb1EEENS1_24CollectiveEpilogueBwdGQAISD_fSG_Li256ELb0ELb0EEENS1_19SingleTileSchedulerILb0ELb0ELb0ELi128EEEEEEEEEvNT_6ParamsE,(.L_x_6555 - _ZN7cutlass13device_kernelIN5flash11enable_sm90INS1_16FlashAttnBwdSm90INS1_25CollectiveMainloopBwdSm90ILi2ELi2ELi2EN4cute5tupleIJNS5_1CILi1EEES8_S8_EEENS6_IJNS7_ILi64EEENS7_ILi128EEENS7_ILi96EEEEEENS_6half_tEfNS_4arch4Sm90ELb0ELb0ELb1ELb0ELb0ELb1ELb0ELb0ELi2ELi1ELi2ELi1ELb1EEENS1_24CollectiveEpilogueBwdGQAISD_fSG_Li256ELb0ELb0EEENS1_19SingleTileSchedulerILb0ELb0ELb0ELi128EEEEEEEEEvNT_6ParamsE)
        .other          _ZN7cutlass13device_kernelIN5flash11enable_sm90INS1_16FlashAttnBwdSm90INS1_25CollectiveMainloopBwdSm90ILi2ELi2ELi2EN4cute5tupleIJNS5_1CILi1EEES8_S8_EEENS6_IJNS7_ILi64EEENS7_ILi128EEENS7_ILi96EEEEEENS_6half_tEfNS_4arch4Sm90ELb0ELb0ELb1ELb0ELb0ELb1ELb0ELb0ELi2ELi1ELi2ELi1ELb1EEENS1_24CollectiveEpilogueBwdGQAISD_fSG_Li256ELb0ELb0EEENS1_19SingleTileSchedulerILb0ELb0ELb0ELi128EEEEEEEEEvNT_6ParamsE,@"STO_CUDA_ENTRY STV_DEFAULT"
_ZN7cutlass13device_kernelIN5flash11enable_sm90INS1_16FlashAttnBwdSm90INS1_25CollectiveMainloopBwdSm90ILi2ELi2ELi2EN4cute5tupleIJNS5_1CILi1EEES8_S8_EEENS6_IJNS7_ILi64EEENS7_ILi128EEENS7_ILi96EEEEEENS_6half_tEfNS_4arch4Sm90ELb0ELb0ELb1ELb0ELb0ELb1ELb0ELb0ELi2ELi1ELi2ELi1ELb1EEENS1_24CollectiveEpilogueBwdGQAISD_fSG_Li256ELb0ELb0EEENS1_19SingleTileSchedulerILb0ELb0ELb0ELi128EEEEEEEEEvNT_6ParamsE:
        /* <DEDUP_REMOVED lines=14> */
[----:B------:R-:W-:-:S02]  /*00e0*/  UIADD3.X UR7, URZ, UR5, URZ, UP0, !UPT ;  /* 0x000000053f077290 */ /* 0x000fc400087fe43f */
[----:B------:R-:W-:Y:S02]  /*00f0*/  UIADD3.X UR9, URZ, UR5, URZ, UP1, !UPT ;  /* 0x000000053f097290 */ /* 0x000fe40008ffe43f */
[----:B------:R-:W-:Y:S02]  /*0100*/  UIADD3.X UR11, URZ, UR5, URZ, UP2, !UPT ;  /* 0x000000053f0b7290 */ /* 0x000fe400097fe43f */
[----:B------:R-:W-:-:S03]  /*0110*/  UIADD3.X UR5, URZ, UR5, URZ, UP3, !UPT ;  /* 0x000000053f057290 */ /* 0x000fc60009ffe43f */
[----:B------:R1:W-:Y:S02]  /*0120*/  UTMACCTL.PF [UR6] ;  /* 0x00000000060079b9 */ /* 0x0003e40008040000 */
[----:B------:R1:W-:Y:S02]  /*0130*/  UTMACCTL.PF [UR8] ;  /* 0x00000000080079b9 */ /* 0x0003e40008040000 */
[----:B------:R1:W-:Y:S02]  /*0140*/  UTMACCTL.PF [UR10] ;  /* 0x000000000a0079b9 */ /* 0x0003e40008040000 */
[----:B------:R1:W-:Y:S02]  /*0150*/  UTMACCTL.PF [UR4] ;  /* 0x00000000040079b9 */ /* 0x0003e40008040000 */
[----:B-1----:R-:W-:Y:S01]  /*0160*/  NOP ;  /* 0x0000000000007918 */ /* 0x002fe20000000000 */
.L_x_230:
[----:B------:R-:W-:Y:S05]  /*0170*/  BSYNC B0 ;  /* 0x0000000000007941 */ /* 0x000fea0003800000 */
.L_x_229:
        /* <DEDUP_REMOVED lines=37> */
.L_x_231:
        /* <DEDUP_REMOVED lines=22> */
.L_x_232:
[----:B------:R-:W-:Y:S01]  /*0530*/  PLOP3.LUT P0, PT, PT, PT, UP0, 0x80, 0x0 ;  /* 0x000000000000781c */ /* 0x000fe20003f0f008 */
[----:B------:R-:W-:Y:S01]  /*0540*/  NOP ;  /* 0x0000000000007918 */ /* 0x000fe20000000000 */
[----:B------:R-:W-:Y:S01]  /*0550*/  BSSY B6, `(.L_x_233) ;  /* 0x000078d000067945 */ /* 0x000fe20003800000 */
[----:B-12-45:R-:W-:Y:S10]  /*0560*/  BAR.SYNC.DEFER_BLOCKING 0x0 ;  /* 0x0000000000007b1d */ /* 0x036ff40000010000 */
[----:B------:R-:W-:Y:S05]  /*0570*/  @!P0 BRA `(.L_x_234) ;  /* 0x0000004800988947 */ /* 0x000fea0003800000 */
.L_x_235:
        /* <DEDUP_REMOVED lines=11> */
[----:B--2---:R-:W-:Y:S05]  /*0630*/  @!P0 BRA `(.L_x_236) ;  /* 0x0000007400f88947 */ /* 0x004fea0003800000 */
        /* <DEDUP_REMOVED lines=21> */
.L_x_238:
        /* <DEDUP_REMOVED lines=15> */
.L_x_237:
        /* <DEDUP_REMOVED lines=22> */
.L_x_240:
        /* <DEDUP_REMOVED lines=15> */
.L_x_239:
[----:B------:R-:W-:Y:S01]  /*0ad0*/  SHF.R.S32.HI R41, RZ, 0x1f, R22 ;  /* 0x0000001fff297819 */ /* 0x000fe20000011416 */
[----:B------:R-:W-:-:S03]  /*0ae0*/  UMOV UR4, 0xffffffff ;  /* 0xffffffff00047882 */ /* 0x000fc60000000000 */
[----:B------:R-:W-:-:S04]  /*0af0*/  LEA.HI R0, R41, R22, RZ, 0x7 ;  /* 0x0000001629007211 */ /* 0x000fc800078f38ff */
[----:B------:R-:W-:Y:S01]  /*0b00*/  SHF.R.S32.HI R16, RZ, 0x7, R0 ;  /* 0x00000007ff107819 */ /* 0x000fe20000011400 */
[----:B------:R-:W-:Y:S06]  /*0b10*/  BRA.DIV UR4, `(.L_x_241) ;  /* 0x0000007204c87947 */ /* 0x000fec000b800000 */
[----:B------:R1:W2:Y:S02]  /*0b20*/  SHFL.IDX PT, R14, R16, RZ, 0x1f ;  /* 0x00001fff100e7589 */ /* 0x0002a400000e0000 */
.L_x_311:
[----:B------:R-:W-:Y:S02]  /*0b30*/  SHF.L.U32 R5, RZ, 0x1f, RZ ;  /* 0x0000001fff057819 */ /* 0x000fe400000006ff */
[----:B------:R-:W-:Y:S02]  /*0b40*/  LOP3.LUT R3, R0, 0xffffff80, RZ, 0xc0, !PT ;  /* 0xffffff8000037812 */ /* 0x000fe400078ec0ff */
[----:B------:R-:W3:Y:S01]  /*0b50*/  SYNCS.PHASECHK.TRANS64.TRYWAIT P1, [R18+URZ+0x26800], R5 ;  /* 0x02680005120075a7 */ /* 0x000ee2000802017f */
[----:B--2---:R-:W-:Y:S02]  /*0b60*/  LEA.HI R0, R14, R14, RZ, 0x1 ;  /* 0x0000000e0e007211 */ /* 0x004fe400078f08ff */
[----:B------:R-:W-:Y:S02]  /*0b70*/  IMAD.IADD R40, R22, 0x1, -R3 ;  /* 0x0000000116287824 */ /* 0x000fe400078e0a03 */
[----:B------:R-:W-:Y:S01]  /*0b80*/  VIADD R3, R18, 0x6000 ;  /* 0x0000600012037836 */ /* 0x000fe20000000000 */
[----:B------:R-:W-:-:S02]  /*0b90*/  LOP3.LUT R209, R0, 0xfffffffe, RZ, 0xc0, !PT ;  /* 0xfffffffe00d17812 */ /* 0x000fc400078ec0ff */
[----:B------:R-:W-:Y:S02]  /*0ba0*/  SHF.R.S32.HI R43, RZ, 0x1f, R40 ;  /* 0x0000001fff2b7819 */ /* 0x000fe40000011428 */
[----:B------:R-:W-:Y:S01]  /*0bb0*/  LOP3.LUT P0, RZ, R3, 0x1bf, RZ, 0xc0, !PT ;  /* 0x000001bf03ff7812 */ /* 0x000fe2000780c0ff */
[----:B------:R-:W-:Y:S01]  /*0bc0*/  IMAD.IADD R209, R14, 0x1, -R209 ;  /* 0x000000010ed17824 */ /* 0x000fe200078e0ad1 */
[----:B------:R-:W-:-:S04]  /*0bd0*/  LEA.HI R42, R43, R40, RZ, 0x2 ;  /* 0x000000282b2a7211 */ /* 0x000fc800078f10ff */
[----:B------:R-:W-:Y:S01]  /*0be0*/  LOP3.LUT R17, R42, 0x7ffffffc, RZ, 0xc0, !PT ;  /* 0x7ffffffc2a117812 */ /* 0x000fe200078ec0ff */
[----:B---3--:R-:W-:Y:S06]  /*0bf0*/  @P1 BRA `(.L_x_242) ;  /* 0x0000000000081947 */ /* 0x008fec0003800000 */
[----:B------:R-:W2:Y:S02]  /*0c00*/  SYNCS.PHASECHK.TRANS64.TRYWAIT P1, [R18+URZ+0x26800], R5 ;  /* 0x02680005120075a7 */ /* 0x000ea4000802017f */
[----:B--2---:R-:W-:Y:S05]  /*0c10*/  @!P1 BRA `(.L_x_243) ;  /* 0x0000007000a89947 */ /* 0x004fea0003800000 */
.L_x_242:
[C---:B------:R-:W-:Y:S02]  /*0c20*/  IMAD.SHL.U32 R23, R40.reuse, 0x4, RZ ;  /* 0x0000000428177824 */ /* 0x040fe400078e00ff */
[----:B------:R-:W-:Y:S01]  /*0c30*/  IMAD.IADD R17, R40, 0x1, -R17 ;  /* 0x0000000128117824 */ /* 0x000fe200078e0a11 */
[----:B------:R-:W-:Y:S06]  /*0c40*/  @!P0 BRA `(.L_x_244) ;  /* 0x0000000000408947 */ /* 0x000fec0003800000 */
[----:B------:R-:W-:Y:S01]  /*0c50*/  MOV R0, 0x0 ;  /* 0x0000000000007802 */ /* 0x000fe20000000f00 */
[----:B------:R-:W-:Y:S01]  /*0c60*/  ULDC.64 UR4, c[0x4][0x88] ;  /* 0x0100220000047ab9 */ /* 0x000fe20000000a00 */
[----:B------:R-:W-:Y:S01]  /*0c70*/  ULDC.64 UR6, c[0x4][0x90] ;  /* 0x0100240000067ab9 */ /* 0x000fe20000000a00 */
[----:B------:R-:W-:Y:S01]  /*0c80*/  IMAD.U32 R4, RZ, RZ, UR4 ;  /* 0x00000004ff047e24 */ /* 0x000fe2000f8e00ff */
[----:B------:R3:W4:Y:S01]  /*0c90*/  LDC.64 R14, c[0x4][R0] ;  /* 0x01000000000e7b82 */ /* 0x0007220000000a00 */
[----:B--2---:R-:W-:Y:S01]  /*0ca0*/  IMAD.U32 R5, RZ, RZ, UR5 ;  /* 0x00000005ff057e24 */ /* 0x004fe2000f8e00ff */
[----:B------:R-:W-:Y:S01]  /*0cb0*/  ULDC.64 UR4, c[0x4][0x18] ;  /* 0x0100060000047ab9 */ /* 0x000fe20000000a00 */
[----:B------:R-:W-:Y:S02]  /*0cc0*/  IMAD.U32 R6, RZ, RZ, UR6 ;  /* 0x00000006ff067e24 */ /* 0x000fe4000f8e00ff */
[----:B------:R-:W-:Y:S02]  /*0cd0*/  IMAD.U32 R7, RZ, RZ, UR7 ;  /* 0x00000007ff077e24 */ /* 0x000fe4000f8e00ff */
[----:B------:R-:W-:-:S02]  /*0ce0*/  IMAD.U32 R10, RZ, RZ, UR4 ;  /* 0x00000004ff0a7e24 */ /* 0x000fc4000f8e00ff */
[----:B------:R-:W-:Y:S02]  /*0cf0*/  IMAD.U32 R11, RZ, RZ, UR5 ;  /* 0x00000005ff0b7e24 */ /* 0x000fe4000f8e00ff */
[----:B------:R-:W-:Y:S02]  /*0d00*/  IMAD.MOV.U32 R8, RZ, RZ, 0x70 ;  /* 0x00000070ff087424 */ /* 0x000fe400078e00ff */
[----:B------:R-:W-:Y:S02]  /*0d10*/  IMAD.MOV.U32 R12, RZ, RZ, 0x1 ;  /* 0x00000001ff0c7424 */ /* 0x000fe400078e00ff */
[----:B---3--:R-:W-:-:S07]  /*0d20*/  IMAD.MOV.U32 R13, RZ, RZ, RZ ;  /* 0x000000ffff0d7224 */ /* 0x008fce00078e00ff */
[----:B------:R-:W-:-:S07]  /*0d30*/  LEPC R20, `(.L_x_244) ;  /* 0x000000001014794e */ /* 0x000fce0000000000 */
[----:B-1--4-:R-:W-:Y:S05]  /*0d40*/  CALL.ABS.NOINC R14 ;  /* 0x000000000e007343 */ /* 0x012fea0003c00000 */
.L_x_244:
[----:B------:R-:W-:Y:S01]  /*0d50*/  LEA.HI R0, R41, R22, RZ, 0x4 ;  /* 0x0000001629007211 */ /* 0x000fe200078f20ff */
[----:B------:R-:W-:Y:S05]  /*0d60*/  WARPSYNC.ALL ;  /* 0x0000000000007948 */ /* 0x000fea0003800000 */
[----:B------:R-:W-:Y:S01]  /*0d70*/  LOP3.LUT R3, R0, 0xfffffff0, RZ, 0xc0, !PT ;  /* 0xfffffff000037812 */ /* 0x000fe200078ec0ff */
[----:B------:R-:W-:Y:S01]  /*0d80*/  ULDC UR7, c[0x0][0x280] ;  /* 0x0000a00000077ab9 */ /* 0x000fe20000000800 */
[----:B------:R-:W-:Y:S01]  /*0d90*/  CS2R R24, SRZ ;  /* 0x0000000000187805 */ /* 0x000fe2000001ff00 */
[----:B------:R-:W-:Y:S01]  /*0da0*/  UISETP.GE.AND UP0, UPT, UR7, 0x1, UPT ;  /* 0x000000010700788c */ /* 0x000fe2000bf06270 */
[----:B------:R-:W-:Y:S01]  /*0db0*/  CS2R R72, SRZ ;  /* 0x0000000000487805 */ /* 0x000fe2000001ff00 */
[----:B--2---:R-:W-:Y:S01]  /*0dc0*/  IMAD.IADD R5, R22, 0x1, -R3 ;  /* 0x0000000116057824 */ /* 0x004fe200078e0a03 */
[----:B------:R-:W-:-:S02]  /*0dd0*/  SHF.R.S32.HI R3, RZ, 0x4, R0 ;  /* 0x00000004ff037819 */ /* 0x000fc40000011400 */
[----:B------:R-:W-:Y:S02]  /*0de0*/  CS2R R74, SRZ ;  /* 0x00000000004a7805 */ /* 0x000fe4000001ff00 */
[----:B------:R-:W-:Y:S02]  /*0df0*/  CS2R R76, SRZ ;  /* 0x00000000004c7805 */ /* 0x000fe4000001ff00 */
[----:B------:R-:W-:Y:S02]  /*0e00*/  CS2R R78, SRZ ;  /* 0x00000000004e7805 */ /* 0x000fe4000001ff00 */
[----:B------:R-:W-:Y:S02]  /*0e10*/  LEA.HI R6, R5, R5, RZ, 0x1 ;  /* 0x0000000505067211 */ /* 0x000fe400078f08ff */
[----:B------:R-:W-:Y:S02]  /*0e20*/  CS2R R80, SRZ ;  /* 0x0000000000507805 */ /* 0x000fe4000001ff00 */
[----:B------:R-:W-:-:S02]  /*0e30*/  LEA.HI R0, R0, R3, RZ, 0x1 ;  /* 0x0000000300007211 */ /* 0x000fc400078f08ff */
[----:B------:R-:W-:Y:S02]  /*0e40*/  CS2R R82, SRZ ;  /* 0x0000000000527805 */ /* 0x000fe4000001ff00 */
[--C-:B------:R-:W-:Y:S02]  /*0e50*/  SHF.R.S32.HI R7, RZ, 0x1, R6.reuse ;  /* 0x00000001ff077819 */ /* 0x100fe40000011406 */
[----:B------:R-:W-:Y:S02]  /*0e60*/  CS2R R84, SRZ ;  /* 0x0000000000547805 */ /* 0x000fe4000001ff00 */
[----:B------:R-:W-:Y:S02]  /*0e70*/  SHF.R.S32.HI R4, RZ, 0x1f, R6 ;  /* 0x0000001fff047819 */ /* 0x000fe40000011406 */
[----:B------:R-:W-:Y:S02]  /*0e80*/  CS2R R86, SRZ ;  /* 0x0000000000567805 */ /* 0x000fe4000001ff00 */
[----:B------:R-:W-:-:S02]  /*0e90*/  SHF.R.S32.HI R10, RZ, 0x1f, R5 ;  /* 0x0000001fff0a7819 */ /* 0x000fc40000011405 */
[----:B------:R-:W-:Y:S02]  /*0ea0*/  CS2R R88, SRZ ;  /* 0x0000000000587805 */ /* 0x000fe4000001ff00 */
[----:B------:R-:W-:Y:S02]  /*0eb0*/  LEA.HI R4, R4, R7, RZ, 0x2 ;  /* 0x0000000704047211 */ /* 0x000fe400078f10ff */
[----:B------:R-:W-:Y:S02]  /*0ec0*/  CS2R R90, SRZ ;  /* 0x00000000005a7805 */ /* 0x000fe4000001ff00 */
[----:B------:R-:W-:Y:S02]  /*0ed0*/  LEA.HI R10, R10, R5, RZ, 0x3 ;  /* 0x000000050a0a7211 */ /* 0x000fe400078f18ff */
[----:B------:R-:W-:Y:S02]  /*0ee0*/  CS2R R92, SRZ ;  /* 0x00000000005c7805 */ /* 0x000fe4000001ff00 */
[----:B------:R-:W-:-:S02]  /*0ef0*/  LOP3.LUT R8, R4, 0xfffffffc, RZ, 0xc0, !PT ;  /* 0xfffffffc04087812 */ /* 0x000fc400078ec0ff */
[----:B------:R-:W-:Y:S02]  /*0f00*/  CS2R R94, SRZ ;  /* 0x00000000005e7805 */ /* 0x000fe4000001ff00 */
[----:B------:R-:W-:Y:S01]  /*0f10*/  LOP3.LUT R4, R0, 0xfffffffe, RZ, 0xc0, !PT ;  /* 0xfffffffe00047812 */ /* 0x000fe200078ec0ff */
[----:B------:R-:W-:Y:S01]  /*0f20*/  IMAD.SHL.U32 R10, R10, 0x20, RZ ;  /* 0x000000200a0a7824 */ /* 0x000fe200078e00ff */
[----:B------:R-:W-:Y:S01]  /*0f30*/  LEA.HI R0, R41, R22, RZ, 0x5 ;  /* 0x0000001629007211 */ /* 0x000fe200078f28ff */
[----:B------:R-:W-:Y:S01]  /*0f40*/  IMAD.IADD R8, R7, 0x1, -R8 ;  /* 0x0000000107087824 */ /* 0x000fe200078e0a08 */
[----:B------:R-:W-:Y:S01]  /*0f50*/  LOP3.LUT R6, R6, 0x3fffffe, RZ, 0xc0, !PT ;  /* 0x03fffffe06067812 */ /* 0x000fe200078ec0ff */
[----:B------:R-:W-:Y:S01]  /*0f60*/  IMAD.IADD R3, R3, 0x1, -R4 ;  /* 0x0000000103037824 */ /* 0x000fe200078e0a04 */
[----:B------:R-:W-:Y:S01]  /*0f70*/  SHF.R.S32.HI R0, RZ, 0x5, R0 ;  /* 0x00000005ff007819 */ /* 0x000fe20000011400 */
[----:B------:R-:W-:Y:S01]  /*0f80*/  IMAD.SHL.U32 R4, R8, 0x40, RZ ;  /* 0x0000004008047824 */ /* 0x000fe200078e00ff */
[----:B------:R-:W-:Y:S01]  /*0f90*/  LOP3.LUT R9, R10, 0x7fffff00, RZ, 0xc0, !PT ;  /* 0x7fffff000a097812 */ /* 0x000fe200078ec0ff */
[----:B------:R-:W-:Y:S01]  /*0fa0*/  IMAD.SHL.U32 R7, R3, 0x8, RZ ;  /* 0x0000000803077824 */ /* 0x000fe200078e00ff */
[----:B------:R-:W-:Y:S01]  /*0fb0*/  LOP3.LUT P0, RZ, R8, 0x2, RZ, 0xc0, !PT ;  /* 0x0000000208ff7812 */ /* 0x000fe2000780c0ff */
[----:B------:R-:W-:Y:S01]  /*0fc0*/  IMAD.IADD R6, R5, 0x1, -R6 ;  /* 0x0000000105067824 */ /* 0x000fe200078e0a06 */
[----:B------:R-:W-:Y:S01]  /*0fd0*/  LOP3.LUT R4, R4, 0xc0, RZ, 0xc0, !PT ;  /* 0x000000c004047812 */ /* 0x000fe200078ec0ff */
[----:B------:R-:W-:Y:S01]  /*0fe0*/  IMAD R9, R0, 0x200, R9 ;  /* 0x0000020000097824 */ /* 0x000fe200078e0209 */
[----:B------:R-:W-:-:S02]  /*0ff0*/  CS2R R96, SRZ ;  /* 0x0000000000607805 */ /* 0x000fc4000001ff00 */
[----:B------:R-:W-:Y:S02]  /*1000*/  CS2R R98, SRZ ;  /* 0x0000000000627805 */ /* 0x000fe4000001ff00 */
[----:B------:R-:W-:Y:S01]  /*1010*/  LOP3.LUT R7, R4, 0x8, R7, 0xf8, !PT ;  /* 0x0000000804077812 */ /* 0x000fe200078ef807 */
[----:B------:R-:W-:Y:S01]  /*1020*/  IMAD R9, R6, 0x20, R9 ;  /* 0x0000002006097824 */ /* 0x000fe200078e0209 */
[----:B------:R-:W-:Y:S02]  /*1030*/  SHF.R.U32.HI R4, RZ, 0x3, R4 ;  /* 0x00000003ff047819 */ /* 0x000fe40000011604 */
[----:B------:R-:W-:Y:S02]  /*1040*/  CS2R R100, SRZ ;  /* 0x0000000000647805 */ /* 0x000fe4000001ff00 */
[----:B------:R-:W-:Y:S02]  /*1050*/  CS2R R102, SRZ ;  /* 0x0000000000667805 */ /* 0x000fe4000001ff00 */
[----:B------:R-:W-:-:S02]  /*1060*/  CS2R R104, SRZ ;  /* 0x0000000000687805 */ /* 0x000fc4000001ff00 */
[----:B------:R-:W-:Y:S02]  /*1070*/  LOP3.LUT R4, R7, R4, RZ, 0x3c, !PT ;  /* 0x0000000407047212 */ /* 0x000fe400078e3cff */
[----:B------:R-:W-:Y:S02]  /*1080*/  CS2R R106, SRZ ;  /* 0x00000000006a7805 */ /* 0x000fe4000001ff00 */
[----:B------:R-:W-:Y:S02]  /*1090*/  CS2R R108, SRZ ;  /* 0x00000000006c7805 */ /* 0x000fe4000001ff00 */
[----:B------:R-:W-:Y:S02]  /*10a0*/  CS2R R110, SRZ ;  /* 0x00000000006e7805 */ /* 0x000fe4000001ff00 */
[----:B------:R-:W-:Y:S01]  /*10b0*/  CS2R R112, SRZ ;  /* 0x0000000000707805 */ /* 0x000fe2000001ff00 */
[----:B------:R-:W-:Y:S01]  /*10c0*/  IMAD.IADD R9, R4, 0x1, R9 ;  /* 0x0000000104097824 */ /* 0x000fe200078e0209 */
[----:B------:R-:W-:Y:S01]  /*10d0*/  CS2R R114, SRZ ;  /* 0x0000000000727805 */ /* 0x000fe2000001ff00 */
[----:B------:R-:W-:Y:S01]  /*10e0*/  IMAD.MOV.U32 R4, RZ, RZ, 0x20 ;  /* 0x00000020ff047424 */ /* 0x000fe200078e00ff */
[----:B------:R-:W-:Y:S01]  /*10f0*/  CS2R R116, SRZ ;  /* 0x0000000000747805 */ /* 0x000fe2000001ff00 */
[----:B------:R-:W-:Y:S01]  /*1100*/  IMAD R9, R9, 0x2, R18 ;  /* 0x0000000209097824 */ /* 0x000fe200078e0212 */
[----:B------:R-:W-:-:S02]  /*1110*/  CS2R R118, SRZ ;  /* 0x0000000000767805 */ /* 0x000fc4000001ff00 */
[----:B------:R-:W-:Y:S02]  /*1120*/  CS2R R26, SRZ ;  /* 0x00000000001a7805 */ /* 0x000fe4000001ff00 */
[----:B------:R-:W-:Y:S02]  /*1130*/  SEL R4, R4, 0xffffffe0, !P0 ;  /* 0xffffffe004047807 */ /* 0x000fe40004000000 */
[----:B------:R-:W-:Y:S02]  /*1140*/  CS2R R28, SRZ ;  /* 0x00000000001c7805 */ /* 0x000fe4000001ff00 */
[----:B------:R-:W-:Y:S01]  /*1150*/  PLOP3.LUT P0, PT, PT, PT, UP0, 0x80, 0x0 ;  /* 0x000000000000781c */ /* 0x000fe20003f0f008 */
[----:B------:R2:W3:Y:S01]  /*1160*/  LDSM.16.M88.4 R184, [R9+0x6000] ;  /* 0x0060000009b8783b */ /* 0x0004e20000000200 */
[----:B------:R-:W-:Y:S01]  /*1170*/  CS2R R30, SRZ ;  /* 0x00000000001e7805 */ /* 0x000fe2000001ff00 */
[----:B------:R-:W-:Y:S01]  /*1180*/  IMAD.IADD R8, R9, 0x1, R4 ;  /* 0x0000000109087824 */ /* 0x000fe200078e0204 */
        /* <DEDUP_REMOVED lines=22> */
[----:B------:R-:W-:Y:S02]  /*12f0*/  CS2R R66, SRZ ;  /* 0x0000000000427805 */ /* 0x000fe4000001ff00 */
[----:B------:R-:W-:Y:S02]  /*1300*/  CS2R R68, SRZ ;  /* 0x0000000000447805 */ /* 0x000fe4000001ff00 */
[----:B------:R-:W-:Y:S01]  /*1310*/  CS2R R70, SRZ ;  /* 0x0000000000467805 */ /* 0x000fe2000001ff00 */
[----:B--23--:R-:W-:Y:S06]  /*1320*/  @!P0 BRA `(.L_x_245) ;  /* 0x00000030009c8947 */ /* 0x00cfec0003800000 */
[----:B------:R-:W2:Y:S01]  /*1330*/  S2R R7, SR_CTAID.X ;  /* 0x0000000000077919 */ /* 0x000ea20000002500 */
[----:B------:R-:W2:Y:S01]  /*1340*/  LDC R8, c[0x0][0x290] ;  /* 0x0000a400ff087b82 */ /* 0x000ea20000000800 */
[----:B------:R-:W-:Y:S01]  /*1350*/  LEA.HI R6, R41, R22, RZ, 0x3 ;  /* 0x0000001629067211 */ /* 0x000fe200078f18ff */
[----:B------:R-:W-:Y:S01]  /*1360*/  IMAD.SHL.U32 R22, R22, 0x40, RZ ;  /* 0x0000004016167824 */ /* 0x000fe200078e00ff */
[----:B------:R-:W-:Y:S01]  /*1370*/  LEA.HI R40, R43, R40, RZ, 0x5 ;  /* 0x000000282b287211 */ /* 0x000fe200078f28ff */
[----:B------:R-:W-:Y:S01]  /*1380*/  IMAD.SHL.U32 R9, R0, 0x10, RZ ;  /* 0x0000001000097824 */ /* 0x000fe200078e00ff */
[--C-:B------:R-:W-:Y:S01]  /*1390*/  SHF.R.S32.HI R4, RZ, 0x2, R42.reuse ;  /* 0x00000002ff047819 */ /* 0x100fe2000001142a */
[----:B------:R-:W-:Y:S01]  /*13a0*/  UIADD3 UR7, UR7, 0x3f, URZ ;  /* 0x0000003f07077890 */ /* 0x000fe2000fffe03f */
[----:B------:R-:W-:Y:S02]  /*13b0*/  SHF.R.S32.HI R5, RZ, 0x1f, R42 ;  /* 0x0000001fff057819 */ /* 0x000fe4000001142a */
[----:B------:R-:W-:-:S02]  /*13c0*/  CS2R R118, SRZ ;  /* 0x0000000000767805 */ /* 0x000fc4000001ff00 */
[----:B------:R-:W-:Y:S01]  /*13d0*/  LOP3.LUT R22, R22, 0x1c0, RZ, 0xc0, !PT ;  /* 0x000001c016167812 */ /* 0x000fe200078ec0ff */
[----:B------:R-:W-:Y:S01]  /*13e0*/  USHF.R.S32.HI UR8, URZ, 0x1f, UR7 ;  /* 0x0000001f3f087899 */ /* 0x000fe20008011407 */
[----:B------:R-:W-:Y:S02]  /*13f0*/  SHF.R.S32.HI R40, RZ, 0x5, R40 ;  /* 0x00000005ff287819 */ /* 0x000fe40000011428 */
[----:B------:R-:W-:Y:S02]  /*1400*/  CS2R R116, SRZ ;  /* 0x0000000000747805 */ /* 0x000fe4000001ff00 */
[----:B------:R-:W-:Y:S01]  /*1410*/  LEA.HI R5, R5, R4, RZ, 0x3 ;  /* 0x0000000405057211 */ /* 0x000fe200078f18ff */
[----:B------:R-:W-:Y:S01]  /*1420*/  ULEA.HI UR7, UR8, UR7, URZ, 0x6 ;  /* 0x0000000708077291 */ /* 0x000fe2000f8f303f */
[----:B------:R-:W-:Y:S02]  /*1430*/  LEA.HI R0, R16, R16, RZ, 0x1 ;  /* 0x0000001010007211 */ /* 0x000fe400078f08ff */
[----:B------:R-:W-:-:S02]  /*1440*/  CS2R R114, SRZ ;  /* 0x0000000000727805 */ /* 0x000fc4000001ff00 */
[----:B------:R-:W-:Y:S02]  /*1450*/  LOP3.LUT R9, R22, 0x30, R9, 0xf8, !PT ;  /* 0x0000003016097812 */ /* 0x000fe400078ef809 */
[----:B------:R-:W-:Y:S02]  /*1460*/  CS2R R112, SRZ ;  /* 0x0000000000707805 */ /* 0x000fe4000001ff00 */
[----:B------:R-:W-:Y:S02]  /*1470*/  LOP3.LUT R5, R5, 0xfffffff8, RZ, 0xc0, !PT ;  /* 0xfffffff805057812 */ /* 0x000fe400078ec0ff */
[----:B------:R-:W-:Y:S02]  /*1480*/  CS2R R110, SRZ ;  /* 0x00000000006e7805 */ /* 0x000fe4000001ff00 */
[----:B------:R-:W-:Y:S02]  /*1490*/  LOP3.LUT R9, R9, 0x8, R6, 0xf8, !PT ;  /* 0x0000000809097812 */ /* 0x000fe400078ef806 */
[----:B------:R-:W-:-:S02]  /*14a0*/  CS2R R108, SRZ ;  /* 0x00000000006c7805 */ /* 0x000fc4000001ff00 */
[----:B------:R-:W-:Y:S02]  /*14b0*/  SHF.R.U32.HI R22, RZ, 0x3, R22 ;  /* 0x00000003ff167819 */ /* 0x000fe40000011616 */
[----:B------:R-:W-:Y:S02]  /*14c0*/  CS2R R106, SRZ ;  /* 0x00000000006a7805 */ /* 0x000fe4000001ff00 */
[----:B------:R-:W-:Y:S02]  /*14d0*/  CS2R R104, SRZ ;  /* 0x0000000000687805 */ /* 0x000fe4000001ff00 */
[----:B------:R-:W-:Y:S02]  /*14e0*/  CS2R R102, SRZ ;  /* 0x0000000000667805 */ /* 0x000fe4000001ff00 */
[----:B------:R-:W-:Y:S02]  /*14f0*/  CS2R R100, SRZ ;  /* 0x0000000000647805 */ /* 0x000fe4000001ff00 */
[----:B------:R-:W-:-:S02]  /*1500*/  CS2R R98, SRZ ;  /* 0x0000000000627805 */ /* 0x000fc4000001ff00 */
[----:B------:R-:W-:Y:S02]  /*1510*/  CS2R R96, SRZ ;  /* 0x0000000000607805 */ /* 0x000fe4000001ff00 */
[----:B------:R-:W-:Y:S01]  /*1520*/  CS2R R94, SRZ ;  /* 0x00000000005e7805 */ /* 0x000fe2000001ff00 */
[----:B--2---:R-:W-:Y:S01]  /*1530*/  IMAD R7, R7, -0x80, R8 ;  /* 0xffffff8007077824 */ /* 0x004fe200078e0208 */
[----:B------:R-:W-:Y:S02]  /*1540*/  CS2R R92, SRZ ;  /* 0x00000000005c7805 */ /* 0x000fe4000001ff00 */
[----:B------:R-:W-:Y:S02]  /*1550*/  CS2R R90, SRZ ;  /* 0x00000000005a7805 */ /* 0x000fe4000001ff00 */
[----:B------:R-:W-:Y:S01]  /*1560*/  CS2R R88, SRZ ;  /* 0x0000000000587805 */ /* 0x000fe2000001ff00 */
[----:B------:R-:W-:Y:S01]  /*1570*/  IMAD R40, R40, -0x10, R7 ;  /* 0xfffffff028287824 */ /* 0x000fe200078e0207 */
[----:B------:R-:W-:-:S02]  /*1580*/  LOP3.LUT R7, R0, 0xfffffffe, RZ, 0xc0, !PT ;  /* 0xfffffffe00077812 */ /* 0x000fc400078ec0ff */
[----:B------:R-:W-:Y:S02]  /*1590*/  CS2R R86, SRZ ;  /* 0x0000000000567805 */ /* 0x000fe4000001ff00 */
[----:B------:R-:W-:Y:S02]  /*15a0*/  LOP3.LUT R0, R9, R22, RZ, 0x3c, !PT ;  /* 0x0000001609007212 */ /* 0x000fe400078e3cff */
[----:B------:R-:W-:Y:S02]  /*15b0*/  CS2R R84, SRZ ;  /* 0x0000000000547805 */ /* 0x000fe4000001ff00 */
[----:B------:R-:W-:Y:S01]  /*15c0*/  IADD3 R40, R40, R5, -R4 ;  /* 0x0000000528287210 */ /* 0x000fe20007ffe804 */
[C---:B------:R-:W-:Y:S01]  /*15d0*/  IMAD.IADD R7, R16.reuse, 0x1, -R7 ;  /* 0x0000000110077824 */ /* 0x040fe200078e0a07 */
[----:B------:R-:W-:Y:S01]  /*15e0*/  CS2R R82, SRZ ;  /* 0x0000000000527805 */ /* 0x000fe2000001ff00 */
[----:B------:R-:W-:Y:S01]  /*15f0*/  IMAD R5, R16, 0x8, R3 ;  /* 0x0000000810057824 */ /* 0x000fe200078e0203 */
[----:B------:R-:W-:Y:S01]  /*1600*/  CS2R R80, SRZ ;  /* 0x0000000000507805 */ /* 0x000fe2000001ff00 */
[----:B------:R-:W-:Y:S01]  /*1610*/  IMAD R3, R7, -0x40, R40 ;  /* 0xffffffc007037824 */ /* 0x000fe200078e0228 */
[----:B------:R-:W-:Y:S01]  /*1620*/  CS2R R78, SRZ ;  /* 0x00000000004e7805 */ /* 0x000fe2000001ff00 */
[----:B------:R-:W-:Y:S01]  /*1630*/  IMAD.U32 R0, R5, 0x200, R0 ;  /* 0x0000020005007824 */ /* 0x000fe200078e0000 */
[----:B------:R-:W-:-:S02]  /*1640*/  CS2R R76, SRZ ;  /* 0x00000000004c7805 */ /* 0x000fc4000001ff00 */
[----:B------:R-:W-:Y:S02]  /*1650*/  CS2R R74, SRZ ;  /* 0x00000000004a7805 */ /* 0x000fe4000001ff00 */
[----:B------:R-:W-:Y:S02]  /*1660*/  CS2R R72, SRZ ;  /* 0x0000000000487805 */ /* 0x000fe4000001ff00 */
[----:B------:R-:W-:Y:S02]  /*1670*/  CS2R R70, SRZ ;  /* 0x0000000000467805 */ /* 0x000fe4000001ff00 */
[----:B------:R-:W-:Y:S02]  /*1680*/  CS2R R68, SRZ ;  /* 0x0000000000447805 */ /* 0x000fe4000001ff00 */
[----:B------:R-:W-:Y:S02]  /*1690*/  CS2R R66, SRZ ;  /* 0x0000000000427805 */ /* 0x000fe4000001ff00 */
        /* <DEDUP_REMOVED lines=20> */
[----:B------:R-:W-:Y:S01]  /*17e0*/  CS2R R24, SRZ ;  /* 0x0000000000187805 */ /* 0x000fe2000001ff00 */
[----:B------:R-:W-:Y:S01]  /*17f0*/  ULOP3.LUT UR11, UR38, 0x1, URZ, 0xfc, !UPT ;  /* 0x00000001260b7892 */ /* 0x000fe2000f8efc3f */
[----:B------:R-:W-:Y:S01]  /*1800*/  UMOV UR4, URZ ;  /* 0x0000003f00047c82 */ /* 0x000fe20008000000 */
[----:B------:R-:W-:Y:S01]  /*1810*/  UMOV UR5, URZ ;  /* 0x0000003f00057c82 */ /* 0x000fe20008000000 */
[----:B------:R-:W-:Y:S01]  /*1820*/  UMOV UR6, URZ ;  /* 0x0000003f00067c82 */ /* 0x000fe20008000000 */
[----:B------:R-:W-:Y:S01]  /*1830*/  USHF.R.S32.HI UR7, URZ, 0x6, UR7 ;  /* 0x000000063f077899 */ /* 0x000fe20008011407 */
[----:B------:R-:W-:Y:S01]  /*1840*/  ULDC UR13, c[0x0][0x75c] ;  /* 0x0001d700000d7ab9 */ /* 0x000fe20000000800 */
[----:B------:R-:W-:-:S10]  /*1850*/  ULDC UR14, c[0x0][0x744] ;  /* 0x0001d100000e7ab9 */ /* 0x000fd40000000800 */
.L_x_256:
[----:B------:R-:W-:-:S06]  /*1860*/  UISETP.NE.AND UP0, UPT, UR11, 0x3, UPT ;  /* 0x000000030b00788c */ /* 0x000fcc000bf05270 */
[----:B------:R-:W-:-:S13]  /*1870*/  PLOP3.LUT P0, PT, PT, PT, UP0, 0x80, 0x0 ;  /* 0x000000000000781c */ /* 0x000fda0003f0f008 */
[----:B-1----:R-:W-:Y:S05]  /*1880*/  @!P0 BRA `(.L_x_246) ;  /* 0x0000000000048947 */ /* 0x002fea0003800000 */
[----:B------:R-:W-:Y:S01]  /*1890*/  BPT.TRAP 0x1 ;  /* 0x000000040000795c */ /* 0x000fe20000300000 */
.L_x_246:
[----:B------:R-:W-:Y:S01]  /*18a0*/  R2UR UR8, R18 ;  /* 0x00000000120872ca */ /* 0x000fe200000e0000 */
[----:B------:R-:W-:-:S05]  /*18b0*/  IMAD.U32 R120, RZ, RZ, UR5 ;  /* 0x00000005ff787e24 */ /* 0x000fca000f8e00ff */
[----:B------:R-:W-:-:S07]  /*18c0*/  SHF.L.U32 R120, R120, 0x1f, RZ ;  /* 0x0000001f78787819 */ /* 0x000fce00000006ff */
[----:B------:R-:W-:-:S09]  /*18d0*/  ULEA UR8, UR6, UR8, 0x3 ;  /* 0x0000000806087291 */ /* 0x000fd2000f8e183f */
[----:B------:R2:W3:Y:S01]  /*18e0*/  SYNCS.PHASECHK.TRANS64.TRYWAIT P1, [UR8+0x26810], R120 ;  /* 0x02681078ff0075a7 */ /* 0x0004e20008020148 */
[----:B------:R-:W-:Y:S05]  /*18f0*/  @!P0 BRA `(.L_x_247) ;  /* 0x0000000000048947 */ /* 0x000fea0003800000 */
[----:B------:R-:W-:Y:S01]  /*1900*/  BPT.TRAP 0x1 ;  /* 0x000000040000795c */ /* 0x000fe20000300000 */
.L_x_247:
[----:B---3--:R-:W-:Y:S05]  /*1910*/  @P1 BRA `(.L_x_248) ;  /* 0x0000000000081947 */ /* 0x008fea0003800000 */
[----:B------:R-:W3:Y:S02]  /*1920*/  SYNCS.PHASECHK.TRANS64.TRYWAIT P1, [UR8+0x26810], R120 ;  /* 0x02681078ff0075a7 */ /* 0x000ee40008020148 */
[----:B---3--:R-:W-:Y:S05]  /*1930*/  @!P1 BRA `(.L_x_249) ;  /* 0x0000006400749947 */ /* 0x008fea0003800000 */
.L_x_248:
[----:B------:R-:W-:Y:S01]  /*1940*/  R2UR UR9, R18 ;  /* 0x00000000120972ca */ /* 0x000fe200000e0000 */
[----:B------:R-:W-:Y:S01]  /*1950*/  IMAD R4, R209, 0x800, R18 ;  /* 0x00000800d1047824 */ /* 0x000fe200078e0212 */
[----:B------:R-:W-:Y:S01]  /*1960*/  WARPGROUP.ARRIVE ;  /* 0x00000000000079c5 */ /* 0x000fe20000000000 */
[----:B------:R-:W-:Y:S01]  /*1970*/  UMOV UR17, 0xc0000010 ;  /* 0xc000001000117882 */ /* 0x000fe20000000000 */
[----:B------:R-:W-:Y:S02]  /*1980*/  UMOV UR19, 0x80000020 ;  /* 0x8000002000137882 */ /* 0x000fe40000000000 */
[----:B------:R-:W-:Y:S01]  /*1990*/  R2UR UR10, R4 ;  /* 0x00000000040a72ca */ /* 0x000fe200000e0000 */
[----:B------:R-:W-:-:S04]  /*19a0*/  IMAD.U32 R4, RZ, RZ, UR6 ;  /* 0x00000006ff047e24 */ /* 0x000fc8000f8e00ff */
[----:B---3--:R-:W-:Y:S02]  /*19b0*/  IMAD R5, R4, 0x20, R17 ;  /* 0x0000002004057824 */ /* 0x008fe400078e0211 */
[----:B------:R-:W-:Y:S02]  /*19c0*/  UIADD3 UR9, UR9, 0x12000, URZ ;  /* 0x0001200009097890 */ /* 0x000fe4000fffe03f */
[----:B------:R-:W-:Y:S02]  /*19d0*/  IMAD.SHL.U32 R5, R5, 0x2, RZ ;  /* 0x0000000205057824 */ /* 0x000fe400078e00ff */
[----:B------:R-:W-:Y:S02]  /*19e0*/  USHF.R.U32.HI UR9, URZ, 0x4, UR9 ;  /* 0x000000043f097899 */ /* 0x000fe40008011609 */
[----:B------:R-:W-:Y:S01]  /*19f0*/  USHF.R.U32.HI UR10, URZ, 0x4, UR10 ;  /* 0x000000043f0a7899 */ /* 0x000fe2000801160a */
[----:B------:R-:W-:Y:S01]  /*1a00*/  IMAD R22, R5, 0x4, R18 ;  /* 0x0000000405167824 */ /* 0x000fe200078e0212 */
[----:B------:R-:W-:-:S02]  /*1a10*/  ULOP3.LUT UR9, UR9, 0x3fff, URZ, 0xc0, !UPT ;  /* 0x00003fff09097892 */ /* 0x000fc4000f8ec03f */
[----:B------:R-:W-:Y:S02]  /*1a20*/  ULOP3.LUT UR10, UR10, 0x3fff, URZ, 0xc0, !UPT ;  /* 0x00003fff0a0a7892 */ /* 0x000fe4000f8ec03f */
[----:B------:R-:W-:Y:S02]  /*1a30*/  ULOP3.LUT UR15, UR9, 0x10000, URZ, 0xfc, !UPT ;  /* 0x00010000090f7892 */ /* 0x000fe4000f8efc3f */
[----:B------:R-:W-:Y:S02]  /*1a40*/  ULOP3.LUT UR12, UR10, 0x10000, URZ, 0xfc, !UPT ;  /* 0x000100000a0c7892 */ /* 0x000fe4000f8efc3f */
        /* <DEDUP_REMOVED lines=50> */
.L_x_250:
[----:B------:R1:W1:Y:S01]  /*1d70*/  SYNCS.PHASECHK.TRANS64.TRYWAIT P1, [UR8+0x26830], R120 ;  /* 0x02683078ff0075a7 */ /* 0x0002620008020148 */
[----:B------:R-:W-:Y:S05]  /*1d80*/  @!P0 BRA `(.L_x_251) ;  /* 0x0000000000048947 */ /* 0x000fea0003800000 */
[----:B------:R-:W-:Y:S01]  /*1d90*/  BPT.TRAP 0x1 ;  /* 0x000000040000795c */ /* 0x000fe20000300000 */
.L_x_251:
[----:B-1----:R-:W-:Y:S05]  /*1da0*/  @P1 BRA `(.L_x_252) ;  /* 0x0000000000081947 */ /* 0x002fea0003800000 */
[----:B------:R-:W1:Y:S02]  /*1db0*/  SYNCS.PHASECHK.TRANS64.TRYWAIT P1, [UR8+0x26830], R120 ;  /* 0x02683078ff0075a7 */ /* 0x000e640008020148 */
[----:B-1----:R-:W-:Y:S05]  /*1dc0*/  @!P1 BRA `(.L_x_253) ;  /* 0x0000006000689947 */ /* 0x002fea0003800000 */
.L_x_252:
[----:B------:R-:W-:Y:S01]  /*1dd0*/  R2UR UR10, R18 ;  /* 0x00000000120a72ca */ /* 0x000fe200000e0000 */
[----:B--2---:R-:W-:Y:S01]  /*1de0*/  WARPGROUP.ARRIVE ;  /* 0x00000000000079c5 */ /* 0x004fe20000000000 */
[----:B------:R-:W-:Y:S01]  /*1df0*/  UMOV UR19, 0x80000020 ;  /* 0x8000002000137882 */ /* 0x000fe20000000000 */
[----:B------:R-:W-:Y:S01]  /*1e00*/  FMUL.FTZ R208, R152, UR13 ;  /* 0x0000000d98d07c20 */ /* 0x000fe20008410000 */
[----:B------:R-:W-:Y:S01]  /*1e10*/  FMUL.FTZ R213, R154, UR13 ;  /* 0x0000000d9ad57c20 */ /* 0x000fe20008410000 */
[----:B------:R-:W-:Y:S01]  /*1e20*/  FMUL.FTZ R212, R153, UR13 ;  /* 0x0000000d99d47c20 */ /* 0x000fe20008410000 */
[----:B------:R-:W-:Y:S01]  /*1e30*/  FMUL.FTZ R154, R156, UR13 ;  /* 0x0000000d9c9a7c20 */ /* 0x000fe20008410000 */
[----:B------:R-:W-:Y:S01]  /*1e40*/  ISETP.GT.AND P2, PT, R3, RZ, PT ;  /* 0x000000ff0300720c */ /* 0x000fe20003f44270 */
[----:B------:R-:W-:Y:S01]  /*1e50*/  FMUL.FTZ R214, R155, UR13 ;  /* 0x0000000d9bd67c20 */ /* 0x000fe20008410000 */
[----:B------:R-:W1:Y:S01]  /*1e60*/  MUFU.TANH R208, R208 ;  /* 0x000000d000d07308 */ /* 0x000e620000002400 */
[----:B------:R-:W-:Y:S01]  /*1e70*/  FMUL.FTZ R155, R157, UR13 ;  /* 0x0000000d9d9b7c20 */ /* 0x000fe20008410000 */
[----:B------:R-:W-:Y:S01]  /*1e80*/  FMUL.FTZ R157, R158, UR13 ;  /* 0x0000000d9e9d7c20 */ /* 0x000fe20008410000 */
[----:B------:R-:W-:Y:S01]  /*1e90*/  FMUL.FTZ R156, R160, UR13 ;  /* 0x0000000da09c7c20 */ /* 0x000fe20008410000 */
[----:B------:R-:W-:Y:S01]  /*1ea0*/  UIADD3 UR10, UR10, 0x18000, URZ ;  /* 0x000180000a0a7890 */ /* 0x000fe2000fffe03f */
[----:B------:R-:W-:Y:S01]  /*1eb0*/  FMUL.FTZ R160, R162, UR13 ;  /* 0x0000000da2a07c20 */ /* 0x000fe20008410000 */
[----:B------:R-:W-:Y:S01]  /*1ec0*/  FMUL.FTZ R158, R159, UR13 ;  /* 0x0000000d9f9e7c20 */ /* 0x000fe20008410000 */
[----:B------:R-:W-:Y:S01]  /*1ed0*/  FMUL.FTZ R162, R164, UR13 ;  /* 0x0000000da4a27c20 */ /* 0x000fe20008410000 */
[----:B------:R-:W-:Y:S01]  /*1ee0*/  USHF.R.U32.HI UR10, URZ, 0x4, UR10 ;  /* 0x000000043f0a7899 */ /* 0x000fe2000801160a */
[----:B------:R-:W2:Y:S01]  /*1ef0*/  MUFU.TANH R212, R212 ;  /* 0x000000d400d47308 */ /* 0x000ea20000002400 */
[----:B------:R-:W-:Y:S01]  /*1f00*/  FMUL.FTZ R223, R183, UR13 ;  /* 0x0000000db7df7c20 */ /* 0x000fe20008410000 */
[----:B------:R-:W-:Y:S01]  /*1f10*/  ISETP.GT.AND P1, PT, R3, 0x8, PT ;  /* 0x000000080300780c */ /* 0x000fe20003f24270 */
        /* <DEDUP_REMOVED lines=23> */
[--C-:B------:R-:W-:Y:S01]  /*2090*/  FFMA.FTZ R183, R152, UR14, -R21.reuse ;  /* 0x0000000e98b77c23 */ /* 0x100fe20008010815 */
[----:B------:R-:W-:Y:S01]  /*20a0*/  FMUL.FTZ R219, R172, UR13 ;  /* 0x0000000dacdb7c20 */ /* 0x000fe20008410000 */
[----:B------:R-:W-:Y:S01]  /*20b0*/  FMUL.FTZ R166, R166, UR13 ;  /* 0x0000000da6a67c20 */ /* 0x000fe20008410000 */
[----:B------:R-:W-:Y:S01]  /*20c0*/  FMUL.FTZ R167, R167, UR13 ;  /* 0x0000000da7a77c20 */ /* 0x000fe20008410000 */
[----:B------:R-:W-:Y:S01]  /*20d0*/  FFMA.FTZ R164, R153, UR14, -R210 ;  /* 0x0000000e99a47c23 */ /* 0x000fe200080108d2 */
[----:B------:R-:W-:Y:S01]  /*20e0*/  FFMA.FTZ R208, -R208, R208, 1 ;  /* 0x3f800000d0d07423 */ /* 0x000fe200000101d0 */
[----:B------:R-:W3:Y:S01]  /*20f0*/  MUFU.TANH R157, R157 ;  /* 0x0000009d009d7308 */ /* 0x000ee20000002400 */
[----:B-1----:R-:W-:Y:S01]  /*2100*/  FSEL R169, R213, -INF , P1 ;  /* 0xff800000d5a97808 */ /* 0x002fe20000800000 */
[----:B------:R-:W-:Y:S01]  /*2110*/  FMUL.FTZ R220, R177, UR13 ;  /* 0x0000000db1dc7c20 */ /* 0x000fe20008410000 */
[----:B------:R-:W-:Y:S01]  /*2120*/  FMUL.FTZ R174, R174, UR13 ;  /* 0x0000000daeae7c20 */ /* 0x000fe20008410000 */
[----:B------:R-:W-:Y:S01]  /*2130*/  FMUL.FTZ R221, R178, UR13 ;  /* 0x0000000db2dd7c20 */ /* 0x000fe20008410000 */
[----:B------:R-:W-:Y:S01]  /*2140*/  FMUL.FTZ R222, R182, UR13 ;  /* 0x0000000db6de7c20 */ /* 0x000fe20008410000 */
[----:B------:R-:W-:Y:S01]  /*2150*/  FFMA.FTZ R170, R169, UR14, -R20 ;  /* 0x0000000ea9aa7c23 */ /* 0x000fe20008010814 */
[----:B------:R-:W-:Y:S01]  /*2160*/  FMUL.FTZ R173, R173, UR13 ;  /* 0x0000000dadad7c20 */ /* 0x000fe20008410000 */
[----:B------:R-:W1:Y:S01]  /*2170*/  MUFU.TANH R155, R155 ;  /* 0x0000009b009b7308 */ /* 0x000e620000002400 */
[----:B--2---:R-:W-:Y:S01]  /*2180*/  FSEL R20, R214, -INF , P1 ;  /* 0xff800000d6147808 */ /* 0x004fe20000800000 */
[----:B------:R-:W-:Y:S01]  /*2190*/  FMUL.FTZ R175, R175, UR13 ;  /* 0x0000000dafaf7c20 */ /* 0x000fe20008410000 */
[----:B------:R-:W-:Y:S01]  /*21a0*/  FMUL.FTZ R176, R176, UR13 ;  /* 0x0000000db0b07c20 */ /* 0x000fe20008410000 */
[----:B------:R-:W-:Y:S01]  /*21b0*/  FFMA.FTZ R154, -R154, R154, 1 ;  /* 0x3f8000009a9a7423 */ /* 0x000fe2000001019a */
[----:B------:R-:W-:Y:S01]  /*21c0*/  FMUL.FTZ R179, R179, UR13 ;  /* 0x0000000db3b37c20 */ /* 0x000fe20008410000 */
[----:B------:R-:W-:Y:S01]  /*21d0*/  FFMA.FTZ R171, R20, UR14, -R21 ;  /* 0x0000000e14ab7c23 */ /* 0x000fe20008010815 */
[----:B------:R-:W-:Y:S01]  /*21e0*/  FMUL.FTZ R180, R180, UR13 ;  /* 0x0000000db4b47c20 */ /* 0x000fe20008410000 */
[----:B------:R-:W2:Y:S01]  /*21f0*/  MUFU.TANH R158, R158 ;  /* 0x0000009e009e7308 */ /* 0x000ea20000002400 */
[C---:B---3--:R-:W-:Y:S01]  /*2200*/  FSEL R21, R157.reuse, -INF , P1 ;  /* 0xff8000009d157808 */ /* 0x048fe20000800000 */
[----:B------:R-:W-:Y:S01]  /*2210*/  FFMA.FTZ R157, -R157, R157, 1 ;  /* 0x3f8000009d9d7423 */ /* 0x000fe2000001019d */
[----:B------:R-:W-:Y:S01]  /*2220*/  FMUL.FTZ R181, R181, UR13 ;  /* 0x0000000db5b57c20 */ /* 0x000fe20008410000 */
[----:B------:R-:W-:-:S02]  /*2230*/  ULOP3.LUT UR10, UR10, 0x1000000, URZ, 0xfc, !UPT ;  /* 0x010000000a0a7892 */ /* 0x000fc4000f8efc3f */
[----:B------:R-:W-:Y:S02]  /*2240*/  FFMA.FTZ R169, R21, UR14, -R210 ;  /* 0x0000000e15a97c23 */ /* 0x000fe400080108d2 */
[----:B------:R-:W3:Y:S01]  /*2250*/  MUFU.TANH R156, R156 ;  /* 0x0000009c009c7308 */ /* 0x000ee20000002400 */
[----:B-1----:R-:W-:Y:S01]  /*2260*/  FSEL R168, R155, -INF , P2 ;  /* 0xff8000009ba87808 */ /* 0x002fe20001000000 */
[----:B------:R-:W-:-:S04]  /*2270*/  UIMAD UR10, UR6, 0x300, UR10 ;  /* 0x00000300060a78a4 */ /* 0x000fc8000f8e020a */
[----:B------:R-:W-:Y:S02]  /*2280*/  FFMA.FTZ R165, R168, UR14, -R211 ;  /* 0x0000000ea8a57c23 */ /* 0x000fe400080108d3 */
[----:B------:R-:W-:Y:S01]  /*2290*/  MUFU.TANH R159, R159 ;  /* 0x0000009f009f7308 */ /* 0x000fe20000002400 */
[----:B--2---:R-:W-:-:S05]  /*22a0*/  FSEL R20, R158, -INF , P1 ;  /* 0xff8000009e147808 */ /* 0x004fca0000800000 */
[----:B------:R-:W-:Y:S02]  /*22b0*/  FFMA.FTZ R172, R20, UR14, -R211 ;  /* 0x0000000e14ac7c23 */ /* 0x000fe400080108d3 */
[----:B------:R-:W-:Y:S01]  /*22c0*/  MUFU.EX2 R224, R224 ;  /* 0x000000e000e07308 */ /* 0x000fe20000000800 */
[----:B---3--:R-:W-:-:S05]  /*22d0*/  FSEL R21, R156, -INF , P2 ;  /* 0xff8000009c157808 */ /* 0x008fca0001000000 */
[----:B------:R-:W-:Y:S02]  /*22e0*/  FFMA.FTZ R168, R21, UR14, -R14 ;  /* 0x0000000e15a87c23 */ /* 0x000fe4000801080e */
[----:B------:R-:W1:Y:S08]  /*22f0*/  MUFU.TANH R160, R160 ;  /* 0x000000a000a07308 */ /* 0x000e700000002400 */
[----:B------:R-:W2:Y:S08]  /*2300*/  MUFU.TANH R161, R161 ;  /* 0x000000a100a17308 */ /* 0x000eb00000002400 */
[----:B------:R-:W3:Y:S01]  /*2310*/  MUFU.TANH R162, R162 ;  /* 0x000000a200a27308 */ /* 0x000ee20000002400 */
[----:B-1----:R-:W-:Y:S01]  /*2320*/  FSEL R177, R160, -INF , P1 ;  /* 0xff800000a0b17808 */ /* 0x002fe20000800000 */
[----:B------:R-:W-:-:S02]  /*2330*/  WARPGROUP.DEPBAR.LE gsb0, 0x0 ;  /* 0x00008000000079c5 */ /* 0x000fc40000010000 */
[----:B------:R-:W-:Y:S01]  /*2340*/  WARPGROUP.ARRIVE ;  /* 0x00000000000079c5 */ /* 0x000fe20000000000 */
[----:B------:R-:W-:Y:S01]  /*2350*/  FFMA.FTZ R160, -R160, R160, 1 ;  /* 0x3f800000a0a07423 */ /* 0x000fe200000101a0 */
[----:B------:R-:W-:Y:S02]  /*2360*/  FFMA.FTZ R14, R177, UR14, -R14 ;  /* 0x0000000eb10e7c23 */ /* 0x000fe4000801080e */
[----:B------:R-:W-:Y:S02]  /*2370*/  MUFU.TANH R163, R163 ;  /* 0x000000a300a37308 */ /* 0x000fe40000002400 */
[----:B------:R-:W-:Y:S01]  /*2380*/  HGMMA.64x64x16.F32 R120, R196, gdesc[UR16], R120, gsb0 ;  /* 0x00e00010c4787df0 */ /* 0x000fe20008000878 */
[----:B------:R-:W-:Y:S01]  /*2390*/  UMOV UR18, UR16 ;  /* 0x0000001000127c82 */ /* 0x000fe20008000000 */
[----:B------:R-:W-:Y:S01]  /*23a0*/  UMOV UR19, 0x80000020 ;  /* 0x8000002000137882 */ /* 0x000fe20000000000 */
[----:B------:R-:W-:-:S03]  /*23b0*/  UIADD3 UR16, UR12, 0x102, URZ ;  /* 0x000001020c107890 */ /* 0x000fc6000fffe03f */
[----:B------:R-:W1:Y:S08]  /*23c0*/  MUFU.TANH R166, R166 ;  /* 0x000000a600a67308 */ /* 0x000e700000002400 */
[----:B------:R-:W1:Y:S08]  /*23d0*/  MUFU.TANH R167, R167 ;  /* 0x000000a700a77308 */ /* 0x000e700000002400 */
[----:B------:R-:W-:Y:S08]  /*23e0*/  MUFU.EX2 R183, R183 ;  /* 0x000000b700b77308 */ /* 0x000ff00000000800 */
[----:B------:R-:W1:Y:S08]  /*23f0*/  MUFU.EX2 R170, R170 ;  /* 0x000000aa00aa7308 */ /* 0x000e700000000800 */
[----:B------:R-:W1:Y:S08]  /*2400*/  MUFU.EX2 R171, R171 ;  /* 0x000000ab00ab7308 */ /* 0x000e700000000800 */
[----:B------:R-:W1:Y:S08]  /*2410*/  MUFU.TANH R216, R216 ;  /* 0x000000d800d87308 */ /* 0x000e700000002400 */
[----:B------:R-:W1:Y:S08]  /*2420*/  MUFU.TANH R218, R218 ;  /* 0x000000da00da7308 */ /* 0x000e700000002400 */
[----:B------:R-:W1:Y:S08]  /*2430*/  MUFU.TANH R215, R215 ;  /* 0x000000d700d77308 */ /* 0x000e700000002400 */
[----:B------:R-:W1:Y:S01]  /*2440*/  MUFU.TANH R217, R217 ;  /* 0x000000d900d97308 */ /* 0x000e620000002400 */
[----:B------:R-:W-:-:S02]  /*2450*/  WARPGROUP.DEPBAR.LE gsb0, 0x0 ;  /* 0x00008000000079c5 */ /* 0x000fc40000010000 */
[----:B----4-:R-:W-:-:S05]  /*2460*/  WARPGROUP.ARRIVE ;  /* 0x00000000000079c5 */ /* 0x010fca0000000000 */
[----:B------:R-:W-:Y:S01]  /*2470*/  MUFU.TANH R174, R174 ;  /* 0x000000ae00ae7308 */ /* 0x000fe20000002400 */
[----:B------:R-:W-:Y:S01]  /*2480*/  HGMMA.64x64x16.F32 R120, R188, gdesc[UR16], R120, gsb0 ;  /* 0x00e00010bc787df0 */ /* 0x000fe20008000878 */
[----:B------:R-:W-:Y:S01]  /*2490*/  UMOV UR18, UR16 ;  /* 0x0000001000127c82 */ /* 0x000fe20008000000 */
[----:B------:R-:W-:Y:S01]  /*24a0*/  UMOV UR19, 0x80000020 ;  /* 0x8000002000137882 */ /* 0x000fe20000000000 */
[----:B------:R-:W-:-:S04]  /*24b0*/  UIADD3 UR16, UR12, 0x200, URZ ;  /* 0x000002000c107890 */ /* 0x000fc8000fffe03f */
[----:B------:R-:W4:Y:S01]  /*24c0*/  MUFU.EX2 R164, R164 ;  /* 0x000000a400a47308 */ /* 0x000f220000000800 */
[----:B------:R-:W-:-:S07]  /*24d0*/  UIADD3 UR12, UR12, 0x202, URZ ;  /* 0x000002020c0c7890 */ /* 0x000fce000fffe03f */
[----:B------:R-:W-:Y:S08]  /*24e0*/  MUFU.EX2 R165, R165 ;  /* 0x000000a500a57308 */ /* 0x000ff00000000800 */
[----:B------:R-:W4:Y:S08]  /*24f0*/  MUFU.EX2 R169, R169 ;  /* 0x000000a900a97308 */ /* 0x000f300000000800 */
[----:B------:R-:W-:Y:S08]  /*2500*/  MUFU.EX2 R172, R172 ;  /* 0x000000ac00ac7308 */ /* 0x000ff00000000800 */
[----:B------:R-:W-:Y:S08]  /*2510*/  MUFU.TANH R173, R173 ;  /* 0x000000ad00ad7308 */ /* 0x000ff00000002400 */
[----:B------:R-:W4:Y:S08]  /*2520*/  MUFU.TANH R175, R175 ;  /* 0x000000af00af7308 */ /* 0x000f300000002400 */
[----:B------:R-:W4:Y:S08]  /*2530*/  MUFU.TANH R176, R176 ;  /* 0x000000b000b07308 */ /* 0x000f300000002400 */
        /* <DEDUP_REMOVED lines=11> */
[----:B------:R-:W4:Y:S08]  /*25f0*/  MUFU.EX2 R168, R168 ;  /* 0x000000a800a87308 */ /* 0x000f300000000800 */
[----:B------:R-:W-:Y:S08]  /*2600*/  MUFU.TANH R180, R180 ;  /* 0x000000b400b47308 */ /* 0x000ff00000002400 */
[----:B------:R-:W-:Y:S08]  /*2610*/  MUFU.TANH R222, R222 ;  /* 0x000000de00de7308 */ /* 0x000ff00000002400 */
[----:B------:R-:W-:Y:S08]  /*2620*/  MUFU.TANH R181, R181 ;  /* 0x000000b500b57308 */ /* 0x000ff00000002400 */
[----:B------:R-:W-:Y:S01]  /*2630*/  MUFU.TANH R223, R223 ;  /* 0x000000df00df7308 */ /* 0x000fe20000002400 */
        /* <DEDUP_REMOVED lines=13> */
[----:B------:R-:W1:Y:S01]  /*2710*/  LDS.64 R20, [R22+0x1e220] ;  /* 0x01e2200016147984 */ /* 0x000e620000000a00 */
[--C-:B-----5:R-:W-:Y:S01]  /*2720*/  FADD.FTZ R225, R120, -R152.reuse ;  /* 0x8000009878e17221 */ /* 0x120fe20000010000 */
[----:B------:R-:W-:Y:S01]  /*2730*/  FSEL R120, R159, -INF , P2 ;  /* 0xff8000009f787808 */ /* 0x000fe20001000000 */
[----:B------:R-:W-:Y:S01]  /*2740*/  FADD.FTZ R211, R122, -R152 ;  /* 0x800000987ad37221 */ /* 0x000fe20000010000 */
[--C-:B------:R-:W-:Y:S01]  /*2750*/  FADD.FTZ R210, R121, -R153.reuse ;  /* 0x8000009979d27221 */ /* 0x100fe20000010000 */
[----:B------:R-:W-:Y:S01]  /*2760*/  FMUL.FTZ R225, R224, R225 ;  /* 0x000000e1e0e17220 */ /* 0x000fe20000410000 */
[----:B------:R-:W-:Y:S01]  /*2770*/  FADD.FTZ R226, R123, -R153 ;  /* 0x800000997be27221 */ /* 0x000fe20000010000 */
[--C-:B------:R-:W-:Y:S01]  /*2780*/  FFMA.FTZ R152, R120, UR14, -R15.reuse ;  /* 0x0000000e78987c23 */ /* 0x100fe2000801080f */
[----:B--2---:R-:W-:Y:S01]  /*2790*/  FSEL R122, R161, -INF , P1 ;  /* 0xff800000a17a7808 */ /* 0x004fe20000800000 */
[----:B------:R-:W-:Y:S01]  /*27a0*/  FMUL.FTZ R121, R208, R225 ;  /* 0x000000e1d0797220 */ /* 0x000fe20000410000 */
[----:B---3--:R-:W-:Y:S01]  /*27b0*/  FSEL R123, R162, -INF , P2 ;  /* 0xff800000a27b7808 */ /* 0x008fe20001000000 */
[----:B-1----:R-:W-:Y:S01]  /*27c0*/  FADD.FTZ R126, R126, -R20 ;  /* 0x800000147e7e7221 */ /* 0x002fe20000010000 */
[----:B------:R-:W-:Y:S01]  /*27d0*/  FSEL R153, R166, -INF , P1 ;  /* 0xff800000a6997808 */ /* 0x000fe20000800000 */
[----:B------:R-:W-:Y:S01]  /*27e0*/  FFMA.FTZ R177, R122, UR14, -R15 ;  /* 0x0000000e7ab17c23 */ /* 0x000fe2000801080f */
[----:B------:R-:W-:Y:S01]  /*27f0*/  FSEL R120, R163, -INF , P2 ;  /* 0xff800000a3787808 */ /* 0x000fe20001000000 */
[--C-:B------:R-:W-:Y:S01]  /*2800*/  FFMA.FTZ R178, R123, UR14, -R12.reuse ;  /* 0x0000000e7bb27c23 */ /* 0x100fe2000801080c */
[----:B------:R-:W-:Y:S01]  /*2810*/  FSEL R208, R167, -INF , P1 ;  /* 0xff800000a7d07808 */ /* 0x000fe20000800000 */
[----:B------:R-:W-:Y:S01]  /*2820*/  FFMA.FTZ R182, R153, UR14, -R12 ;  /* 0x0000000e99b67c23 */ /* 0x000fe2000801080c */
[----:B------:R1:W2:Y:S01]  /*2830*/  MUFU.EX2 R15, R152 ;  /* 0x00000098000f7308 */ /* 0x0002a20000000800 */
[--C-:B------:R-:W-:Y:S01]  /*2840*/  FFMA.FTZ R120, R120, UR14, -R13.reuse ;  /* 0x0000000e78787c23 */ /* 0x100fe2000801080d */
[----:B------:R-:W-:Y:S01]  /*2850*/  FMUL.FTZ R12, R170, R211 ;  /* 0x000000d3aa0c7220 */ /* 0x000fe20000410000 */
[----:B------:R-:W-:Y:S01]  /*2860*/  FFMA.FTZ R208, R208, UR14, -R13 ;  /* 0x0000000ed0d07c23 */ /* 0x000fe2000801080d */
[----:B------:R-:W-:Y:S01]  /*2870*/  FMUL.FTZ R13, R183, R210 ;  /* 0x000000d2b70d7220 */ /* 0x000fe20000410000 */
[----:B------:R-:W-:Y:S01]  /*2880*/  FFMA.FTZ R123, -R213, R213, 1 ;  /* 0x3f800000d57b7423 */ /* 0x000fe200000101d5 */
[----:B------:R-:W-:Y:S01]  /*2890*/  FFMA.FTZ R122, -R214, R214, 1 ;  /* 0x3f800000d67a7423 */ /* 0x000fe200000101d6 */
[----:B------:R-:W-:Y:S01]  /*28a0*/  FMUL.FTZ R153, R171, R226 ;  /* 0x000000e2ab997220 */ /* 0x000fe20000410000 */
[----:B------:R-:W-:Y:S01]  /*28b0*/  FSEL R210, R216, -INF , P2 ;  /* 0xff800000d8d27808 */ /* 0x000fe20001000000 */
[----:B-1----:R-:W-:Y:S01]  /*28c0*/  FFMA.FTZ R152, -R212, R212, 1 ;  /* 0x3f800000d4987423 */ /* 0x002fe200000101d4 */
[----:B------:R-:W-:Y:S01]  /*28d0*/  FMUL.FTZ R123, R123, R12 ;  /* 0x0000000c7b7b7220 */ /* 0x000fe20000410000 */
[----:B------:R-:W-:Y:S01]  /*28e0*/  FMUL.FTZ R122, R122, R153 ;  /* 0x000000997a7a7220 */ /* 0x000fe20000410000 */
[----:B------:R-:W-:Y:S01]  /*28f0*/  FADD.FTZ R153, R124, -R20 ;  /* 0x800000147c997221 */ /* 0x000fe20000010000 */
[----:B------:R-:W-:Y:S01]  /*2900*/  FMUL.FTZ R152, R152, R13 ;  /* 0x0000000d98987220 */ /* 0x000fe20000410000 */
[----:B------:R-:W-:Y:S01]  /*2910*/  FSEL R20, R218, -INF , P1 ;  /* 0xff800000da147808 */ /* 0x000fe20000800000 */
[----:B------:R-:W1:Y:S01]  /*2920*/  LDS.64 R12, [R22+0x1e240] ;  /* 0x01e24000160c7984 */ /* 0x000e620000000a00 */
[--C-:B------:R-:W-:Y:S01]  /*2930*/  FADD.FTZ R226, R125, -R21.reuse ;  /* 0x800000157de27221 */ /* 0x100fe20000010000 */
[----:B------:R-:W-:Y:S01]  /*2940*/  FADD.FTZ R125, R127, -R21 ;  /* 0x800000157f7d7221 */ /* 0x000fe20000010000 */
[--C-:B------:R-:W-:Y:S01]  /*2950*/  FFMA.FTZ R210, R210, UR14, -R7.reuse ;  /* 0x0000000ed2d27c23 */ /* 0x100fe20008010807 */
[----:B------:R-:W-:Y:S01]  /*2960*/  FFMA.FTZ R127, R20, UR14, -R7 ;  /* 0x0000000e147f7c23 */ /* 0x000fe20008010807 */
[----:B------:R-:W-:Y:S01]  /*2970*/  FSEL R213, R215, -INF , P2 ;  /* 0xff800000d7d57808 */ /* 0x000fe20001000000 */
[----:B------:R3:W-:Y:S01]  /*2980*/  MUFU.EX2 R211, R120 ;  /* 0x0000007800d37308 */ /* 0x0007e20000000800 */
[----:B------:R-:W-:Y:S01]  /*2990*/  FSEL R225, R217, -INF , P1 ;  /* 0xff800000d9e17808 */ /* 0x000fe20000800000 */
[----:B----4-:R-:W-:Y:S01]  /*29a0*/  FMUL.FTZ R153, R164, R153 ;  /* 0x00000099a4997220 */ /* 0x010fe20000410000 */
[----:B------:R-:W-:Y:S01]  /*29b0*/  FSEL R7, R174, -INF , P1 ;  /* 0xff800000ae077808 */ /* 0x000fe20000800000 */
[--C-:B------:R-:W-:Y:S01]  /*29c0*/  FFMA.FTZ R214, R213, UR14, -R6.reuse ;  /* 0x0000000ed5d67c23 */ /* 0x100fe20008010806 */
[----:B------:R-:W-:Y:S01]  /*29d0*/  FMUL.FTZ R126, R169, R126 ;  /* 0x0000007ea97e7220 */ /* 0x000fe20000410000 */
[----:B------:R-:W-:Y:S01]  /*29e0*/  FFMA.FTZ R124, R225, UR14, -R6 ;  /* 0x0000000ee17c7c23 */ /* 0x000fe20008010806 */
[----:B------:R-:W-:Y:S01]  /*29f0*/  FFMA.FTZ R6, -R155, R155, 1 ;  /* 0x3f8000009b067423 */ /* 0x000fe2000001019b */
[----:B------:R-:W-:Y:S01]  /*2a00*/  FMUL.FTZ R155, R154, R153 ;  /* 0x000000999a9b7220 */ /* 0x000fe20000410000 */
[----:B---3--:R-:W-:Y:S01]  /*2a10*/  FFMA.FTZ R120, R7, UR14, -R8 ;  /* 0x0000000e07787c23 */ /* 0x008fe20008010808 */
[----:B------:R-:W-:Y:S01]  /*2a20*/  FMUL.FTZ R7, R165, R226 ;  /* 0x000000e2a5077220 */ /* 0x000fe20000410000 */
[----:B------:R3:W-:Y:S01]  /*2a30*/  MUFU.EX2 R21, R208 ;  /* 0x000000d000157308 */ /* 0x0007e20000000800 */
[----:B------:R-:W-:Y:S01]  /*2a40*/  FMUL.FTZ R153, R157, R126 ;  /* 0x0000007e9d997220 */ /* 0x000fe20000410000 */
[----:B------:R-:W-:Y:S01]  /*2a50*/  FSEL R126, R175, -INF , P1 ;  /* 0xff800000af7e7808 */ /* 0x000fe20000800000 */
[----:B------:R-:W-:Y:S01]  /*2a60*/  FMUL.FTZ R154, R6, R7 ;  /* 0x00000007069a7220 */ /* 0x000fe20000410000 */
[----:B------:R-:W-:Y:S01]  /*2a70*/  FMUL.FTZ R7, R172, R125 ;  /* 0x0000007dac077220 */ /* 0x000fe20000410000 */
[----:B------:R-:W-:Y:S01]  /*2a80*/  FSEL R157, R176, -INF , P2 ;  /* 0xff800000b09d7808 */ /* 0x000fe20001000000 */
[----:B------:R-:W-:Y:S01]  /*2a90*/  FFMA.FTZ R161, -R161, R161, 1 ;  /* 0x3f800000a1a17423 */ /* 0x000fe200000101a1 */
[----:B------:R-:W-:Y:S01]  /*2aa0*/  FFMA.FTZ R126, R126, UR14, -R9 ;  /* 0x0000000e7e7e7c23 */ /* 0x000fe20008010809 */
[----:B------:R4:W-:Y:S01]  /*2ab0*/  MUFU.EX2 R20, R214 ;  /* 0x000000d600147308 */ /* 0x0009e20000000800 */
[----:B---3--:R-:W-:Y:S01]  /*2ac0*/  FFMA.FTZ R208, -R158, R158, 1 ;  /* 0x3f8000009ed07423 */ /* 0x008fe2000001019e */
[----:B------:R-:W-:Y:S01]  /*2ad0*/  FFMA.FTZ R158, R157, UR14, -R10 ;  /* 0x0000000e9d9e7c23 */ /* 0x000fe2000801080a */
[----:B------:R-:W-:Y:S01]  /*2ae0*/  FSEL R213, R219, -INF , P2 ;  /* 0xff800000dbd57808 */ /* 0x000fe20001000000 */
[----:B------:R-:W-:Y:S01]  /*2af0*/  FFMA.FTZ R162, -R162, R162, 1 ;  /* 0x3f800000a2a27423 */ /* 0x000fe200000101a2 */
[----:B------:R-:W-:Y:S01]  /*2b00*/  FMUL.FTZ R208, R208, R7 ;  /* 0x00000007d0d07220 */ /* 0x000fe20000410000 */
[----:B------:R-:W-:Y:S01]  /*2b10*/  FFMA.FTZ R176, -R176, R176, 1 ;  /* 0x3f800000b0b07423 */ /* 0x000fe200000101b0 */
[----:B------:R-:W3:Y:S01]  /*2b20*/  LDS.64 R6, [R22+0x1e260] ;  /* 0x01e2600016067984 */ /* 0x000ee20000000a00 */
[----:B------:R-:W-:Y:S01]  /*2b30*/  FFMA.FTZ R212, R213, UR14, -R8 ;  /* 0x0000000ed5d47c23 */ /* 0x000fe20008010808 */
[----:B----4-:R-:W-:Y:S01]  /*2b40*/  FSEL R214, R173, -INF , P2 ;  /* 0xff800000add67808 */ /* 0x010fe20001000000 */
[----:B------:R-:W4:Y:S01]  /*2b50*/  MUFU.EX2 R177, R177 ;  /* 0x000000b100b17308 */ /* 0x000f220000000800 */
[----:B------:R-:W-:-:S03]  /*2b60*/  FFMA.FTZ R219, -R219, R219, 1 ;  /* 0x3f800000dbdb7423 */ /* 0x000fc600000101db */
[----:B------:R-:W-:Y:S01]  /*2b70*/  FFMA.FTZ R214, R214, UR14, -R9 ;  /* 0x0000000ed6d67c23 */ /* 0x000fe20008010809 */
[----:B------:R-:W-:Y:S01]  /*2b80*/  FSEL R9, R221, -INF , P1 ;  /* 0xff800000dd097808 */ /* 0x000fe20000800000 */
[----:B-1----:R-:W-:Y:S01]  /*2b90*/  FADD.FTZ R213, R128, -R12 ;  /* 0x8000000c80d57221 */ /* 0x002fe20000010000 */
[----:B------:R-:W-:Y:S01]  /*2ba0*/  FSEL R128, R179, -INF , P1 ;  /* 0xff800000b3807808 */ /* 0x000fe20000800000 */
[----:B------:R1:W-:Y:S01]  /*2bb0*/  MUFU.EX2 R125, R210 ;  /* 0x000000d2007d7308 */ /* 0x0003e20000000800 */
[----:B------:R-:W-:Y:S01]  /*2bc0*/  FFMA.FTZ R221, -R221, R221, 1 ;  /* 0x3f800000dddd7423 */ /* 0x000fe200000101dd */
[----:B------:R-:W-:Y:S01]  /*2bd0*/  FFMA.FTZ R157, R9, UR14, -R10 ;  /* 0x0000000e099d7c23 */ /* 0x000fe2000801080a */
[----:B------:R-:W-:Y:S01]  /*2be0*/  FADD.FTZ R9, R130, -R12 ;  /* 0x8000000c82097221 */ /* 0x000fe20000010000 */
[--C-:B------:R-:W-:Y:S01]  /*2bf0*/  FADD.FTZ R130, R129, -R13.reuse ;  /* 0x8000000d81827221 */ /* 0x100fe20000010000 */
[----:B------:R-:W-:Y:S01]  /*2c00*/  FMUL.FTZ R213, R168, R213 ;  /* 0x000000d5a8d57220 */ /* 0x000fe20000410000 */
[----:B------:R-:W-:Y:S01]  /*2c10*/  FSEL R10, R220, -INF , P2 ;  /* 0xff800000dc0a7808 */ /* 0x000fe20001000000 */
[----:B------:R-:W-:Y:S01]  /*2c20*/  FMUL.FTZ R129, R14, R9 ;  /* 0x000000090e817220 */ /* 0x000fe20000410000 */
[----:B------:R-:W5:Y:S01]  /*2c30*/  MUFU.EX2 R178, R178 ;  /* 0x000000b200b27308 */ /* 0x000f620000000800 */
[----:B------:R-:W5:Y:S01]  /*2c40*/  LDS.64 R8, [R22+0x1e280] ;  /* 0x01e2800016087984 */ /* 0x000f620000000a00 */
[----:B-1----:R-:W-:Y:S01]  /*2c50*/  FFMA.FTZ R210, -R156, R156, 1 ;  /* 0x3f8000009cd27423 */ /* 0x002fe2000001019c */
[----:B------:R-:W-:Y:S01]  /*2c60*/  FADD.FTZ R156, R131, -R13 ;  /* 0x8000000d839c7221 */ /* 0x000fe20000010000 */
[--C-:B------:R-:W-:Y:S01]  /*2c70*/  FFMA.FTZ R131, R10, UR14, -R11.reuse ;  /* 0x0000000e0a837c23 */ /* 0x100fe2000801080b */
[----:B--2---:R-:W-:Y:S01]  /*2c80*/  FMUL.FTZ R130, R15, R130 ;  /* 0x000000820f827220 */ /* 0x004fe20000410000 */
[----:B------:R-:W-:Y:S01]  /*2c90*/  FMUL.FTZ R210, R210, R213 ;  /* 0x000000d5d2d27220 */ /* 0x000fe20000410000 */
[----:B------:R-:W-:Y:S01]  /*2ca0*/  FFMA.FTZ R213, -R159, R159, 1 ;  /* 0x3f8000009fd57423 */ /* 0x000fe2000001019f */
[----:B------:R1:W-:Y:S01]  /*2cb0*/  MUFU.EX2 R12, R212 ;  /* 0x000000d4000c7308 */ /* 0x0003e20000000800 */
[----:B------:R-:W-:Y:S01]  /*2cc0*/  FSEL R159, R222, -INF , P1 ;  /* 0xff800000de9f7808 */ /* 0x000fe20000800000 */
[----:B----4-:R-:W-:Y:S01]  /*2cd0*/  FMUL.FTZ R10, R177, R156 ;  /* 0x0000009cb10a7220 */ /* 0x010fe20000410000 */
[----:B------:R-:W-:Y:S01]  /*2ce0*/  FMUL.FTZ R213, R213, R130 ;  /* 0x00000082d5d57220 */ /* 0x000fe20000410000 */
[----:B------:R-:W-:Y:S01]  /*2cf0*/  FMUL.FTZ R160, R160, R129 ;  /* 0x00000081a0a07220 */ /* 0x000fe20000410000 */
[----:B------:R-:W-:Y:S01]  /*2d00*/  FFMA.FTZ R220, -R220, R220, 1 ;  /* 0x3f800000dcdc7423 */ /* 0x000fe200000101dc */
[----:B------:R-:W-:Y:S01]  /*2d10*/  FFMA.FTZ R156, R159, UR14, -R4 ;  /* 0x0000000e9f9c7c23 */ /* 0x000fe20008010804 */
[----:B------:R-:W-:Y:S01]  /*2d20*/  FMUL.FTZ R161, R161, R10 ;  /* 0x0000000aa1a17220 */ /* 0x000fe20000410000 */
[----:B------:R2:W-:Y:S01]  /*2d30*/  MUFU.EX2 R13, R120 ;  /* 0x00000078000d7308 */ /* 0x0005e20000000800 */
[----:B-1----:R-:W-:Y:S01]  /*2d40*/  FFMA.FTZ R212, R128, UR14, -R11 ;  /* 0x0000000e80d47c23 */ /* 0x002fe2000801080b */
[C---:B------:R-:W-:Y:S01]  /*2d50*/  FSEL R11, R180.reuse, -INF , P2 ;  /* 0xff800000b40b7808 */ /* 0x040fe20001000000 */
[----:B------:R-:W-:Y:S01]  /*2d60*/  FFMA.FTZ R180, -R180, R180, 1 ;  /* 0x3f800000b4b47423 */ /* 0x000fe200000101b4 */
[----:B------:R-:W-:Y:S01]  /*2d70*/  FSEL R128, R223, -INF , P1 ;  /* 0xff800000df807808 */ /* 0x000fe20000800000 */
[--C-:B---3--:R-:W-:Y:S01]  /*2d80*/  FADD.FTZ R225, R132, -R6.reuse ;  /* 0x8000000684e17221 */ /* 0x108fe20000010000 */
[----:B------:R-:W-:Y:S01]  /*2d90*/  FADD.FTZ R227, R134, -R6 ;  /* 0x8000000686e37221 */ /* 0x000fe20000010000 */
[----:B------:R-:W-:Y:S01]  /*2da0*/  FADD.FTZ R6, R135, -R7 ;  /* 0x8000000787067221 */ /* 0x000fe20000010000 */
[----:B------:R-:W-:Y:S01]  /*2db0*/  FFMA.FTZ R135, -R167, R167, 1 ;  /* 0x3f800000a7877423 */ /* 0x000fe200000101a7 */
[----:B--2---:R-:W-:Y:S01]  /*2dc0*/  FFMA.FTZ R120, R11, UR14, -R4 ;  /* 0x0000000e0b787c23 */ /* 0x004fe20008010804 */
[----:B------:R-:W-:Y:S01]  /*2dd0*/  FSEL R4, R181, -INF , P2 ;  /* 0xff800000b5047808 */ /* 0x000fe20001000000 */
[----:B------:R-:W1:Y:S01]  /*2de0*/  LDS.64 R10, [R22+0x1e2a0] ;  /* 0x01e2a000160a7984 */ /* 0x000e620000000a00 */
[----:B-----5:R-:W-:Y:S01]  /*2df0*/  FMUL.FTZ R225, R178, R225 ;  /* 0x000000e1b2e17220 */ /* 0x020fe20000410000 */
[--C-:B------:R-:W-:Y:S01]  /*2e00*/  FFMA.FTZ R159, R128, UR14, -R5.reuse ;  /* 0x0000000e809f7c23 */ /* 0x100fe20008010805 */
[----:B------:R-:W-:Y:S01]  /*2e10*/  FMUL.FTZ R6, R21, R6 ;  /* 0x0000000615067220 */ /* 0x000fe20000410000 */
[----:B------:R-:W-:Y:S01]  /*2e20*/  FFMA.FTZ R134, R4, UR14, -R5 ;  /* 0x0000000e04867c23 */ /* 0x000fe20008010805 */
[----:B------:R-:W-:Y:S01]  /*2e30*/  FADD.FTZ R4, R133, -R7 ;  /* 0x8000000785047221 */ /* 0x000fe20000010000 */
[----:B------:R-:W-:Y:S01]  /*2e40*/  FMUL.FTZ R133, R162, R225 ;  /* 0x000000e1a2857220 */ /* 0x000fe20000410000 */
[----:B------:R-:W-:Y:S01]  /*2e50*/  FFMA.FTZ R162, -R163, R163, 1 ;  /* 0x3f800000a3a27423 */ /* 0x000fe200000101a3 */
[----:B------:R-:W-:Y:S01]  /*2e60*/  FMUL.FTZ R135, R135, R6 ;  /* 0x0000000687877220 */ /* 0x000fe20000410000 */
[----:B------:R-:W-:Y:S01]  /*2e70*/  FMUL.FTZ R5, R211, R4 ;  /* 0x00000004d3057220 */ /* 0x000fe20000410000 */
[----:B------:R2:W-:Y:S01]  /*2e80*/  MUFU.EX2 R128, R158 ;  /* 0x0000009e00807308 */ /* 0x0005e20000000800 */
[----:B------:R-:W-:Y:S01]  /*2e90*/  FFMA.FTZ R132, -R166, R166, 1 ;  /* 0x3f800000a6847423 */ /* 0x000fe200000101a6 */
[----:B------:R-:W-:Y:S01]  /*2ea0*/  FFMA.FTZ R181, -R181, R181, 1 ;  /* 0x3f800000b5b57423 */ /* 0x000fe200000101b5 */
[----:B------:R-:W-:Y:S01]  /*2eb0*/  FMUL.FTZ R162, R162, R5 ;  /* 0x00000005a2a27220 */ /* 0x000fe20000410000 */
[--C-:B------:R-:W-:Y:S01]  /*2ec0*/  FADD.FTZ R7, R136, -R8.reuse ;  /* 0x8000000888077221 */ /* 0x100fe20000010000 */
[----:B------:R-:W3:Y:S01]  /*2ed0*/  LDS.64 R4, [R22+0x1e2c0] ;  /* 0x01e2c00016047984 */ /* 0x000ee20000000a00 */
[--C-:B------:R-:W-:Y:S01]  /*2ee0*/  FADD.FTZ R6, R137, -R9.reuse ;  /* 0x8000000989067221 */ /* 0x100fe20000010000 */
[----:B------:R-:W-:Y:S01]  /*2ef0*/  FFMA.FTZ R136, -R215, R215, 1 ;  /* 0x3f800000d7887423 */ /* 0x000fe200000101d7 */
[----:B------:R-:W-:Y:S01]  /*2f00*/  FMUL.FTZ R7, R20, R7 ;  /* 0x0000000714077220 */ /* 0x000fe20000410000 */
[----:B------:R-:W4:Y:S01]  /*2f10*/  MUFU.EX2 R124, R124 ;  /* 0x0000007c007c7308 */ /* 0x000f220000000800 */
[----:B--2---:R-:W-:Y:S01]  /*2f20*/  FMUL.FTZ R158, R125, R6 ;  /* 0x000000067d9e7220 */ /* 0x004fe20000410000 */
[----:B------:R-:W-:Y:S01]  /*2f30*/  FADD.FTZ R163, R138, -R8 ;  /* 0x800000088aa37221 */ /* 0x000fe20000010000 */
[----:B------:R-:W-:Y:S01]  /*2f40*/  FMUL.FTZ R136, R136, R7 ;  /* 0x0000000788887220 */ /* 0x000fe20000410000 */
[----:B------:R-:W-:Y:S01]  /*2f50*/  FADD.FTZ R166, R139, -R9 ;  /* 0x800000098ba67221 */ /* 0x000fe20000010000 */
[----:B------:R2:W5:Y:S01]  /*2f60*/  LDS.64 R6, [R22+0x1e2e0] ;  /* 0x01e2e00016067984 */ /* 0x0005620000000a00 */
[----:B------:R-:W-:Y:S01]  /*2f70*/  FFMA.FTZ R139, -R216, R216, 1 ;  /* 0x3f800000d88b7423 */ /* 0x000fe200000101d8 */
[----:B------:R-:W-:Y:S01]  /*2f80*/  FFMA.FTZ R137, -R217, R217, 1 ;  /* 0x3f800000d9897423 */ /* 0x000fe200000101d9 */
[----:B------:R-:W2:Y:S01]  /*2f90*/  MUFU.EX2 R127, R127 ;  /* 0x0000007f007f7308 */ /* 0x000ea20000000800 */
[----:B------:R-:W-:Y:S01]  /*2fa0*/  FFMA.FTZ R138, -R218, R218, 1 ;  /* 0x3f800000da8a7423 */ /* 0x000fe200000101da */
[----:B------:R-:W-:Y:S01]  /*2fb0*/  FMUL.FTZ R139, R139, R158 ;  /* 0x0000009e8b8b7220 */ /* 0x000fe20000410000 */
[----:B------:R-:W-:Y:S01]  /*2fc0*/  FFMA.FTZ R179, -R179, R179, 1 ;  /* 0x3f800000b3b37423 */ /* 0x000fe200000101b3 */
[----:B------:R-:W-:Y:S01]  /*2fd0*/  FFMA.FTZ R222, -R222, R222, 1 ;  /* 0x3f800000dede7423 */ /* 0x000fe200000101de */
[----:B------:R-:W-:Y:S01]  /*2fe0*/  FFMA.FTZ R223, -R223, R223, 1 ;  /* 0x3f800000dfdf7423 */ /* 0x000fe200000101df */
[----:B------:R-:W-:-:S02]  /*2ff0*/  F2FP.F16.F32.PACK_AB R177, R177, R14 ;  /* 0x0000000eb1b1723e */ /* 0x000fc400000000ff */
[----:B------:R-:W3:Y:S01]  /*3000*/  MUFU.EX2 R126, R126 ;  /* 0x0000007e007e7308 */ /* 0x000ee20000000800 */
[----:B----4-:R-:W-:Y:S01]  /*3010*/  FMUL.FTZ R8, R124, R163 ;  /* 0x000000a37c087220 */ /* 0x010fe20000410000 */
[----:B------:R-:W-:Y:S01]  /*3020*/  F2FP.F16.F32.PACK_AB R178, R211, R178 ;  /* 0x000000b2d3b2723e */ /* 0x000fe200000000ff */
[----:B-1----:R-:W-:Y:S01]  /*3030*/  FADD.FTZ R142, R142, -R10 ;  /* 0x8000000a8e8e7221 */ /* 0x002fe20000010000 */
[----:B------:R-:W-:Y:S01]  /*3040*/  FADD.FTZ R163, R143, -R11 ;  /* 0x8000000b8fa37221 */ /* 0x000fe20000010000 */
[----:B------:R-:W-:-:S03]  /*3050*/  FMUL.FTZ R137, R137, R8 ;  /* 0x0000000889897220 */ /* 0x000fc60000410000 */
[----:B------:R2:W-:Y:S01]  /*3060*/  MUFU.EX2 R130, R157 ;  /* 0x0000009d00827308 */ /* 0x0005e20000000800 */
[----:B------:R-:W-:Y:S01]  /*3070*/  FADD.FTZ R158, R141, -R11 ;  /* 0x8000000b8d9e7221 */ /* 0x000fe20000010000 */
[----:B------:R-:W-:Y:S01]  /*3080*/  FMUL.FTZ R11, R13, R142 ;  /* 0x0000008e0d0b7220 */ /* 0x000fe20000410000 */
[----:B------:R-:W-:Y:S01]  /*3090*/  FFMA.FTZ R143, -R175, R175, 1 ;  /* 0x3f800000af8f7423 */ /* 0x000fe200000101af */
[----:B------:R-:W-:-:S04]  /*30a0*/  FFMA.FTZ R141, -R173, R173, 1 ;  /* 0x3f800000ad8d7423 */ /* 0x000fc800000101ad */
[----:B------:R1:W4:Y:S01]  /*30b0*/  MUFU.EX2 R8, R120 ;  /* 0x0000007800087308 */ /* 0x0003220000000800 */
[----:B--2---:R-:W-:Y:S01]  /*30c0*/  FMUL.FTZ R157, R127, R166 ;  /* 0x000000a67f9d7220 */ /* 0x004fe20000410000 */
[----:B---3--:R-:W-:-:S03]  /*30d0*/  FADD.FTZ R142, R147, -R5 ;  /* 0x80000005938e7221 */ /* 0x008fc60000010000 */
[----:B------:R-:W-:Y:S01]  /*30e0*/  FMUL.FTZ R138, R138, R157 ;  /* 0x0000009d8a8a7220 */ /* 0x000fe20000410000 */
[----:B------:R-:W-:Y:S01]  /*30f0*/  FADD.FTZ R157, R140, -R10 ;  /* 0x8000000a8c9d7221 */ /* 0x000fe20000010000 */
[----:B------:R-:W-:Y:S01]  /*3100*/  FFMA.FTZ R140, -R174, R174, 1 ;  /* 0x3f800000ae8c7423 */ /* 0x000fe200000101ae */
[----:B------:R-:W2:Y:S01]  /*3110*/  MUFU.EX2 R131, R131 ;  /* 0x0000008300837308 */ /* 0x000ea20000000800 */
[----:B-1----:R-:W-:Y:S01]  /*3120*/  FMUL.FTZ R120, R126, R163 ;  /* 0x000000a37e787220 */ /* 0x002fe20000410000 */
[----:B------:R-:W-:Y:S01]  /*3130*/  FMUL.FTZ R22, R12, R157 ;  /* 0x0000009d0c167220 */ /* 0x000fe20000410000 */
[----:B------:R-:W-:Y:S01]  /*3140*/  FMUL.FTZ R140, R140, R11 ;  /* 0x0000000b8c8c7220 */ /* 0x000fe20000410000 */
[----:B------:R-:W-:Y:S01]  /*3150*/  FADD.FTZ R157, R144, -R4 ;  /* 0x80000004909d7221 */ /* 0x000fe20000010000 */
[----:B------:R-:W-:Y:S01]  /*3160*/  FMUL.FTZ R143, R143, R120 ;  /* 0x000000788f8f7220 */ /* 0x000fe20000410000 */
[----:B------:R-:W-:Y:S01]  /*3170*/  FADD.FTZ R120, R145, -R5 ;  /* 0x8000000591787221 */ /* 0x000fe20000010000 */
[----:B-----5:R-:W-:Y:S01]  /*3180*/  FADD.FTZ R147, R148, -R6 ;  /* 0x8000000694937221 */ /* 0x020fe20000010000 */
[----:B------:R-:W1:Y:S01]  /*3190*/  MUFU.EX2 R182, R182 ;  /* 0x000000b600b67308 */ /* 0x000e620000000800 */
[----:B------:R-:W-:Y:S01]  /*31a0*/  FMUL.FTZ R157, R128, R157 ;  /* 0x0000009d809d7220 */ /* 0x000fe20000410000 */
[----:B------:R-:W-:Y:S01]  /*31b0*/  FADD.FTZ R163, R146, -R4 ;  /* 0x8000000492a37221 */ /* 0x000fe20000010000 */
[----:B----4-:R-:W-:Y:S01]  /*31c0*/  FMUL.FTZ R147, R8, R147 ;  /* 0x0000009308937220 */ /* 0x010fe20000410000 */
[----:B------:R-:W-:Y:S01]  /*31d0*/  FMUL.FTZ R22, R219, R22 ;  /* 0x00000016db167220 */ /* 0x000fe20000410000 */
[----:B------:R-:W-:Y:S01]  /*31e0*/  FMUL.FTZ R144, R176, R157 ;  /* 0x0000009db0907220 */ /* 0x000fe20000410000 */
[----:B------:R-:W-:Y:S01]  /*31f0*/  FADD.FTZ R157, R150, -R6 ;  /* 0x80000006969d7221 */ /* 0x000fe20000010000 */
[--C-:B------:R-:W-:Y:S01]  /*3200*/  FADD.FTZ R6, R149, -R7.reuse ;  /* 0x8000000795067221 */ /* 0x100fe20000010000 */
[----:B------:R-:W3:Y:S01]  /*3210*/  MUFU.EX2 R129, R214 ;  /* 0x000000d600817308 */ /* 0x000ee20000000800 */
[----:B--2---:R-:W-:Y:S01]  /*3220*/  FMUL.FTZ R145, R131, R120 ;  /* 0x0000007883917220 */ /* 0x004fe20000410000 */
[----:B------:R-:W-:Y:S01]  /*3230*/  FADD.FTZ R120, R151, -R7 ;  /* 0x8000000797787221 */ /* 0x000fe20000010000 */
[----:B------:R-:W-:-:S02]  /*3240*/  IMAD.U32 R7, RZ, RZ, UR6 ;  /* 0x00000006ff077e24 */ /* 0x000fc4000f8e00ff */
[----:B------:R-:W-:Y:S01]  /*3250*/  FMUL.FTZ R4, R130, R163 ;  /* 0x000000a382047220 */ /* 0x000fe20000410000 */
[----:B------:R-:W-:Y:S01]  /*3260*/  FMUL.FTZ R145, R220, R145 ;  /* 0x00000091dc917220 */ /* 0x000fe20000410000 */
[----:B------:R-:W-:Y:S01]  /*3270*/  FMUL.FTZ R146, R180, R147 ;  /* 0x00000093b4927220 */ /* 0x000fe20000410000 */
[----:B------:R-:W-:Y:S01]  /*3280*/  F2FP.F16.F32.PACK_AB R148, R139, R136 ;  /* 0x000000888b94723e */ /* 0x000fe200000000ff */
[----:B------:R-:W2:Y:S01]  /*3290*/  MUFU.EX2 R11, R134 ;  /* 0x00000086000b7308 */ /* 0x000ea20000000800 */
[----:B-1----:R-:W-:Y:S01]  /*32a0*/  FMUL.FTZ R227, R182, R227 ;  /* 0x000000e3b6e37220 */ /* 0x002fe20000410000 */
[----:B------:R-:W-:Y:S01]  /*32b0*/  LEA R7, R7, R0, 0xd ;  /* 0x0000000007077211 */ /* 0x000fe200078e68ff */
[----:B------:R-:W-:Y:S01]  /*32c0*/  FMUL.FTZ R4, R221, R4 ;  /* 0x00000004dd047220 */ /* 0x000fe20000410000 */
[----:B------:R-:W-:Y:S01]  /*32d0*/  F2FP.F16.F32.PACK_AB R149, R138, R137 ;  /* 0x000000898a95723e */ /* 0x000fe200000000ff */
[----:B------:R-:W-:Y:S01]  /*32e0*/  FMUL.FTZ R132, R132, R227 ;  /* 0x000000e384847220 */ /* 0x000fe20000410000 */
[----:B------:R-:W-:Y:S01]  /*32f0*/  F2FP.F16.F32.PACK_AB R151, R143, R140 ;  /* 0x0000008c8f97723e */ /* 0x000fe200000000ff */
[----:B------:R-:W-:Y:S01]  /*3300*/  IMAD R7, R7, 0x2, R18 ;  /* 0x0000000207077824 */ /* 0x000fe200078e0212 */
[----:B------:R-:W1:Y:S01]  /*3310*/  MUFU.EX2 R9, R212 ;  /* 0x000000d400097308 */ /* 0x000e620000000800 */
[----:B---3--:R-:W-:Y:S01]  /*3320*/  FMUL.FTZ R158, R129, R158 ;  /* 0x0000009e819e7220 */ /* 0x008fe20000410000 */
[----:B------:R-:W-:-:S02]  /*3330*/  F2FP.F16.F32.PACK_AB R144, R145, R144 ;  /* 0x000000909190723e */ /* 0x000fc400000000ff */
[----:B------:R-:W-:Y:S01]  /*3340*/  F2FP.F16.F32.PACK_AB R176, R15, R168 ;  /* 0x000000a80fb0723e */ /* 0x000fe200000000ff */
[----:B------:R-:W-:Y:S01]  /*3350*/  FMUL.FTZ R141, R141, R158 ;  /* 0x0000009e8d8d7220 */ /* 0x000fe20000410000 */
[----:B------:R-:W-:Y:S02]  /*3360*/  F2FP.F16.F32.PACK_AB R158, R154, R155 ;  /* 0x0000009b9a9e723e */ /* 0x000fe400000000ff */
[----:B------:R3:W4:Y:S01]  /*3370*/  MUFU.EX2 R10, R156 ;  /* 0x0000009c000a7308 */ /* 0x0007220000000800 */
[----:B--2---:R-:W-:Y:S01]  /*3380*/  FMUL.FTZ R6, R11, R6 ;  /* 0x000000060b067220 */ /* 0x004fe20000410000 */
[----:B------:R-:W-:Y:S02]  /*3390*/  F2FP.F16.F32.PACK_AB R154, R162, R133 ;  /* 0x00000085a29a723e */ /* 0x000fe400000000ff */
[----:B------:R-:W-:Y:S01]  /*33a0*/  F2FP.F16.F32.PACK_AB R155, R135, R132 ;  /* 0x00000084879b723e */ /* 0x000fe200000000ff */
[----:B------:R-:W-:Y:S01]  /*33b0*/  FMUL.FTZ R181, R181, R6 ;  /* 0x00000006b5b57220 */ /* 0x000fe20000410000 */
[----:B------:R-:W-:-:S02]  /*33c0*/  F2FP.F16.F32.PACK_AB R150, R141, R22 ;  /* 0x000000168d96723e */ /* 0x000fc400000000ff */
[----:B------:R2:W5:Y:S01]  /*33d0*/  MUFU.EX2 R5, R159 ;  /* 0x0000009f00057308 */ /* 0x0005620000000800 */
[----:B-1----:R-:W-:Y:S01]  /*33e0*/  FMUL.FTZ R142, R9, R142 ;  /* 0x0000008e098e7220 */ /* 0x002fe20000410000 */
[----:B---3--:R-:W-:Y:S02]  /*33f0*/  F2FP.F16.F32.PACK_AB R156, R152, R121 ;  /* 0x00000079989c723e */ /* 0x008fe400000000ff */
[----:B------:R-:W-:Y:S01]  /*3400*/  F2FP.F16.F32.PACK_AB R152, R213, R210 ;  /* 0x000000d2d598723e */ /* 0x000fe200000000ff */
[----:B------:R-:W-:Y:S01]  /*3410*/  FMUL.FTZ R179, R179, R142 ;  /* 0x0000008eb3b37220 */ /* 0x000fe20000410000 */
[----:B------:R-:W-:Y:S02]  /*3420*/  F2FP.F16.F32.PACK_AB R146, R181, R146 ;  /* 0x00000092b592723e */ /* 0x000fe400000000ff */
[----:B------:R-:W-:Y:S01]  /*3430*/  F2FP.F16.F32.PACK_AB R121, R171, R170 ;  /* 0x000000aaab79723e */ /* 0x000fe200000000ff */
[----:B----4-:R-:W-:Y:S01]  /*3440*/  FMUL.FTZ R157, R10, R157 ;  /* 0x0000009d0a9d7220 */ /* 0x010fe20000410000 */
[----:B--2---:R-:W-:-:S02]  /*3450*/  F2FP.F16.F32.PACK_AB R159, R208, R153 ;  /* 0x00000099d09f723e */ /* 0x004fc400000000ff */
[----:B------:R-:W-:Y:S01]  /*3460*/  F2FP.F16.F32.PACK_AB R153, R161, R160 ;  /* 0x000000a0a199723e */ /* 0x000fe200000000ff */
[----:B------:R-:W-:Y:S01]  /*3470*/  FMUL.FTZ R147, R222, R157 ;  /* 0x0000009dde937220 */ /* 0x000fe20000410000 */
[----:B------:R-:W-:Y:S02]  /*3480*/  F2FP.F16.F32.PACK_AB R157, R122, R123 ;  /* 0x0000007b7a9d723e */ /* 0x000fe400000000ff */
[----:B------:R-:W-:Y:S01]  /*3490*/  F2FP.F16.F32.PACK_AB R145, R179, R4 ;  /* 0x00000004b391723e */ /* 0x000fe200000000ff */
[----:B-----5:R-:W-:Y:S01]  /*34a0*/  FMUL.FTZ R120, R5, R120 ;  /* 0x0000007805787220 */ /* 0x020fe20000410000 */
[----:B------:R-:W-:Y:S01]  /*34b0*/  F2FP.F16.F32.PACK_AB R122, R165, R164 ;  /* 0x000000a4a57a723e */ /* 0x000fe200000000ff */
[----:B------:R1:W-:Y:S01]  /*34c0*/  STSM.16.MT88.4 [R7+0x1e800], R156 ;  /* 0x01e8009c07007844 */ /* 0x0003e20000004200 */
[----:B------:R-:W-:Y:S01]  /*34d0*/  F2FP.F16.F32.PACK_AB R123, R172, R169 ;  /* 0x000000a9ac7b723e */ /* 0x000fe200000000ff */
[----:B------:R-:W-:Y:S01]  /*34e0*/  FMUL.FTZ R6, R223, R120 ;  /* 0x00000078df067220 */ /* 0x000fe20000410000 */
[----:B------:R-:W-:Y:S01]  /*34f0*/  F2FP.F16.F32.PACK_AB R120, R183, R224 ;  /* 0x000000e0b778723e */ /* 0x000fe200000000ff */
[----:B------:R1:W-:Y:S01]  /*3500*/  STSM.16.MT88.4 [R7+0x1f000], R152 ;  /* 0x01f0009807007844 */ /* 0x0003e20000004200 */
[----:B------:R-:W-:Y:S01]  /*3510*/  F2FP.F16.F32.PACK_AB R179, R21, R182 ;  /* 0x000000b615b3723e */ /* 0x000fe200000000ff */
[----:B------:R-:W-:Y:S01]  /*3520*/  IMAD R4, R209, 0x1000, R18 ;  /* 0x00001000d1047824 */ /* 0x000fe200078e0212 */
[----:B------:R-:W-:Y:S01]  /*3530*/  F2FP.F16.F32.PACK_AB R147, R6, R147 ;  /* 0x000000930693723e */ /* 0x000fe200000000ff */
[----:B------:R1:W-:Y:S01]  /*3540*/  STSM.16.MT88.4 [R7+0x1f800], R148 ;  /* 0x01f8009407007844 */ /* 0x0003e20000004200 */
[----:B------:R-:W-:-:S02]  /*3550*/  F2FP.F16.F32.PACK_AB R128, R131, R128 ;  /* 0x000000808380723e */ /* 0x000fc400000000ff */
[----:B------:R-:W-:Y:S01]  /*3560*/  F2FP.F16.F32.PACK_AB R131, R5, R10 ;  /* 0x0000000a0583723e */ /* 0x000fe200000000ff */
[----:B------:R1:W-:Y:S01]  /*3570*/  STSM.16.MT88.4 [R7+0x20000], R144 ;  /* 0x0200009007007844 */ /* 0x0003e20000004200 */
[----:B------:R-:W-:Y:S01]  /*3580*/  WARPGROUP.ARRIVE ;  /* 0x00000000000079c5 */ /* 0x000fe20000000000 */
[----:B------:R-:W-:-:S05]  /*3590*/  R2UR UR15, R4 ;  /* 0x00000000040f72ca */ /* 0x000fca00000e0000 */
[----:B------:R-:W-:Y:S01]  /*35a0*/  HGMMA.64x96x16.F32 R24, R120, gdesc[UR16].tnspB, R24, gsb0 ;  /* 0x4160001078187df0 */ /* 0x000fe20008000818 */
[----:B------:R-:W-:Y:S01]  /*35b0*/  UMOV UR18, UR12 ;  /* 0x0000000c00127c82 */ /* 0x000fe20008000000 */
[----:B------:R-:W-:Y:S01]  /*35c0*/  UMOV UR19, 0x80000020 ;  /* 0x8000002000137882 */ /* 0x000fe20000000000 */
[----:B------:R-:W-:-:S05]  /*35d0*/  UIADD3 UR12, UR10, 0x80, URZ ;  /* 0x000000800a0c7890 */ /* 0x000fca000fffe03f */
        /* <DEDUP_REMOVED lines=10> */
[----:B------:R-:W-:-:S02]  /*3680*/  F2FP.F16.F32.PACK_AB R129, R9, R130 ;  /* 0x000000820981723e */ /* 0x000fc400000000ff */
[----:B------:R-:W-:Y:S02]  /*3690*/  F2FP.F16.F32.PACK_AB R130, R11, R8 ;  /* 0x000000080b82723e */ /* 0x000fe400000000ff */
        /* <DEDUP_REMOVED lines=26> */
[----:B--2---:R-:W2:Y:S02]  /*3840*/  FENCE.VIEW.ASYNC.S ;  /* 0x00000000000073c6 */ /* 0x004ea40000000000 */
[----:B--2---:R-:W-:Y:S06]  /*3850*/  BAR.SYNC.DEFER_BLOCKING 0x9, 0x100 ;  /* 0x0244000000007b1d */ /* 0x004fec0000010000 */
        /* <DEDUP_REMOVED lines=146> */
[----:B-1----:R-:W-:Y:S05]  /*4180*/  @!P0 BRA `(.L_x_254) ;  /* 0x0000000000048947 */ /* 0x002fea0003800000 */
[----:B------:R-:W-:Y:S01]  /*4190*/  BPT.TRAP 0x1 ;  /* 0x000000040000795c */ /* 0x000fe20000300000 */
.L_x_254:
[----:B------:R-:W-:Y:S01]  /*41a0*/  UIADD3 UR10, UR8, 0x26840, URZ ;  /* 0x00026840080a7890 */ /* 0x000fe2000fffe03f */
[----:B------:R-:W-:Y:S01]  /*41b0*/  VIADD R6, R2, 0x9 ;  /* 0x0000000902067836 */ /* 0x000fe20000000000 */
[----:B------:R-:W-:Y:S01]  /*41c0*/  ULOP3.LUT UR12, UR9, 0x1000000, URZ, 0xfc, !UPT ;  /* 0x01000000090c7892 */ /* 0x000fe2000f8efc3f */
[----:B------:R-:W-:Y:S01]  /*41d0*/  IMAD R5, R16, 0xc00, R23 ;  /* 0x00000c0010057824 */ /* 0x000fe200078e0217 */
[----:B------:R-:W-:Y:S01]  /*41e0*/  UPRMT UR10, URZ, 0x654, UR10 ;  /* 0x000006543f0a7896 */ /* 0x000fe2000800000a */
[----:B------:R-:W-:Y:S01]  /*41f0*/  VIADD R4, R2, 0xc ;  /* 0x0000000c02047836 */ /* 0x000fe20000000000 */
[----:B------:R-:W-:Y:S01]  /*4200*/  UIMAD UR12, UR6, 0x300, UR12 ;  /* 0x00000300060c78a4 */ /* 0x000fe2000f8e020c */
[----:B------:R-:W-:Y:S01]  /*4210*/  IMAD R5, R5, 0x4, R18 ;  /* 0x0000000405057824 */ /* 0x000fe200078e0212 */
[----:B------:R-:W-:-:S05]  /*4220*/  UMOV UR19, 0x80000020 ;  /* 0x8000002000137882 */ /* 0x000fca0000000000 */
        /* <DEDUP_REMOVED lines=39> */
.L_x_255:
        /* <DEDUP_REMOVED lines=12> */
[----:B-1----:R-:W-:Y:S02]  /*4560*/  IMAD.MOV.U32 R4, RZ, RZ, R40 ;  /* 0x000000ffff047224 */ /* 0x002fe400078e0028 */
[----:B------:R-:W-:Y:S02]  /*4570*/  IMAD.MOV.U32 R5, RZ, RZ, R41 ;  /* 0x000000ffff057224 */ /* 0x000fe400078e0029 */
[----:B------:R-:W-:Y:S02]  /*4580*/  IMAD.MOV.U32 R6, RZ, RZ, R42 ;  /* 0x000000ffff067224 */ /* 0x000fe400078e002a */
[----:B------:R-:W-:-:S07]  /*4590*/  IMAD.MOV.U32 R7, RZ, RZ, R43 ;  /* 0x000000ffff077224 */ /* 0x000fce00078e002b */
.L_x_245:
[----:B------:R-:W2:Y:S01]  /*45a0*/  S2UR UR8, SR_CTAID.Y ;  /* 0x00000000000879c3 */ /* 0x000ea20000002600 */
[----:B------:R-:W-:Y:S01]  /*45b0*/  ULDC UR4, c[0x0][0x850] ;  /* 0x0002140000047ab9 */ /* 0x000fe20000000800 */
[----:B------:R-:W3:Y:S01]  /*45c0*/  S2R R0, SR_TID.X ;  /* 0x0000000000007919 */ /* 0x000ee20000002100 */
[----:B------:R-:W-:Y:S01]  /*45d0*/  UISETP.NE.AND UP0, UPT, UR4, 0x1, UPT ;  /* 0x000000010400788c */ /* 0x000fe2000bf05270 */
[----:B------:R-:W-:Y:S01]  /*45e0*/  IMAD R23, R16, 0x1800, R23 ;  /* 0x0000180010177824 */ /* 0x000fe200078e0217 */
[----:B------:R-:W-:Y:S01]  /*45f0*/  ULDC.64 UR12, c[0x0][0x818] ;  /* 0x00020600000c7ab9 */ /* 0x000fe20000000a00 */
[----:B------:R-:W-:Y:S01]  /*4600*/  ULDC.64 UR14, c[0x0][0x848] ;  /* 0x00021200000e7ab9 */ /* 0x000fe20000000a00 */
[----:B------:R-:W-:Y:S01]  /*4610*/  BSSY B0, `(.L_x_257) ;  /* 0x0000078000007945 */ /* 0x000fe20003800000 */
[----:B------:R-:W4:Y:S01]  /*4620*/  S2UR UR6, SR_CTAID.X ;  /* 0x00000000000679c3 */ /* 0x000f220000002500 */
[----:B------:R-:W-:-:S07]  /*4630*/  IMAD R23, R23, 0x4, R18 ;  /* 0x0000000417177824 */ /* 0x000fce00078e0212 */
[----:B------:R-:W-:Y:S06]  /*4640*/  BAR.SYNC.DEFER_BLOCKING 0x1, 0x100 ;  /* 0x0044000000007b1d */ /* 0x000fec0000010000 */
[----:B------:R-:W-:Y:S02]  /*4650*/  @UP0 ULDC UR4, c[0x0][0x854] ;  /* 0x0002150000040ab9 */ /* 0x000fe40000000800 */
[----:B------:R-:W5:Y:S01]  /*4660*/  S2UR UR16, SR_CTAID.Z ;  /* 0x00000000001079c3 */ /* 0x000f620000002700 */
[----:B------:R-:W-:Y:S01]  /*4670*/  @UP0 ULDC UR7, c[0x0][0x858] ;  /* 0x0002160000070ab9 */ /* 0x000fe20000000800 */
[----:B--2---:R-:W-:-:S04]  /*4680*/  UIMAD.WIDE.U32 UR4, UR8, UR4, URZ ;  /* 0x00000004080472a5 */ /* 0x004fc8000f8e003f */
[----:B------:R-:W-:Y:S02]  /*4690*/  @UP0 USHF.R.U32.HI UR8, URZ, UR7, UR5 ;  /* 0x000000073f080299 */ /* 0x000fe40008011605 */
[----:B----4-:R-:W-:Y:S02]  /*46a0*/  UIMAD UR6, UR6, 0x3000, URZ ;  /* 0x00003000060678a4 */ /* 0x010fe4000f8e023f */
[----:B------:R-:W-:Y:S01]  /*46b0*/  USHF.R.S32.HI UR9, URZ, 0x1f, UR8 ;  /* 0x0000001f3f097899 */ /* 0x000fe20008011408 */
[----:B------:R2:W-:Y:S01]  /*46c0*/  STS.128 [R23], R24 ;  /* 0x0000001817007388 */ /* 0x0005e20000000c00 */
[----:B------:R-:W-:Y:S01]  /*46d0*/  USHF.R.S32.HI UR7, URZ, 0x1f, UR6 ;  /* 0x0000001f3f077899 */ /* 0x000fe20008011406 */
[----:B---3--:R-:W-:Y:S01]  /*46e0*/  ISETP.NE.AND P1, PT, R0, 0x80, PT ;  /* 0x000000800000780c */ /* 0x008fe20003f25270 */
[----:B------:R-:W-:Y:S01]  /*46f0*/  UIMAD UR10, UR9, UR12, URZ ;  /* 0x0000000c090a72a4 */ /* 0x000fe2000f8e023f */
[----:B------:R2:W-:Y:S01]  /*4700*/  STS.128 [R23+0x800], R28 ;  /* 0x0008001c17007388 */ /* 0x0005e20000000c00 */
[----:B------:R-:W-:-:S02]  /*4710*/  UIMAD.WIDE.U32 UR4, UR8, UR12, UR6 ;  /* 0x0000000c080472a5 */ /* 0x000fc4000f8e0006 */
[----:B------:R-:W-:Y:S01]  /*4720*/  UIMAD UR10, UR8, UR13, UR10 ;  /* 0x0000000d080a72a4 */ /* 0x000fe2000f8e020a */
[----:B------:R2:W-:Y:S02]  /*4730*/  STS.128 [R23+0x1000], R32 ;  /* 0x0010002017007388 */ /* 0x0005e40000000c00 */
[----:B------:R-:W-:Y:S01]  /*4740*/  ULDC.64 UR12, c[0x0][0x840] ;  /* 0x00021000000c7ab9 */ /* 0x000fe20000000a00 */
[----:B------:R-:W-:Y:S01]  /*4750*/  UIADD3 UR5, UR5, UR10, URZ ;  /* 0x0000000a05057290 */ /* 0x000fe2000fffe03f */
[----:B------:R2:W-:Y:S01]  /*4760*/  STS.128 [R23+0x1800], R36 ;  /* 0x0018002417007388 */ /* 0x0005e20000000c00 */
[----:B------:R-:W-:Y:S02]  /*4770*/  UIMAD UR9, UR9, UR12, URZ ;  /* 0x0000000c090972a4 */ /* 0x000fe4000f8e023f */
[----:B------:R-:W-:Y:S01]  /*4780*/  UIMAD.WIDE.U32 UR6, UR8, UR12, UR6 ;  /* 0x0000000c080672a5 */ /* 0x000fe2000f8e0006 */
[----:B------:R2:W-:Y:S01]  /*4790*/  STS.128 [R23+0x2000], R4 ;  /* 0x0020000417007388 */ /* 0x0005e20000000c00 */
[----:B------:R-:W-:-:S02]  /*47a0*/  UIMAD UR11, UR8, UR13, UR9 ;  /* 0x0000000d080b72a4 */ /* 0x000fc4000f8e0209 */
[----:B-----5:R-:W-:Y:S01]  /*47b0*/  USHF.R.S32.HI UR8, URZ, 0x1f, UR16 ;  /* 0x0000001f3f087899 */ /* 0x020fe20008011410 */
[----:B------:R2:W-:Y:S01]  /*47c0*/  STS.128 [R23+0x2800], R44 ;  /* 0x0028002c17007388 */ /* 0x0005e20000000c00 */
[----:B------:R-:W-:Y:S01]  /*47d0*/  ULDC.64 UR12, c[0x0][0x820] ;  /* 0x00020800000c7ab9 */ /* 0x000fe20000000a00 */
[----:B------:R-:W-:Y:S02]  /*47e0*/  UIADD3 UR7, UR7, UR11, URZ ;  /* 0x0000000b07077290 */ /* 0x000fe4000fffe03f */
[----:B------:R2:W-:Y:S01]  /*47f0*/  STS.128 [R23+0x3000], R48 ;  /* 0x0030003017007388 */ /* 0x0005e20000000c00 */
[----:B------:R-:W-:Y:S02]  /*4800*/  UIMAD UR9, UR8, UR12, URZ ;  /* 0x0000000c080972a4 */ /* 0x000fe4000f8e023f */
[----:B------:R-:W-:Y:S01]  /*4810*/  UIMAD UR10, UR8, UR14, URZ ;  /* 0x0000000e080a72a4 */ /* 0x000fe2000f8e023f */
[----:B------:R2:W-:Y:S01]  /*4820*/  STS.128 [R23+0x3800], R52 ;  /* 0x0038003417007388 */ /* 0x0005e20000000c00 */
[----:B------:R-:W-:-:S02]  /*4830*/  UIMAD UR8, UR16, UR13, UR9 ;  /* 0x0000000d100872a4 */ /* 0x000fc4000f8e0209 */
[----:B------:R-:W-:Y:S01]  /*4840*/  UIMAD.WIDE.U32 UR4, UR16, UR12, UR4 ;  /* 0x0000000c100472a5 */ /* 0x000fe2000f8e0004 */
[----:B------:R2:W-:Y:S01]  /*4850*/  STS.128 [R23+0x4000], R56 ;  /* 0x0040003817007388 */ /* 0x0005e20000000c00 */
[----:B------:R-:W-:Y:S01]  /*4860*/  UIMAD UR10, UR16, UR15, UR10 ;  /* 0x0000000f100a72a4 */ /* 0x000fe2000f8e020a */
[----:B------:R-:W-:Y:S02]  /*4870*/  ULDC.64 UR12, c[0x0][0x800] ;  /* 0x00020000000c7ab9 */ /* 0x000fe40000000a00 */
[----:B------:R2:W-:Y:S01]  /*4880*/  STS.128 [R23+0x4800], R60 ;  /* 0x0048003c17007388 */ /* 0x0005e20000000c00 */
[----:B------:R-:W-:Y:S02]  /*4890*/  UIMAD.WIDE.U32 UR6, UR16, UR14, UR6 ;  /* 0x0000000e100672a5 */ /* 0x000fe4000f8e0006 */
[----:B------:R-:W-:Y:S01]  /*48a0*/  UIADD3 UR8, UR5, UR8, URZ ;  /* 0x0000000805087290 */ /* 0x000fe2000fffe03f */
[----:B------:R2:W-:Y:S01]  /*48b0*/  STS.128 [R23+0x5000], R64 ;  /* 0x0050004017007388 */ /* 0x0005e20000000c00 */
[----:B------:R-:W-:Y:S01]  /*48c0*/  ULEA UR12, UP0, UR4, UR12, 0x2 ;  /* 0x0000000c040c7291 */ /* 0x000fe2000f80103f */
[----:B------:R-:W-:-:S02]  /*48d0*/  ULDC.64 UR14, c[0x0][0x828] ;  /* 0x00020a00000e7ab9 */ /* 0x000fc40000000a00 */
[----:B------:R2:W-:Y:S01]  /*48e0*/  STS.128 [R23+0x5800], R68 ;  /* 0x0058004417007388 */ /* 0x0005e20000000c00 */
[----:B------:R-:W-:Y:S02]  /*48f0*/  UIADD3 UR5, UR7, UR10, URZ ;  /* 0x0000000a07057290 */ /* 0x000fe4000fffe03f */
[----:B------:R-:W-:Y:S01]  /*4900*/  ULEA UR14, UP1, UR6, UR14, 0x2 ;  /* 0x0000000e060e7291 */ /* 0x000fe2000f82103f */
[----:B------:R-:W-:Y:S01]  /*4910*/  @!PT LDS RZ, [RZ] ;  /* 0x00000000fffff984 */ /* 0x000fe20000000800 */
[----:B------:R-:W-:Y:S01]  /*4920*/  @!PT LDS RZ, [RZ] ;  /* 0x00000000fffff984 */ /* 0x000fe20000000800 */
[----:B------:R-:W-:Y:S01]  /*4930*/  @!PT LDS RZ, [RZ] ;  /* 0x00000000fffff984 */ /* 0x000fe20000000800 */
[----:B------:R-:W-:Y:S01]  /*4940*/  @!PT LDS RZ, [RZ] ;  /* 0x00000000fffff984 */ /* 0x000fe20000000800 */
[----:B------:R3:W-:Y:S06]  /*4950*/  MEMBAR.ALL.CTA ;  /* 0x0000000000007992 */ /* 0x0007ec0000008000 */
[----:B---3--:R-:W3:Y:S01]  /*4960*/  FENCE.VIEW.ASYNC.S ;  /* 0x00000000000073c6 */ /* 0x008ee20000000000 */
[----:B------:R-:W-:-:S02]  /*4970*/  ULEA.HI.X UR13, UR4, UR13, UR8, 0x2, UP0 ;  /* 0x0000000d040d7291 */ /* 0x000fc400080f1408 */
[----:B------:R-:W-:Y:S01]  /*4980*/  ULEA.HI.X UR5, UR6, UR15, UR5, 0x2, UP1 ;  /* 0x0000000f06057291 */ /* 0x000fe200088f1405 */
        /* <DEDUP_REMOVED lines=49> */
[----:B---3--:R-:W-:Y:S06]  /*4ca0*/  BAR.SYNC.DEFER_BLOCKING 0x1, 0x100 ;  /* 0x0044000000007b1d */ /* 0x008fec0000010000 */
[----:B--2---:R-:W-:Y:S05]  /*4cb0*/  @P1 BRA `(.L_x_258) ;  /* 0x0000000000341947 */ /* 0x004fea0003800000 */
[----:B------:R-:W-:Y:S01]  /*4cc0*/  R2UR UR6, R18 ;  /* 0x00000000120672ca */ /* 0x000fe200000e0000 */
[----:B------:R-:W-:Y:S01]  /*4cd0*/  UMOV UR7, 0xc00 ;  /* 0x00000c0000077882 */ /* 0x000fe20000000000 */
[----:B------:R-:W-:Y:S01]  /*4ce0*/  PLOP3.LUT P0, PT, PT, PT, PT, 0x80, 0x0 ;  /* 0x000000000000781c */ /* 0x000fe20003f0f070 */
[----:B------:R-:W-:Y:S01]  /*4cf0*/  UMOV UR8, 0x0 ;  /* 0x0000000000087882 */ /* 0x000fe20000000000 */
[----:B------:R-:W-:Y:S01]  /*4d00*/  UMOV UR9, 0x14f00000 ;  /* 0x14f0000000097882 */ /* 0x000fe20000000000 */
[----:B------:R-:W-:-:S10]  /*4d10*/  UMOV UR4, UR14 ;  /* 0x0000000e00047c82 */ /* 0x000fd40008000000 */
.L_x_259:
[----:B------:R-:W-:Y:S01]  /*4d20*/  @P0 ELECT P2, URZ, PT ;  /* 0x00000000003f082f */ /* 0x000fe20003840000 */
[----:B------:R2:W-:-:S12]  /*4d30*/  UBLKRED.G.S.ADD.F32.RN [UR4], [UR6], UR7, desc[UR8] ;  /* 0x00000804060073bb */ /* 0x0005d800080a1407 */
[----:B------:R-:W-:Y:S02]  /*4d40*/  @P2 PLOP3.LUT P0, PT, P2, PT, PT, 0x8, 0x0 ;  /* 0x000000000000281c */ /* 0x000fe4000170e170 */
[----:B------:R-:W-:-:S11]  /*4d50*/  PLOP3.LUT P2, PT, PT, PT, PT, 0x8, 0x0 ;  /* 0x000000000000781c */ /* 0x000fd60003f4e170 */
[----:B--2---:R-:W-:Y:S05]  /*4d60*/  @P0 BRA.U.ANY `(.L_x_259) ;  /* 0xfffffffd00ec0947 */ /* 0x004fea000393ffff */
[----:B------:R0:W-:Y:S01]  /*4d70*/  UTMACMDFLUSH ;  /* 0x00000000000079b7 */ /* 0x0001e20000000000 */
[----:B------:R-:W-:-:S04]  /*4d80*/  DEPBAR.LE SB0, 0x0 ;  /* 0x000080000000791a */ /* 0x000fc80000000000 */
.L_x_258:
[----:B------:R-:W-:Y:S05]  /*4d90*/  BSYNC B0 ;  /* 0x0000000000007941 */ /* 0x000fea0003800000 */
.L_x_257:
[----:B------:R-:W-:Y:S06]  /*4da0*/  BAR.SYNC.DEFER_BLOCKING 0x1, 0x100 ;  /* 0x0044000000007b1d */ /* 0x000fec0000010000 */
[----:B------:R2:W-:Y:S04]  /*4db0*/  STS.128 [R23], R72 ;  /* 0x0000004817007388 */ /* 0x0005e80000000c00 */
[----:B------:R2:W-:Y:S04]  /*4dc0*/  STS.128 [R23+0x800], R76 ;  /* 0x0008004c17007388 */ /* 0x0005e80000000c00 */
        /* <DEDUP_REMOVED lines=15> */
[----:B---3--:R-:W3:Y:S02]  /*4ec0*/  FENCE.VIEW.ASYNC.S ;  /* 0x00000000000073c6 */ /* 0x008ee40000000000 */
[----:B---3--:R-:W-:Y:S06]  /*4ed0*/  BAR.SYNC.DEFER_BLOCKING 0x1, 0x100 ;  /* 0x0044000000007b1d */ /* 0x008fec0000010000 */
[----:B------:R-:W-:Y:S05]  /*4ee0*/  @P1 BRA `(.L_x_236) ;  /* 0x0000002c00cc1947 */ /* 0x000fea0003800000 */
[----:B------:R-:W-:Y:S01]  /*4ef0*/  R2UR UR6, R18 ;  /* 0x00000000120672ca */ /* 0x000fe200000e0000 */
[----:B------:R-:W-:Y:S01]  /*4f00*/  UMOV UR7, 0xc00 ;  /* 0x00000c0000077882 */ /* 0x000fe20000000000 */
[----:B------:R-:W-:Y:S01]  /*4f10*/  PLOP3.LUT P0, PT, PT, PT, PT, 0x80, 0x0 ;  /* 0x000000000000781c */ /* 0x000fe20003f0f070 */
[----:B------:R-:W-:Y:S01]  /*4f20*/  UMOV UR8, 0x0 ;  /* 0x0000000000087882 */ /* 0x000fe20000000000 */
[----:B------:R-:W-:Y:S01]  /*4f30*/  UMOV UR9, 0x14f00000 ;  /* 0x14f0000000097882 */ /* 0x000fe20000000000 */
[----:B------:R-:W-:Y:S01]  /*4f40*/  UMOV UR4, UR12 ;  /* 0x0000000c00047c82 */ /* 0x000fe20008000000 */
[----:B------:R-:W-:-:S09]  /*4f50*/  UMOV UR5, UR13 ;  /* 0x0000000d00057c82 */ /* 0x000fd20008000000 */
.L_x_260:
[----:B------:R-:W-:Y:S01]  /*4f60*/  @P0 ELECT P1, URZ, PT ;  /* 0x00000000003f082f */ /* 0x000fe20003820000 */
[----:B------:R3:W-:-:S12]  /*4f70*/  UBLKRED.G.S.ADD.F32.RN [UR4], [UR6], UR7, desc[UR8] ;  /* 0x00000804060073bb */ /* 0x0007d800080a1407 */
[----:B------:R-:W-:Y:S02]  /*4f80*/  @P1 PLOP3.LUT P0, PT, P1, PT, PT, 0x8, 0x0 ;  /* 0x000000000000181c */ /* 0x000fe40000f0e170 */
[----:B------:R-:W-:-:S11]  /*4f90*/  PLOP3.LUT P1, PT, PT, PT, PT, 0x8, 0x0 ;  /* 0x000000000000781c */ /* 0x000fd60003f2e170 */
[----:B---3--:R-:W-:Y:S05]  /*4fa0*/  @P0 BRA.U.ANY `(.L_x_260) ;  /* 0xfffffffd00ec0947 */ /* 0x008fea000393ffff */
[----:B------:R0:W-:Y:S01]  /*4fb0*/  UTMACMDFLUSH ;  /* 0x00000000000079b7 */ /* 0x0001e20000000000 */
[----:B------:R-:W-:-:S04]  /*4fc0*/  DEPBAR.LE SB0, 0x0 ;  /* 0x000080000000791a */ /* 0x000fc80000000000 */
[----:B------:R-:W-:Y:S05]  /*4fd0*/  BRA `(.L_x_236) ;  /* 0x0000002c00907947 */ /* 0x000fea0003800000 */
.L_x_234:
        /* <DEDUP_REMOVED lines=8> */
[----:B------:R-:W-:Y:S05]  /*5060*/  @P0 BRA `(.L_x_236) ;  /* 0x0000002c006c0947 */ /* 0x000fea0003800000 */
[----:B------:R-:W1:Y:S02]  /*5070*/  S2UR UR7, SR_CTAID.Z ;  /* 0x00000000000779c3 */ /* 0x000e640000002700 */
[----:B-1----:R-:W-:-:S13]  /*5080*/  ISETP.LE.AND P0, PT, RZ, UR7, PT ;  /* 0x00000007ff007c0c */ /* 0x002fda000bf03270 */
[----:B------:R-:W-:Y:S05]  /*5090*/  @!P0 BRA `(.L_x_236) ;  /* 0x0000002c00608947 */ /* 0x000fea0003800000 */
        /* <DEDUP_REMOVED lines=15> */
[----:B------:R-:W-:Y:S11]  /*5190*/  @!P1 BRA `(.L_x_236) ;  /* 0x0000002c00209947 */ /* 0x000ff60003800000 */
        /* <DEDUP_REMOVED lines=23> */
.L_x_275:
        /* <DEDUP_REMOVED lines=21> */
.L_x_264:
[----:B------:R-:W-:Y:S05]  /*5460*/  BSYNC B0 ;  /* 0x0000000000007941 */ /* 0x000fea0003800000 */
.L_x_263:
        /* <DEDUP_REMOVED lines=13> */
.L_x_266:
[----:B------:R-:W-:Y:S05]  /*5540*/  BSYNC B0 ;  /* 0x0000000000007941 */ /* 0x000fea0003800000 */
.L_x_265:
[----:B------:R-:W-:Y:S06]  /*5550*/  BAR.ARV 0xa, 0xa0 ;  /* 0x0282800000007b1d */ /* 0x000fec0000002000 */
[----:B------:R-:W-:Y:S04]  /*5560*/  BSSY B0, `(.L_x_267) ;  /* 0x0000003000007945 */ /* 0x000fe80003800000 */
[----:B------:R-:W-:Y:S05]  /*5570*/  @!P0 BRA `(.L_x_268) ;  /* 0x0000000000048947 */ /* 0x000fea0003800000 */
[----:B------:R-:W-:-:S04]  /*5580*/  DEPBAR.LE SB0, 0x0 ;  /* 0x000080000000791a */ /* 0x000fc80000000000 */
.L_x_268:
[----:B------:R-:W-:Y:S05]  /*5590*/  BSYNC B0 ;  /* 0x0000000000007941 */ /* 0x000fea0003800000 */
.L_x_267:
        /* <DEDUP_REMOVED lines=13> */
.L_x_270:
[----:B------:R-:W-:Y:S05]  /*5670*/  BSYNC B0 ;  /* 0x0000000000007941 */ /* 0x000fea0003800000 */
.L_x_269:
        /* <DEDUP_REMOVED lines=13> */
.L_x_272:
[----:B------:R-:W-:Y:S05]  /*5750*/  BSYNC B0 ;  /* 0x0000000000007941 */ /* 0x000fea0003800000 */
.L_x_271:
[----:B------:R-:W-:Y:S01]  /*5760*/  VIADD R0, R0, 0xfffffffe ;  /* 0xfffffffe00007836 */ /* 0x000fe20000000000 */
[----:B------:R-:W-:Y:S06]  /*5770*/  BAR.ARV 0xa, 0xa0 ;  /* 0x0282800000007b1d */ /* 0x000fec0000002000 */
[----:B------:R-:W-:Y:S01]  /*5780*/  BSSY B0, `(.L_x_273) ;  /* 0x0000004000007945 */ /* 0x000fe20003800000 */
[----:B------:R-:W-:-:S03]  /*5790*/  ISETP.NE.AND P1, PT, R0, RZ, PT ;  /* 0x000000ff0000720c */ /* 0x000fc60003f25270 */
[----:B------:R-:W-:Y:S10]  /*57a0*/  @!P0 BRA `(.L_x_274) ;  /* 0x0000000000048947 */ /* 0x000ff40003800000 */
[----:B------:R-:W-:-:S04]  /*57b0*/  DEPBAR.LE SB0, 0x0 ;  /* 0x000080000000791a */ /* 0x000fc80000000000 */
.L_x_274:
[----:B------:R-:W-:Y:S05]  /*57c0*/  BSYNC B0 ;  /* 0x0000000000007941 */ /* 0x000fea0003800000 */
.L_x_273:
[----:B------:R-:W-:Y:S06]  /*57d0*/  BAR.ARV 0xb, 0xa0 ;  /* 0x02c2800000007b1d */ /* 0x000fec0000002000 */
[----:B------:R-:W-:Y:S02]  /*57e0*/  UIADD3 UR5, UR5, 0x2, URZ ;  /* 0x0000000205057890 */ /* 0x000fe4000fffe03f */
[----:B------:R-:W-:Y:S01]  /*57f0*/  UIADD3 UR4, UR4, 0x1, URZ ;  /* 0x0000000104047890 */ /* 0x000fe2000fffe03f */
[----:B------:R-:W-:Y:S11]  /*5800*/  @P1 BRA `(.L_x_275) ;  /* 0xfffffff800c01947 */ /* 0x000ff6000383ffff */
[----:B------:R-:W-:-:S12]  /*5810*/  UIADD3 UR4, UR11, 0x3000, URZ ;  /* 0x000030000b047890 */ /* 0x000fd8000fffe03f */
.L_x_262:
[----:B------:R-:W-:-:S13]  /*5820*/  ISETP.NE.AND P1, PT, R3, RZ, PT ;  /* 0x000000ff0300720c */ /* 0x000fda0003f25270 */
[----:B------:R-:W-:Y:S05]  /*5830*/  @!P1 BRA `(.L_x_236) ;  /* 0x0000002400789947 */ /* 0x000fea0003800000 */
        /* <DEDUP_REMOVED lines=17> */
.L_x_277:
[----:B------:R-:W-:Y:S05]  /*5950*/  BSYNC B0 ;  /* 0x0000000000007941 */ /* 0x000fea0003800000 */
.L_x_276:
        /* <DEDUP_REMOVED lines=19> */
.L_x_279:
[----:B------:R-:W-:Y:S05]  /*5a90*/  BSYNC B0 ;  /* 0x0000000000007941 */ /* 0x000fea0003800000 */
.L_x_278:
[----:B------:R-:W-:Y:S06]  /*5aa0*/  BAR.ARV 0xa, 0xa0 ;  /* 0x0282800000007b1d */ /* 0x000fec0000002000 */
[----:B------:R-:W-:Y:S04]  /*5ab0*/  BSSY B0, `(.L_x_280) ;  /* 0x0000003000007945 */ /* 0x000fe80003800000 */
[----:B------:R-:W-:Y:S05]  /*5ac0*/  @!P0 BRA `(.L_x_281) ;  /* 0x0000000000048947 */ /* 0x000fea0003800000 */
[----:B------:R-:W-:-:S04]  /*5ad0*/  DEPBAR.LE SB0, 0x0 ;  /* 0x000080000000791a */ /* 0x000fc80000000000 */
.L_x_281:
[----:B------:R-:W-:Y:S05]  /*5ae0*/  BSYNC B0 ;  /* 0x0000000000007941 */ /* 0x000fea0003800000 */
.L_x_280:
[----:B------:R-:W-:Y:S06]  /*5af0*/  BAR.ARV 0xb, 0xa0 ;  /* 0x02c2800000007b1d */ /* 0x000fec0000002000 */
[----:B------:R-:W-:Y:S05]  /*5b00*/  BRA `(.L_x_236) ;  /* 0x0000002000c47947 */ /* 0x000fea0003800000 */
.L_x_261:
        /* <DEDUP_REMOVED lines=48> */
.L_x_312:
        /* <DEDUP_REMOVED lines=14> */
.L_x_285:
        /* <DEDUP_REMOVED lines=38> */
[--C-:B------:R-:W-:Y:S01]  /*6150*/  IMAD.X R2, RZ, RZ, R11.reuse, P1 ;  /* 0x000000ffff027224 */ /* 0x100fe200008e060b */
[----:B------:R-:W-:Y:S01]  /*6160*/  UMOV UR46, 0x0 ;  /* 0x00000000002e7882 */ /* 0x000fe20000000000 */
[----:B------:R-:W-:Y:S01]  /*6170*/  UMOV UR47, 0x10000000 ;  /* 0x10000000002f7882 */ /* 0x000fe20000000000 */
[----:B------:R-:W-:Y:S01]  /*6180*/  UIADD3 UR48, UR8, 0x2000, URZ ;  /* 0x0000200008307890 */ /* 0x000fe2000fffe03f */
[----:B------:R-:W-:Y:S01]  /*6190*/  MOV R14, UR53 ;  /* 0x00000035000e7c02 */ /* 0x000fe20008000f00 */
[----:B------:R-:W-:Y:S01]  /*61a0*/  UMOV UR50, 0x40 ;  /* 0x0000004000327882 */ /* 0x000fe20000000000 */
[----:B------:R-:W-:Y:S01]  /*61b0*/  R2UR UR31, R2 ;  /* 0x00000000021f72ca */ /* 0x000fe200000e0000 */
[----:B------:R-:W-:Y:S01]  /*61c0*/  IMAD.X R2, RZ, RZ, R11, P2 ;  /* 0x000000ffff027224 */ /* 0x000fe200010e060b */
[----:B------:R-:W-:Y:S01]  /*61d0*/  UMOV UR52, UR12 ;  /* 0x0000000c00347c82 */ /* 0x000fe20008000000 */
[----:B------:R-:W-:Y:S01]  /*61e0*/  MOV R16, UR50 ;  /* 0x0000003200107c02 */ /* 0x000fe20008000f00 */
[----:B------:R-:W-:Y:S01]  /*61f0*/  UMOV UR50, 0x20 ;  /* 0x0000002000327882 */ /* 0x000fe20000000000 */
[----:B------:R-:W-:Y:S01]  /*6200*/  MOV R15, UR52 ;  /* 0x00000034000f7c02 */ /* 0x000fe20008000f00 */
[----:B------:R-:W-:Y:S01]  /*6210*/  UMOV UR51, UR11 ;  /* 0x0000000b00337c82 */ /* 0x000fe20008000000 */
[----:B------:R-:W-:Y:S01]  /*6220*/  R2UR UR23, R2 ;  /* 0x00000000021772ca */ /* 0x000fe200000e0000 */
[----:B------:R-:W-:Y:S01]  /*6230*/  UMOV UR49, UR9 ;  /* 0x0000000900317c82 */ /* 0x000fe20008000000 */
[----:B------:R-:W-:Y:S01]  /*6240*/  IADD3 R2, P1, R10, 0xf0, RZ ;  /* 0x000000f00a027810 */ /* 0x000fe20007f3e0ff */
[----:B------:R-:W-:Y:S01]  /*6250*/  UIADD3 UR56, UR8, 0x3000, URZ ;  /* 0x0000300008387890 */ /* 0x000fe2000fffe03f */
[----:B------:R-:W-:-:S02]  /*6260*/  UMOV UR58, 0x30 ;  /* 0x00000030003a7882 */ /* 0x000fc40000000000 */
[----:B------:R-:W-:Y:S01]  /*6270*/  R2UR UR40, R2 ;  /* 0x00000000022872ca */ /* 0x000fe200000e0000 */
[----:B-1----:R-:W-:Y:S01]  /*6280*/  IMAD.X R3, RZ, RZ, R11, P1 ;  /* 0x000000ffff037224 */ /* 0x002fe200008e060b */
[----:B------:R-:W-:Y:S01]  /*6290*/  UMOV UR60, UR12 ;  /* 0x0000000c003c7c82 */ /* 0x000fe20008000000 */
[----:B------:R-:W-:Y:S01]  /*62a0*/  UMOV UR59, UR11 ;  /* 0x0000000b003b7c82 */ /* 0x000fe20008000000 */
[----:B------:R-:W-:Y:S02]  /*62b0*/  UMOV UR57, UR9 ;  /* 0x0000000900397c82 */ /* 0x000fe40008000000 */
        /* <DEDUP_REMOVED lines=35> */
[----:B------:R4:W-:Y:S01]  /*64f0*/  UTMALDG.4D [UR56], [UR30], desc[UR46] ;  /* 0x00002e381e0075b4 */ /* 0x0009e20008019000 */
[----:B-1----:R-:W-:Y:S01]  /*6500*/  UMOV UR10, 0x40 ;  /* 0x00000040000a7882 */ /* 0x002fe20000000000 */
[----:B--2---:R-:W-:-:S02]  /*6510*/  R2UR UR20, R13 ;  /* 0x000000000d1472ca */ /* 0x004fc400000e0000 */
[----:B------:R-:W1:Y:S01]  /*6520*/  LDC R13, c[0x0][0x280] ;  /* 0x0000a000ff0d7b82 */ /* 0x000e620000000800 */
[----:B------:R-:W-:Y:S01]  /*6530*/  R2UR UR21, R12 ;  /* 0x000000000c1572ca */ /* 0x000fe200000e0000 */
[----:B------:R-:W-:Y:S01]  /*6540*/  IMAD.MOV.U32 R12, RZ, RZ, RZ ;  /* 0x000000ffff0c7224 */ /* 0x000fe200078e00ff */
[----:B---3--:R-:W-:Y:S01]  /*6550*/  R2UR UR53, R14 ;  /* 0x000000000e3572ca */ /* 0x008fe200000e0000 */
[----:B------:R-:W-:Y:S01]  /*6560*/  UIADD3 UR48, UR8, 0x4000, URZ ;  /* 0x0000400008307890 */ /* 0x000fe2000fffe03f */
[----:B------:R-:W-:Y:S01]  /*6570*/  R2UR UR52, R15 ;  /* 0x000000000f3472ca */ /* 0x000fe200000e0000 */
[----:B------:R-:W-:Y:S01]  /*6580*/  UIADD3 UR8, UR8, 0xa000, URZ ;  /* 0x0000a00008087890 */ /* 0x000fe2000fffe03f */
[----:B------:R-:W-:-:S07]  /*6590*/  R2UR UR50, R16 ;  /* 0x00000000103272ca */ /* 0x000fce00000e0000 */
[----:B------:R-:W-:Y:S01]  /*65a0*/  UMOV UR37, UR21 ;  /* 0x0000001500257c82 */ /* 0x000fe20008000000 */
[----:B------:R-:W-:-:S05]  /*65b0*/  UMOV UR13, UR21 ;  /* 0x00000015000d7c82 */ /* 0x000fca0008000000 */
[----:B------:R4:W-:Y:S01]  /*65c0*/  UTMALDG.4D [UR48], [UR30], desc[UR46] ;  /* 0x00002e301e0075b4 */ /* 0x0009e20008019000 */
[----:B-1----:R-:W-:Y:S01]  /*65d0*/  ISETP.GE.AND P1, PT, R13, 0x41, PT ;  /* 0x000000410d00780c */ /* 0x002fe20003f26270 */
[----:B------:R4:W-:Y:S01]  /*65e0*/  UTMALDG.4D [UR40], [UR30], desc[UR46] ;  /* 0x00002e281e0075b4 */ /* 0x0009e20008019000 */
[----:B------:R4:W-:Y:S01]  /*65f0*/  UTMALDG.4D [UR24], [UR22], desc[UR46] ;  /* 0x00002e18160075b4 */ /* 0x0009e20008019000 */
[----:B------:R4:W-:Y:S01]  /*6600*/  UTMALDG.4D [UR32], [UR22], desc[UR46] ;  /* 0x00002e20160075b4 */ /* 0x0009e20008019000 */
[----:B------:R4:W-:Y:S09]  /*6610*/  UTMALDG.4D [UR8], [UR22], desc[UR46] ;  /* 0x00002e08160075b4 */ /* 0x0009f20008019000 */
[----:B----4-:R-:W-:Y:S05]  /*6620*/  @!P1 BRA `(.L_x_286) ;  /* 0x0000001000709947 */ /* 0x010fea0003800000 */
        /* <DEDUP_REMOVED lines=9> */
[----:B------:R-:W-:Y:S02]  /*66c0*/  VIMNMX R4, R4, 0x1, !PT ;  /* 0x0000000104047848 */ /* 0x000fe40007fe0100 */
[----:B-1----:R-:W-:Y:S02]  /*66d0*/  LOP3.LUT R13, R17, 0x1f, RZ, 0xc0, !PT ;  /* 0x0000001f110d7812 */ /* 0x002fe400078ec0ff */
[----:B------:R-:W-:Y:S01]  /*66e0*/  LOP3.LUT R17, R4, 0x1, RZ, 0xc0, !PT ;  /* 0x0000000104117812 */ /* 0x000fe200078ec0ff */
[----:B------:R-:W-:Y:S06]  /*66f0*/  @!P1 BRA `(.L_x_287) ;  /* 0x0000000800d49947 */ /* 0x000fec0003800000 */
[----:B------:R-:W-:Y:S02]  /*6700*/  IMAD.IADD R18, R4, 0x1, -R17 ;  /* 0x0000000104127824 */ /* 0x000fe400078e0a11 */
[----:B------:R-:W-:Y:S02]  /*6710*/  IMAD.MOV.U32 R9, RZ, RZ, 0x1 ;  /* 0x00000001ff097424 */ /* 0x000fe400078e00ff */
[----:B------:R-:W-:-:S07]  /*6720*/  IMAD.MOV.U32 R16, RZ, RZ, RZ ;  /* 0x000000ffff107224 */ /* 0x000fce00078e00ff */
.L_x_296:
[----:B------:R-:W-:-:S04]  /*6730*/  SHF.L.U32 R20, R9, 0x1f, RZ ;  /* 0x0000001f09147819 */ /* 0x000fc800000006ff */
[----:B-1----:R-:W1:Y:S02]  /*6740*/  SYNCS.PHASECHK.TRANS64.TRYWAIT P1, [R0+URZ+0x26840], R20 ;  /* 0x02684014000075a7 */ /* 0x002e64000802017f */
[----:B-123--:R-:W-:Y:S05]  /*6750*/  @!P1 BRA `(.L_x_288) ;  /* 0x0000001800309947 */ /* 0x00efea0003800000 */
.L_x_313:
[----:B------:R-:W-:Y:S05]  /*6760*/  @P0 BRA `(.L_x_289) ;  /* 0x0000000000140947 */ /* 0x000fea0003800000 */
[----:B------:R-:W-:Y:S01]  /*6770*/  ISETP.NE.AND P1, PT, R13, RZ, PT ;  /* 0x000000ff0d00720c */ /* 0x000fe20003f25270 */
[----:B------:R-:W-:-:S04]  /*6780*/  IMAD.MOV.U32 R3, RZ, RZ, 0x3100 ;  /* 0x00003100ff037424 */ /* 0x000fc800078e00ff */
[----:B------:R2:W-:Y:S08]  /*6790*/  SYNCS.ARRIVE.TRANS64 RZ, [R0+URZ+0x26830], R3 ;  /* 0x0268300300ff79a7 */ /* 0x0005f0000800003f */
[----:B------:R-:W-:Y:S05]  /*67a0*/  @!P1 BRA `(.L_x_289) ;  /* 0x0000000000049947 */ /* 0x000fea0003800000 */
[----:B------:R-:W-:Y:S01]  /*67b0*/  BPT.TRAP 0x1 ;  /* 0x000000040000795c */ /* 0x000fe20000300000 */
.L_x_289:
[----:B------:R-:W2:Y:S01]  /*67c0*/  LDC.64 R14, c[0x0][0x728] ;  /* 0x0001ca00ff0e7b82 */ /* 0x000ea20000000a00 */
[----:B------:R-:W-:Y:S01]  /*67d0*/  IMAD.SHL.U32 R19, R16, 0x40, RZ ;  /* 0x0000004010137824 */ /* 0x000fe200078e00ff */
[----:B------:R-:W-:Y:S01]  /*67e0*/  MOV R10, R6 ;  /* 0x00000006000a7202 */ /* 0x000fe20000000f00 */
[----:B------:R-:W-:Y:S01]  /*67f0*/  IMAD.MOV.U32 R11, RZ, RZ, R7 ;  /* 0x000000ffff0b7224 */ /* 0x000fe200078e0007 */
[----:B------:R-:W-:Y:S01]  /*6800*/  R2UR UR22, R0 ;  /* 0x00000000001672ca */ /* 0x000fe200000e0000 */
[----:B------:R-:W-:Y:S01]  /*6810*/  UMOV UR10, 0x0 ;  /* 0x00000000000a7882 */ /* 0x000fe20000000000 */
        /* <DEDUP_REMOVED lines=9> */
[----:B------:R-:W-:Y:S01]  /*68b0*/  UMOV UR29, UR21 ;  /* 0x00000015001d7c82 */ /* 0x000fe20008000000 */
[----:B------:R-:W-:Y:S01]  /*68c0*/  UMOV UR5, 0x10 ;  /* 0x0000001000057882 */ /* 0x000fe20000000000 */
        /* <DEDUP_REMOVED lines=25> */
.L_x_314:
[----:B------:R-:W-:Y:S05]  /*6a60*/  @P0 BRA `(.L_x_291) ;  /* 0x0000000000140947 */ /* 0x000fea0003800000 */
[----:B------:R-:W-:Y:S01]  /*6a70*/  ISETP.NE.AND P1, PT, R13, RZ, PT ;  /* 0x000000ff0d00720c */ /* 0x000fe20003f25270 */
[----:B------:R-:W-:-:S04]  /*6a80*/  IMAD.MOV.U32 R3, RZ, RZ, 0x3100 ;  /* 0x00003100ff037424 */ /* 0x000fc800078e00ff */
[----:B------:R3:W-:Y:S08]  /*6a90*/  SYNCS.ARRIVE.TRANS64 RZ, [R0+URZ+0x26818], R3 ;  /* 0x0268180300ff79a7 */ /* 0x0007f0000800003f */
[----:B------:R-:W-:Y:S05]  /*6aa0*/  @!P1 BRA `(.L_x_291) ;  /* 0x0000000000049947 */ /* 0x000fea0003800000 */
[----:B------:R-:W-:Y:S01]  /*6ab0*/  BPT.TRAP 0x1 ;  /* 0x000000040000795c */ /* 0x000fe20000300000 */
.L_x_291:
        /* <DEDUP_REMOVED lines=34> */
.L_x_315:
[----:B-123--:R-:W-:Y:S01]  /*6ce0*/  SHF.R.S32.HI R20, RZ, 0x1f, R19 ;  /* 0x0000001fff147819 */ /* 0x00efe20000011413 */
[----:B------:R-:W-:Y:S06]  /*6cf0*/  @P0 BRA `(.L_x_293) ;  /* 0x0000000000140947 */ /* 0x000fec0003800000 */
[----:B------:R-:W-:Y:S01]  /*6d00*/  ISETP.NE.AND P1, PT, R13, RZ, PT ;  /* 0x000000ff0d00720c */ /* 0x000fe20003f25270 */
[----:B------:R-:W-:-:S04]  /*6d10*/  IMAD.MOV.U32 R21, RZ, RZ, 0x3100 ;  /* 0x00003100ff157424 */ /* 0x000fc800078e00ff */
[----:B------:R1:W-:Y:S08]  /*6d20*/  SYNCS.ARRIVE.TRANS64 RZ, [R0+URZ+0x26838], R21 ;  /* 0x0268381500ff79a7 */ /* 0x0003f0000800003f */
[----:B------:R-:W-:Y:S05]  /*6d30*/  @!P1 BRA `(.L_x_293) ;  /* 0x0000000000049947 */ /* 0x000fea0003800000 */
[----:B------:R-:W-:Y:S01]  /*6d40*/  BPT.TRAP 0x1 ;  /* 0x000000040000795c */ /* 0x000fe20000300000 */
.L_x_293:
        /* <DEDUP_REMOVED lines=38> */
.L_x_317:
[----:B------:R-:W-:Y:S05]  /*6fb0*/  @P0 BRA `(.L_x_295) ;  /* 0x0000000000140947 */ /* 0x000fea0003800000 */
[----:B------:R-:W-:Y:S01]  /*6fc0*/  ISETP.NE.AND P1, PT, R13, RZ, PT ;  /* 0x000000ff0d00720c */ /* 0x000fe20003f25270 */
[----:B--2---:R-:W-:-:S04]  /*6fd0*/  IMAD.MOV.U32 R5, RZ, RZ, 0x3100 ;  /* 0x00003100ff057424 */ /* 0x004fc800078e00ff */
[----:B------:R3:W-:Y:S08]  /*6fe0*/  SYNCS.ARRIVE.TRANS64 RZ, [R0+URZ+0x26810], R5 ;  /* 0x0268100500ff79a7 */ /* 0x0007f0000800003f */
[----:B------:R-:W-:Y:S05]  /*6ff0*/  @!P1 BRA `(.L_x_295) ;  /* 0x0000000000049947 */ /* 0x000fea0003800000 */
[----:B------:R-:W-:Y:S01]  /*7000*/  BPT.TRAP 0x1 ;  /* 0x000000040000795c */ /* 0x000fe20000300000 */
.L_x_295:
        /* <DEDUP_REMOVED lines=36> */
.L_x_287:
[----:B------:R-:W-:-:S13]  /*7250*/  ISETP.NE.AND P1, PT, R17, RZ, PT ;  /* 0x000000ff1100720c */ /* 0x000fda0003f25270 */
[----:B------:R-:W-:Y:S05]  /*7260*/  @!P1 BRA `(.L_x_286) ;  /* 0x0000000400609947 */ /* 0x000fea0003800000 */
[----:B------:R-:W-:-:S04]  /*7270*/  SHF.L.U32 R7, R9, 0x1f, RZ ;  /* 0x0000001f09077819 */ /* 0x000fc800000006ff */
[----:B------:R-:W2:Y:S02]  /*7280*/  SYNCS.PHASECHK.TRANS64.TRYWAIT P1, [R0+URZ+0x26840], R7 ;  /* 0x02684007000075a7 */ /* 0x000ea4000802017f */
[----:B--2---:R-:W-:Y:S05]  /*7290*/  @!P1 BRA `(.L_x_297) ;  /* 0x0000000c00b49947 */ /* 0x004fea0003800000 */
.L_x_318:
[----:B------:R-:W-:Y:S05]  /*72a0*/  @P0 BRA `(.L_x_298) ;  /* 0x0000000000140947 */ /* 0x000fea0003800000 */
[----:B------:R-:W-:Y:S01]  /*72b0*/  ISETP.NE.AND P1, PT, R13, RZ, PT ;  /* 0x000000ff0d00720c */ /* 0x000fe20003f25270 */
[----:B------:R-:W-:-:S04]  /*72c0*/  IMAD.MOV.U32 R5, RZ, RZ, 0x3100 ;  /* 0x00003100ff057424 */ /* 0x000fc800078e00ff */
[----:B------:R3:W-:Y:S08]  /*72d0*/  SYNCS.ARRIVE.TRANS64 RZ, [R0+URZ+0x26830], R5 ;  /* 0x0268300500ff79a7 */ /* 0x0007f0000800003f */
[----:B------:R-:W-:Y:S05]  /*72e0*/  @!P1 BRA `(.L_x_298) ;  /* 0x0000000000049947 */ /* 0x000fea0003800000 */
[----:B------:R-:W-:Y:S01]  /*72f0*/  BPT.TRAP 0x1 ;  /* 0x000000040000795c */ /* 0x000fe20000300000 */
.L_x_298:
        /* <DEDUP_REMOVED lines=40> */
.L_x_319:
[----:B------:R-:W-:Y:S05]  /*7580*/  @P0 BRA `(.L_x_300) ;  /* 0x0000000000140947 */ /* 0x000fea0003800000 */
[----:B------:R-:W-:Y:S01]  /*7590*/  ISETP.NE.AND P0, PT, R13, RZ, PT ;  /* 0x000000ff0d00720c */ /* 0x000fe20003f05270 */
[----:B------:R-:W-:-:S04]  /*75a0*/  IMAD.MOV.U32 R5, RZ, RZ, 0x3100 ;  /* 0x00003100ff057424 */ /* 0x000fc800078e00ff */
[----:B------:R4:W-:Y:S08]  /*75b0*/  SYNCS.ARRIVE.TRANS64 RZ, [R0+URZ+0x26818], R5 ;  /* 0x0268180500ff79a7 */ /* 0x0009f0000800003f */
[----:B------:R-:W-:Y:S05]  /*75c0*/  @!P0 BRA `(.L_x_300) ;  /* 0x0000000000048947 */ /* 0x000fea0003800000 */
[----:B------:R-:W-:Y:S01]  /*75d0*/  BPT.TRAP 0x1 ;  /* 0x000000040000795c */ /* 0x000fe20000300000 */
.L_x_300:
        /* <DEDUP_REMOVED lines=33> */
.L_x_286:
[----:B------:R-:W4:Y:S01]  /*77f0*/  S2R R2, SR_TID.X ;  /* 0x0000000000027919 */ /* 0x000f220000002100 */
[----:B------:R-:W-:Y:S01]  /*7800*/  IMAD R3, R12, 0x8, R0 ;  /* 0x000000080c037824 */ /* 0x000fe200078e0200 */
[----:B----4-:R-:W-:Y:S02]  /*7810*/  LOP3.LUT R4, R2, 0x7f, RZ, 0xc0, !PT ;  /* 0x0000007f02047812 */ /* 0x010fe400078ec0ff */
[----:B------:R-:W-:Y:S02]  /*7820*/  SHF.L.U32 R2, R9, 0x1f, RZ ;  /* 0x0000001f09027819 */ /* 0x000fe400000006ff */
[----:B------:R-:W-:Y:S02]  /*7830*/  ISETP.NE.AND P1, PT, R4, RZ, PT ;  /* 0x000000ff0400720c */ /* 0x000fe40003f25270 */
[----:B------:R-:W4:Y:S02]  /*7840*/  SYNCS.PHASECHK.TRANS64.TRYWAIT P0, [R3+URZ+0x26840], R2 ;  /* 0x02684002030075a7 */ /* 0x000f24000800017f */
[----:B----4-:R-:W-:Y:S09]  /*7850*/  @!P0 BRA `(.L_x_301) ;  /* 0x00000008006c8947 */ /* 0x010ff20003800000 */
.L_x_320:
[----:B------:R-:W-:Y:S05]  /*7860*/  @P1 BRA `(.L_x_302) ;  /* 0x0000000000181947 */ /* 0x000fea0003800000 */
[----:B------:R-:W5:Y:S01]  /*7870*/  S2R R4, SR_TID.X ;  /* 0x0000000000047919 */ /* 0x000f620000002100 */
[----:B----4-:R-:W-:-:S04]  /*7880*/  IMAD.MOV.U32 R2, RZ, RZ, 0x3100 ;  /* 0x00003100ff027424 */ /* 0x010fc800078e00ff */
[----:B------:R4:W-:Y:S01]  /*7890*/  SYNCS.ARRIVE.TRANS64 RZ, [R3+URZ+0x26830], R2 ;  /* 0x0268300203ff79a7 */ /* 0x0009e2000800003f */
[----:B-----5:R-:W-:-:S13]  /*78a0*/  LOP3.LUT P0, RZ, R4, 0x1f, RZ, 0xc0, !PT ;  /* 0x0000001f04ff7812 */ /* 0x020fda000780c0ff */
[----:B----4-:R-:W-:Y:S05]  /*78b0*/  @!P0 BRA `(.L_x_302) ;  /* 0x0000000000048947 */ /* 0x010fea0003800000 */
[----:B------:R-:W-:Y:S01]  /*78c0*/  BPT.TRAP 0x1 ;  /* 0x000000040000795c */ /* 0x000fe20000300000 */
.L_x_302:
        /* <DEDUP_REMOVED lines=47> */
.L_x_283:
[----:B------:R-:W-:Y:S05]  /*7bc0*/  BSYNC B0 ;  /* 0x0000000000007941 */ /* 0x000fea0003800000 */
.L_x_282:
[----:B------:R-:W-:-:S03]  /*7bd0*/  UMOV UR5, 0xffffffff ;  /* 0xffffffff00057882 */ /* 0x000fc60000000000 */
[----:B------:R-:W-:Y:S05]  /*7be0*/  BRA.DIV UR5, `(.L_x_303) ;  /* 0x00000006059c7947 */ /* 0x000fea000b800000 */
[----:B------:R-:W-:-:S13]  /*7bf0*/  ELECT P0, URZ, PT ;  /* 0x00000000003f782f */ /* 0x000fda0003800000 */
.L_x_323:
[----:B------:R-:W-:Y:S05]  /*7c00*/  @!P0 BRA `(.L_x_236) ;  /* 0x0000000000848947 */ /* 0x000fea0003800000 */
[----:B------:R-:W-:-:S06]  /*7c10*/  ULOP3.LUT UR5, UR38, 0x2, URZ, 0xfc, !UPT ;  /* 0x0000000226057892 */ /* 0x000fcc000f8efc3f */
[----:B------:R-:W-:-:S05]  /*7c20*/  IMAD.U32 R2, RZ, RZ, UR5 ;  /* 0x00000005ff027e24 */ /* 0x000fca000f8e00ff */
[----:B------:R-:W-:-:S13]  /*7c30*/  ISETP.NE.AND P0, PT, R2, 0x3, PT ;  /* 0x000000030200780c */ /* 0x000fda0003f05270 */
[----:B------:R-:W-:Y:S05]  /*7c40*/  @!P0 BRA `(.L_x_304) ;  /* 0x0000000000048947 */ /* 0x000fea0003800000 */
[----:B------:R-:W-:Y:S01]  /*7c50*/  BPT.TRAP 0x1 ;  /* 0x000000040000795c */ /* 0x000fe20000300000 */
.L_x_304:
        /* <DEDUP_REMOVED lines=15> */
.L_x_324:
[----:B------:R-:W2:Y:S02]  /*7d50*/  SYNCS.PHASECHK.TRANS64.TRYWAIT P1, [R3+URZ], R2 ;  /* 0x00000002030075a7 */ /* 0x000ea4000802017f */
[----:B--2---:R-:W-:Y:S05]  /*7d60*/  @!P1 BRA `(.L_x_306) ;  /* 0x0000000400749947 */ /* 0x004fea0003800000 */
.L_x_325:
[----:B------:R-:W-:Y:S05]  /*7d70*/  @!P0 BRA `(.L_x_307) ;  /* 0x0000000000048947 */ /* 0x000fea0003800000 */
[----:B------:R-:W-:Y:S01]  /*7d80*/  BPT.TRAP 0x1 ;  /* 0x000000040000795c */ /* 0x000fe20000300000 */
.L_x_307:
[----:B--2---:R-:W-:-:S04]  /*7d90*/  VIADD R3, R7, 0x26840 ;  /* 0x0002684007037836 */ /* 0x004fc80000000000 */
[----:B------:R-:W-:-:S04]  /*7da0*/  IMAD R0, R0, 0x8, R3 ;  /* 0x0000000800007824 */ /* 0x000fc800078e0203 */
[----:B------:R-:W2:Y:S02]  /*7db0*/  SYNCS.PHASECHK.TRANS64.TRYWAIT P0, [R0+URZ], R5 ;  /* 0x00000005000075a7 */ /* 0x000ea4000800017f */
[----:B--2---:R-:W-:Y:S05]  /*7dc0*/  @!P0 BRA `(.L_x_308) ;  /* 0x0000000400708947 */ /* 0x004fea0003800000 */
.L_x_326:
[----:B------:R-:W-:-:S07]  /*7dd0*/  IMAD R3, R4, 0x8, R3 ;  /* 0x0000000804037824 */ /* 0x000fce00078e0203 */
.L_x_309:
[----:B---3--:R3:W4:Y:S02]  /*7de0*/  SYNCS.PHASECHK.TRANS64.TRYWAIT P0, [R3+URZ], R2 ;  /* 0x00000002030075a7 */ /* 0x008724000800017f */
[----:B----4-:R-:W-:Y:S05]  /*7df0*/  @!P0 NANOSLEEP.SYNCS 0x989680 ;  /* 0x009896800000895d */ /* 0x010fea0003900000 */
[----:B------:R-:W4:Y:S02]  /*7e00*/  @!P0 SYNCS.PHASECHK.TRANS64 P0, [R3+URZ], R2 ;  /* 0x00000002030085a7 */ /* 0x000f24000800007f */
[----:B----4-:R-:W-:Y:S05]  /*7e10*/  @!P0 BRA `(.L_x_309) ;  /* 0xfffffffc00f08947 */ /* 0x010fea000383ffff */
.L_x_236:
[----:B------:R-:W-:Y:S05]  /*7e20*/  BSYNC B6 ;  /* 0x0000000000067941 */ /* 0x000fea0003800000 */
.L_x_233:
[----:B------:R-:W-:Y:S05]  /*7e30*/  EXIT ;  /* 0x000000000000794d */ /* 0x000fea0003800000 */
.L_x_241:
[----:B------:R-:W-:Y:S02]  /*7e40*/  IMAD.MOV.U32 R13, RZ, RZ, R16 ;  /* 0x000000ffff0d7224 */ /* 0x000fe400078e0010 */
[----:B------:R-:W-:Y:S02]  /*7e50*/  IMAD.MOV.U32 R12, RZ, RZ, RZ ;  /* 0x000000ffff0c7224 */ /* 0x000fe400078e00ff */
[----:B------:R-:W-:Y:S02]  /*7e60*/  IMAD.MOV.U32 R11, RZ, RZ, 0x1f ;  /* 0x0000001fff0b7424 */ /* 0x000fe400078e00ff */
[----:B------:R-:W-:-:S07]  /*7e70*/  IMAD.MOV.U32 R15, RZ, RZ, -0x1 ;  /* 0xffffffffff0f7424 */ /* 0x000fce00078e00ff */
[----:B------:R-:W-:Y:S05]  /*7e80*/  WARPSYNC.COLLECTIVE R15, `(.L_x_310) ;  /* 0x000000000f087348 */ /* 0x000fea0003c00000 */
[----:B------:R1:W2:Y:S02]  /*7e90*/  SHFL.IDX P6, R14, R13, R12, R11 ;  /* 0x0000000c0d0e7389 */ /* 0x0002a400000c000b */
[----:B-12---:R-:W-:Y:S01]  /*7ea0*/  ENDCOLLECTIVE ;  /* 0x000000000000791b */ /* 0x006fe20003800000 */
.L_x_310:
[----:B------:R-:W-:Y:S05]  /*7eb0*/  BRA `(.L_x_311) ;  /* 0xffffff8c001c7947 */ /* 0x000fea000383ffff */
.L_x_243:
[----:B--2---:R2:W3:Y:S02]  /*7ec0*/  SYNCS.PHASECHK.TRANS64.TRYWAIT P1, [R18+URZ+0x26800], R5 ;  /* 0x02680005120075a7 */ /* 0x0044e4000802017f */
[----:B---3--:R-:W-:Y:S05]  /*7ed0*/  @!P1 NANOSLEEP.SYNCS 0x989680 ;  /* 0x009896800000995d */ /* 0x008fea0003900000 */
[----:B------:R-:W3:Y:S02]  /*7ee0*/  @!P1 SYNCS.PHASECHK.TRANS64 P1, [R18+URZ+0x26800], R5 ;  /* 0x02680005120095a7 */ /* 0x000ee4000802007f */
[----:B---3--:R-:W-:Y:S05]  /*7ef0*/  @!P1 BRA `(.L_x_243) ;  /* 0xfffffffc00f09947 */ /* 0x008fea000383ffff */
[----:B------:R-:W-:Y:S05]  /*7f00*/  BRA `(.L_x_242) ;  /* 0xffffff8c00447947 */ /* 0x000fea000383ffff */
.L_x_249:
[----:B---3--:R-:W-:-:S04]  /*7f10*/  IMAD.U32 R5, RZ, RZ, UR8 ;  /* 0x00000008ff057e24 */ /* 0x008fc8000f8e00ff */
[----:B------:R3:W1:Y:S03]  /*7f20*/  SYNCS.PHASECHK.TRANS64.TRYWAIT P1, [R5+URZ+0x26810], R120 ;  /* 0x02681078050075a7 */ /* 0x000666000802017f */
[----:B-1----:R-:W-:Y:S05]  /*7f30*/  @!P1 NANOSLEEP.SYNCS 0x989680 ;  /* 0x009896800000995d */ /* 0x002fea0003900000 */
[----:B------:R-:W1:Y:S02]  /*7f40*/  @!P1 SYNCS.PHASECHK.TRANS64 P1, [R5+URZ+0x26810], R120 ;  /* 0x02681078050095a7 */ /* 0x000e64000802007f */
[----:B-1----:R-:W-:Y:S05]  /*7f50*/  @!P1 BRA `(.L_x_249) ;  /* 0xfffffffc00ec9947 */ /* 0x002fea000383ffff */
[----:B------:R-:W-:Y:S05]  /*7f60*/  BRA `(.L_x_248) ;  /* 0xffffff9800747947 */ /* 0x000fea000383ffff */
.L_x_253:
[----:B------:R-:W-:-:S04]  /*7f70*/  IMAD.U32 R121, RZ, RZ, UR8 ;  /* 0x00000008ff797e24 */ /* 0x000fc8000f8e00ff */
[----:B------:R1:W1:Y:S03]  /*7f80*/  SYNCS.PHASECHK.TRANS64.TRYWAIT P1, [R121+URZ+0x26830], R120 ;  /* 0x02683078790075a7 */ /* 0x000266000802017f */
[----:B-1----:R-:W-:Y:S05]  /*7f90*/  @!P1 NANOSLEEP.SYNCS 0x989680 ;  /* 0x009896800000995d */ /* 0x002fea0003900000 */
[----:B------:R-:W1:Y:S02]  /*7fa0*/  @!P1 SYNCS.PHASECHK.TRANS64 P1, [R121+URZ+0x26830], R120 ;  /* 0x02683078790095a7 */ /* 0x000e64000802007f */
[----:B-1----:R-:W-:Y:S05]  /*7fb0*/  @!P1 BRA `(.L_x_253) ;  /* 0xfffffffc00ec9947 */ /* 0x002fea000383ffff */
[----:B------:R-:W-:Y:S05]  /*7fc0*/  BRA `(.L_x_252) ;  /* 0xffffff9c00807947 */ /* 0x000fea000383ffff */
.L_x_284:
[----:B-1----:R1:W2:Y:S02]  /*7fd0*/  SYNCS.PHASECHK.TRANS64.TRYWAIT P0, [R0+URZ+0x26820], R3 ;  /* 0x02682003000075a7 */ /* 0x0022a4000800017f */
[----:B--2---:R-:W-:Y:S05]  /*7fe0*/  @!P0 NANOSLEEP.SYNCS 0x989680 ;  /* 0x009896800000895d */ /* 0x004fea0003900000 */
[----:B------:R-:W2:Y:S02]  /*7ff0*/  @!P0 SYNCS.PHASECHK.TRANS64 P0, [R0+URZ+0x26820], R3 ;  /* 0x02682003000085a7 */ /* 0x000ea4000800007f */
[----:B--2---:R-:W-:Y:S05]  /*8000*/  @!P0 BRA `(.L_x_284) ;  /* 0xfffffffc00f08947 */ /* 0x004fea000383ffff */
[----:B------:R-:W-:Y:S05]  /*8010*/  BRA `(.L_x_312) ;  /* 0xffffffdc007c7947 */ /* 0x000fea000383ffff */
.L_x_288:
[----:B-1----:R1:W2:Y:S02]  /*8020*/  SYNCS.PHASECHK.TRANS64.TRYWAIT P1, [R0+URZ+0x26840], R20 ;  /* 0x02684014000075a7 */ /* 0x0022a4000802017f */
[----:B--2---:R-:W-:Y:S05]  /*8030*/  @!P1 NANOSLEEP.SYNCS 0x989680 ;  /* 0x009896800000995d */ /* 0x004fea0003900000 */
[----:B------:R-:W2:Y:S02]  /*8040*/  @!P1 SYNCS.PHASECHK.TRANS64 P1, [R0+URZ+0x26840], R20 ;  /* 0x02684014000095a7 */ /* 0x000ea4000802007f */
[----:B--2---:R-:W-:Y:S05]  /*8050*/  @!P1 BRA `(.L_x_288) ;  /* 0xfffffffc00f09947 */ /* 0x004fea000383ffff */
[----:B------:R-:W-:Y:S05]  /*8060*/  BRA `(.L_x_313) ;  /* 0xffffffe400bc7947 */ /* 0x000fea000383ffff */
.L_x_290:
[----:B--2---:R2:W3:Y:S02]  /*8070*/  SYNCS.PHASECHK.TRANS64.TRYWAIT P1, [R0+URZ+0x26828], R20 ;  /* 0x02682814000075a7 */ /* 0x0044e4000802017f */
[----:B---3--:R-:W-:Y:S05]  /*8080*/  @!P1 NANOSLEEP.SYNCS 0x989680 ;  /* 0x009896800000995d */ /* 0x008fea0003900000 */
[----:B------:R-:W3:Y:S02]  /*8090*/  @!P1 SYNCS.PHASECHK.TRANS64 P1, [R0+URZ+0x26828], R20 ;  /* 0x02682814000095a7 */ /* 0x000ee4000802007f */
[----:B---3--:R-:W-:Y:S05]  /*80a0*/  @!P1 BRA `(.L_x_290) ;  /* 0xfffffffc00f09947 */ /* 0x008fea000383ffff */
[----:B------:R-:W-:Y:S05]  /*80b0*/  BRA `(.L_x_314) ;  /* 0xffffffe800687947 */ /* 0x000fea000383ffff */
.L_x_292:
[----:B---3--:R3:W4:Y:S02]  /*80c0*/  SYNCS.PHASECHK.TRANS64.TRYWAIT P1, [R0+URZ+0x26848], R20 ;  /* 0x02684814000075a7 */ /* 0x008724000802017f */
[----:B----4-:R-:W-:Y:S05]  /*80d0*/  @!P1 NANOSLEEP.SYNCS 0x989680 ;  /* 0x009896800000995d */ /* 0x010fea0003900000 */
[----:B------:R-:W4:Y:S02]  /*80e0*/  @!P1 SYNCS.PHASECHK.TRANS64 P1, [R0+URZ+0x26848], R20 ;  /* 0x02684814000095a7 */ /* 0x000f24000802007f */
[----:B----4-:R-:W-:Y:S05]  /*80f0*/  @!P1 BRA `(.L_x_292) ;  /* 0xfffffffc00f09947 */ /* 0x010fea000383ffff */
[----:B------:R-:W-:Y:S05]  /*8100*/  BRA `(.L_x_315) ;  /* 0xffffffe800f47947 */ /* 0x000fea000383ffff */
.L_x_294:
[----:B------:R-:W-:-:S07]  /*8110*/  SHF.L.U32 R5, R9, 0x1f, RZ ;  /* 0x0000001f09057819 */ /* 0x000fce00000006ff */
.L_x_316:
[----:B--2---:R2:W3:Y:S02]  /*8120*/  SYNCS.PHASECHK.TRANS64.TRYWAIT P1, [R0+URZ+0x26820], R5 ;  /* 0x02682005000075a7 */ /* 0x0044e4000802017f */
[----:B---3--:R-:W-:Y:S05]  /*8130*/  @!P1 NANOSLEEP.SYNCS 0x989680 ;  /* 0x009896800000995d */ /* 0x008fea0003900000 */
[----:B------:R-:W3:Y:S02]  /*8140*/  @!P1 SYNCS.PHASECHK.TRANS64 P1, [R0+URZ+0x26820], R5 ;  /* 0x02682005000095a7 */ /* 0x000ee4000802007f */
[----:B---3--:R-:W-:Y:S05]  /*8150*/  @!P1 BRA `(.L_x_316) ;  /* 0xfffffffc00f09947 */ /* 0x008fea000383ffff */
[----:B------:R-:W-:Y:S05]  /*8160*/  BRA `(.L_x_317) ;  /* 0xffffffec00907947 */ /* 0x000fea000383ffff */
.L_x_297:
[----:B--2---:R2:W3:Y:S02]  /*8170*/  SYNCS.PHASECHK.TRANS64.TRYWAIT P1, [R0+URZ+0x26840], R7 ;  /* 0x02684007000075a7 */ /* 0x0044e4000802017f */
[----:B---3--:R-:W-:Y:S05]  /*8180*/  @!P1 NANOSLEEP.SYNCS 0x989680 ;  /* 0x009896800000995d */ /* 0x008fea0003900000 */
[----:B------:R-:W3:Y:S02]  /*8190*/  @!P1 SYNCS.PHASECHK.TRANS64 P1, [R0+URZ+0x26840], R7 ;  /* 0x02684007000095a7 */ /* 0x000ee4000802007f */
[----:B---3--:R-:W-:Y:S05]  /*81a0*/  @!P1 BRA `(.L_x_297) ;  /* 0xfffffffc00f09947 */ /* 0x008fea000383ffff */
[----:B------:R-:W-:Y:S05]  /*81b0*/  BRA `(.L_x_318) ;  /* 0xfffffff000387947 */ /* 0x000fea000383ffff */
.L_x_299:
[----:B---3--:R3:W4:Y:S02]  /*81c0*/  SYNCS.PHASECHK.TRANS64.TRYWAIT P1, [R0+URZ+0x26828], R7 ;  /* 0x02682807000075a7 */ /* 0x008724000802017f */
[----:B----4-:R-:W-:Y:S05]  /*81d0*/  @!P1 NANOSLEEP.SYNCS 0x989680 ;  /* 0x009896800000995d */ /* 0x010fea0003900000 */
[----:B------:R-:W4:Y:S02]  /*81e0*/  @!P1 SYNCS.PHASECHK.TRANS64 P1, [R0+URZ+0x26828], R7 ;  /* 0x02682807000095a7 */ /* 0x000f24000802007f */
[----:B----4-:R-:W-:Y:S05]  /*81f0*/  @!P1 BRA `(.L_x_299) ;  /* 0xfffffffc00f09947 */ /* 0x010fea000383ffff */
[----:B------:R-:W-:Y:S05]  /*8200*/  BRA `(.L_x_319) ;  /* 0xfffffff000dc7947 */ /* 0x000fea000383ffff */
.L_x_301:
[----:B----4-:R4:W5:Y:S02]  /*8210*/  SYNCS.PHASECHK.TRANS64.TRYWAIT P0, [R3+URZ+0x26840], R2 ;  /* 0x02684002030075a7 */ /* 0x010964000800017f */
[----:B-----5:R-:W-:Y:S05]  /*8220*/  @!P0 NANOSLEEP.SYNCS 0x989680 ;  /* 0x009896800000895d */ /* 0x020fea0003900000 */
[----:B------:R-:W5:Y:S02]  /*8230*/  @!P0 SYNCS.PHASECHK.TRANS64 P0, [R3+URZ+0x26840], R2 ;  /* 0x02684002030085a7 */ /* 0x000f64000800007f */
[----:B-----5:R-:W-:Y:S05]  /*8240*/  @!P0 BRA `(.L_x_301) ;  /* 0xfffffffc00f08947 */ /* 0x020fea000383ffff */
[----:B------:R-:W-:Y:S05]  /*8250*/  BRA `(.L_x_320) ;  /* 0xfffffff400807947 */ /* 0x000fea000383ffff */
.L_x_303:
[----:B------:R-:W-:Y:S01]  /*8260*/  BSSY B0, `(.L_x_321) ;  /* 0x0000006000007945 */ /* 0x000fe20003800000 */
[----:B------:R-:W-:-:S07]  /*8270*/  IMAD.MOV.U32 R15, RZ, RZ, -0x1 ;  /* 0xffffffffff0f7424 */ /* 0x000fce00078e00ff */
[----:B------:R-:W-:Y:S05]  /*8280*/  WARPSYNC.COLLECTIVE R15, `(.L_x_322) ;  /* 0x000000000f0c7348 */ /* 0x000fea0003c00000 */
[----:B------:R-:W-:Y:S02]  /*8290*/  ELECT P6, UR62, PT ;  /* 0x00000000003e782f */ /* 0x000fe400038c0000 */
[----:B------:R-:W-:Y:S01]  /*82a0*/  MOV R14, UR62 ;  /* 0x0000003e000e7c02 */ /* 0x000fe20008000f00 */
[----:B------:R-:W-:Y:S10]  /*82b0*/  ENDCOLLECTIVE ;  /* 0x000000000000791b */ /* 0x000ff40003800000 */
.L_x_322:
[----:B------:R-:W-:Y:S05]  /*82c0*/  BSYNC B0 ;  /* 0x0000000000007941 */ /* 0x000fea0003800000 */
.L_x_321:
[----:B------:R-:W-:Y:S01]  /*82d0*/  PLOP3.LUT P0, PT, P6, PT, PT, 0x80, 0x0 ;  /* 0x000000000000781c */ /* 0x000fe2000370f070 */
[----:B------:R-:W-:-:S12]  /*82e0*/  BRA `(.L_x_323) ;  /* 0xfffffff800447947 */ /* 0x000fd8000383ffff */
.L_x_305:
[----:B-1----:R1:W2:Y:S02]  /*82f0*/  SYNCS.PHASECHK.TRANS64.TRYWAIT P1, [R6+URZ], R5 ;  /* 0x00000005060075a7 */ /* 0x0022a4000802017f */
[----:B--2---:R-:W-:Y:S05]  /*8300*/  @!P1 NANOSLEEP.SYNCS 0x989680 ;  /* 0x009896800000995d */ /* 0x004fea0003900000 */
[----:B------:R-:W2:Y:S02]  /*8310*/  @!P1 SYNCS.PHASECHK.TRANS64 P1, [R6+URZ], R5 ;  /* 0x00000005060095a7 */ /* 0x000ea4000802007f */
[----:B--2---:R-:W-:Y:S05]  /*8320*/  @!P1 BRA `(.L_x_305) ;  /* 0xfffffffc00f09947 */ /* 0x004fea000383ffff */
[----:B------:R-:W-:Y:S05]  /*8330*/  BRA `(.L_x_324) ;  /* 0xfffffff800847947 */ /* 0x000fea000383ffff */
.L_x_306:
[----:B--2---:R2:W3:Y:S02]  /*8340*/  SYNCS.PHASECHK.TRANS64.TRYWAIT P1, [R3+URZ], R2 ;  /* 0x00000002030075a7 */ /* 0x0044e4000802017f */
[----:B---3--:R-:W-:Y:S05]  /*8350*/  @!P1 NANOSLEEP.SYNCS 0x989680 ;  /* 0x009896800000995d */ /* 0x008fea0003900000 */
[----:B------:R-:W3:Y:S02]  /*8360*/  @!P1 SYNCS.PHASECHK.TRANS64 P1, [R3+URZ], R2 ;  /* 0x00000002030095a7 */ /* 0x000ee4000802007f */
[----:B---3--:R-:W-:Y:S05]  /*8370*/  @!P1 BRA `(.L_x_306) ;  /* 0xfffffffc00f09947 */ /* 0x008fea000383ffff */
[----:B------:R-:W-:Y:S05]  /*8380*/  BRA `(.L_x_325) ;  /* 0xfffffff800787947 */ /* 0x000fea000383ffff */
.L_x_308:
[----:B--2---:R2:W3:Y:S02]  /*8390*/  SYNCS.PHASECHK.TRANS64.TRYWAIT P0, [R0+URZ], R5 ;  /* 0x00000005000075a7 */ /* 0x0044e4000800017f */
[----:B---3--:R-:W-:Y:S05]  /*83a0*/  @!P0 NANOSLEEP.SYNCS 0x989680 ;  /* 0x009896800000895d */ /* 0x008fea0003900000 */
[----:B------:R-:W3:Y:S02]  /*83b0*/  @!P0 SYNCS.PHASECHK.TRANS64 P0, [R0+URZ], R5 ;  /* 0x00000005000085a7 */ /* 0x000ee4000800007f */
[----:B---3--:R-:W-:Y:S05]  /*83c0*/  @!P0 BRA `(.L_x_308) ;  /* 0xfffffffc00f08947 */ /* 0x008fea000383ffff */
[----:B------:R-:W-:Y:S05]  /*83d0*/  BRA `(.L_x_326) ;  /* 0xfffffff8007c7947 */ /* 0x000fea000383ffff */
.L_x_327:
        /* <DEDUP_REMOVED lines=10> */
.L_x_6555:


//--------------------- .text._ZN7cutlass13device_kernelIN5flash11enable_sm90INS1_16FlashAttnBwdSm90INS1_25CollectiveMainloopBwdSm90ILi2ELi2ELi2EN4cute5tupleIJNS5_1CILi1EEES8_S8_EEENS6_IJNS7_ILi64EEENS7_ILi128EEENS7_ILi96EEEEEENS_6half_tEfNS_4arch4Sm90ELb0ELb0ELb1ELb0ELb1ELb1ELb0ELb0ELi2ELi1ELi2ELi1ELb1EEENS1_24CollectiveEpilogueBwdGQAISD_fSG_Li256ELb0ELb1EEENS1_19SingleTileSchedulerILb0ELb0ELb0ELi128EEEEEEEEEvNT_6ParamsE --------------------------
	.section	.text._ZN7cutlass13device_kernelIN5flash11enable_sm90INS1_16FlashAttnBwdSm90INS1_25CollectiveMainloopBwdSm90ILi2ELi2ELi2EN4cute5tupleIJNS5_1CILi1EEES8_S8_EEENS6_IJNS7_ILi64EEENS7_ILi128EEENS7_ILi96EEEEEENS_6half_tEfNS_4arch4Sm90ELb0ELb0ELb1ELb0ELb1ELb1ELb0ELb0ELi2ELi1ELi2ELi1ELb1EEENS1_24CollectiveEpilogueBwdGQAISD_fSG_Li256ELb0ELb1EEENS1_19SingleTileSchedulerILb0ELb0ELb0ELi128EEEEEEEEEvNT_6ParamsE,"ax",@progbits
	.align	128
.text._ZN7cutlass13device_kernelIN5flash11enable_sm90INS1_16FlashAttnBwdSm90INS1_25CollectiveMainloopBwdSm90ILi2ELi2ELi2EN4cute5tupleIJNS5_1CILi1EEES8_S8_EEENS6_IJNS7_ILi64EEENS7_ILi128EEENS7_ILi96EEEEEENS_6half_tEfNS_4arch4Sm90ELb0ELb0ELb1ELb0ELb1ELb1ELb0ELb0ELi2ELi1ELi2ELi1ELb1EEENS1_24CollectiveEpilogueBwdGQAISD_fSG_Li256ELb0ELb1EEENS1_19SingleTileSchedulerILb0ELb0ELb0ELi128EEEEEEEEEvNT_6ParamsE:
        .type           _ZN7cutlass13device_kernelIN5flash11enable_sm90INS1_16FlashAttnBwdSm90INS1_25CollectiveMainloopBwdSm90ILi2ELi2ELi2EN4cute5tupleIJNS5_1CILi1EEES8_S8_EEENS6_IJNS7_ILi64EEENS7_ILi128EEENS7_ILi96EEEEEENS_6half_tEfNS_4arch4Sm90ELb0ELb0ELb1ELb0ELb1ELb1ELb0ELb0ELi2ELi1ELi2ELi1ELb1EEENS1_24CollectiveEpilogueBwdGQAISD_fSG_Li256ELb0ELb1EEENS1_19SingleTileSchedulerILb0ELb0ELb0ELi128EEEEEEEEEvNT_6ParamsE,@function
        .size           _ZN7cutlass13device_kernelIN5flash11enable_sm90INS1_16FlashAttnBwdSm90INS1_25CollectiveMainloopBwdSm90ILi2ELi2ELi2EN4cute5tupleIJNS5_1CILi1EEES8_S8_EEENS6_IJNS7_ILi64EEENS7_ILi128EEENS7_ILi96EEEEEENS_6half_tEfNS_4arch4Sm90ELb0ELb0ELb1ELb0ELb1ELb1ELb0ELb0ELi2ELi1ELi2ELi1ELb1EEENS1_24CollectiveEpilogueBwdGQAISD_fSG_Li256ELb0ELb1EEENS1_19SingleTileSchedulerILb0ELb0ELb0ELi128EEEEEEEEEvNT_6ParamsE,(.L_x_6556 - _ZN7cutlass13device_kernelIN5flash11enable_sm90INS1_16FlashAttnBwdSm90INS1_25CollectiveMainloopBwdSm90ILi2ELi2ELi2EN4cute5tupleIJNS5_1CILi1EEES8_S8_EEENS6_IJNS7_ILi64EEENS7_ILi128EEENS7_ILi96EEEEEENS_6half_tEfNS_4arch4Sm90ELb0ELb0ELb1ELb0ELb1ELb1ELb0ELb0ELi2ELi1ELi2ELi1ELb1EEENS1_24CollectiveEpilogueBwdGQAISD_fSG_Li256ELb0ELb1EEENS1_19SingleTileSchedulerILb0ELb0ELb0ELi128EEEEEEEEEvNT_6ParamsE)
        .other          _ZN7cutlass13device_kernelIN5flash11enable_sm90INS1_16FlashAttnBwdSm90INS1_25CollectiveMainloopBwdSm90ILi2ELi2ELi2EN4cute5tupleIJNS5_1CILi1EEES8_S8_EEENS6_IJNS7_ILi64EEENS7_ILi128EEENS7_ILi96EEEEEENS_6half_tEfNS_4arch4Sm90ELb0ELb0ELb1ELb0ELb1ELb1ELb0ELb0ELi2ELi1ELi2ELi1ELb1EEENS1_24CollectiveEpilogueBwdGQAISD_fSG_Li256ELb0ELb1EEENS1_19SingleTileSchedulerILb0ELb0ELb0ELi128EEEEEEEEEvNT_6ParamsE,@"STO_CUDA_ENTRY STV_DEFAULT"
_ZN7cutlass13device_kernelIN5flash11enable_sm90INS1_16FlashAttnBwdSm90INS1_25CollectiveMainloopBwdSm90ILi2ELi2ELi2EN4cute5tupleIJNS5_1CILi1EEES8_S8_EEENS6_IJNS7_ILi64EEENS7_ILi128EEENS7_ILi96EEEEEENS_6half_tEfNS_4arch4Sm90ELb0ELb0ELb1ELb0ELb1ELb1ELb0ELb0ELi2ELi1ELi2ELi1ELb1EEENS1_24CollectiveEpilogueBwdGQAISD_fSG_Li256ELb0ELb1EEENS1_19SingleTileSchedulerILb0ELb0ELb0ELi128EEEEEEEEEvNT_6ParamsE:
        /* <DEDUP_REMOVED lines=23> */
.L_x_329:
[----:B------:R-:W-:Y:S05]  /*0170*/  BSYNC B0 ;  /* 0x0000000000007941 */ /* 0x000fea0003800000 */
.L_x_328:
        /* <DEDUP_REMOVED lines=37> */
.L_x_330:
        /* <DEDUP_REMOVED lines=22> */
.L_x_331:
[----:B------:R-:W-:Y:S01]  /*0530*/  PLOP3.LUT P0, PT, PT, PT, UP0, 0x80, 0x0 ;  /* 0x000000000000781c */ /* 0x000fe20003f0f008 */
[----:B------:R-:W-:Y:S01]  /*0540*/  NOP ;  /* 0x0000000000007918 */ /* 0x000fe20000000000 */
[----:B------:R-:W-:Y:S01]  /*0550*/  ULDC.64 UR46, c[0x0][0x208] ;  /* 0x00008200002e7ab9 */ /* 0x000fe20000000a00 */
[----:B------:R-:W-:Y:S01]  /*0560*/  BSSY B6, `(.L_x_332) ;  /* 0x0000863000067945 */ /* 0x000fe20003800000 */
[----:B-12-4-:R-:W-:Y:S09]  /*0570*/  BAR.SYNC.DEFER_BLOCKING 0x0 ;  /* 0x0000000000007b1d */ /* 0x016ff20000010000 */
[----:B------:R-:W-:Y:S05]  /*0580*/  @!P0 BRA `(.L_x_333) ;  /* 0x0000004c00d08947 */ /* 0x000fea0003800000 */
.L_x_334:
        /* <DEDUP_REMOVED lines=33> */
.L_x_337:
        /* <DEDUP_REMOVED lines=15> */
.L_x_336:
        /* <DEDUP_REMOVED lines=22> */
.L_x_339:
        /* <DEDUP_REMOVED lines=15> */
.L_x_338:
[----:B------:R-:W-:Y:S01]  /*0ae0*/  SHF.R.S32.HI R41, RZ, 0x1f, R22 ;  /* 0x0000001fff297819 */ /* 0x000fe20000011416 */
[----:B------:R-:W-:-:S03]  /*0af0*/  UMOV UR4, 0xffffffff ;  /* 0xffffffff00047882 */ /* 0x000fc60000000000 */
[----:B------:R-:W-:-:S04]  /*0b00*/  LEA.HI R0, R41, R22, RZ, 0x7 ;  /* 0x0000001629007211 */ /* 0x000fc800078f38ff */
[----:B------:R-:W-:Y:S01]  /*0b10*/  SHF.R.S32.HI R16, RZ, 0x7, R0 ;  /* 0x00000007ff107819 */ /* 0x000fe20000011400 */
[----:B------:R-:W-:Y:S06]  /*0b20*/  BRA.DIV UR4, `(.L_x_340) ;  /* 0x0000008204207947 */ /* 0x000fec000b800000 */
[----:B------:R1:W2:Y:S02]  /*0b30*/  SHFL.IDX PT, R14, R16, RZ, 0x1f ;  /* 0x00001fff100e7589 */ /* 0x0002a400000e0000 */
.L_x_438:
        /* <DEDUP_REMOVED lines=15> */
.L_x_341:
        /* <DEDUP_REMOVED lines=19> */
.L_x_343:
        /* <DEDUP_REMOVED lines=177> */
.L_x_355:
[----:B------:R-:W-:-:S06]  /*1870*/  UISETP.NE.AND UP0, UPT, UR11, 0x3, UPT ;  /* 0x000000030b00788c */ /* 0x000fcc000bf05270 */
[----:B------:R-:W-:-:S13]  /*1880*/  PLOP3.LUT P0, PT, PT, PT, UP0, 0x80, 0x0 ;  /* 0x000000000000781c */ /* 0x000fda0003f0f008 */
[----:B-1----:R-:W-:Y:S05]  /*1890*/  @!P0 BRA `(.L_x_345) ;  /* 0x0000000000048947 */ /* 0x002fea0003800000 */
[----:B------:R-:W-:Y:S01]  /*18a0*/  BPT.TRAP 0x1 ;  /* 0x000000040000795c */ /* 0x000fe20000300000 */
.L_x_345:
[----:B------:R-:W-:Y:S01]  /*18b0*/  R2UR UR8, R18 ;  /* 0x00000000120872ca */ /* 0x000fe200000e0000 */
[----:B------:R-:W-:-:S05]  /*18c0*/  IMAD.U32 R120, RZ, RZ, UR5 ;  /* 0x00000005ff787e24 */ /* 0x000fca000f8e00ff */
[----:B------:R-:W-:-:S07]  /*18d0*/  SHF.L.U32 R120, R120, 0x1f, RZ ;  /* 0x0000001f78787819 */ /* 0x000fce00000006ff */
[----:B------:R-:W-:-:S09]  /*18e0*/  ULEA UR8, UR6, UR8, 0x3 ;  /* 0x0000000806087291 */ /* 0x000fd2000f8e183f */
[----:B------:R2:W3:Y:S01]  /*18f0*/  SYNCS.PHASECHK.TRANS64.TRYWAIT P1, [UR8+0x26810], R120 ;  /* 0x02681078ff0075a7 */ /* 0x0004e20008020148 */
[----:B------:R-:W-:Y:S05]  /*1900*/  @!P0 BRA `(.L_x_346) ;  /* 0x0000000000048947 */ /* 0x000fea0003800000 */
[----:B------:R-:W-:Y:S01]  /*1910*/  BPT.TRAP 0x1 ;  /* 0x000000040000795c */ /* 0x000fe20000300000 */
.L_x_346:
[----:B---3--:R-:W-:Y:S05]  /*1920*/  @P1 BRA `(.L_x_347) ;  /* 0x0000000000081947 */ /* 0x008fea0003800000 */
[----:B------:R-:W3:Y:S02]  /*1930*/  SYNCS.PHASECHK.TRANS64.TRYWAIT P1, [UR8+0x26810], R120 ;  /* 0x02681078ff0075a7 */ /* 0x000ee40008020148 */
[----:B---3--:R-:W-:Y:S05]  /*1940*/  @!P1 BRA `(.L_x_348) ;  /* 0x0000007000cc9947 */ /* 0x008fea0003800000 */
.L_x_347:
        /* <DEDUP_REMOVED lines=67> */
.L_x_349:
[----:B------:R1:W1:Y:S01]  /*1d80*/  SYNCS.PHASECHK.TRANS64.TRYWAIT P1, [UR8+0x26830], R120 ;  /* 0x02683078ff0075a7 */ /* 0x0002620008020148 */
[----:B------:R-:W-:Y:S05]  /*1d90*/  @!P0 BRA `(.L_x_350) ;  /* 0x0000000000048947 */ /* 0x000fea0003800000 */
[----:B------:R-:W-:Y:S01]  /*1da0*/  BPT.TRAP 0x1 ;  /* 0x000000040000795c */ /* 0x000fe20000300000 */
.L_x_350:
[----:B-1----:R-:W-:Y:S05]  /*1db0*/  @P1 BRA `(.L_x_351) ;  /* 0x0000000000081947 */ /* 0x002fea0003800000 */
[----:B------:R-:W1:Y:S02]  /*1dc0*/  SYNCS.PHASECHK.TRANS64.TRYWAIT P1, [UR8+0x26830], R120 ;  /* 0x02683078ff0075a7 */ /* 0x000e640008020148 */
[----:B-1----:R-:W-:Y:S05]  /*1dd0*/  @!P1 BRA `(.L_x_352) ;  /* 0x0000006c00c09947 */ /* 0x002fea0003800000 */
.L_x_351:
[----:B------:R-:W-:Y:S01]  /*1de0*/  R2UR UR10, R18 ;  /* 0x00000000120a72ca */ /* 0x000fe200000e0000 */
[----:B--2---:R-:W-:Y:S01]  /*1df0*/  WARPGROUP.ARRIVE ;  /* 0x00000000000079c5 */ /* 0x004fe20000000000 */
[----:B------:R-:W-:Y:S01]  /*1e00*/  UMOV UR19, 0x80000020 ;  /* 0x8000002000137882 */ /* 0x000fe20000000000 */
[----:B------:R-:W-:Y:S01]  /*1e10*/  FMUL.FTZ R208, R152, UR13 ;  /* 0x0000000d98d07c20 */ /* 0x000fe20008410000 */
[----:B------:R-:W-:Y:S01]  /*1e20*/  FMUL.FTZ R212, R153, UR13 ;  /* 0x0000000d99d47c20 */ /* 0x000fe20008410000 */
[----:B------:R-:W-:Y:S01]  /*1e30*/  FMUL.FTZ R213, R154, UR13 ;  /* 0x0000000d9ad57c20 */ /* 0x000fe20008410000 */
[----:B------:R-:W-:Y:S01]  /*1e40*/  FMUL.FTZ R214, R155, UR13 ;  /* 0x0000000d9bd67c20 */ /* 0x000fe20008410000 */
[----:B------:R-:W-:Y:S01]  /*1e50*/  FMUL.FTZ R154, R156, UR13 ;  /* 0x0000000d9c9a7c20 */ /* 0x000fe20008410000 */
[----:B------:R-:W-:Y:S01]  /*1e60*/  FMUL.FTZ R155, R157, UR13 ;  /* 0x0000000d9d9b7c20 */ /* 0x000fe20008410000 */
[----:B------:R-:W1:Y:S01]  /*1e70*/  MUFU.TANH R208, R208 ;  /* 0x000000d000d07308 */ /* 0x000e620000002400 */
[----:B------:R-:W-:Y:S01]  /*1e80*/  ISETP.GT.AND P2, PT, R3, RZ, PT ;  /* 0x000000ff0300720c */ /* 0x000fe20003f44270 */
        /* <DEDUP_REMOVED lines=9> */
[----:B------:R-:W-:Y:S01]  /*1f20*/  FMUL.FTZ R216, R167, UR13 ;  /* 0x0000000da7d87c20 */ /* 0x000fe20008410000 */
[----:B------:R-:W-:Y:S01]  /*1f30*/  ULOP3.LUT UR10, UR10, 0x3fff, URZ, 0xc0, !UPT ;  /* 0x00003fff0a0a7892 */ /* 0x000fe2000f8ec03f */
[----:B------:R-:W-:Y:S01]  /*1f40*/  ISETP.GT.AND P1, PT, R3, 0x8, PT ;  /* 0x000000080300780c */ /* 0x000fe20003f24270 */
        /* <DEDUP_REMOVED lines=20> */
[----:B------:R-:W-:Y:S01]  /*2090*/  FFMA.FTZ R183, R152, UR14, -R21 ;  /* 0x0000000e98b77c23 */ /* 0x000fe20008010815 */
[----:B-----5:R-:W-:Y:S01]  /*20a0*/  FSEL R153, R154, -INF , P2 ;  /* 0xff8000009a997808 */ /* 0x020fe20001000000 */
[----:B------:R-:W-:Y:S01]  /*20b0*/  FMUL.FTZ R165, R165, UR13 ;  /* 0x0000000da5a57c20 */ /* 0x000fe20008410000 */
[----:B------:R-:W-:Y:S01]  /*20c0*/  FMUL.FTZ R220, R171, UR13 ;  /* 0x0000000dabdc7c20 */ /* 0x000fe20008410000 */
[----:B------:R-:W-:Y:S01]  /*20d0*/  FMUL.FTZ R221, R174, UR13 ;  /* 0x0000000daedd7c20 */ /* 0x000fe20008410000 */
[----:B------:R-:W-:Y:S01]  /*20e0*/  FMUL.FTZ R222, R177, UR13 ;  /* 0x0000000db1de7c20 */ /* 0x000fe20008410000 */
[----:B------:R-:W-:Y:S01]  /*20f0*/  FFMA.FTZ R166, R153, UR14, -R210 ;  /* 0x0000000e99a67c23 */ /* 0x000fe200080108d2 */
[----:B------:R-:W5:Y:S01]  /*2100*/  MUFU.TANH R214, R214 ;  /* 0x000000d600d67308 */ /* 0x000f620000002400 */
[----:B-1----:R-:W-:Y:S01]  /*2110*/  FSEL R152, R155, -INF , P2 ;  /* 0xff8000009b987808 */ /* 0x002fe20001000000 */
[----:B------:R-:W-:Y:S01]  /*2120*/  FMUL.FTZ R172, R172, UR13 ;  /* 0x0000000dacac7c20 */ /* 0x000fe20008410000 */
[----:B------:R-:W-:Y:S01]  /*2130*/  FMUL.FTZ R173, R173, UR13 ;  /* 0x0000000dadad7c20 */ /* 0x000fe20008410000 */
[----:B------:R-:W-:Y:S01]  /*2140*/  FMUL.FTZ R175, R175, UR13 ;  /* 0x0000000dafaf7c20 */ /* 0x000fe20008410000 */
[----:B------:R-:W-:Y:S01]  /*2150*/  FFMA.FTZ R208, -R208, R208, 1 ;  /* 0x3f800000d0d07423 */ /* 0x000fe200000101d0 */
[----:B------:R-:W-:Y:S01]  /*2160*/  FFMA.FTZ R167, R152, UR14, -R211 ;  /* 0x0000000e98a77c23 */ /* 0x000fe200080108d3 */
[----:B------:R-:W-:Y:S01]  /*2170*/  FFMA.FTZ R154, -R154, R154, 1 ;  /* 0x3f8000009a9a7423 */ /* 0x000fe2000001019a */
        /* <DEDUP_REMOVED lines=11> */
[----:B------:R-:W-:Y:S01]  /*2230*/  FMUL.FTZ R181, R181, UR13 ;  /* 0x0000000db5b57c20 */ /* 0x000fe20008410000 */
[----:B------:R-:W-:-:S02]  /*2240*/  ULOP3.LUT UR10, UR10, 0x1000000, URZ, 0xfc, !UPT ;  /* 0x010000000a0a7892 */ /* 0x000fc4000f8efc3f */
[----:B------:R-:W-:Y:S02]  /*2250*/  FFMA.FTZ R170, R20, UR14, -R21 ;  /* 0x0000000e14aa7c23 */ /* 0x000fe40008010815 */
[----:B------:R-:W5:Y:S01]  /*2260*/  MUFU.TANH R157, R157 ;  /* 0x0000009d009d7308 */ /* 0x000f620000002400 */
[C---:B-1----:R-:W-:Y:S01]  /*2270*/  FSEL R163, R156.reuse, -INF , P2 ;  /* 0xff8000009ca37808 */ /* 0x042fe20001000000 */
[----:B------:R-:W-:Y:S01]  /*2280*/  FFMA.FTZ R156, -R156, R156, 1 ;  /* 0x3f8000009c9c7423 */ /* 0x000fe2000001019c */
[----:B------:R-:W-:-:S03]  /*2290*/  UIMAD UR10, UR6, 0x300, UR10 ;  /* 0x00000300060a78a4 */ /* 0x000fc6000f8e020a */
[----:B------:R-:W-:Y:S02]  /*22a0*/  FFMA.FTZ R162, R163, UR14, -R12 ;  /* 0x0000000ea3a27c23 */ /* 0x000fe4000801080c */
[----:B------:R-:W1:Y:S01]  /*22b0*/  MUFU.TANH R159, R159 ;  /* 0x0000009f009f7308 */ /* 0x000e620000002400 */
[----:B--2---:R-:W-:-:S05]  /*22c0*/  FSEL R168, R158, -INF , P2 ;  /* 0xff8000009ea87808 */ /* 0x004fca0001000000 */
[----:B------:R-:W-:Y:S02]  /*22d0*/  FFMA.FTZ R163, R168, UR14, -R13 ;  /* 0x0000000ea8a37c23 */ /* 0x000fe4000801080d */
[----:B------:R-:W2:Y:S01]  /*22e0*/  MUFU.TANH R160, R160 ;  /* 0x000000a000a07308 */ /* 0x000ea20000002400 */
[C---:B-----5:R-:W-:Y:S01]  /*22f0*/  FSEL R21, R157.reuse, -INF , P1 ;  /* 0xff8000009d157808 */ /* 0x060fe20000800000 */
[----:B------:R-:W-:-:S04]  /*2300*/  FFMA.FTZ R157, -R157, R157, 1 ;  /* 0x3f8000009d9d7423 */ /* 0x000fc8000001019d */
[----:B------:R-:W-:Y:S02]  /*2310*/  FFMA.FTZ R168, R21, UR14, -R210 ;  /* 0x0000000e15a87c23 */ /* 0x000fe400080108d2 */
[----:B------:R-:W5:Y:S01]  /*2320*/  MUFU.TANH R161, R161 ;  /* 0x000000a100a17308 */ /* 0x000f620000002400 */
[----:B-1----:R-:W-:-:S05]  /*2330*/  FSEL R20, R159, -INF , P1 ;  /* 0xff8000009f147808 */ /* 0x002fca0000800000 */
[----:B------:R-:W-:Y:S02]  /*2340*/  FFMA.FTZ R211, R20, UR14, -R211 ;  /* 0x0000000e14d37c23 */ /* 0x000fe400080108d3 */
[----:B------:R-:W1:Y:S01]  /*2350*/  MUFU.TANH R164, R164 ;  /* 0x000000a400a47308 */ /* 0x000e620000002400 */
[C---:B--2---:R-:W-:Y:S01]  /*2360*/  FSEL R171, R160.reuse, -INF , P1 ;  /* 0xff800000a0ab7808 */ /* 0x044fe20000800000 */
[----:B------:R-:W-:-:S04]  /*2370*/  FFMA.FTZ R160, -R160, R160, 1 ;  /* 0x3f800000a0a07423 */ /* 0x000fc800000101a0 */
[----:B------:R-:W-:Y:S02]  /*2380*/  FFMA.FTZ R174, R171, UR14, -R12 ;  /* 0x0000000eabae7c23 */ /* 0x000fe4000801080c */
[----:B------:R-:W-:Y:S01]  /*2390*/  MUFU.TANH R215, R215 ;  /* 0x000000d700d77308 */ /* 0x000fe20000002400 */
[----:B-----5:R-:W-:Y:S01]  /*23a0*/  FSEL R12, R161, -INF , P1 ;  /* 0xff800000a10c7808 */ /* 0x020fe20000800000 */
[----:B------:R-:W-:Y:S02]  /*23b0*/  WARPGROUP.DEPBAR.LE gsb0, 0x0 ;  /* 0x00008000000079c5 */ /* 0x000fe40000010000 */
[----:B------:R-:W-:Y:S02]  /*23c0*/  WARPGROUP.ARRIVE ;  /* 0x00000000000079c5 */ /* 0x000fe40000000000 */
[----:B------:R-:W-:Y:S02]  /*23d0*/  FFMA.FTZ R177, R12, UR14, -R13 ;  /* 0x0000000e0cb17c23 */ /* 0x000fe4000801080d */
[----:B------:R-:W2:Y:S01]  /*23e0*/  MUFU.TANH R165, R165 ;  /* 0x000000a500a57308 */ /* 0x000ea20000002400 */
[----:B-1----:R-:W-:Y:S01]  /*23f0*/  FSEL R13, R164, -INF , P2 ;  /* 0xff800000a40d7808 */ /* 0x002fe20001000000 */
[----:B------:R-:W-:Y:S01]  /*2400*/  HGMMA.64x64x16.F32 R120, R196, gdesc[UR16], R120, gsb0 ;  /* 0x00e00010c4787df0 */ /* 0x000fe20008000878 */
[----:B------:R-:W-:Y:S01]  /*2410*/  UMOV UR18, UR16 ;  /* 0x0000001000127c82 */ /* 0x000fe20008000000 */
[----:B------:R-:W-:Y:S01]  /*2420*/  UMOV UR19, 0x80000020 ;  /* 0x8000002000137882 */ /* 0x000fe20000000000 */
[----:B------:R-:W-:Y:S01]  /*2430*/  UIADD3 UR16, UR12, 0x102, URZ ;  /* 0x000001020c107890 */ /* 0x000fe2000fffe03f */
[----:B------:R-:W-:-:S02]  /*2440*/  FFMA.FTZ R13, R13, UR14, -R14 ;  /* 0x0000000e0d0d7c23 */ /* 0x000fc4000801080e */
[----:B------:R-:W1:Y:S08]  /*2450*/  MUFU.EX2 R183, R183 ;  /* 0x000000b700b77308 */ /* 0x000e700000000800 */
[----:B------:R-:W5:Y:S01]  /*2460*/  MUFU.EX2 R224, R224 ;  /* 0x000000e000e07308 */ /* 0x000f620000000800 */
[----:B--2---:R-:W-:-:S07]  /*2470*/  FSEL R12, R165, -INF , P2 ;  /* 0xff800000a50c7808 */ /* 0x004fce0001000000 */
[----:B------:R-:W-:Y:S08]  /*2480*/  MUFU.TANH R218, R218 ;  /* 0x000000da00da7308 */ /* 0x000ff00000002400 */
[----:B------:R-:W-:Y:S08]  /*2490*/  MUFU.TANH R220, R220 ;  /* 0x000000dc00dc7308 */ /* 0x000ff00000002400 */
[----:B------:R-:W2:Y:S08]  /*24a0*/  MUFU.EX2 R169, R169 ;  /* 0x000000a900a97308 */ /* 0x000eb00000000800 */
[----:B------:R-:W3:Y:S08]  /*24b0*/  MUFU.EX2 R170, R170 ;  /* 0x000000aa00aa7308 */ /* 0x000ef00000000800 */
[----:B------:R4:W-:Y:S08]  /*24c0*/  MUFU.EX2 R171, R211 ;  /* 0x000000d300ab7308 */ /* 0x0009f00000000800 */
[----:B------:R-:W3:Y:S01]  /*24d0*/  MUFU.TANH R216, R216 ;  /* 0x000000d800d87308 */ /* 0x000ee20000002400 */
[----:B----4-:R-:W-:-:S07]  /*24e0*/  FFMA.FTZ R211, R12, UR14, -R15 ;  /* 0x0000000e0cd37c23 */ /* 0x010fce000801080f */
[----:B------:R-:W4:Y:S01]  /*24f0*/  MUFU.TANH R217, R217 ;  /* 0x000000d900d97308 */ /* 0x000f220000002400 */
[----:B------:R-:W-:Y:S02]  /*2500*/  WARPGROUP.DEPBAR.LE gsb0, 0x0 ;  /* 0x00008000000079c5 */ /* 0x000fe40000010000 */
[----:B------:R-:W-:-:S05]  /*2510*/  WARPGROUP.ARRIVE ;  /* 0x00000000000079c5 */ /* 0x000fca0000000000 */
[----:B------:R-:W4:Y:S01]  /*2520*/  MUFU.TANH R219, R219 ;  /* 0x000000db00db7308 */ /* 0x000f220000002400 */
[----:B------:R-:W-:Y:S01]  /*2530*/  HGMMA.64x64x16.F32 R120, R188, gdesc[UR16], R120, gsb0 ;  /* 0x00e00010bc787df0 */ /* 0x000fe20008000878 */
[----:B------:R-:W-:Y:S01]  /*2540*/  UMOV UR18, UR16 ;  /* 0x0000001000127c82 */ /* 0x000fe20008000000 */
[----:B------:R-:W-:Y:S01]  /*2550*/  UMOV UR19, 0x80000020 ;  /* 0x8000002000137882 */ /* 0x000fe20000000000 */
[----:B------:R-:W-:-:S04]  /*2560*/  UIADD3 UR16, UR12, 0x200, URZ ;  /* 0x000002000c107890 */ /* 0x000fc8000fffe03f */
[----:B------:R-:W4:Y:S01]  /*2570*/  MUFU.TANH R221, R221 ;  /* 0x000000dd00dd7308 */ /* 0x000f220000002400 */
[----:B------:R-:W-:-:S07]  /*2580*/  UIADD3 UR12, UR12, 0x202, URZ ;  /* 0x000002020c0c7890 */ /* 0x000fce000fffe03f */
[----:B------:R-:W4:Y:S08]  /*2590*/  MUFU.TANH R172, R172 ;  /* 0x000000ac00ac7308 */ /* 0x000f300000002400 */
[----:B------:R-:W4:Y:S08]  /*25a0*/  MUFU.EX2 R166, R166 ;  /* 0x000000a600a67308 */ /* 0x000f300000000800 */
[----:B------:R-:W-:Y:S08]  /*25b0*/  MUFU.EX2 R167, R167 ;  /* 0x000000a700a77308 */ /* 0x000ff00000000800 */
[----:B------:R-:W-:Y:S08]  /*25c0*/  MUFU.EX2 R168, R168 ;  /* 0x000000a800a87308 */ /* 0x000ff00000000800 */
[----:B------:R-:W-:Y:S08]  /*25d0*/  MUFU.TANH R173, R173 ;  /* 0x000000ad00ad7308 */ /* 0x000ff00000002400 */
[----:B------:R-:W-:Y:S08]  /*25e0*/  MUFU.TANH R175, R175 ;  /* 0x000000af00af7308 */ /* 0x000ff00000002400 */
[----:B------:R-:W-:Y:S08]  /*25f0*/  MUFU.EX2 R162, R162 ;  /* 0x000000a200a27308 */ /* 0x000ff00000000800 */
[----:B------:R-:W-:Y:S08]  /*2600*/  MUFU.EX2 R163, R163 ;  /* 0x000000a300a37308 */ /* 0x000ff00000000800 */
[----:B------:R-:W-:Y:S01]  /*2610*/  MUFU.TANH R176, R176 ;  /* 0x000000b000b07308 */ /* 0x000fe20000002400 */
        /* <DEDUP_REMOVED lines=9> */
[----:B------:R-:W4:Y:S08]  /*26b0*/  MUFU.TANH R180, R180 ;  /* 0x000000b400b47308 */ /* 0x000f300000002400 */
[----:B------:R-:W4:Y:S08]  /*26c0*/  MUFU.TANH R182, R182 ;  /* 0x000000b600b67308 */ /* 0x000f300000002400 */
[----:B------:R-:W-:Y:S08]  /*26d0*/  MUFU.TANH R223, R223 ;  /* 0x000000df00df7308 */ /* 0x000ff00000002400 */
[----:B------:R-:W4:Y:S08]  /*26e0*/  MUFU.EX2 R174, R174 ;  /* 0x000000ae00ae7308 */ /* 0x000f300000000800 */
[----:B------:R-:W4:Y:S08]  /*26f0*/  MUFU.EX2 R177, R177 ;  /* 0x000000b100b17308 */ /* 0x000f300000000800 */
[----:B------:R-:W4:Y:S08]  /*2700*/  MUFU.TANH R181, R181 ;  /* 0x000000b500b57308 */ /* 0x000f300000002400 */
        /* <DEDUP_REMOVED lines=14> */
[----:B------:R-:W2:Y:S01]  /*27f0*/  LDS.64 R20, [R22+0x1e220] ;  /* 0x01e2200016147984 */ /* 0x000ea20000000a00 */
[--C-:B-1----:R-:W-:Y:S01]  /*2800*/  FADD.FTZ R227, R123, -R153.reuse ;  /* 0x800000997be37221 */ /* 0x102fe20000010000 */
[----:B------:R-:W-:Y:S01]  /*2810*/  FSEL R123, R215, -INF , P1 ;  /* 0xff800000d77b7808 */ /* 0x000fe20000800000 */
[--C-:B------:R-:W-:Y:S01]  /*2820*/  FADD.FTZ R225, R120, -R152.reuse ;  /* 0x8000009878e17221 */ /* 0x100fe20000010000 */
[----:B------:R-:W-:Y:S01]  /*2830*/  FADD.FTZ R210, R121, -R153 ;  /* 0x8000009979d27221 */ /* 0x000fe20000010000 */
[----:B------:R-:W-:Y:S01]  /*2840*/  FADD.FTZ R122, R122, -R152 ;  /* 0x800000987a7a7221 */ /* 0x000fe20000010000 */
[----:B------:R-:W-:Y:S01]  /*2850*/  FFMA.FTZ R152, -R212, R212, 1 ;  /* 0x3f800000d4987423 */ /* 0x000fe200000101d4 */
[----:B------:R-:W-:Y:S01]  /*2860*/  FFMA.FTZ R120, R123, UR14, -R14 ;  /* 0x0000000e7b787c23 */ /* 0x000fe2000801080e */
[----:B------:R-:W-:Y:S01]  /*2870*/  FMUL.FTZ R153, R183, R210 ;  /* 0x000000d2b7997220 */ /* 0x000fe20000410000 */
[----:B------:R1:W-:Y:S01]  /*2880*/  MUFU.EX2 R14, R13 ;  /* 0x0000000d000e7308 */ /* 0x0003e20000000800 */
[----:B------:R-:W-:Y:S01]  /*2890*/  FFMA.FTZ R123, -R213, R213, 1 ;  /* 0x3f800000d57b7423 */ /* 0x000fe200000101d5 */
[----:B-----5:R-:W-:Y:S01]  /*28a0*/  FMUL.FTZ R225, R224, R225 ;  /* 0x000000e1e0e17220 */ /* 0x020fe20000410000 */
[----:B------:R-:W-:Y:S01]  /*28b0*/  FMUL.FTZ R152, R152, R153 ;  /* 0x0000009998987220 */ /* 0x000fe20000410000 */
[--C-:B--2---:R-:W-:Y:S01]  /*28c0*/  FADD.FTZ R153, R124, -R20.reuse ;  /* 0x800000147c997221 */ /* 0x104fe20000010000 */
[----:B------:R-:W-:Y:S01]  /*28d0*/  FADD.FTZ R213, R126, -R20 ;  /* 0x800000147ed57221 */ /* 0x000fe20000010000 */
[----:B------:R-:W-:Y:S01]  /*28e0*/  FMUL.FTZ R122, R169, R122 ;  /* 0x0000007aa97a7220 */ /* 0x000fe20000410000 */
[----:B------:R-:W-:Y:S01]  /*28f0*/  FSEL R20, R218, -INF , P2 ;  /* 0xff800000da147808 */ /* 0x000fe20001000000 */
[----:B---3--:R-:W-:Y:S01]  /*2900*/  FMUL.FTZ R227, R170, R227 ;  /* 0x000000e3aae37220 */ /* 0x008fe20000410000 */
[----:B-1----:R-:W1:Y:S01]  /*2910*/  LDS.64 R12, [R22+0x1e240] ;  /* 0x01e24000160c7984 */ /* 0x002e620000000a00 */
[----:B------:R-:W-:Y:S01]  /*2920*/  FSEL R126, R220, -INF , P1 ;  /* 0xff800000dc7e7808 */ /* 0x000fe20000800000 */
[----:B------:R-:W-:Y:S01]  /*2930*/  FMUL.FTZ R121, R208, R225 ;  /* 0x000000e1d0797220 */ /* 0x000fe20000410000 */
[----:B------:R-:W-:Y:S01]  /*2940*/  FSEL R208, R216, -INF , P1 ;  /* 0xff800000d8d07808 */ /* 0x000fe20000800000 */
[----:B------:R-:W-:Y:S01]  /*2950*/  FMUL.FTZ R123, R123, R122 ;  /* 0x0000007a7b7b7220 */ /* 0x000fe20000410000 */
[----:B------:R-:W-:Y:S01]  /*2960*/  FADD.FTZ R212, R125, -R21 ;  /* 0x800000157dd47221 */ /* 0x000fe20000010000 */
[----:B------:R-:W-:Y:S01]  /*2970*/  FMUL.FTZ R122, R214, R227 ;  /* 0x000000e3d67a7220 */ /* 0x000fe20000410000 */
[--C-:B------:R-:W-:Y:S01]  /*2980*/  FFMA.FTZ R125, R20, UR14, -R7.reuse ;  /* 0x0000000e147d7c23 */ /* 0x100fe20008010807 */
[----:B------:R-:W-:Y:S01]  /*2990*/  FFMA.FTZ R126, R126, UR14, -R7 ;  /* 0x0000000e7e7e7c23 */ /* 0x000fe20008010807 */
[----:B----4-:R-:W-:Y:S01]  /*29a0*/  FSEL R225, R217, -INF , P2 ;  /* 0xff800000d9e17808 */ /* 0x010fe20001000000 */
[----:B------:R-:W-:Y:S01]  /*29b0*/  FFMA.FTZ R208, R208, UR14, -R15 ;  /* 0x0000000ed0d07c23 */ /* 0x000fe2000801080f */
[----:B------:R-:W-:Y:S01]  /*29c0*/  FSEL R227, R219, -INF , P1 ;  /* 0xff800000dbe37808 */ /* 0x000fe20000800000 */
[----:B------:R-:W-:Y:S01]  /*29d0*/  FADD.FTZ R210, R127, -R21 ;  /* 0x800000157fd27221 */ /* 0x000fe20000010000 */
[----:B------:R-:W-:Y:S01]  /*29e0*/  FSEL R7, R221, -INF , P1 ;  /* 0xff800000dd077808 */ /* 0x000fe20000800000 */
[----:B------:R2:W-:Y:S01]  /*29f0*/  MUFU.EX2 R15, R120 ;  /* 0x00000078000f7308 */ /* 0x0005e20000000800 */
[----:B------:R-:W-:Y:S01]  /*2a00*/  FSEL R127, R172, -INF , P2 ;  /* 0xff800000ac7f7808 */ /* 0x000fe20001000000 */
[--C-:B------:R-:W-:Y:S01]  /*2a10*/  FFMA.FTZ R225, R225, UR14, -R6.reuse ;  /* 0x0000000ee1e17c23 */ /* 0x100fe20008010806 */
[----:B------:R-:W-:Y:S01]  /*2a20*/  FFMA.FTZ R21, R227, UR14, -R6 ;  /* 0x0000000ee3157c23 */ /* 0x000fe20008010806 */
[----:B------:R-:W-:Y:S01]  /*2a30*/  FMUL.FTZ R153, R166, R153 ;  /* 0x00000099a6997220 */ /* 0x000fe20000410000 */
[----:B------:R-:W-:Y:S01]  /*2a40*/  FFMA.FTZ R6, -R155, R155, 1 ;  /* 0x3f8000009b067423 */ /* 0x000fe2000001019b */
[--C-:B------:R-:W-:Y:S01]  /*2a50*/  FFMA.FTZ R127, R127, UR14, -R10.reuse ;  /* 0x0000000e7f7f7c23 */ /* 0x100fe2000801080a */
[----:B------:R-:W-:Y:S01]  /*2a60*/  FSEL R214, R222, -INF , P2 ;  /* 0xff800000ded67808 */ /* 0x000fe20001000000 */
[----:B------:R-:W-:Y:S01]  /*2a70*/  FMUL.FTZ R155, R154, R153 ;  /* 0x000000999a9b7220 */ /* 0x000fe20000410000 */
[----:B--2---:R-:W-:Y:S01]  /*2a80*/  FFMA.FTZ R120, R7, UR14, -R10 ;  /* 0x0000000e07787c23 */ /* 0x004fe2000801080a */
[----:B------:R-:W-:Y:S01]  /*2a90*/  FMUL.FTZ R7, R167, R212 ;  /* 0x000000d4a7077220 */ /* 0x000fe20000410000 */
[----:B------:R-:W-:Y:S01]  /*2aa0*/  FMUL.FTZ R10, R168, R213 ;  /* 0x000000d5a80a7220 */ /* 0x000fe20000410000 */
[----:B------:R2:W3:Y:S01]  /*2ab0*/  MUFU.EX2 R124, R208 ;  /* 0x000000d0007c7308 */ /* 0x0004e20000000800 */
[----:B------:R-:W-:Y:S01]  /*2ac0*/  FSEL R212, R173, -INF , P2 ;  /* 0xff800000add47808 */ /* 0x000fe20001000000 */
[----:B------:R-:W-:Y:S01]  /*2ad0*/  FMUL.FTZ R154, R6, R7 ;  /* 0x00000007069a7220 */ /* 0x000fe20000410000 */
[----:B------:R-:W-:Y:S01]  /*2ae0*/  FMUL.FTZ R7, R171, R210 ;  /* 0x000000d2ab077220 */ /* 0x000fe20000410000 */
[----:B------:R-:W-:Y:S01]  /*2af0*/  FMUL.FTZ R153, R157, R10 ;  /* 0x0000000a9d997220 */ /* 0x000fe20000410000 */
[----:B------:R-:W-:Y:S01]  /*2b00*/  FSEL R10, R175, -INF , P1 ;  /* 0xff800000af0a7808 */ /* 0x000fe20000800000 */
[----:B------:R-:W-:Y:S01]  /*2b10*/  FFMA.FTZ R212, R212, UR14, -R11 ;  /* 0x0000000ed4d47c23 */ /* 0x000fe2000801080b */
[----:B------:R-:W-:Y:S01]  /*2b20*/  FSEL R157, R178, -INF , P1 ;  /* 0xff800000b29d7808 */ /* 0x000fe20000800000 */
[----:B------:R4:W5:Y:S01]  /*2b30*/  MUFU.EX2 R20, R225 ;  /* 0x000000e100147308 */ /* 0x0009620000000800 */
[----:B--2---:R-:W-:Y:S01]  /*2b40*/  FFMA.FTZ R208, -R159, R159, 1 ;  /* 0x3f8000009fd07423 */ /* 0x004fe2000001019f */
[----:B------:R-:W-:Y:S01]  /*2b50*/  FSEL R159, R176, -INF , P2 ;  /* 0xff800000b09f7808 */ /* 0x000fe20001000000 */
[----:B------:R-:W-:Y:S01]  /*2b60*/  FFMA.FTZ R210, -R158, R158, 1 ;  /* 0x3f8000009ed27423 */ /* 0x000fe2000001019e */
[--C-:B------:R-:W-:Y:S01]  /*2b70*/  FFMA.FTZ R157, R157, UR14, -R8.reuse ;  /* 0x0000000e9d9d7c23 */ /* 0x100fe20008010808 */
[----:B------:R-:W-:Y:S01]  /*2b80*/  FMUL.FTZ R208, R208, R7 ;  /* 0x00000007d0d07220 */ /* 0x000fe20000410000 */
[----:B------:R-:W-:Y:S01]  /*2b90*/  FFMA.FTZ R214, R214, UR14, -R9 ;  /* 0x0000000ed6d67c23 */ /* 0x000fe20008010809 */
[----:B------:R-:W2:Y:S01]  /*2ba0*/  LDS.64 R6, [R22+0x1e260] ;  /* 0x01e2600016067984 */ /* 0x000ea20000000a00 */
[----:B------:R-:W-:Y:S01]  /*2bb0*/  FFMA.FTZ R159, R159, UR14, -R8 ;  /* 0x0000000e9f9f7c23 */ /* 0x000fe20008010808 */
[----:B----4-:R-:W-:Y:S01]  /*2bc0*/  FFMA.FTZ R225, R10, UR14, -R11 ;  /* 0x0000000e0ae17c23 */ /* 0x010fe2000801080b */
[--C-:B-1----:R-:W-:Y:S01]  /*2bd0*/  FADD.FTZ R11, R128, -R12.reuse ;  /* 0x8000000c800b7221 */ /* 0x102fe20000010000 */
[--C-:B------:R-:W-:Y:S01]  /*2be0*/  FADD.FTZ R10, R129, -R13.reuse ;  /* 0x8000000d810a7221 */ /* 0x100fe20000010000 */
[----:B------:R-:W-:Y:S01]  /*2bf0*/  FADD.FTZ R128, R131, -R13 ;  /* 0x8000000d83807221 */ /* 0x000fe20000010000 */
[----:B------:R-:W-:Y:S01]  /*2c00*/  FSEL R8, R179, -INF , P1 ;  /* 0xff800000b3087808 */ /* 0x000fe20000800000 */
[----:B------:R-:W-:Y:S01]  /*2c10*/  FMUL.FTZ R11, R162, R11 ;  /* 0x0000000ba20b7220 */ /* 0x000fe20000410000 */
[----:B------:R-:W-:Y:S01]  /*2c20*/  FMUL.FTZ R129, R163, R10 ;  /* 0x0000000aa3817220 */ /* 0x000fe20000410000 */
[----:B------:R-:W-:Y:S01]  /*2c30*/  FADD.FTZ R227, R130, -R12 ;  /* 0x8000000c82e37221 */ /* 0x000fe20000010000 */
[----:B------:R1:W-:Y:S01]  /*2c40*/  MUFU.EX2 R13, R120 ;  /* 0x00000078000d7308 */ /* 0x0003e20000000800 */
[----:B------:R-:W-:Y:S01]  /*2c50*/  FMUL.FTZ R131, R156, R11 ;  /* 0x0000000b9c837220 */ /* 0x000fe20000410000 */
[----:B------:R-:W-:Y:S01]  /*2c60*/  FFMA.FTZ R213, R8, UR14, -R9 ;  /* 0x0000000e08d57c23 */ /* 0x000fe20008010809 */
[----:B------:R-:W4:Y:S01]  /*2c70*/  LDS.64 R10, [R22+0x1e280] ;  /* 0x01e28000160a7984 */ /* 0x000f220000000a00 */
[----:B------:R-:W-:Y:S01]  /*2c80*/  FMUL.FTZ R210, R210, R129 ;  /* 0x00000081d2d27220 */ /* 0x000fe20000410000 */
[----:B------:R-:W-:Y:S01]  /*2c90*/  FSEL R9, R180, -INF , P2 ;  /* 0xff800000b4097808 */ /* 0x000fe20001000000 */
[----:B------:R-:W-:Y:S01]  /*2ca0*/  FFMA.FTZ R8, -R161, R161, 1 ;  /* 0x3f800000a1087423 */ /* 0x000fe200000101a1 */
[----:B------:R-:W-:Y:S01]  /*2cb0*/  FSEL R129, R182, -INF , P1 ;  /* 0xff800000b6817808 */ /* 0x000fe20000800000 */
[----:B------:R-:W-:Y:S01]  /*2cc0*/  FMUL.FTZ R161, R174, R227 ;  /* 0x000000e3aea17220 */ /* 0x000fe20000410000 */
[----:B------:R-:W-:Y:S01]  /*2cd0*/  FMUL.FTZ R227, R177, R128 ;  /* 0x00000080b1e37220 */ /* 0x000fe20000410000 */
[--C-:B-1----:R-:W-:Y:S01]  /*2ce0*/  FFMA.FTZ R120, R9, UR14, -R4.reuse ;  /* 0x0000000e09787c23 */ /* 0x102fe20008010804 */
[----:B------:R-:W-:Y:S01]  /*2cf0*/  MUFU.EX2 R12, R127 ;  /* 0x0000007f000c7308 */ /* 0x000fe20000000800 */
[----:B------:R-:W-:Y:S01]  /*2d00*/  FFMA.FTZ R156, R129, UR14, -R4 ;  /* 0x0000000e819c7c23 */ /* 0x000fe20008010804 */
[----:B------:R-:W-:Y:S01]  /*2d10*/  FSEL R4, R223, -INF , P1 ;  /* 0xff800000df047808 */ /* 0x000fe20000800000 */
[----:B------:R-:W-:Y:S01]  /*2d20*/  FMUL.FTZ R161, R160, R161 ;  /* 0x000000a1a0a17220 */ /* 0x000fe20000410000 */
[----:B------:R-:W-:Y:S01]  /*2d30*/  FMUL.FTZ R160, R8, R227 ;  /* 0x000000e308a07220 */ /* 0x000fe20000410000 */
[----:B------:R-:W-:Y:S01]  /*2d40*/  FSEL R158, R181, -INF , P2 ;  /* 0xff800000b59e7808 */ /* 0x000fe20001000000 */
[----:B------:R-:W1:Y:S01]  /*2d50*/  LDS.64 R8, [R22+0x1e2a0] ;  /* 0x01e2a00016087984 */ /* 0x000e620000000a00 */
[----:B------:R-:W-:Y:S01]  /*2d60*/  FFMA.FTZ R215, -R215, R215, 1 ;  /* 0x3f800000d7d77423 */ /* 0x000fe200000101d7 */
[----:B------:R3:W-:Y:S01]  /*2d70*/  MUFU.EX2 R127, R212 ;  /* 0x000000d4007f7308 */ /* 0x0007e20000000800 */
[----:B------:R-:W-:Y:S01]  /*2d80*/  FFMA.FTZ R216, -R216, R216, 1 ;  /* 0x3f800000d8d87423 */ /* 0x000fe200000101d8 */
[--C-:B------:R-:W-:Y:S01]  /*2d90*/  FFMA.FTZ R158, R158, UR14, -R5.reuse ;  /* 0x0000000e9e9e7c23 */ /* 0x100fe20008010805 */
[----:B------:R-:W-:Y:S01]  /*2da0*/  FFMA.FTZ R217, -R217, R217, 1 ;  /* 0x3f800000d9d97423 */ /* 0x000fe200000101d9 */
[----:B------:R-:W-:Y:S01]  /*2db0*/  FFMA.FTZ R172, -R172, R172, 1 ;  /* 0x3f800000acac7423 */ /* 0x000fe200000101ac */
[----:B------:R-:W-:Y:S01]  /*2dc0*/  FFMA.FTZ R176, -R176, R176, 1 ;  /* 0x3f800000b0b07423 */ /* 0x000fe200000101b0 */
[----:B------:R-:W-:Y:S01]  /*2dd0*/  FFMA.FTZ R178, -R178, R178, 1 ;  /* 0x3f800000b2b27423 */ /* 0x000fe200000101b2 */
[----:B------:R-:W-:Y:S01]  /*2de0*/  FFMA.FTZ R222, -R222, R222, 1 ;  /* 0x3f800000dede7423 */ /* 0x000fe200000101de */
[----:B------:R-:W5:Y:S01]  /*2df0*/  MUFU.EX2 R21, R21 ;  /* 0x0000001500157308 */ /* 0x000f620000000800 */
[----:B---3--:R-:W-:Y:S01]  /*2e00*/  FFMA.FTZ R212, R4, UR14, -R5 ;  /* 0x0000000e04d47c23 */ /* 0x008fe20008010805 */
[----:B------:R-:W-:Y:S01]  /*2e10*/  FFMA.FTZ R179, -R179, R179, 1 ;  /* 0x3f800000b3b37423 */ /* 0x000fe200000101b3 */
[--C-:B--2---:R-:W-:Y:S01]  /*2e20*/  FADD.FTZ R4, R133, -R7.reuse ;  /* 0x8000000785047221 */ /* 0x104fe20000010000 */
[----:B------:R-:W-:Y:S01]  /*2e30*/  FADD.FTZ R7, R135, -R7 ;  /* 0x8000000787077221 */ /* 0x000fe20000010000 */
[----:B------:R-:W-:Y:S01]  /*2e40*/  FFMA.FTZ R135, -R165, R165, 1 ;  /* 0x3f800000a5877423 */ /* 0x000fe200000101a5 */
[--C-:B------:R-:W-:Y:S01]  /*2e50*/  FADD.FTZ R227, R132, -R6.reuse ;  /* 0x8000000684e37221 */ /* 0x100fe20000010000 */
[----:B------:R-:W-:Y:S01]  /*2e60*/  FMUL.FTZ R4, R211, R4 ;  /* 0x00000004d3047220 */ /* 0x000fe20000410000 */
[----:B------:R-:W2:Y:S01]  /*2e70*/  MUFU.EX2 R126, R126 ;  /* 0x0000007e007e7308 */ /* 0x000ea20000000800 */
[----:B------:R-:W-:Y:S01]  /*2e80*/  FADD.FTZ R6, R134, -R6 ;  /* 0x8000000686067221 */ /* 0x000fe20000010000 */
[----:B------:R-:W-:Y:S01]  /*2e90*/  FMUL.FTZ R7, R124, R7 ;  /* 0x000000077c077220 */ /* 0x000fe20000410000 */
[----:B------:R-:W-:Y:S01]  /*2ea0*/  FMUL.FTZ R135, R135, R4 ;  /* 0x0000000487877220 */ /* 0x000fe20000410000 */
[----:B------:R-:W-:Y:S01]  /*2eb0*/  FFMA.FTZ R134, -R164, R164, 1 ;  /* 0x3f800000a4867423 */ /* 0x000fe200000101a4 */
[----:B------:R-:W3:Y:S01]  /*2ec0*/  LDS.64 R4, [R22+0x1e2c0] ;  /* 0x01e2c00016047984 */ /* 0x000ee20000000a00 */
[----:B------:R-:W-:Y:S01]  /*2ed0*/  FMUL.FTZ R6, R15, R6 ;  /* 0x000000060f067220 */ /* 0x000fe20000410000 */
[----:B------:R-:W-:Y:S01]  /*2ee0*/  FFMA.FTZ R164, -R218, R218, 1 ;  /* 0x3f800000daa47423 */ /* 0x000fe200000101da */
[----:B------:R4:W-:Y:S01]  /*2ef0*/  MUFU.EX2 R129, R159 ;  /* 0x0000009f00817308 */ /* 0x0009e20000000800 */
[----:B------:R-:W-:Y:S01]  /*2f00*/  FMUL.FTZ R227, R14, R227 ;  /* 0x000000e30ee37220 */ /* 0x000fe20000410000 */
[----:B------:R-:W-:Y:S01]  /*2f10*/  FMUL.FTZ R133, R215, R6 ;  /* 0x00000006d7857220 */ /* 0x000fe20000410000 */
[----:B------:R-:W-:Y:S01]  /*2f20*/  FFMA.FTZ R180, -R180, R180, 1 ;  /* 0x3f800000b4b47423 */ /* 0x000fe200000101b4 */
[----:B------:R-:W-:Y:S01]  /*2f30*/  FFMA.FTZ R182, -R182, R182, 1 ;  /* 0x3f800000b6b67423 */ /* 0x000fe200000101b6 */
[----:B------:R-:W-:Y:S01]  /*2f40*/  FFMA.FTZ R181, -R181, R181, 1 ;  /* 0x3f800000b5b57423 */ /* 0x000fe200000101b5 */
[----:B------:R-:W-:Y:S01]  /*2f50*/  FFMA.FTZ R223, -R223, R223, 1 ;  /* 0x3f800000dfdf7423 */ /* 0x000fe200000101df */
[----:B------:R-:W-:Y:S01]  /*2f60*/  FMUL.FTZ R134, R134, R227 ;  /* 0x000000e386867220 */ /* 0x000fe20000410000 */
[----:B------:R2:W-:Y:S01]  /*2f70*/  MUFU.EX2 R130, R157 ;  /* 0x0000009d00827308 */ /* 0x0005e20000000800 */
[--C-:B----4-:R-:W-:Y:S01]  /*2f80*/  FADD.FTZ R159, R136, -R10.reuse ;  /* 0x8000000a889f7221 */ /* 0x110fe20000010000 */
[----:B------:R-:W-:Y:S01]  /*2f90*/  FMUL.FTZ R136, R216, R7 ;  /* 0x00000007d8887220 */ /* 0x000fe20000410000 */
[----:B------:R-:W-:Y:S01]  /*2fa0*/  FADD.FTZ R10, R138, -R10 ;  /* 0x8000000a8a0a7221 */ /* 0x000fe20000010000 */
[--C-:B------:R-:W-:Y:S01]  /*2fb0*/  FADD.FTZ R7, R139, -R11.reuse ;  /* 0x8000000b8b077221 */ /* 0x100fe20000010000 */
[----:B-----5:R-:W-:Y:S01]  /*2fc0*/  FMUL.FTZ R6, R20, R159 ;  /* 0x0000009f14067220 */ /* 0x020fe20000410000 */
[----:B------:R-:W-:Y:S01]  /*2fd0*/  FADD.FTZ R216, R137, -R11 ;  /* 0x8000000b89d87221 */ /* 0x000fe20000010000 */
[----:B------:R-:W-:Y:S01]  /*2fe0*/  FFMA.FTZ R138, -R219, R219, 1 ;  /* 0x3f800000db8a7423 */ /* 0x000fe200000101db */
[----:B------:R-:W4:Y:S01]  /*2ff0*/  MUFU.EX2 R125, R125 ;  /* 0x0000007d007d7308 */ /* 0x000f220000000800 */
[----:B--2---:R-:W-:Y:S01]  /*3000*/  FMUL.FTZ R157, R21, R10 ;  /* 0x0000000a159d7220 */ /* 0x004fe20000410000 */
[----:B------:R-:W-:Y:S01]  /*3010*/  FMUL.FTZ R137, R217, R6 ;  /* 0x00000006d9897220 */ /* 0x000fe20000410000 */
[----:B------:R-:W-:Y:S01]  /*3020*/  FMUL.FTZ R10, R126, R7 ;  /* 0x000000077e0a7220 */ /* 0x000fe20000410000 */
[--C-:B-1----:R-:W-:Y:S01]  /*3030*/  FADD.FTZ R142, R142, -R8.reuse ;  /* 0x800000088e8e7221 */ /* 0x102fe20000010000 */
[----:B------:R1:W2:Y:S01]  /*3040*/  LDS.64 R6, [R22+0x1e2e0] ;  /* 0x01e2e00016067984 */ /* 0x0002a20000000a00 */
[----:B------:R-:W-:Y:S01]  /*3050*/  FMUL.FTZ R138, R138, R157 ;  /* 0x0000009d8a8a7220 */ /* 0x000fe20000410000 */
[----:B------:R-:W-:Y:S01]  /*3060*/  FADD.FTZ R157, R140, -R8 ;  /* 0x800000088c9d7221 */ /* 0x000fe20000010000 */
[----:B------:R-:W5:Y:S01]  /*3070*/  MUFU.EX2 R128, R225 ;  /* 0x000000e100807308 */ /* 0x000f620000000800 */
[----:B------:R-:W-:Y:S01]  /*3080*/  FFMA.FTZ R139, -R220, R220, 1 ;  /* 0x3f800000dc8b7423 */ /* 0x000fe200000101dc */
[----:B------:R-:W-:Y:S01]  /*3090*/  FFMA.FTZ R140, -R221, R221, 1 ;  /* 0x3f800000dd8c7423 */ /* 0x000fe200000101dd */
[----:B------:R-:W-:Y:S01]  /*30a0*/  FMUL.FTZ R157, R12, R157 ;  /* 0x0000009d0c9d7220 */ /* 0x000fe20000410000 */
[----:B------:R-:W-:Y:S01]  /*30b0*/  F2FP.F16.F32.PACK_AB R177, R177, R174 ;  /* 0x000000aeb1b1723e */ /* 0x000fe200000000ff */
[----:B------:R-:W-:-:S02]  /*30c0*/  FMUL.FTZ R139, R139, R10 ;  /* 0x0000000a8b8b7220 */ /* 0x000fc40000410000 */
[----:B-1----:R-:W-:Y:S01]  /*30d0*/  FMUL.FTZ R22, R172, R157 ;  /* 0x0000009dac167220 */ /* 0x002fe20000410000 */
[----:B------:R1:W5:Y:S01]  /*30e0*/  MUFU.EX2 R132, R214 ;  /* 0x000000d600847308 */ /* 0x0003620000000800 */
[----:B----4-:R-:W-:-:S04]  /*30f0*/  FMUL.FTZ R159, R125, R216 ;  /* 0x000000d87d9f7220 */ /* 0x010fc80000410000 */
[----:B------:R-:W-:Y:S01]  /*3100*/  FMUL.FTZ R164, R164, R159 ;  /* 0x0000009fa4a47220 */ /* 0x000fe20000410000 */
[--C-:B------:R-:W-:Y:S01]  /*3110*/  FADD.FTZ R159, R143, -R9.reuse ;  /* 0x800000098f9f7221 */ /* 0x100fe20000010000 */
[--C-:B---3--:R-:W-:Y:S01]  /*3120*/  FADD.FTZ R144, R144, -R4.reuse ;  /* 0x8000000490907221 */ /* 0x108fe20000010000 */
[----:B------:R5:W-:Y:S01]  /*3130*/  MUFU.EX2 R10, R120 ;  /* 0x00000078000a7308 */ /* 0x000be20000000800 */
[----:B-1----:R-:W-:Y:S01]  /*3140*/  FADD.FTZ R214, R141, -R9 ;  /* 0x800000098dd67221 */ /* 0x002fe20000010000 */
[----:B------:R-:W-:Y:S01]  /*3150*/  FMUL.FTZ R9, R13, R142 ;  /* 0x0000008e0d097220 */ /* 0x000fe20000410000 */
[----:B------:R-:W-:Y:S01]  /*3160*/  FADD.FTZ R157, R146, -R4 ;  /* 0x80000004929d7221 */ /* 0x000fe20000010000 */
[--C-:B------:R-:W-:Y:S01]  /*3170*/  FADD.FTZ R4, R147, -R5.reuse ;  /* 0x8000000593047221 */ /* 0x100fe20000010000 */
[----:B------:R-:W-:Y:S01]  /*3180*/  FFMA.FTZ R143, -R175, R175, 1 ;  /* 0x3f800000af8f7423 */ /* 0x000fe200000101af */
[----:B------:R-:W-:Y:S01]  /*3190*/  FMUL.FTZ R140, R140, R9 ;  /* 0x000000098c8c7220 */ /* 0x000fe20000410000 */
[----:B------:R-:W-:Y:S01]  /*31a0*/  FMUL.FTZ R157, R130, R157 ;  /* 0x0000009d829d7220 */ /* 0x000fe20000410000 */
[----:B------:R-:W1:Y:S01]  /*31b0*/  MUFU.EX2 R11, R213 ;  /* 0x000000d5000b7308 */ /* 0x000e620000000800 */
[----:B-----5:R-:W-:Y:S01]  /*31c0*/  FMUL.FTZ R120, R128, R159 ;  /* 0x0000009f80787220 */ /* 0x020fe20000410000 */
[----:B------:R-:W-:Y:S01]  /*31d0*/  FADD.FTZ R159, R145, -R5 ;  /* 0x80000005919f7221 */ /* 0x000fe20000010000 */
[----:B------:R-:W-:Y:S01]  /*31e0*/  FMUL.FTZ R145, R129, R144 ;  /* 0x0000009081917220 */ /* 0x000fe20000410000 */
[----:B------:R-:W-:Y:S01]  /*31f0*/  FFMA.FTZ R141, -R173, R173, 1 ;  /* 0x3f800000ad8d7423 */ /* 0x000fe200000101ad */
[----:B------:R-:W-:Y:S01]  /*3200*/  FMUL.FTZ R143, R143, R120 ;  /* 0x000000788f8f7220 */ /* 0x000fe20000410000 */
[----:B------:R-:W-:Y:S01]  /*3210*/  FMUL.FTZ R159, R132, R159 ;  /* 0x0000009f849f7220 */ /* 0x000fe20000410000 */
[----:B------:R-:W-:Y:S01]  /*3220*/  FMUL.FTZ R144, R176, R145 ;  /* 0x00000091b0907220 */ /* 0x000fe20000410000 */
[----:B------:R-:W3:Y:S01]  /*3230*/  MUFU.EX2 R8, R156 ;  /* 0x0000009c00087308 */ /* 0x000ee20000000800 */
[----:B------:R-:W-:Y:S01]  /*3240*/  FMUL.FTZ R145, R178, R157 ;  /* 0x0000009db2917220 */ /* 0x000fe20000410000 */
[----:B------:R-:W-:Y:S01]  /*3250*/  FMUL.FTZ R147, R222, R159 ;  /* 0x0000009fde937220 */ /* 0x000fe20000410000 */
[----:B------:R-:W-:Y:S01]  /*3260*/  FMUL.FTZ R214, R127, R214 ;  /* 0x000000d67fd67220 */ /* 0x000fe20000410000 */
[----:B------:R-:W-:Y:S01]  /*3270*/  F2FP.F16.F32.PACK_AB R176, R163, R162 ;  /* 0x000000a2a3b0723e */ /* 0x000fe200000000ff */
[--C-:B--2---:R-:W-:Y:S01]  /*3280*/  FADD.FTZ R157, R148, -R6.reuse ;  /* 0x80000006949d7221 */ /* 0x104fe20000010000 */
[----:B------:R-:W-:Y:S01]  /*3290*/  FADD.FTZ R159, R150, -R6 ;  /* 0x80000006969f7221 */ /* 0x000fe20000010000 */
[--C-:B------:R-:W-:Y:S01]  /*32a0*/  FADD.FTZ R6, R149, -R7.reuse ;  /* 0x8000000795067221 */ /* 0x100fe20000010000 */
[----:B------:R2:W4:Y:S01]  /*32b0*/  MUFU.EX2 R9, R158 ;  /* 0x0000009e00097308 */ /* 0x0005220000000800 */
[----:B------:R-:W-:Y:S01]  /*32c0*/  FADD.FTZ R120, R151, -R7 ;  /* 0x8000000797787221 */ /* 0x000fe20000010000 */
[----:B------:R-:W-:-:S02]  /*32d0*/  IMAD.U32 R7, RZ, RZ, UR6 ;  /* 0x00000006ff077e24 */ /* 0x000fc4000f8e00ff */
[----:B-1----:R-:W-:Y:S01]  /*32e0*/  FMUL.FTZ R4, R11, R4 ;  /* 0x000000040b047220 */ /* 0x002fe20000410000 */
[----:B------:R-:W-:Y:S01]  /*32f0*/  FMUL.FTZ R157, R10, R157 ;  /* 0x0000009d0a9d7220 */ /* 0x000fe20000410000 */
[----:B------:R-:W-:Y:S01]  /*3300*/  FMUL.FTZ R141, R141, R214 ;  /* 0x000000d68d8d7220 */ /* 0x000fe20000410000 */
[----:B------:R-:W-:Y:S02]  /*3310*/  IMAD R7, R7, 0x2000, R0 ;  /* 0x0000200007077824 */ /* 0x000fe400078e0200 */
[----:B------:R-:W-:Y:S01]  /*3320*/  FMUL.FTZ R4, R179, R4 ;  /* 0x00000004b3047220 */ /* 0x000fe20000410000 */
[----:B------:R-:W1:Y:S01]  /*3330*/  MUFU.EX2 R5, R212 ;  /* 0x000000d400057308 */ /* 0x000e620000000800 */
[----:B---3--:R-:W-:Y:S01]  /*3340*/  FMUL.FTZ R159, R8, R159 ;  /* 0x0000009f089f7220 */ /* 0x008fe20000410000 */
[----:B------:R-:W-:Y:S01]  /*3350*/  FMUL.FTZ R146, R180, R157 ;  /* 0x0000009db4927220 */ /* 0x000fe20000410000 */
[----:B------:R-:W-:Y:S01]  /*3360*/  F2FP.F16.F32.PACK_AB R156, R152, R121 ;  /* 0x00000079989c723e */ /* 0x000fe200000000ff */
[----:B------:R-:W-:-:S02]  /*3370*/  IMAD R7, R7, 0x2, R18 ;  /* 0x0000000207077824 */ /* 0x000fc400078e0212 */
[----:B------:R-:W-:Y:S01]  /*3380*/  FMUL.FTZ R182, R182, R159 ;  /* 0x0000009fb6b67220 */ /* 0x000fe20000410000 */
[----:B------:R-:W-:Y:S02]  /*3390*/  F2FP.F16.F32.PACK_AB R157, R122, R123 ;  /* 0x0000007b7a9d723e */ /* 0x000fe400000000ff */
[----:B--2---:R-:W-:Y:S01]  /*33a0*/  F2FP.F16.F32.PACK_AB R158, R154, R155 ;  /* 0x0000009b9a9e723e */ /* 0x004fe200000000ff */
[----:B----4-:R-:W-:Y:S01]  /*33b0*/  FMUL.FTZ R6, R9, R6 ;  /* 0x0000000609067220 */ /* 0x010fe20000410000 */
[----:B------:R-:W-:Y:S02]  /*33c0*/  F2FP.F16.F32.PACK_AB R159, R208, R153 ;  /* 0x00000099d09f723e */ /* 0x000fe400000000ff */
[----:B------:R-:W-:Y:S01]  /*33d0*/  F2FP.F16.F32.PACK_AB R152, R210, R131 ;  /* 0x00000083d298723e */ /* 0x000fe200000000ff */
[----:B------:R-:W-:Y:S01]  /*33e0*/  FMUL.FTZ R181, R181, R6 ;  /* 0x00000006b5b57220 */ /* 0x000fe20000410000 */
[----:B------:R-:W-:Y:S01]  /*33f0*/  F2FP.F16.F32.PACK_AB R153, R160, R161 ;  /* 0x000000a1a099723e */ /* 0x000fe200000000ff */
[----:B------:R2:W-:Y:S01]  /*3400*/  STSM.16.MT88.4 [R7+0x1e800], R156 ;  /* 0x01e8009c07007844 */ /* 0x0005e20000004200 */
[----:B------:R-:W-:Y:S01]  /*3410*/  F2FP.F16.F32.PACK_AB R154, R135, R134 ;  /* 0x00000086879a723e */ /* 0x000fe200000000ff */
[----:B-1----:R-:W-:Y:S01]  /*3420*/  FMUL.FTZ R120, R5, R120 ;  /* 0x0000007805787220 */ /* 0x002fe20000410000 */
[----:B------:R-:W-:-:S02]  /*3430*/  F2FP.F16.F32.PACK_AB R155, R136, R133 ;  /* 0x00000085889b723e */ /* 0x000fc400000000ff */
[----:B------:R-:W-:Y:S01]  /*3440*/  F2FP.F16.F32.PACK_AB R148, R164, R137 ;  /* 0x00000089a494723e */ /* 0x000fe200000000ff */
[----:B------:R-:W-:Y:S01]  /*3450*/  FMUL.FTZ R223, R223, R120 ;  /* 0x00000078dfdf7220 */ /* 0x000fe20000410000 */
[----:B------:R-:W-:Y:S01]  /*3460*/  F2FP.F16.F32.PACK_AB R149, R139, R138 ;  /* 0x0000008a8b95723e */ /* 0x000fe200000000ff */
[----:B------:R2:W-:Y:S01]  /*3470*/  STSM.16.MT88.4 [R7+0x1f000], R152 ;  /* 0x01f0009807007844 */ /* 0x0005e20000004200 */
[----:B------:R-:W-:Y:S02]  /*3480*/  F2FP.F16.F32.PACK_AB R150, R141, R22 ;  /* 0x000000168d96723e */ /* 0x000fe400000000ff */
[----:B------:R-:W-:Y:S02]  /*3490*/  F2FP.F16.F32.PACK_AB R151, R143, R140 ;  /* 0x0000008c8f97723e */ /* 0x000fe400000000ff */
[----:B------:R-:W-:Y:S02]  /*34a0*/  F2FP.F16.F32.PACK_AB R144, R147, R144 ;  /* 0x000000909390723e */ /* 0x000fe400000000ff */
[----:B------:R-:W-:Y:S01]  /*34b0*/  F2FP.F16.F32.PACK_AB R145, R4, R145 ;  /* 0x000000910491723e */ /* 0x000fe200000000ff */
[----:B------:R2:W-:Y:S01]  /*34c0*/  STSM.16.MT88.4 [R7+0x1f800], R148 ;  /* 0x01f8009407007844 */ /* 0x0005e20000004200 */
[----:B------:R-:W-:Y:S01]  /*34d0*/  F2FP.F16.F32.PACK_AB R146, R181, R146 ;  /* 0x00000092b592723e */ /* 0x000fe200000000ff */
[----:B------:R-:W-:Y:S01]  /*34e0*/  IMAD R4, R209, 0x1000, R18 ;  /* 0x00001000d1047824 */ /* 0x000fe200078e0212 */
[----:B------:R-:W-:-:S02]  /*34f0*/  F2FP.F16.F32.PACK_AB R147, R223, R182 ;  /* 0x000000b6df93723e */ /* 0x000fc400000000ff */
[----:B------:R-:W-:Y:S02]  /*3500*/  F2FP.F16.F32.PACK_AB R120, R183, R224 ;  /* 0x000000e0b778723e */ /* 0x000fe400000000ff */
[----:B------:R-:W-:Y:S01]  /*3510*/  F2FP.F16.F32.PACK_AB R121, R170, R169 ;  /* 0x000000a9aa79723e */ /* 0x000fe200000000ff */
[----:B------:R2:W-:Y:S01]  /*3520*/  STSM.16.MT88.4 [R7+0x20000], R144 ;  /* 0x0200009007007844 */ /* 0x0005e20000004200 */
[----:B------:R-:W-:Y:S02]  /*3530*/  F2FP.F16.F32.PACK_AB R122, R167, R166 ;  /* 0x000000a6a77a723e */ /* 0x000fe400000000ff */
[----:B------:R-:W-:Y:S02]  /*3540*/  F2FP.F16.F32.PACK_AB R123, R171, R168 ;  /* 0x000000a8ab7b723e */ /* 0x000fe400000000ff */
[----:B------:R-:W-:Y:S02]  /*3550*/  F2FP.F16.F32.PACK_AB R178, R211, R14 ;  /* 0x0000000ed3b2723e */ /* 0x000fe400000000ff */
[----:B------:R-:W-:Y:S01]  /*3560*/  WARPGROUP.ARRIVE ;  /* 0x00000000000079c5 */ /* 0x000fe20000000000 */
[----:B------:R-:W-:-:S02]  /*3570*/  F2FP.F16.F32.PACK_AB R179, R124, R15 ;  /* 0x0000000f7cb3723e */ /* 0x000fc400000000ff */
[----:B------:R-:W-:Y:S02]  /*3580*/  F2FP.F16.F32.PACK_AB R132, R132, R129 ;  /* 0x000000818484723e */ /* 0x000fe400000000ff */
[----:B------:R-:W-:Y:S01]  /*3590*/  F2FP.F16.F32.PACK_AB R133, R11, R130 ;  /* 0x000000820b85723e */ /* 0x000fe200000000ff */
[----:B------:R-:W-:Y:S01]  /*35a0*/  HGMMA.64x96x16.F32 R24, R120, gdesc[UR16].tnspB, R24, gsb0 ;  /* 0x4160001078187df0 */ /* 0x000fe20008000818 */
[----:B------:R-:W-:Y:S01]  /*35b0*/  UMOV UR18, UR12 ;  /* 0x0000000c00127c82 */ /* 0x000fe20008000000 */
[----:B------:R-:W-:Y:S01]  /*35c0*/  UMOV UR19, 0x80000020 ;  /* 0x8000002000137882 */ /* 0x000fe20000000000 */
[----:B------:R-:W-:Y:S01]  /*35d0*/  UIADD3 UR12, UR10, 0x80, URZ ;  /* 0x000000800a0c7890 */ /* 0x000fe2000fffe03f */
[----:B------:R-:W-:Y:S02]  /*35e0*/  F2FP.F16.F32.PACK_AB R134, R9, R10 ;  /* 0x0000000a0986723e */ /* 0x000fe400000000ff */
[----:B------:R-:W-:Y:S02]  /*35f0*/  F2FP.F16.F32.PACK_AB R135, R5, R8 ;  /* 0x000000080587723e */ /* 0x000fe400000000ff */
        /* <DEDUP_REMOVED lines=185> */
[----:B--2---:R-:W-:Y:S05]  /*4190*/  @!P0 BRA `(.L_x_353) ;  /* 0x0000000000048947 */ /* 0x004fea0003800000 */
[----:B------:R-:W-:Y:S01]  /*41a0*/  BPT.TRAP 0x1 ;  /* 0x000000040000795c */ /* 0x000fe20000300000 */
.L_x_353:
        /* <DEDUP_REMOVED lines=48> */
.L_x_354:
        /* <DEDUP_REMOVED lines=16> */
.L_x_344:
[----:B------:R-:W2:Y:S01]  /*45b0*/  S2UR UR7, SR_CTAID.Y ;  /* 0x00000000000779c3 */ /* 0x000ea20000002600 */
[----:B------:R-:W-:Y:S01]  /*45c0*/  ULDC UR6, c[0x0][0x850] ;  /* 0x0002140000067ab9 */ /* 0x000fe20000000800 */
[----:B------:R-:W3:Y:S01]  /*45d0*/  S2R R0, SR_TID.X ;  /* 0x0000000000007919 */ /* 0x000ee20000002100 */
[----:B------:R-:W-:Y:S01]  /*45e0*/  UISETP.NE.AND UP0, UPT, UR6, 0x1, UPT ;  /* 0x000000010600788c */ /* 0x000fe2000bf05270 */
[----:B------:R-:W-:Y:S01]  /*45f0*/  IMAD R23, R16, 0x1800, R23 ;  /* 0x0000180010177824 */ /* 0x000fe200078e0217 */
[----:B------:R-:W-:Y:S01]  /*4600*/  ULDC.64 UR14, c[0x0][0x818] ;  /* 0x00020600000e7ab9 */ /* 0x000fe20000000a00 */
[----:B------:R-:W-:Y:S01]  /*4610*/  ULDC UR12, c[0x0][0x870] ;  /* 0x00021c00000c7ab9 */ /* 0x000fe20000000800 */
[----:B------:R-:W-:Y:S01]  /*4620*/  ULDC.64 UR18, c[0x0][0x840] ;  /* 0x0002100000127ab9 */ /* 0x000fe20000000a00 */
[----:B------:R-:W5:Y:S01]  /*4630*/  S2UR UR17, SR_CTAID.X ;  /* 0x00000000001179c3 */ /* 0x000f620000002500 */
[----:B------:R-:W-:Y:S01]  /*4640*/  ULDC.64 UR20, c[0x0][0x868] ;  /* 0x00021a0000147ab9 */ /* 0x000fe20000000a00 */
[----:B------:R-:W-:-:S06]  /*4650*/  IMAD R23, R23, 0x4, R18 ;  /* 0x0000000417177824 */ /* 0x000fcc00078e0212 */
[----:B------:R-:W-:Y:S08]  /*4660*/  BAR.SYNC.DEFER_BLOCKING 0x1, 0x100 ;  /* 0x0044000000007b1d */ /* 0x000ff00000010000 */
[----:B------:R-:W4:Y:S01]  /*4670*/  S2UR UR24, SR_CTAID.Z ;  /* 0x00000000001879c3 */ /* 0x000f220000002700 */
[----:B------:R-:W-:Y:S01]  /*4680*/  @UP0 ULDC UR4, c[0x0][0x854] ;  /* 0x0002150000040ab9 */ /* 0x000fe20000000800 */
[----:B------:R-:W-:Y:S01]  /*4690*/  @UP0 ULDC UR9, c[0x0][0x858] ;  /* 0x0002160000090ab9 */ /* 0x000fe20000000800 */
[----:B------:R-:W-:Y:S01]  /*46a0*/  ULDC.64 UR22, c[0x0][0x848] ;  /* 0x0002120000167ab9 */ /* 0x000fe20000000a00 */
[----:B------:R-:W-:Y:S01]  /*46b0*/  BSSY B0, `(.L_x_356) ;  /* 0x0000073000007945 */ /* 0x000fe20003800000 */
[----:B--2---:R-:W-:-:S02]  /*46c0*/  UIMAD.WIDE.U32 UR4, UR7, UR4, URZ ;  /* 0x00000004070472a5 */ /* 0x004fc4000f8e003f */
[----:B------:R-:W-:Y:S02]  /*46d0*/  UMOV UR8, UR7 ;  /* 0x0000000700087c82 */ /* 0x000fe40008000000 */
[----:B------:R-:W-:Y:S02]  /*46e0*/  @UP0 USHF.R.U32.HI UR8, URZ, UR9, UR5 ;  /* 0x000000093f080299 */ /* 0x000fe40008011605 */
[----:B-----5:R-:W-:Y:S02]  /*46f0*/  UIMAD UR10, UR17, 0x3000, URZ ;  /* 0x00003000110a78a4 */ /* 0x020fe4000f8e023f */
[----:B------:R-:W-:Y:S01]  /*4700*/  USHF.R.S32.HI UR13, URZ, 0x1f, UR8 ;  /* 0x0000001f3f0d7899 */ /* 0x000fe20008011408 */
[----:B------:R2:W-:Y:S01]  /*4710*/  STS.128 [R23], R24 ;  /* 0x0000001817007388 */ /* 0x0005e20000000c00 */
[----:B------:R-:W-:Y:S01]  /*4720*/  USHF.R.S32.HI UR11, URZ, 0x1f, UR10 ;  /* 0x0000001f3f0b7899 */ /* 0x000fe2000801140a */
[----:B---3--:R-:W-:Y:S01]  /*4730*/  ISETP.NE.AND P1, PT, R0, 0x80, PT ;  /* 0x000000800000780c */ /* 0x008fe20003f25270 */
[----:B------:R-:W-:Y:S01]  /*4740*/  UIMAD UR9, UR13, UR14, URZ ;  /* 0x0000000e0d0972a4 */ /* 0x000fe2000f8e023f */
[----:B------:R2:W-:Y:S01]  /*4750*/  STS.128 [R23+0x800], R28 ;  /* 0x0008001c17007388 */ /* 0x0005e20000000c00 */
[----:B------:R-:W-:-:S02]  /*4760*/  UIMAD UR12, UR17, UR12, URZ ;  /* 0x0000000c110c72a4 */ /* 0x000fc4000f8e023f */
[----:B------:R-:W-:Y:S01]  /*4770*/  UIMAD.WIDE.U32 UR4, UR8, UR14, UR10 ;  /* 0x0000000e080472a5 */ /* 0x000fe2000f8e000a */
[----:B------:R2:W-:Y:S01]  /*4780*/  STS.128 [R23+0x1000], R32 ;  /* 0x0010002017007388 */ /* 0x0005e20000000c00 */
[----:B------:R-:W-:Y:S01]  /*4790*/  UIMAD UR16, UR8, UR15, UR9 ;  /* 0x0000000f081072a4 */ /* 0x000fe2000f8e0209 */
[----:B------:R-:W-:Y:S01]  /*47a0*/  ULDC UR14, c[0x0][0x80c] ;  /* 0x00020300000e7ab9 */ /* 0x000fe20000000800 */
[----:B------:R-:W-:Y:S01]  /*47b0*/  UIMAD.WIDE.U32 UR10, UR8, UR18, UR10 ;  /* 0x00000012080a72a5 */ /* 0x000fe2000f8e000a */
[----:B------:R2:W-:Y:S01]  /*47c0*/  STS.128 [R23+0x1800], R36 ;  /* 0x0018002417007388 */ /* 0x0005e20000000c00 */
[----:B------:R-:W-:Y:S02]  /*47d0*/  UIMAD UR12, UR12, UR14, URZ ;  /* 0x0000000e0c0c72a4 */ /* 0x000fe4000f8e023f */
[----:B----4-:R-:W-:Y:S01]  /*47e0*/  UIMAD UR9, UR24, UR14, URZ ;  /* 0x0000000e180972a4 */ /* 0x010fe2000f8e023f */
[----:B------:R2:W-:Y:S01]  /*47f0*/  STS.128 [R23+0x2000], R4 ;  /* 0x0020000417007388 */ /* 0x0005e20000000c00 */
[----:B------:R-:W-:-:S02]  /*4800*/  USHF.R.S32.HI UR15, URZ, 0x1f, UR12 ;  /* 0x0000001f3f0f7899 */ /* 0x000fc4000801140c */
[----:B------:R-:W-:Y:S01]  /*4810*/  USHF.R.S32.HI UR14, URZ, 0x1f, UR9 ;  /* 0x0000001f3f0e7899 */ /* 0x000fe20008011409 */
[----:B------:R2:W-:Y:S01]  /*4820*/  STS.128 [R23+0x2800], R44 ;  /* 0x0028002c17007388 */ /* 0x0005e20000000c00 */
[----:B------:R-:W-:Y:S02]  /*4830*/  UIADD3 UR12, UP0, UP1, UR12, UR9, UR8 ;  /* 0x000000090c0c7290 */ /* 0x000fe4000f91e008 */
[----:B------:R-:W-:Y:S01]  /*4840*/  UIMAD UR17, UR13, UR18, URZ ;  /* 0x000000120d1172a4 */ /* 0x000fe2000f8e023f */
[----:B------:R2:W-:Y:S01]  /*4850*/  STS.128 [R23+0x3000], R48 ;  /* 0x0030003017007388 */ /* 0x0005e20000000c00 */
[----:B------:R-:W-:Y:S02]  /*4860*/  UIADD3.X UR14, UR15, UR14, UR13, UP0, UP1 ;  /* 0x0000000e0f0e7290 */ /* 0x000fe400087e240d */
[----:B------:R-:W-:Y:S01]  /*4870*/  USHF.L.U32 UR9, UR12, 0x2, URZ ;  /* 0x000000020c097899 */ /* 0x000fe2000800063f */
[----:B------:R2:W-:Y:S01]  /*4880*/  STS.128 [R23+0x3800], R52 ;  /* 0x0038003417007388 */ /* 0x0005e20000000c00 */
[----:B------:R-:W-:-:S02]  /*4890*/  USHF.L.U64.HI UR12, UR12, 0x2, UR14 ;  /* 0x000000020c0c7899 */ /* 0x000fc4000801020e */
[----:B------:R-:W-:Y:S01]  /*48a0*/  UIADD3 UR18, UP0, UR9, UR20, URZ ;  /* 0x0000001409127290 */ /* 0x000fe2000ff1e03f */
[----:B------:R2:W-:Y:S01]  /*48b0*/  STS.128 [R23+0x4000], R56 ;  /* 0x0040003817007388 */ /* 0x0005e20000000c00 */
[----:B------:R-:W-:Y:S02]  /*48c0*/  UIMAD UR17, UR8, UR19, UR17 ;  /* 0x00000013081172a4 */ /* 0x000fe4000f8e0211 */
[----:B------:R-:W-:Y:S01]  /*48d0*/  USHF.R.S32.HI UR13, URZ, 0x1f, UR24 ;  /* 0x0000001f3f0d7899 */ /* 0x000fe20008011418 */
[----:B------:R2:W-:Y:S01]  /*48e0*/  STS.128 [R23+0x4800], R60 ;  /* 0x0048003c17007388 */ /* 0x0005e20000000c00 */
[----:B------:R-:W-:Y:S01]  /*48f0*/  UIADD3.X UR19, UR12, UR21, URZ, UP0, !UPT ;  /* 0x000000150c137290 */ /* 0x000fe200087fe43f */
[----:B------:R-:W-:Y:S01]  /*4900*/  IMAD.U32 R2, RZ, RZ, UR18 ;  /* 0x00000012ff027e24 */ /* 0x000fe2000f8e00ff */
[----:B------:R-:W-:Y:S01]  /*4910*/  UIADD3 UR5, UR5, UR16, URZ ;  /* 0x0000001005057290 */ /* 0x000fe2000fffe03f */
[----:B------:R2:W-:Y:S01]  /*4920*/  STS.128 [R23+0x5000], R64 ;  /* 0x0050004017007388 */ /* 0x0005e20000000c00 */
[----:B------:R-:W-:Y:S01]  /*4930*/  ULDC.64 UR20, c[0x0][0x820] ;  /* 0x0002080000147ab9 */ /* 0x000fe20000000a00 */
[----:B------:R-:W-:Y:S01]  /*4940*/  UIMAD UR15, UR13, UR22, URZ ;  /* 0x000000160d0f72a4 */ /* 0x000fe2000f8e023f */
[----:B------:R-:W-:Y:S01]  /*4950*/  IMAD.U32 R3, RZ, RZ, UR19 ;  /* 0x00000013ff037e24 */ /* 0x000fe2000f8e00ff */
[----:B------:R-:W-:Y:S01]  /*4960*/  UIMAD UR14, UR13, UR20, URZ ;  /* 0x000000140d0e72a4 */ /* 0x000fe2000f8e023f */
[----:B------:R2:W-:Y:S01]  /*4970*/  STS.128 [R23+0x5800], R68 ;  /* 0x0058004417007388 */ /* 0x0005e20000000c00 */
[----:B------:R-:W-:-:S02]  /*4980*/  UIADD3 UR11, UR11, UR17, URZ ;  /* 0x000000110b0b7290 */ /* 0x000fc4000fffe03f */
[----:B------:R-:W-:Y:S02]  /*4990*/  UIMAD UR13, UR24, UR21, UR14 ;  /* 0x00000015180d72a4 */ /* 0x000fe4000f8e020e */
[----:B------:R-:W-:Y:S01]  /*49a0*/  UIMAD.WIDE.U32 UR4, UR24, UR20, UR4 ;  /* 0x00000014180472a5 */ /* 0x000fe2000f8e0004 */
[----:B------:R-:W-:Y:S01]  /*49b0*/  ULDC.64 UR16, c[0x0][0x800] ;  /* 0x0002000000107ab9 */ /* 0x000fe20000000a00 */
[----:B------:R-:W-:Y:S02]  /*49c0*/  UIMAD.WIDE.U32 UR10, UR24, UR22, UR10 ;  /* 0x00000016180a72a5 */ /* 0x000fe4000f8e000a */
[----:B------:R-:W-:Y:S02]  /*49d0*/  UIADD3 UR13, UR5, UR13, URZ ;  /* 0x0000000d050d7290 */ /* 0x000fe4000fffe03f */
[----:B------:R-:W-:Y:S02]  /*49e0*/  ULEA UR16, UP0, UR4, UR16, 0x2 ;  /* 0x0000001004107291 */ /* 0x000fe4000f80103f */
[----:B------:R-:W-:Y:S01]  /*49f0*/  UIMAD UR15, UR24, UR23, UR15 ;  /* 0x00000017180f72a4 */ /* 0x000fe2000f8e020f */
[----:B------:R-:W-:Y:S01]  /*4a00*/  ULDC.64 UR20, c[0x0][0x828] ;  /* 0x00020a0000147ab9 */ /* 0x000fe20000000a00 */
[----:B------:R-:W-:-:S02]  /*4a10*/  ULEA.HI.X UR17, UR4, UR17, UR13, 0x2, UP0 ;  /* 0x0000001104117291 */ /* 0x000fc400080f140d */
[----:B------:R-:W-:Y:S02]  /*4a20*/  UIADD3 UR5, UR11, UR15, URZ ;  /* 0x0000000f0b057290 */ /* 0x000fe4000fffe03f */
[----:B------:R-:W-:Y:S02]  /*4a30*/  ULEA UR20, UP1, UR10, UR20, 0x2 ;  /* 0x000000140a147291 */ /* 0x000fe4000f82103f */
[----:B------:R-:W-:Y:S01]  /*4a40*/  UIADD3 UR4, -UR8, URZ, URZ ;  /* 0x0000003f08047290 */ /* 0x000fe2000fffe13f */
[----:B------:R-:W-:Y:S01]  /*4a50*/  ULDC UR11, c[0x0][0x740] ;  /* 0x0001d000000b7ab9 */ /* 0x000fe20000000800 */
[----:B------:R-:W-:Y:S01]  /*4a60*/  ULEA.HI.X UR5, UR10, UR21, UR5, 0x2, UP1 ;  /* 0x000000150a057291 */ /* 0x000fe200088f1405 */
        /* <DEDUP_REMOVED lines=48> */
[----:B------:R-:W-:Y:S01]  /*4d70*/  UIMAD UR6, UR6, UR4, UR7 ;  /* 0x00000004060672a4 */ /* 0x000fe2000f8e0207 */
[----:B--2---:R-:W-:Y:S11]  /*4d80*/  @P1 BRA `(.L_x_357) ;  /* 0x0000000000141947 */ /* 0x004ff60003800000 */
.L_x_358:
[----:B------:R-:W2:Y:S04]  /*4d90*/  LDG.E.STRONG.GPU R0, desc[UR46][R2.64] ;  /* 0x0000002e02007981 */ /* 0x000ea8000c1ef900 */
[----:B--2---:R-:W-:Y:S01]  /*4da0*/  CCTL.IVALL ;  /* 0x00000000ff00798f */ /* 0x004fe20002000000 */
[----:B------:R-:W-:Y:S05]  /*4db0*/  YIELD ;  /* 0x0000000000007946 */ /* 0x000fea0003800000 */
[----:B------:R-:W-:-:S13]  /*4dc0*/  ISETP.NE.AND P0, PT, R0, UR6, PT ;  /* 0x0000000600007c0c */ /* 0x000fda000bf05270 */
[----:B------:R-:W-:Y:S05]  /*4dd0*/  @P0 BRA `(.L_x_358) ;  /* 0xfffffffc00ec0947 */ /* 0x000fea000383ffff */
.L_x_357:
[----:B------:R-:W-:Y:S05]  /*4de0*/  BSYNC B0 ;  /* 0x0000000000007941 */ /* 0x000fea0003800000 */
.L_x_356:
[----:B------:R-:W-:-:S03]  /*4df0*/  UMOV UR4, 0xffffffff ;  /* 0xffffffff00047882 */ /* 0x000fc60000000000 */
[----:B------:R-:W-:Y:S05]  /*4e00*/  BRA.DIV UR4, `(.L_x_359) ;  /* 0x0000003e04cc7947 */ /* 0x000fea000b800000 */
[----:B------:R-:W-:Y:S01]  /*4e10*/  NOP ;  /* 0x0000000000007918 */ /* 0x000fe20000000000 */
.L_x_441:
[----:B------:R-:W-:Y:S01]  /*4e20*/  @!PT LDS RZ, [RZ] ;  /* 0x00000000fffff984 */ /* 0x000fe20000000800 */
[----:B------:R-:W-:Y:S01]  /*4e30*/  @!PT LDS RZ, [RZ] ;  /* 0x00000000fffff984 */ /* 0x000fe20000000800 */
[----:B------:R-:W-:Y:S01]  /*4e40*/  @!PT LDS RZ, [RZ] ;  /* 0x00000000fffff984 */ /* 0x000fe20000000800 */
[----:B------:R-:W-:Y:S01]  /*4e50*/  @!PT LDS RZ, [RZ] ;  /* 0x00000000fffff984 */ /* 0x000fe20000000800 */
[----:B------:R2:W-:Y:S06]  /*4e60*/  MEMBAR.ALL.CTA ;  /* 0x0000000000007992 */ /* 0x0005ec0000008000 */
[----:B--2---:R-:W2:Y:S01]  /*4e70*/  FENCE.VIEW.ASYNC.S ;  /* 0x00000000000073c6 */ /* 0x004ea20000000000 */
[----:B------:R-:W-:Y:S05]  /*4e80*/  WARPSYNC.ALL ;  /* 0x0000000000007948 */ /* 0x000fea0003800000 */
[----:B------:R-:W-:Y:S01]  /*4e90*/  BSSY B0, `(.L_x_360) ;  /* 0x0000010000007945 */ /* 0x000fe20003800000 */
[----:B--2---:R-:W-:Y:S06]  /*4ea0*/  BAR.SYNC.DEFER_BLOCKING 0x1, 0x100 ;  /* 0x0044000000007b1d */ /* 0x004fec0000010000 */
[----:B------:R-:W-:Y:S05]  /*4eb0*/  @P1 BRA `(.L_x_361) ;  /* 0x0000000000341947 */ /* 0x000fea0003800000 */
[----:B------:R-:W-:Y:S01]  /*4ec0*/  R2UR UR7, R18 ;  /* 0x00000000120772ca */ /* 0x000fe200000e0000 */
[----:B------:R-:W-:Y:S01]  /*4ed0*/  UMOV UR8, 0xc00 ;  /* 0x00000c0000087882 */ /* 0x000fe20000000000 */
[----:B------:R-:W-:Y:S01]  /*4ee0*/  PLOP3.LUT P0, PT, PT, PT, PT, 0x80, 0x0 ;  /* 0x000000000000781c */ /* 0x000fe20003f0f070 */
[----:B------:R-:W-:Y:S01]  /*4ef0*/  UMOV UR10, 0x0 ;  /* 0x00000000000a7882 */ /* 0x000fe20000000000 */
[----:B------:R-:W-:Y:S01]  /*4f00*/  UMOV UR11, 0x14f00000 ;  /* 0x14f00000000b7882 */ /* 0x000fe20000000000 */
[----:B------:R-:W-:-:S10]  /*4f10*/  UMOV UR4, UR20 ;  /* 0x0000001400047c82 */ /* 0x000fd40008000000 */
.L_x_362:
[----:B------:R-:W-:Y:S01]  /*4f20*/  @P0 ELECT P2, URZ, PT ;  /* 0x00000000003f082f */ /* 0x000fe20003840000 */
[----:B------:R2:W-:-:S12]  /*4f30*/  UBLKRED.G.S.ADD.F32.RN [UR4], [UR7], UR8, desc[UR10] ;  /* 0x00000a04070073bb */ /* 0x0005d800080a1408 */
[----:B------:R-:W-:Y:S02]  /*4f40*/  @P2 PLOP3.LUT P0, PT, P2, PT, PT, 0x8, 0x0 ;  /* 0x000000000000281c */ /* 0x000fe4000170e170 */
[----:B------:R-:W-:-:S11]  /*4f50*/  PLOP3.LUT P2, PT, PT, PT, PT, 0x8, 0x0 ;  /* 0x000000000000781c */ /* 0x000fd60003f4e170 */
[----:B--2---:R-:W-:Y:S05]  /*4f60*/  @P0 BRA.U.ANY `(.L_x_362) ;  /* 0xfffffffd00ec0947 */ /* 0x004fea000393ffff */
[----:B------:R0:W-:Y:S01]  /*4f70*/  UTMACMDFLUSH ;  /* 0x00000000000079b7 */ /* 0x0001e20000000000 */
[----:B------:R-:W-:-:S04]  /*4f80*/  DEPBAR.LE SB0, 0x0 ;  /* 0x000080000000791a */ /* 0x000fc80000000000 */
.L_x_361:
[----:B------:R-:W-:Y:S05]  /*4f90*/  BSYNC B0 ;  /* 0x0000000000007941 */ /* 0x000fea0003800000 */
.L_x_360:
        /* <DEDUP_REMOVED lines=12> */
[----:B------:R-:W-:-:S05]  /*5060*/  IMAD.MOV.U32 R5, RZ, RZ, 0x1 ;  /* 0x00000001ff057424 */ /* 0x000fca00078e00ff */
[----:B------:R2:W-:Y:S02]  /*5070*/  REDG.E.ADD.S32.STRONG.GPU desc[UR46][R2.64], R5 ;  /* 0x000000050200798e */ /* 0x0005e4000c10e3ae */
.L_x_364:
[----:B------:R-:W-:Y:S05]  /*5080*/  BSYNC B0 ;  /* 0x0000000000007941 */ /* 0x000fea0003800000 */
.L_x_363:
[----:B------:R-:W-:Y:S06]  /*5090*/  BAR.SYNC.DEFER_BLOCKING 0x1, 0x100 ;  /* 0x0044000000007b1d */ /* 0x000fec0000010000 */
[----:B------:R-:W-:Y:S01]  /*50a0*/  ULDC.64 UR4, c[0x0][0x860] ;  /* 0x0002180000047ab9 */ /* 0x000fe20000000a00 */
[----:B------:R-:W-:Y:S01]  /*50b0*/  BSSY B0, `(.L_x_365) ;  /* 0x0000017000007945 */ /* 0x000fe20003800000 */
[----:B------:R-:W-:-:S04]  /*50c0*/  UIADD3 UR9, UP0, UR9, UR4, URZ ;  /* 0x0000000409097290 */ /* 0x000fc8000ff1e03f */
[----:B------:R-:W-:Y:S02]  /*50d0*/  UIADD3.X UR12, UR12, UR5, URZ, UP0, !UPT ;  /* 0x000000050c0c7290 */ /* 0x000fe400087fe43f */
[----:B--2---:R-:W-:-:S04]  /*50e0*/  IMAD.U32 R2, RZ, RZ, UR9 ;  /* 0x00000009ff027e24 */ /* 0x004fc8000f8e00ff */
[----:B------:R-:W-:Y:S01]  /*50f0*/  IMAD.U32 R3, RZ, RZ, UR12 ;  /* 0x0000000cff037e24 */ /* 0x000fe2000f8e00ff */
        /* <DEDUP_REMOVED lines=12> */
[----:B------:R-:W-:Y:S05]  /*51c0*/  @P1 BRA `(.L_x_366) ;  /* 0x0000000000141947 */ /* 0x000fea0003800000 */
.L_x_367:
[----:B------:R-:W3:Y:S04]  /*51d0*/  LDG.E.STRONG.GPU R0, desc[UR46][R2.64] ;  /* 0x0000002e02007981 */ /* 0x000ee8000c1ef900 */
[----:B---3--:R-:W-:Y:S01]  /*51e0*/  CCTL.IVALL ;  /* 0x00000000ff00798f */ /* 0x008fe20002000000 */
[----:B------:R-:W-:Y:S05]  /*51f0*/  YIELD ;  /* 0x0000000000007946 */ /* 0x000fea0003800000 */
[----:B------:R-:W-:-:S13]  /*5200*/  ISETP.NE.AND P0, PT, R0, UR6, PT ;  /* 0x0000000600007c0c */ /* 0x000fda000bf05270 */
[----:B------:R-:W-:Y:S05]  /*5210*/  @P0 BRA `(.L_x_367) ;  /* 0xfffffffc00ec0947 */ /* 0x000fea000383ffff */
.L_x_366:
[----:B------:R-:W-:Y:S05]  /*5220*/  BSYNC B0 ;  /* 0x0000000000007941 */ /* 0x000fea0003800000 */
.L_x_365:
[----:B------:R-:W-:-:S03]  /*5230*/  UMOV UR4, 0xffffffff ;  /* 0xffffffff00047882 */ /* 0x000fc60000000000 */
[----:B------:R-:W-:Y:S05]  /*5240*/  BRA.DIV UR4, `(.L_x_368) ;  /* 0x0000003a04d87947 */ /* 0x000fea000b800000 */
[----:B------:R-:W-:Y:S01]  /*5250*/  NOP ;  /* 0x0000000000007918 */ /* 0x000fe20000000000 */
.L_x_444:
[----:B------:R-:W-:Y:S01]  /*5260*/  @!PT LDS RZ, [RZ] ;  /* 0x00000000fffff984 */ /* 0x000fe20000000800 */
[----:B------:R-:W-:Y:S01]  /*5270*/  @!PT LDS RZ, [RZ] ;  /* 0x00000000fffff984 */ /* 0x000fe20000000800 */
[----:B------:R-:W-:Y:S01]  /*5280*/  @!PT LDS RZ, [RZ] ;  /* 0x00000000fffff984 */ /* 0x000fe20000000800 */
[----:B------:R-:W-:Y:S01]  /*5290*/  @!PT LDS RZ, [RZ] ;  /* 0x00000000fffff984 */ /* 0x000fe20000000800 */
[----:B------:R3:W-:Y:S06]  /*52a0*/  MEMBAR.ALL.CTA ;  /* 0x0000000000007992 */ /* 0x0007ec0000008000 */
[----:B---3--:R-:W3:Y:S01]  /*52b0*/  FENCE.VIEW.ASYNC.S ;  /* 0x00000000000073c6 */ /* 0x008ee20000000000 */
[----:B------:R-:W-:Y:S05]  /*52c0*/  WARPSYNC.ALL ;  /* 0x0000000000007948 */ /* 0x000fea0003800000 */
[----:B------:R-:W-:Y:S01]  /*52d0*/  BSSY B0, `(.L_x_369) ;  /* 0x0000011000007945 */ /* 0x000fe20003800000 */
        /* <DEDUP_REMOVED lines=9> */
.L_x_371:
[----:B------:R-:W-:Y:S01]  /*5370*/  @P0 ELECT P2, URZ, PT ;  /* 0x00000000003f082f */ /* 0x000fe20003840000 */
[----:B------:R3:W-:-:S12]  /*5380*/  UBLKRED.G.S.ADD.F32.RN [UR4], [UR7], UR8, desc[UR10] ;  /* 0x00000a04070073bb */ /* 0x0007d800080a1408 */
[----:B------:R-:W-:Y:S02]  /*5390*/  @P2 PLOP3.LUT P0, PT, P2, PT, PT, 0x8, 0x0 ;  /* 0x000000000000281c */ /* 0x000fe4000170e170 */
[----:B------:R-:W-:-:S11]  /*53a0*/  PLOP3.LUT P2, PT, PT, PT, PT, 0x8, 0x0 ;  /* 0x000000000000781c */ /* 0x000fd60003f4e170 */
[----:B---3--:R-:W-:Y:S05]  /*53b0*/  @P0 BRA.U.ANY `(.L_x_371) ;  /* 0xfffffffd00ec0947 */ /* 0x008fea000393ffff */
[----:B------:R0:W-:Y:S01]  /*53c0*/  UTMACMDFLUSH ;  /* 0x00000000000079b7 */ /* 0x0001e20000000000 */
[----:B------:R-:W-:-:S04]  /*53d0*/  DEPBAR.LE SB0, 0x0 ;  /* 0x000080000000791a */ /* 0x000fc80000000000 */
.L_x_370:
[----:B------:R-:W-:Y:S05]  /*53e0*/  BSYNC B0 ;  /* 0x0000000000007941 */ /* 0x000fea0003800000 */
.L_x_369:
[----:B------:R-:W-:Y:S01]  /*53f0*/  NOP ;  /* 0x0000000000007918 */ /* 0x000fe20000000000 */
[----:B------:R-:W-:Y:S05]  /*5400*/  @P1 BRA `(.L_x_335) ;  /* 0x0000003400e01947 */ /* 0x000fea0003800000 */
[----:B------:R-:W-:Y:S01]  /*5410*/  IMAD.MOV.U32 R5, RZ, RZ, 0x1 ;  /* 0x00000001ff057424 */ /* 0x000fe200078e00ff */
[----:B------:R-:W-:Y:S01]  /*5420*/  @!PT LDS RZ, [RZ] ;  /* 0x00000000fffff984 */ /* 0x000fe20000000800 */
[----:B------:R-:W-:Y:S01]  /*5430*/  @!PT LDS RZ, [RZ] ;  /* 0x00000000fffff984 */ /* 0x000fe20000000800 */
[----:B------:R-:W-:Y:S01]  /*5440*/  @!PT LDS RZ, [RZ] ;  /* 0x00000000fffff984 */ /* 0x000fe20000000800 */
[----:B------:R-:W-:Y:S01]  /*5450*/  @!PT LDS RZ, [RZ] ;  /* 0x00000000fffff984 */ /* 0x000fe20000000800 */
[----:B------:R3:W-:Y:S06]  /*5460*/  MEMBAR.ALL.CTA ;  /* 0x0000000000007992 */ /* 0x0007ec0000008000 */
[----:B---3--:R-:W-:Y:S06]  /*5470*/  MEMBAR.ALL.GPU ;  /* 0x0000000000007992 */ /* 0x008fec000000a000 */
[----:B------:R-:W-:-:S00]  /*5480*/  ERRBAR ;  /* 0x00000000000079ab */ /* 0x000fc00000000000 */
[----:B------:R-:W-:Y:S06]  /*5490*/  CGAERRBAR ;  /* 0x00000000000075ab */ /* 0x000fec0000000000 */
[----:B012345:R-:W-:Y:S04]  /*54a0*/  CCTL.IVALL ;  /* 0x00000000ff00798f */ /* 0x03ffe80002000000 */
[----:B------:R3:W-:Y:S01]  /*54b0*/  REDG.E.ADD.S32.STRONG.GPU desc[UR46][R2.64], R5 ;  /* 0x000000050200798e */ /* 0x0007e2000c10e3ae */
[----:B------:R-:W-:Y:S05]  /*54c0*/  BRA `(.L_x_335) ;  /* 0x0000003400b07947 */ /* 0x000fea0003800000 */
.L_x_333:
        /* <DEDUP_REMOVED lines=13> */
[----:B------:R-:W-:Y:S01]  /*55a0*/  ULDC UR16, c[0x0][0x280] ;  /* 0x0000a00000107ab9 */ /* 0x000fe20000000800 */
[----:B------:R-:W-:Y:S01]  /*55b0*/  ULDC.64 UR10, c[0x0][0x2d8] ;  /* 0x0000b600000a7ab9 */ /* 0x000fe20000000a00 */
[----:B------:R-:W-:Y:S01]  /*55c0*/  UISETP.GE.AND UP1, UPT, UR16, 0x1, UPT ;  /* 0x000000011000788c */ /* 0x000fe2000bf26270 */
[----:B------:R-:W-:Y:S01]  /*55d0*/  ULDC UR15, c[0x0][0x288] ;  /* 0x0000a200000f7ab9 */ /* 0x000fe20000000800 */
[----:B------:R-:W-:Y:S01]  /*55e0*/  USHF.R.S32.HI UR14, URZ, 0x1f, UR7 ;  /* 0x0000001f3f0e7899 */ /* 0x000fe20008011407 */
[----:B------:R-:W-:-:S03]  /*55f0*/  ULDC.64 UR12, c[0x0][0x2e0] ;  /* 0x0000b800000c7ab9 */ /* 0x000fc60000000a00 */
[----:B------:R-:W-:Y:S02]  /*5600*/  PLOP3.LUT P1, PT, PT, PT, UP1, 0x80, 0x0 ;  /* 0x000000000000781c */ /* 0x000fe40003f2f018 */
[----:B------:R-:W-:Y:S01]  /*5610*/  ELECT P0, URZ, PT ;  /* 0x00000000003f782f */ /* 0x000fe20003800000 */
[----:B-1----:R-:W-:Y:S02]  /*5620*/  USHF.R.S32.HI UR8, URZ, 0x1f, UR9 ;  /* 0x0000001f3f087899 */ /* 0x002fe40008011409 */
[----:B------:R-:W-:Y:S02]  /*5630*/  UIMAD.WIDE.U32 UR4, UR9, UR10, URZ ;  /* 0x0000000a090472a5 */ /* 0x000fe4000f8e003f */
[----:B------:R-:W-:-:S04]  /*5640*/  UIMAD UR6, UR8, UR10, URZ ;  /* 0x0000000a080672a4 */ /* 0x000fc8000f8e023f */
[----:B------:R-:W-:Y:S02]  /*5650*/  UIMAD UR6, UR9, UR11, UR6 ;  /* 0x0000000b090672a4 */ /* 0x000fe4000f8e0206 */
[----:B------:R-:W-:Y:S02]  /*5660*/  UIMAD UR11, UR7, UR15, URZ ;  /* 0x0000000f070b72a4 */ /* 0x000fe4000f8e023f */
[----:B------:R-:W-:Y:S02]  /*5670*/  UIADD3 UR5, UR5, UR6, URZ ;  /* 0x0000000605057290 */ /* 0x000fe4000fffe03f */
[----:B------:R-:W-:Y:S02]  /*5680*/  UIMAD UR6, UR14, UR12, URZ ;  /* 0x0000000c0e0672a4 */ /* 0x000fe4000f8e023f */
[----:B------:R-:W-:Y:S02]  /*5690*/  UIADD3 UR10, UP0, UR11, UR9, URZ ;  /* 0x000000090b0a7290 */ /* 0x000fe4000ff1e03f */
[----:B------:R-:W-:-:S02]  /*56a0*/  UIMAD UR14, UR7, UR13, UR6 ;  /* 0x0000000d070e72a4 */ /* 0x000fc4000f8e0206 */
[----:B------:R-:W-:Y:S02]  /*56b0*/  UIMAD.WIDE.U32 UR6, UR7, UR12, UR4 ;  /* 0x0000000c070672a5 */ /* 0x000fe4000f8e0004 */
[----:B------:R-:W-:Y:S01]  /*56c0*/  ULEA.HI.X.SX32 UR11, UR11, UR8, 0x1, UP0 ;  /* 0x000000080b0b7291 */ /* 0x000fe200080f0e3f */
[----:B------:R-:W-:Y:S11]  /*56d0*/  @!P1 BRA `(.L_x_335) ;  /* 0x00000034002c9947 */ /* 0x000ff60003800000 */
[----:B------:R-:W1:Y:S01]  /*56e0*/  S2R R3, SR_TID.X ;  /* 0x0000000000037919 */ /* 0x000e620000002100 */
[----:B------:R-:W-:Y:S01]  /*56f0*/  UIADD3 UR4, UR16, 0x3f, URZ ;  /* 0x0000003f10047890 */ /* 0x000fe2000fffe03f */
[----:B------:R-:W2:Y:S01]  /*5700*/  S2UR UR27, SR_CTAID.X ;  /* 0x00000000001b79c3 */ /* 0x000ea20000002500 */
[----:B------:R-:W-:Y:S02]  /*5710*/  UISETP.GE.AND UP0, UPT, UR16, 0x41, UPT ;  /* 0x000000411000788c */ /* 0x000fe4000bf06270 */
[----:B------:R-:W-:Y:S02]  /*5720*/  USHF.R.S32.HI UR5, URZ, 0x1f, UR4 ;  /* 0x0000001f3f057899 */ /* 0x000fe40008011404 */
[----:B------:R-:W-:Y:S02]  /*5730*/  UIADD3 UR14, UR7, UR14, URZ ;  /* 0x0000000e070e7290 */ /* 0x000fe4000fffe03f */
[----:B------:R-:W-:Y:S01]  /*5740*/  ULEA.HI UR5, UR5, UR4, URZ, 0x6 ;  /* 0x0000000405057291 */ /* 0x000fe2000f8f303f */
[----:B------:R-:W-:-:S02]  /*5750*/  PLOP3.LUT P1, PT, PT, PT, UP0, 0x80, 0x0 ;  /* 0x000000000000781c */ /* 0x000fc40003f2f008 */
[----:B------:R-:W-:Y:S01]  /*5760*/  ULDC UR4, c[0x0][0x760] ;  /* 0x0001d80000047ab9 */ /* 0x000fe20000000800 */
[----:B------:R-:W-:Y:S02]  /*5770*/  USHF.R.S32.HI UR5, URZ, 0x6, UR5 ;  /* 0x000000063f057899 */ /* 0x000fe40008011405 */
        /* <DEDUP_REMOVED lines=19> */
.L_x_398:
        /* <DEDUP_REMOVED lines=17> */
.L_x_376:
[----:B------:R-:W2:Y:S04]  /*59c0*/  LDG.E.STRONG.GPU R4, desc[UR46][R2.64] ;  /* 0x0000002e02047981 */ /* 0x000ea8000c1ef900 */
[----:B--2---:R-:W-:Y:S01]  /*59d0*/  CCTL.IVALL ;  /* 0x00000000ff00798f */ /* 0x004fe20002000000 */
[----:B------:R-:W-:Y:S05]  /*59e0*/  YIELD ;  /* 0x0000000000007946 */ /* 0x000fea0003800000 */
[----:B------:R-:W-:-:S13]  /*59f0*/  ISETP.NE.AND P3, PT, R4, UR27, PT ;  /* 0x0000001b04007c0c */ /* 0x000fda000bf65270 */
[----:B------:R-:W-:Y:S05]  /*5a00*/  @P3 BRA `(.L_x_376) ;  /* 0xfffffffc00ec3947 */ /* 0x000fea000383ffff */
.L_x_375:
[----:B------:R-:W-:Y:S05]  /*5a10*/  BSYNC B0 ;  /* 0x0000000000007941 */ /* 0x000fea0003800000 */
.L_x_374:
[----:B------:R-:W-:-:S03]  /*5a20*/  UMOV UR16, 0xffffffff ;  /* 0xffffffff00107882 */ /* 0x000fc60000000000 */
[----:B------:R-:W-:Y:S05]  /*5a30*/  BRA.DIV UR16, `(.L_x_377) ;  /* 0x0000003210f87947 */ /* 0x000fea000b800000 */
[----:B------:R-:W-:Y:S01]  /*5a40*/  NOP ;  /* 0x0000000000007918 */ /* 0x000fe20000000000 */
.L_x_447:
        /* <DEDUP_REMOVED lines=19> */
.L_x_379:
[----:B------:R-:W-:Y:S05]  /*5b80*/  BSYNC B0 ;  /* 0x0000000000007941 */ /* 0x000fea0003800000 */
.L_x_378:
        /* <DEDUP_REMOVED lines=13> */
.L_x_381:
[----:B------:R-:W-:Y:S05]  /*5c60*/  BSYNC B0 ;  /* 0x0000000000007941 */ /* 0x000fea0003800000 */
.L_x_380:
[----:B------:R-:W-:Y:S06]  /*5c70*/  BAR.ARV 0xa, 0xa0 ;  /* 0x0282800000007b1d */ /* 0x000fec0000002000 */
[----:B------:R-:W-:Y:S04]  /*5c80*/  BSSY B0, `(.L_x_382) ;  /* 0x0000003000007945 */ /* 0x000fe80003800000 */
[----:B------:R-:W-:Y:S05]  /*5c90*/  @!P0 BRA `(.L_x_383) ;  /* 0x0000000000048947 */ /* 0x000fea0003800000 */
[----:B------:R-:W-:-:S04]  /*5ca0*/  DEPBAR.LE SB0, 0x0 ;  /* 0x000080000000791a */ /* 0x000fc80000000000 */
.L_x_383:
[----:B------:R-:W-:Y:S05]  /*5cb0*/  BSYNC B0 ;  /* 0x0000000000007941 */ /* 0x000fea0003800000 */
.L_x_382:
        /* <DEDUP_REMOVED lines=19> */
.L_x_385:
[----:B------:R-:W-:Y:S05]  /*5df0*/  BSYNC B0 ;  /* 0x0000000000007941 */ /* 0x000fea0003800000 */
.L_x_384:
[----:B------:R-:W-:Y:S01]  /*5e00*/  UIADD3 UR19, UR15, UR19, URZ ;  /* 0x000000130f137290 */ /* 0x000fe2000fffe03f */
[----:B------:R-:W-:Y:S03]  /*5e10*/  BSSY B0, `(.L_x_386) ;  /* 0x000000d000007945 */ /* 0x000fe60003800000 */
[----:B------:R-:W-:-:S04]  /*5e20*/  UIADD3 UR16, UP0, UR19, UR10, URZ ;  /* 0x0000000a13107290 */ /* 0x000fc8000ff1e03f */
[----:B------:R-:W-:Y:S02]  /*5e30*/  ULEA.HI.X.SX32 UR19, UR19, UR11, 0x1, UP0 ;  /* 0x0000000b13137291 */ /* 0x000fe400080f0e3f */
[----:B------:R-:W-:-:S04]  /*5e40*/  ULEA UR8, UP0, UR16, UR8, 0x2 ;  /* 0x0000000810087291 */ /* 0x000fc8000f80103f */
[----:B------:R-:W-:Y:S02]  /*5e50*/  ULEA.HI.X UR19, UR16, UR9, UR19, 0x2, UP0 ;  /* 0x0000000910137291 */ /* 0x000fe400080f1413 */
[----:B-1----:R-:W-:-:S04]  /*5e60*/  IMAD.U32 R2, RZ, RZ, UR8 ;  /* 0x00000008ff027e24 */ /* 0x002fc8000f8e00ff */
[----:B------:R-:W-:Y:S01]  /*5e70*/  IMAD.U32 R3, RZ, RZ, UR19 ;  /* 0x00000013ff037e24 */ /* 0x000fe2000f8e00ff */
[----:B------:R-:W-:Y:S06]  /*5e80*/  @P1 BRA `(.L_x_387) ;  /* 0x0000000000141947 */ /* 0x000fec0003800000 */
.L_x_388:
[----:B------:R-:W2:Y:S04]  /*5e90*/  LDG.E.STRONG.GPU R4, desc[UR46][R2.64] ;  /* 0x0000002e02047981 */ /* 0x000ea8000c1ef900 */
[----:B--2---:R-:W-:Y:S01]  /*5ea0*/  CCTL.IVALL ;  /* 0x00000000ff00798f */ /* 0x004fe20002000000 */
[----:B------:R-:W-:Y:S05]  /*5eb0*/  YIELD ;  /* 0x0000000000007946 */ /* 0x000fea0003800000 */
[----:B------:R-:W-:-:S13]  /*5ec0*/  ISETP.NE.AND P3, PT, R4, UR27, PT ;  /* 0x0000001b04007c0c */ /* 0x000fda000bf65270 */
[----:B------:R-:W-:Y:S05]  /*5ed0*/  @P3 BRA `(.L_x_388) ;  /* 0xfffffffc00ec3947 */ /* 0x000fea000383ffff */
.L_x_387:
[----:B------:R-:W-:Y:S05]  /*5ee0*/  BSYNC B0 ;  /* 0x0000000000007941 */ /* 0x000fea0003800000 */
.L_x_386:
[----:B------:R-:W-:-:S03]  /*5ef0*/  UMOV UR8, 0xffffffff ;  /* 0xffffffff00087882 */ /* 0x000fc60000000000 */
[----:B------:R-:W-:Y:S05]  /*5f00*/  BRA.DIV UR8, `(.L_x_389) ;  /* 0x0000002e08e07947 */ /* 0x000fea000b800000 */
[----:B------:R-:W-:Y:S01]  /*5f10*/  NOP ;  /* 0x0000000000007918 */ /* 0x000fe20000000000 */
.L_x_450:
        /* <DEDUP_REMOVED lines=13> */
.L_x_391:
[----:B------:R-:W-:Y:S05]  /*5ff0*/  BSYNC B0 ;  /* 0x0000000000007941 */ /* 0x000fea0003800000 */
.L_x_390:
        /* <DEDUP_REMOVED lines=13> */
.L_x_393:
[----:B------:R-:W-:Y:S05]  /*60d0*/  BSYNC B0 ;  /* 0x0000000000007941 */ /* 0x000fea0003800000 */
.L_x_392:
[----:B------:R-:W-:Y:S06]  /*60e0*/  BAR.ARV 0xa, 0xa0 ;  /* 0x0282800000007b1d */ /* 0x000fec0000002000 */
[----:B------:R-:W-:Y:S04]  /*60f0*/  BSSY B0, `(.L_x_394) ;  /* 0x0000003000007945 */ /* 0x000fe80003800000 */
[----:B------:R-:W-:Y:S05]  /*6100*/  @!P0 BRA `(.L_x_395) ;  /* 0x0000000000048947 */ /* 0x000fea0003800000 */
[----:B------:R-:W-:-:S04]  /*6110*/  DEPBAR.LE SB0, 0x0 ;  /* 0x000080000000791a */ /* 0x000fc80000000000 */
.L_x_395:
[----:B------:R-:W-:Y:S05]  /*6120*/  BSYNC B0 ;  /* 0x0000000000007941 */ /* 0x000fea0003800000 */
.L_x_394:
        /* <DEDUP_REMOVED lines=19> */
.L_x_397:
[----:B------:R-:W-:Y:S05]  /*6260*/  BSYNC B0 ;  /* 0x0000000000007941 */ /* 0x000fea0003800000 */
.L_x_396:
[----:B------:R-:W-:Y:S02]  /*6270*/  UIADD3 UR4, UR4, 0x2, URZ ;  /* 0x0000000204047890 */ /* 0x000fe4000fffe03f */
[----:B------:R-:W-:Y:S01]  /*6280*/  UIADD3 UR5, UR5, 0x1, URZ ;  /* 0x0000000105057890 */ /* 0x000fe2000fffe03f */
[----:B------:R-:W-:Y:S11]  /*6290*/  @P2 BRA `(.L_x_398) ;  /* 0xfffffff400842947 */ /* 0x000ff6000383ffff */
.L_x_373:
[----:B------:R-:W-:-:S13]  /*62a0*/  ISETP.NE.AND P1, PT, RZ, UR33, PT ;  /* 0x00000021ff007c0c */ /* 0x000fda000bf25270 */
[----:B------:R-:W-:Y:S05]  /*62b0*/  @!P1 BRA `(.L_x_335) ;  /* 0x0000002800349947 */ /* 0x000fea0003800000 */
        /* <DEDUP_REMOVED lines=11> */
.L_x_401:
[----:B------:R-:W2:Y:S04]  /*6370*/  LDG.E.STRONG.GPU R0, desc[UR46][R2.64] ;  /* 0x0000002e02007981 */ /* 0x000ea8000c1ef900 */
[----:B--2---:R-:W-:Y:S01]  /*6380*/  CCTL.IVALL ;  /* 0x00000000ff00798f */ /* 0x004fe20002000000 */
[----:B------:R-:W-:Y:S05]  /*6390*/  YIELD ;  /* 0x0000000000007946 */ /* 0x000fea0003800000 */
[----:B------:R-:W-:-:S13]  /*63a0*/  ISETP.NE.AND P2, PT, R0, UR27, PT ;  /* 0x0000001b00007c0c */ /* 0x000fda000bf45270 */
[----:B------:R-:W-:Y:S05]  /*63b0*/  @P2 BRA `(.L_x_401) ;  /* 0xfffffffc00ec2947 */ /* 0x000fea000383ffff */
.L_x_400:
[----:B------:R-:W-:Y:S05]  /*63c0*/  BSYNC B0 ;  /* 0x0000000000007941 */ /* 0x000fea0003800000 */
.L_x_399:
[----:B------:R-:W-:-:S03]  /*63d0*/  UMOV UR5, 0xffffffff ;  /* 0xffffffff00057882 */ /* 0x000fc60000000000 */
[----:B------:R-:W-:Y:S05]  /*63e0*/  BRA.DIV UR5, `(.L_x_402) ;  /* 0x0000002a05c47947 */ /* 0x000fea000b800000 */
[----:B------:R-:W-:Y:S01]  /*63f0*/  NOP ;  /* 0x0000000000007918 */ /* 0x000fe20000000000 */
.L_x_453:
        /* <DEDUP_REMOVED lines=22> */
.L_x_404:
[----:B------:R-:W-:Y:S05]  /*6560*/  BSYNC B0 ;  /* 0x0000000000007941 */ /* 0x000fea0003800000 */
.L_x_403:
        /* <DEDUP_REMOVED lines=20> */
.L_x_406:
[----:B------:R-:W-:Y:S05]  /*66b0*/  BSYNC B0 ;  /* 0x0000000000007941 */ /* 0x000fea0003800000 */
.L_x_405:
[----:B------:R-:W-:Y:S06]  /*66c0*/  BAR.ARV 0xa, 0xa0 ;  /* 0x0282800000007b1d */ /* 0x000fec0000002000 */
[----:B------:R-:W-:Y:S04]  /*66d0*/  BSSY B0, `(.L_x_407) ;  /* 0x0000003000007945 */ /* 0x000fe80003800000 */
[----:B------:R-:W-:Y:S05]  /*66e0*/  @!P0 BRA `(.L_x_408) ;  /* 0x0000000000048947 */ /* 0x000fea0003800000 */
[----:B------:R-:W-:-:S04]  /*66f0*/  DEPBAR.LE SB0, 0x0 ;  /* 0x000080000000791a */ /* 0x000fc80000000000 */
.L_x_408:
[----:B------:R-:W-:Y:S05]  /*6700*/  BSYNC B0 ;  /* 0x0000000000007941 */ /* 0x000fea0003800000 */
.L_x_407:
[----:B------:R-:W-:Y:S06]  /*6710*/  BAR.ARV 0xb, 0xa0 ;  /* 0x02c2800000007b1d */ /* 0x000fec0000002000 */
[----:B------:R-:W-:Y:S01]  /*6720*/  NOP ;  /* 0x0000000000007918 */ /* 0x000fe20000000000 */
        /* <DEDUP_REMOVED lines=15> */
[----:B--2---:R4:W-:Y:S01]  /*6820*/  @P0 REDG.E.ADD.S32.STRONG.GPU desc[UR46][R2.64], R5 ;  /* 0x000000050200098e */ /* 0x0049e2000c10e3ae */
[----:B------:R-:W-:Y:S05]  /*6830*/  BRA `(.L_x_335) ;  /* 0x0000002000d47947 */ /* 0x000fea0003800000 */
.L_x_372:
        /* <DEDUP_REMOVED lines=48> */
.L_x_454:
        /* <DEDUP_REMOVED lines=14> */
.L_x_412:
        /* <DEDUP_REMOVED lines=23> */
[----:B------:R-:W-:Y:S01]  /*6d90*/  MOV R14, UR47 ;  /* 0x0000002f000e7c02 */ /* 0x000fe20008000f00 */
[----:B--2---:R-:W-:Y:S01]  /*6da0*/  IMAD.MOV.U32 R10, RZ, RZ, R6 ;  /* 0x000000ffff0a7224 */ /* 0x004fe200078e0006 */
[----:B------:R-:W-:Y:S01]  /*6db0*/  UIADD3 UR44, UR8, 0x1e000, URZ ;  /* 0x0001e000082c7890 */ /* 0x000fe2000fffe03f */
[----:B------:R-:W-:Y:S01]  /*6dc0*/  IMAD.MOV.U32 R11, RZ, RZ, R7 ;  /* 0x000000ffff0b7224 */ /* 0x000fe200078e0007 */
[----:B------:R-:W-:Y:S01]  /*6dd0*/  UMOV UR33, UR25 ;  /* 0x0000001900217c82 */ /* 0x000fe20008000000 */
[----:B------:R-:W-:Y:S01]  /*6de0*/  UMOV UR17, UR25 ;  /* 0x0000001900117c82 */ /* 0x000fe20008000000 */
[----:B------:R-:W-:Y:S01]  /*6df0*/  IADD3 R2, P1, R10, 0x2f0, RZ ;  /* 0x000002f00a027810 */ /* 0x000fe20007f3e0ff */
[----:B------:R-:W-:Y:S01]  /*6e00*/  UIADD3 UR9, UR8, 0x26800, URZ ;  /* 0x0002680008097890 */ /* 0x000fe2000fffe03f */
[----:B------:R-:W-:Y:S01]  /*6e10*/  MOV R15, UR46 ;  /* 0x0000002e000f7c02 */ /* 0x000fe20008000f00 */
[----:B------:R-:W-:Y:S01]  /*6e20*/  UMOV UR45, UR25 ;  /* 0x00000019002d7c82 */ /* 0x000fe20008000000 */
        /* <DEDUP_REMOVED lines=11> */
[----:B------:R-:W-:Y:S01]  /*6ee0*/  R2UR UR47, R14 ;  /* 0x000000000e2f72ca */ /* 0x000fe200000e0000 */
[----:B------:R-:W-:Y:S01]  /*6ef0*/  UIADD3 UR48, UR8, 0x4000, URZ ;  /* 0x0000400008307890 */ /* 0x000fe2000fffe03f */
[----:B------:R-:W-:Y:S01]  /*6f00*/  R2UR UR31, R2 ;  /* 0x00000000021f72ca */ /* 0x000fe200000e0000 */
[--C-:B------:R-:W-:Y:S01]  /*6f10*/  IMAD.X R2, RZ, RZ, R11.reuse, P2 ;  /* 0x000000ffff027224 */ /* 0x100fe200010e060b */
[----:B------:R-:W-:Y:S01]  /*6f20*/  UMOV UR58, 0x30 ;  /* 0x00000030003a7882 */ /* 0x000fe20000000000 */
[----:B------:R-:W-:Y:S01]  /*6f30*/  UMOV UR60, UR12 ;  /* 0x0000000c003c7c82 */ /* 0x000fe20008000000 */
[----:B------:R-:W-:Y:S01]  /*6f40*/  UMOV UR59, UR11 ;  /* 0x0000000b003b7c82 */ /* 0x000fe20008000000 */
[----:B------:R-:W-:Y:S01]  /*6f50*/  UMOV UR57, UR9 ;  /* 0x0000000900397c82 */ /* 0x000fe20008000000 */
[----:B------:R-:W-:Y:S01]  /*6f60*/  R2UR UR23, R2 ;  /* 0x00000000021772ca */ /* 0x000fe200000e0000 */
[----:B------:R-:W-:Y:S01]  /*6f70*/  UMOV UR50, 0x40 ;  /* 0x0000004000327882 */ /* 0x000fe20000000000 */
[----:B------:R-:W-:Y:S01]  /*6f80*/  IADD3 R2, P1, R10, 0xf0, RZ ;  /* 0x000000f00a027810 */ /* 0x000fe20007f3e0ff */
[----:B------:R-:W-:Y:S01]  /*6f90*/  UMOV UR52, UR12 ;  /* 0x0000000c00347c82 */ /* 0x000fe20008000000 */
[----:B------:R-:W-:Y:S01]  /*6fa0*/  UMOV UR51, UR11 ;  /* 0x0000000b00337c82 */ /* 0x000fe20008000000 */
[----:B------:R-:W-:Y:S01]  /*6fb0*/  UMOV UR49, UR9 ;  /* 0x0000000900317c82 */ /* 0x000fe20008000000 */
[----:B------:R-:W-:Y:S01]  /*6fc0*/  R2UR UR40, R2 ;  /* 0x00000000022872ca */ /* 0x000fe200000e0000 */
[----:B-1----:R-:W-:Y:S01]  /*6fd0*/  IMAD.X R3, RZ, RZ, R11, P1 ;  /* 0x000000ffff037224 */ /* 0x002fe200008e060b */
[----:B------:R-:W-:-:S04]  /*6fe0*/  R2UR UR46, R15 ;  /* 0x000000000f2e72ca */ /* 0x000fc800000e0000 */
        /* <DEDUP_REMOVED lines=21> */
[----:B------:R-:W-:Y:S01]  /*7140*/  MOV R16, UR45 ;  /* 0x0000002d00107c02 */ /* 0x000fe20008000f00 */
        /* <DEDUP_REMOVED lines=8> */
[----:B------:R-:W-:Y:S01]  /*71d0*/  MOV R17, UR44 ;  /* 0x0000002c00117c02 */ /* 0x000fe20008000f00 */
[----:B------:R-:W-:Y:S01]  /*71e0*/  UMOV UR42, 0x50 ;  /* 0x00000050002a7882 */ /* 0x000fe20000000000 */
[----:B------:R-:W-:Y:S01]  /*71f0*/  UMOV UR43, UR11 ;  /* 0x0000000b002b7c82 */ /* 0x000fe20008000000 */
[----:B------:R-:W-:Y:S01]  /*7200*/  MOV R18, UR42 ;  /* 0x0000002a00127c02 */ /* 0x000fe20008000f00 */
[----:B------:R-:W-:Y:S01]  /*7210*/  UMOV UR42, 0x20 ;  /* 0x00000020002a7882 */ /* 0x000fe20000000000 */
[----:B------:R-:W-:Y:S01]  /*7220*/  UMOV UR41, UR9 ;  /* 0x0000000900297c82 */ /* 0x000fe20008000000 */
[----:B------:R2:W-:Y:S01]  /*7230*/  UTMALDG.4D [UR16], [UR30], desc[UR54] ;  /* 0x000036101e0075b4 */ /* 0x0005e20008019000 */
[----:B------:R-:W-:Y:S01]  /*7240*/  IMAD.MOV.U32 R5, RZ, RZ, RZ ;  /* 0x000000ffff057224 */ /* 0x000fe200078e00ff */
[----:B------:R3:W-:Y:S01]  /*7250*/  UTMALDG.4D [UR40], [UR30], desc[UR54] ;  /* 0x000036281e0075b4 */ /* 0x0007e20008019000 */
[----:B------:R4:W-:Y:S01]  /*7260*/  UTMALDG.4D [UR56], [UR30], desc[UR54] ;  /* 0x000036381e0075b4 */ /* 0x0009e20008019000 */
[----:B-1----:R-:W-:Y:S01]  /*7270*/  UMOV UR10, 0x40 ;  /* 0x00000040000a7882 */ /* 0x002fe20000000000 */
[----:B------:R4:W-:Y:S01]  /*7280*/  UTMALDG.4D [UR48], [UR30], desc[UR54] ;  /* 0x000036301e0075b4 */ /* 0x0009e20008019000 */
        /* <DEDUP_REMOVED lines=15> */
[----:B------:R4:W-:Y:S10]  /*7380*/  UTMALDG.4D [UR8], [UR22], desc[UR54] ;  /* 0x00003608160075b4 */ /* 0x0009f40008019000 */
        /* <DEDUP_REMOVED lines=17> */
.L_x_423:
[----:B------:R-:W-:-:S04]  /*74a0*/  SHF.L.U32 R20, R9, 0x1f, RZ ;  /* 0x0000001f09147819 */ /* 0x000fc800000006ff */
[----:B-1----:R-:W1:Y:S02]  /*74b0*/  SYNCS.PHASECHK.TRANS64.TRYWAIT P1, [R0+URZ+0x26840], R20 ;  /* 0x02684014000075a7 */ /* 0x002e64000802017f */
[----:B-123--:R-:W-:Y:S05]  /*74c0*/  @!P1 BRA `(.L_x_415) ;  /* 0x0000001800bc9947 */ /* 0x00efea0003800000 */
.L_x_455:
[----:B------:R-:W-:Y:S05]  /*74d0*/  @P0 BRA `(.L_x_416) ;  /* 0x0000000000140947 */ /* 0x000fea0003800000 */
[----:B------:R-:W-:Y:S01]  /*74e0*/  ISETP.NE.AND P1, PT, R13, RZ, PT ;  /* 0x000000ff0d00720c */ /* 0x000fe20003f25270 */
[----:B------:R-:W-:-:S04]  /*74f0*/  IMAD.MOV.U32 R3, RZ, RZ, 0x3100 ;  /* 0x00003100ff037424 */ /* 0x000fc800078e00ff */
[----:B------:R2:W-:Y:S08]  /*7500*/  SYNCS.ARRIVE.TRANS64 RZ, [R0+URZ+0x26830], R3 ;  /* 0x0268300300ff79a7 */ /* 0x0005f0000800003f */
[----:B------:R-:W-:Y:S05]  /*7510*/  @!P1 BRA `(.L_x_416) ;  /* 0x0000000000049947 */ /* 0x000fea0003800000 */
[----:B------:R-:W-:Y:S01]  /*7520*/  BPT.TRAP 0x1 ;  /* 0x000000040000795c */ /* 0x000fe20000300000 */
.L_x_416:
        /* <DEDUP_REMOVED lines=42> */
.L_x_456:
[----:B------:R-:W-:Y:S05]  /*77d0*/  @P0 BRA `(.L_x_418) ;  /* 0x0000000000140947 */ /* 0x000fea0003800000 */
[----:B------:R-:W-:Y:S01]  /*77e0*/  ISETP.NE.AND P1, PT, R13, RZ, PT ;  /* 0x000000ff0d00720c */ /* 0x000fe20003f25270 */
[----:B------:R-:W-:-:S04]  /*77f0*/  IMAD.MOV.U32 R3, RZ, RZ, 0x3100 ;  /* 0x00003100ff037424 */ /* 0x000fc800078e00ff */
[----:B------:R3:W-:Y:S08]  /*7800*/  SYNCS.ARRIVE.TRANS64 RZ, [R0+URZ+0x26818], R3 ;  /* 0x0268180300ff79a7 */ /* 0x0007f0000800003f */
[----:B------:R-:W-:Y:S05]  /*7810*/  @!P1 BRA `(.L_x_418) ;  /* 0x0000000000049947 */ /* 0x000fea0003800000 */
[----:B------:R-:W-:Y:S01]  /*7820*/  BPT.TRAP 0x1 ;  /* 0x000000040000795c */ /* 0x000fe20000300000 */
.L_x_418:
        /* <DEDUP_REMOVED lines=34> */
.L_x_457:
[----:B-123--:R-:W-:Y:S01]  /*7a50*/  SHF.R.S32.HI R20, RZ, 0x1f, R19 ;  /* 0x0000001fff147819 */ /* 0x00efe20000011413 */
[----:B------:R-:W-:Y:S06]  /*7a60*/  @P0 BRA `(.L_x_420) ;  /* 0x0000000000140947 */ /* 0x000fec0003800000 */
[----:B------:R-:W-:Y:S01]  /*7a70*/  ISETP.NE.AND P1, PT, R13, RZ, PT ;  /* 0x000000ff0d00720c */ /* 0x000fe20003f25270 */
[----:B------:R-:W-:-:S04]  /*7a80*/  IMAD.MOV.U32 R21, RZ, RZ, 0x3100 ;  /* 0x00003100ff157424 */ /* 0x000fc800078e00ff */
[----:B------:R1:W-:Y:S08]  /*7a90*/  SYNCS.ARRIVE.TRANS64 RZ, [R0+URZ+0x26838], R21 ;  /* 0x0268381500ff79a7 */ /* 0x0003f0000800003f */
[----:B------:R-:W-:Y:S05]  /*7aa0*/  @!P1 BRA `(.L_x_420) ;  /* 0x0000000000049947 */ /* 0x000fea0003800000 */
[----:B------:R-:W-:Y:S01]  /*7ab0*/  BPT.TRAP 0x1 ;  /* 0x000000040000795c */ /* 0x000fe20000300000 */
.L_x_420:
        /* <DEDUP_REMOVED lines=38> */
.L_x_459:
[----:B------:R-:W-:Y:S05]  /*7d20*/  @P0 BRA `(.L_x_422) ;  /* 0x0000000000140947 */ /* 0x000fea0003800000 */
[----:B------:R-:W-:Y:S01]  /*7d30*/  ISETP.NE.AND P1, PT, R13, RZ, PT ;  /* 0x000000ff0d00720c */ /* 0x000fe20003f25270 */
[----:B--2---:R-:W-:-:S04]  /*7d40*/  IMAD.MOV.U32 R5, RZ, RZ, 0x3100 ;  /* 0x00003100ff057424 */ /* 0x004fc800078e00ff */
[----:B------:R3:W-:Y:S08]  /*7d50*/  SYNCS.ARRIVE.TRANS64 RZ, [R0+URZ+0x26810], R5 ;  /* 0x0268100500ff79a7 */ /* 0x0007f0000800003f */
[----:B------:R-:W-:Y:S05]  /*7d60*/  @!P1 BRA `(.L_x_422) ;  /* 0x0000000000049947 */ /* 0x000fea0003800000 */
[----:B------:R-:W-:Y:S01]  /*7d70*/  BPT.TRAP 0x1 ;  /* 0x000000040000795c */ /* 0x000fe20000300000 */
.L_x_422:
        /* <DEDUP_REMOVED lines=36> */
.L_x_414:
[----:B------:R-:W-:-:S13]  /*7fc0*/  ISETP.NE.AND P1, PT, R17, RZ, PT ;  /* 0x000000ff1100720c */ /* 0x000fda0003f25270 */
[----:B------:R-:W-:Y:S05]  /*7fd0*/  @!P1 BRA `(.L_x_413) ;  /* 0x0000000400609947 */ /* 0x000fea0003800000 */
[----:B------:R-:W-:-:S04]  /*7fe0*/  SHF.L.U32 R7, R9, 0x1f, RZ ;  /* 0x0000001f09077819 */ /* 0x000fc800000006ff */
[----:B------:R-:W2:Y:S02]  /*7ff0*/  SYNCS.PHASECHK.TRANS64.TRYWAIT P1, [R0+URZ+0x26840], R7 ;  /* 0x02684007000075a7 */ /* 0x000ea4000802017f */
[----:B--2---:R-:W-:Y:S05]  /*8000*/  @!P1 BRA `(.L_x_424) ;  /* 0x0000001000409947 */ /* 0x004fea0003800000 */
.L_x_460:
[----:B------:R-:W-:Y:S05]  /*8010*/  @P0 BRA `(.L_x_425) ;  /* 0x0000000000140947 */ /* 0x000fea0003800000 */
[----:B------:R-:W-:Y:S01]  /*8020*/  ISETP.NE.AND P1, PT, R13, RZ, PT ;  /* 0x000000ff0d00720c */ /* 0x000fe20003f25270 */
[----:B------:R-:W-:-:S04]  /*8030*/  IMAD.MOV.U32 R5, RZ, RZ, 0x3100 ;  /* 0x00003100ff057424 */ /* 0x000fc800078e00ff */
[----:B------:R3:W-:Y:S08]  /*8040*/  SYNCS.ARRIVE.TRANS64 RZ, [R0+URZ+0x26830], R5 ;  /* 0x0268300500ff79a7 */ /* 0x0007f0000800003f */
[----:B------:R-:W-:Y:S05]  /*8050*/  @!P1 BRA `(.L_x_425) ;  /* 0x0000000000049947 */ /* 0x000fea0003800000 */
[----:B------:R-:W-:Y:S01]  /*8060*/  BPT.TRAP 0x1 ;  /* 0x000000040000795c */ /* 0x000fe20000300000 */
.L_x_425:
        /* <DEDUP_REMOVED lines=40> */
.L_x_461:
[----:B------:R-:W-:Y:S05]  /*82f0*/  @P0 BRA `(.L_x_427) ;  /* 0x0000000000140947 */ /* 0x000fea0003800000 */
[----:B------:R-:W-:Y:S01]  /*8300*/  ISETP.NE.AND P0, PT, R13, RZ, PT ;  /* 0x000000ff0d00720c */ /* 0x000fe20003f05270 */
[----:B------:R-:W-:-:S04]  /*8310*/  IMAD.MOV.U32 R5, RZ, RZ, 0x3100 ;  /* 0x00003100ff057424 */ /* 0x000fc800078e00ff */
[----:B------:R4:W-:Y:S08]  /*8320*/  SYNCS.ARRIVE.TRANS64 RZ, [R0+URZ+0x26818], R5 ;  /* 0x0268180500ff79a7 */ /* 0x0009f0000800003f */
[----:B------:R-:W-:Y:S05]  /*8330*/  @!P0 BRA `(.L_x_427) ;  /* 0x0000000000048947 */ /* 0x000fea0003800000 */
[----:B------:R-:W-:Y:S01]  /*8340*/  BPT.TRAP 0x1 ;  /* 0x000000040000795c */ /* 0x000fe20000300000 */
.L_x_427:
        /* <DEDUP_REMOVED lines=33> */
.L_x_413:
[----:B------:R-:W4:Y:S01]  /*8560*/  S2R R2, SR_TID.X ;  /* 0x0000000000027919 */ /* 0x000f220000002100 */
[----:B------:R-:W-:Y:S01]  /*8570*/  IMAD R3, R12, 0x8, R0 ;  /* 0x000000080c037824 */ /* 0x000fe200078e0200 */
[----:B----4-:R-:W-:Y:S02]  /*8580*/  LOP3.LUT R4, R2, 0x7f, RZ, 0xc0, !PT ;  /* 0x0000007f02047812 */ /* 0x010fe400078ec0ff */
[----:B------:R-:W-:Y:S02]  /*8590*/  SHF.L.U32 R2, R9, 0x1f, RZ ;  /* 0x0000001f09027819 */ /* 0x000fe400000006ff */
[----:B------:R-:W-:Y:S02]  /*85a0*/  ISETP.NE.AND P1, PT, R4, RZ, PT ;  /* 0x000000ff0400720c */ /* 0x000fe40003f25270 */
[----:B------:R-:W4:Y:S02]  /*85b0*/  SYNCS.PHASECHK.TRANS64.TRYWAIT P0, [R3+URZ+0x26840], R2 ;  /* 0x02684002030075a7 */ /* 0x000f24000800017f */
[----:B----4-:R-:W-:Y:S09]  /*85c0*/  @!P0 BRA `(.L_x_428) ;  /* 0x0000000800f88947 */ /* 0x010ff20003800000 */
.L_x_462:
[----:B------:R-:W-:Y:S05]  /*85d0*/  @P1 BRA `(.L_x_429) ;  /* 0x0000000000181947 */ /* 0x000fea0003800000 */
[----:B------:R-:W5:Y:S01]  /*85e0*/  S2R R4, SR_TID.X ;  /* 0x0000000000047919 */ /* 0x000f620000002100 */
[----:B----4-:R-:W-:-:S04]  /*85f0*/  IMAD.MOV.U32 R2, RZ, RZ, 0x3100 ;  /* 0x00003100ff027424 */ /* 0x010fc800078e00ff */
[----:B------:R4:W-:Y:S01]  /*8600*/  SYNCS.ARRIVE.TRANS64 RZ, [R3+URZ+0x26830], R2 ;  /* 0x0268300203ff79a7 */ /* 0x0009e2000800003f */
[----:B-----5:R-:W-:-:S13]  /*8610*/  LOP3.LUT P0, RZ, R4, 0x1f, RZ, 0xc0, !PT ;  /* 0x0000001f04ff7812 */ /* 0x020fda000780c0ff */
[----:B----4-:R-:W-:Y:S05]  /*8620*/  @!P0 BRA `(.L_x_429) ;  /* 0x0000000000048947 */ /* 0x010fea0003800000 */
[----:B------:R-:W-:Y:S01]  /*8630*/  BPT.TRAP 0x1 ;  /* 0x000000040000795c */ /* 0x000fe20000300000 */
.L_x_429:
        /* <DEDUP_REMOVED lines=47> */
.L_x_410:
[----:B------:R-:W-:Y:S05]  /*8930*/  BSYNC B0 ;  /* 0x0000000000007941 */ /* 0x000fea0003800000 */
.L_x_409:
[----:B------:R-:W-:-:S03]  /*8940*/  UMOV UR5, 0xffffffff ;  /* 0xffffffff00057882 */ /* 0x000fc60000000000 */
[----:B------:R-:W-:Y:S05]  /*8950*/  BRA.DIV UR5, `(.L_x_430) ;  /* 0x0000000a05287947 */ /* 0x000fea000b800000 */
[----:B------:R-:W-:-:S13]  /*8960*/  ELECT P0, URZ, PT ;  /* 0x00000000003f782f */ /* 0x000fda0003800000 */
.L_x_465:
[----:B------:R-:W-:Y:S05]  /*8970*/  @!P0 BRA `(.L_x_335) ;  /* 0x0000000000848947 */ /* 0x000fea0003800000 */
[----:B------:R-:W-:-:S06]  /*8980*/  ULOP3.LUT UR5, UR38, 0x2, URZ, 0xfc, !UPT ;  /* 0x0000000226057892 */ /* 0x000fcc000f8efc3f */
[----:B------:R-:W-:-:S05]  /*8990*/  IMAD.U32 R2, RZ, RZ, UR5 ;  /* 0x00000005ff027e24 */ /* 0x000fca000f8e00ff */
[----:B------:R-:W-:-:S13]  /*89a0*/  ISETP.NE.AND P0, PT, R2, 0x3, PT ;  /* 0x000000030200780c */ /* 0x000fda0003f05270 */
[----:B------:R-:W-:Y:S05]  /*89b0*/  @!P0 BRA `(.L_x_431) ;  /* 0x0000000000048947 */ /* 0x000fea0003800000 */
[----:B------:R-:W-:Y:S01]  /*89c0*/  BPT.TRAP 0x1 ;  /* 0x000000040000795c */ /* 0x000fe20000300000 */
.L_x_431:
        /* <DEDUP_REMOVED lines=15> */
.L_x_466:
[----:B------:R-:W2:Y:S02]  /*8ac0*/  SYNCS.PHASECHK.TRANS64.TRYWAIT P1, [R3+URZ], R2 ;  /* 0x00000002030075a7 */ /* 0x000ea4000802017f */
[----:B--2---:R-:W-:Y:S05]  /*8ad0*/  @!P1 BRA `(.L_x_433) ;  /* 0x0000000800009947 */ /* 0x004fea0003800000 */
.L_x_467:
[----:B------:R-:W-:Y:S05]  /*8ae0*/  @!P0 BRA `(.L_x_434) ;  /* 0x0000000000048947 */ /* 0x000fea0003800000 */
[----:B------:R-:W-:Y:S01]  /*8af0*/  BPT.TRAP 0x1 ;  /* 0x000000040000795c */ /* 0x000fe20000300000 */
.L_x_434:
[----:B--2---:R-:W-:-:S04]  /*8b00*/  VIADD R3, R7, 0x26840 ;  /* 0x0002684007037836 */ /* 0x004fc80000000000 */
[----:B------:R-:W-:-:S04]  /*8b10*/  IMAD R0, R0, 0x8, R3 ;  /* 0x0000000800007824 */ /* 0x000fc800078e0203 */
[----:B------:R-:W2:Y:S02]  /*8b20*/  SYNCS.PHASECHK.TRANS64.TRYWAIT P0, [R0+URZ], R5 ;  /* 0x00000005000075a7 */ /* 0x000ea4000800017f */
[----:B--2---:R-:W-:Y:S05]  /*8b30*/  @!P0 BRA `(.L_x_435) ;  /* 0x0000000400fc8947 */ /* 0x004fea0003800000 */
.L_x_468:
[----:B------:R-:W-:-:S07]  /*8b40*/  IMAD R3, R4, 0x8, R3 ;  /* 0x0000000804037824 */ /* 0x000fce00078e0203 */
.L_x_436:
[----:B---3--:R3:W4:Y:S02]  /*8b50*/  SYNCS.PHASECHK.TRANS64.TRYWAIT P0, [R3+URZ], R2 ;  /* 0x00000002030075a7 */ /* 0x008724000800017f */
[----:B----4-:R-:W-:Y:S05]  /*8b60*/  @!P0 NANOSLEEP.SYNCS 0x989680 ;  /* 0x009896800000895d */ /* 0x010fea0003900000 */
[----:B------:R-:W4:Y:S02]  /*8b70*/  @!P0 SYNCS.PHASECHK.TRANS64 P0, [R3+URZ], R2 ;  /* 0x00000002030085a7 */ /* 0x000f24000800007f */
[----:B----4-:R-:W-:Y:S05]  /*8b80*/  @!P0 BRA `(.L_x_436) ;  /* 0xfffffffc00f08947 */ /* 0x010fea000383ffff */
.L_x_335:
[----:B------:R-:W-:Y:S05]  /*8b90*/  BSYNC B6 ;  /* 0x0000000000067941 */ /* 0x000fea0003800000 */
.L_x_332:
[----:B------:R-:W-:Y:S05]  /*8ba0*/  EXIT ;  /* 0x000000000000794d */ /* 0x000fea0003800000 */
.L_x_340:
[----:B------:R-:W-:Y:S02]  /*8bb0*/  IMAD.MOV.U32 R13, RZ, RZ, R16 ;  /* 0x000000ffff0d7224 */ /* 0x000fe400078e0010 */
[----:B------:R-:W-:Y:S02]  /*8bc0*/  IMAD.MOV.U32 R12, RZ, RZ, RZ ;  /* 0x000000ffff0c7224 */ /* 0x000fe400078e00ff */
[----:B------:R-:W-:Y:S02]  /*8bd0*/  IMAD.MOV.U32 R11, RZ, RZ, 0x1f ;  /* 0x0000001fff0b7424 */ /* 0x000fe400078e00ff */
[----:B------:R-:W-:-:S07]  /*8be0*/  IMAD.MOV.U32 R15, RZ, RZ, -0x1 ;  /* 0xffffffffff0f7424 */ /* 0x000fce00078e00ff */
[----:B------:R-:W-:Y:S05]  /*8bf0*/  WARPSYNC.COLLECTIVE R15, `(.L_x_437) ;  /* 0x000000000f087348 */ /* 0x000fea0003c00000 */
[----:B------:R1:W2:Y:S02]  /*8c00*/  SHFL.IDX P6, R14, R13, R12, R11 ;  /* 0x0000000c0d0e7389 */ /* 0x0002a400000c000b */
[----:B-12---:R-:W-:Y:S01]  /*8c10*/  ENDCOLLECTIVE ;  /* 0x000000000000791b */ /* 0x006fe20003800000 */
.L_x_437:
[----:B------:R-:W-:Y:S05]  /*8c20*/  BRA `(.L_x_438) ;  /* 0xffffff7c00c47947 */ /* 0x000fea000383ffff */
.L_x_342:
[----:B--2---:R2:W3:Y:S02]  /*8c30*/  SYNCS.PHASECHK.TRANS64.TRYWAIT P0, [R18+URZ+0x26800], R5 ;  /* 0x02680005120075a7 */ /* 0x0044e4000800017f */
[----:B---3--:R-:W-:Y:S05]  /*8c40*/  @!P0 NANOSLEEP.SYNCS 0x989680 ;  /* 0x009896800000895d */ /* 0x008fea0003900000 */
[----:B------:R-:W3:Y:S02]  /*8c50*/  @!P0 SYNCS.PHASECHK.TRANS64 P0, [R18+URZ+0x26800], R5 ;  /* 0x02680005120085a7 */ /* 0x000ee4000800007f */
[----:B---3--:R-:W-:Y:S05]  /*8c60*/  @!P0 BRA `(.L_x_342) ;  /* 0xfffffffc00f08947 */ /* 0x008fea000383ffff */
[----:B------:R-:W-:Y:S05]  /*8c70*/  BRA `(.L_x_341) ;  /* 0xffffff7c00ec7947 */ /* 0x000fea000383ffff */
.L_x_348:
[----:B---3--:R-:W-:-:S04]  /*8c80*/  IMAD.U32 R5, RZ, RZ, UR8 ;  /* 0x00000008ff057e24 */ /* 0x008fc8000f8e00ff */
[----:B------:R3:W1:Y:S03]  /*8c90*/  SYNCS.PHASECHK.TRANS64.TRYWAIT P1, [R5+URZ+0x26810], R120 ;  /* 0x02681078050075a7 */ /* 0x000666000802017f */
[----:B-1----:R-:W-:Y:S05]  /*8ca0*/  @!P1 NANOSLEEP.SYNCS 0x989680 ;  /* 0x009896800000995d */ /* 0x002fea0003900000 */
[----:B------:R-:W1:Y:S02]  /*8cb0*/  @!P1 SYNCS.PHASECHK.TRANS64 P1, [R5+URZ+0x26810], R120 ;  /* 0x02681078050095a7 */ /* 0x000e64000802007f */
[----:B-1----:R-:W-:Y:S05]  /*8cc0*/  @!P1 BRA `(.L_x_348) ;  /* 0xfffffffc00ec9947 */ /* 0x002fea000383ffff */
[----:B------:R-:W-:Y:S05]  /*8cd0*/  BRA `(.L_x_347) ;  /* 0xffffff8c001c7947 */ /* 0x000fea000383ffff */
.L_x_352:
[----:B------:R-:W-:-:S04]  /*8ce0*/  IMAD.U32 R121, RZ, RZ, UR8 ;  /* 0x00000008ff797e24 */ /* 0x000fc8000f8e00ff */
[----:B------:R1:W1:Y:S03]  /*8cf0*/  SYNCS.PHASECHK.TRANS64.TRYWAIT P1, [R121+URZ+0x26830], R120 ;  /* 0x02683078790075a7 */ /* 0x000266000802017f */
[----:B-1----:R-:W-:Y:S05]  /*8d00*/  @!P1 NANOSLEEP.SYNCS 0x989680 ;  /* 0x009896800000995d */ /* 0x002fea0003900000 */
[----:B------:R-:W1:Y:S02]  /*8d10*/  @!P1 SYNCS.PHASECHK.TRANS64 P1, [R121+URZ+0x26830], R120 ;  /* 0x02683078790095a7 */ /* 0x000e64000802007f */
[----:B-1----:R-:W-:Y:S05]  /*8d20*/  @!P1 BRA `(.L_x_352) ;  /* 0xfffffffc00ec9947 */ /* 0x002fea000383ffff */
[----:B------:R-:W-:Y:S05]  /*8d30*/  BRA `(.L_x_351) ;  /* 0xffffff9000287947 */ /* 0x000fea000383ffff */
.L_x_359:
[----:B------:R-:W-:Y:S01]  /*8d40*/  BSSY B0, `(.L_x_439) ;  /* 0x0000005000007945 */ /* 0x000fe20003800000 */
[----:B------:R-:W-:-:S07]  /*8d50*/  IMAD.MOV.U32 R15, RZ, RZ, -0x1 ;  /* 0xffffffffff0f7424 */ /* 0x000fce00078e00ff */
[----:B-1----:R-:W-:Y:S05]  /*8d60*/  WARPSYNC.COLLECTIVE R15, `(.L_x_440) ;  /* 0x000000000f087348 */ /* 0x002fea0003c00000 */
[----:B------:R-:W-:Y:S01]  /*8d70*/  NOP ;  /* 0x0000000000007918 */ /* 0x000fe20000000000 */
[----:B-1----:R-:W-:Y:S01]  /*8d80*/  ENDCOLLECTIVE ;  /* 0x000000000000791b */ /* 0x002fe20003800000 */
.L_x_440:
[----:B------:R-:W-:Y:S05]  /*8d90*/  BSYNC B0 ;  /* 0x0000000000007941 */ /* 0x000fea0003800000 */
.L_x_439:
[----:B------:R-:W-:Y:S05]  /*8da0*/  BRA `(.L_x_441) ;  /* 0xffffffc0001c7947 */ /* 0x000fea000383ffff */
.L_x_368:
[----:B------:R-:W-:Y:S01]  /*8db0*/  BSSY B0, `(.L_x_442) ;  /* 0x0000005000007945 */ /* 0x000fe20003800000 */
[----:B------:R-:W-:-:S07]  /*8dc0*/  IMAD.MOV.U32 R15, RZ, RZ, -0x1 ;  /* 0xffffffffff0f7424 */ /* 0x000fce00078e00ff */
[----:B-12---:R-:W-:Y:S05]  /*8dd0*/  WARPSYNC.COLLECTIVE R15, `(.L_x_443) ;  /* 0x000000000f087348 */ /* 0x006fea0003c00000 */
[----:B------:R-:W-:Y:S01]  /*8de0*/  NOP ;  /* 0x0000000000007918 */ /* 0x000fe20000000000 */
[----:B-12---:R-:W-:Y:S01]  /*8df0*/  ENDCOLLECTIVE ;  /* 0x000000000000791b */ /* 0x006fe20003800000 */
.L_x_443:
[----:B------:R-:W-:Y:S05]  /*8e00*/  BSYNC B0 ;  /* 0x0000000000007941 */ /* 0x000fea0003800000 */
.L_x_442:
[----:B------:R-:W-:Y:S05]  /*8e10*/  BRA `(.L_x_444) ;  /* 0xffffffc400107947 */ /* 0x000fea000383ffff */
.L_x_377:
[----:B------:R-:W-:Y:S01]  /*8e20*/  BSSY B0, `(.L_x_445) ;  /* 0x0000005000007945 */ /* 0x000fe20003800000 */
[----:B------:R-:W-:-:S07]  /*8e30*/  IMAD.MOV.U32 R15, RZ, RZ, -0x1 ;  /* 0xffffffffff0f7424 */ /* 0x000fce00078e00ff */
[----:B------:R-:W-:Y:S05]  /*8e40*/  WARPSYNC.COLLECTIVE R15, `(.L_x_446) ;  /* 0x000000000f087348 */ /* 0x000fea0003c00000 */
[----:B------:R-:W-:Y:S01]  /*8e50*/  NOP ;  /* 0x0000000000007918 */ /* 0x000fe20000000000 */
[----:B------:R-:W-:Y:S01]  /*8e60*/  ENDCOLLECTIVE ;  /* 0x000000000000791b */ /* 0x000fe20003800000 */
.L_x_446:
[----:B------:R-:W-:Y:S05]  /*8e70*/  BSYNC B0 ;  /* 0x0000000000007941 */ /* 0x000fea0003800000 */
.L_x_445:
[----:B------:R-:W-:Y:S05]  /*8e80*/  BRA `(.L_x_447) ;  /* 0xffffffc800f07947 */ /* 0x000fea000383ffff */
.L_x_389:
[----:B------:R-:W-:Y:S01]  /*8e90*/  BSSY B0, `(.L_x_448) ;  /* 0x0000005000007945 */ /* 0x000fe20003800000 */
[----:B------:R-:W-:-:S07]  /*8ea0*/  IMAD.MOV.U32 R15, RZ, RZ, -0x1 ;  /* 0xffffffffff0f7424 */ /* 0x000fce00078e00ff */
[----:B------:R-:W-:Y:S05]  /*8eb0*/  WARPSYNC.COLLECTIVE R15, `(.L_x_449) ;  /* 0x000000000f087348 */ /* 0x000fea0003c00000 */
[----:B------:R-:W-:Y:S01]  /*8ec0*/  NOP ;  /* 0x0000000000007918 */ /* 0x000fe20000000000 */
[----:B------:R-:W-:Y:S01]  /*8ed0*/  ENDCOLLECTIVE ;  /* 0x000000000000791b */ /* 0x000fe20003800000 */
.L_x_449:
[----:B------:R-:W-:Y:S05]  /*8ee0*/  BSYNC B0 ;  /* 0x0000000000007941 */ /* 0x000fea0003800000 */
.L_x_448:
[----:B------:R-:W-:Y:S05]  /*8ef0*/  BRA `(.L_x_450) ;  /* 0xffffffd000087947 */ /* 0x000fea000383ffff */
.L_x_402:
[----:B------:R-:W-:Y:S01]  /*8f00*/  BSSY B0, `(.L_x_451) ;  /* 0x0000005000007945 */ /* 0x000fe20003800000 */
[----:B------:R-:W-:-:S07]  /*8f10*/  IMAD.MOV.U32 R15, RZ, RZ, -0x1 ;  /* 0xffffffffff0f7424 */ /* 0x000fce00078e00ff */
[----:B------:R-:W-:Y:S05]  /*8f20*/  WARPSYNC.COLLECTIVE R15, `(.L_x_452) ;  /* 0x000000000f087348 */ /* 0x000fea0003c00000 */
[----:B------:R-:W-:Y:S01]  /*8f30*/  NOP ;  /* 0x0000000000007918 */ /* 0x000fe20000000000 */
[----:B------:R-:W-:Y:S01]  /*8f40*/  ENDCOLLECTIVE ;  /* 0x000000000000791b */ /* 0x000fe20003800000 */
.L_x_452:
[----:B------:R-:W-:Y:S05]  /*8f50*/  BSYNC B0 ;  /* 0x0000000000007941 */ /* 0x000fea0003800000 */
.L_x_451:
[----:B------:R-:W-:Y:S05]  /*8f60*/  BRA `(.L_x_453) ;  /* 0xffffffd400247947 */ /* 0x000fea000383ffff */
.L_x_411:
[----:B-1----:R1:W2:Y:S02]  /*8f70*/  SYNCS.PHASECHK.TRANS64.TRYWAIT P0, [R0+URZ+0x26820], R3 ;  /* 0x02682003000075a7 */ /* 0x0022a4000800017f */
[----:B--2---:R-:W-:Y:S05]  /*8f80*/  @!P0 NANOSLEEP.SYNCS 0x989680 ;  /* 0x009896800000895d */ /* 0x004fea0003900000 */
[----:B------:R-:W2:Y:S02]  /*8f90*/  @!P0 SYNCS.PHASECHK.TRANS64 P0, [R0+URZ+0x26820], R3 ;  /* 0x02682003000085a7 */ /* 0x000ea4000800007f */
[----:B--2---:R-:W-:Y:S05]  /*8fa0*/  @!P0 BRA `(.L_x_411) ;  /* 0xfffffffc00f08947 */ /* 0x004fea000383ffff */
[----:B------:R-:W-:Y:S05]  /*8fb0*/  BRA `(.L_x_454) ;  /* 0xffffffd800e07947 */ /* 0x000fea000383ffff */
.L_x_415:
[----:B-1----:R1:W2:Y:S02]  /*8fc0*/  SYNCS.PHASECHK.TRANS64.TRYWAIT P1, [R0+URZ+0x26840], R20 ;  /* 0x02684014000075a7 */ /* 0x0022a4000802017f */
[----:B--2---:R-:W-:Y:S05]  /*8fd0*/  @!P1 NANOSLEEP.SYNCS 0x989680 ;  /* 0x009896800000995d */ /* 0x004fea0003900000 */
[----:B------:R-:W2:Y:S02]  /*8fe0*/  @!P1 SYNCS.PHASECHK.TRANS64 P1, [R0+URZ+0x26840], R20 ;  /* 0x02684014000095a7 */ /* 0x000ea4000802007f */
[----:B--2---:R-:W-:Y:S05]  /*8ff0*/  @!P1 BRA `(.L_x_415) ;  /* 0xfffffffc00f09947 */ /* 0x004fea000383ffff */
[----:B------:R-:W-:Y:S05]  /*9000*/  BRA `(.L_x_455) ;  /* 0xffffffe400307947 */ /* 0x000fea000383ffff */
.L_x_417:
[----:B--2---:R2:W3:Y:S02]  /*9010*/  SYNCS.PHASECHK.TRANS64.TRYWAIT P1, [R0+URZ+0x26828], R20 ;  /* 0x02682814000075a7 */ /* 0x0044e4000802017f */
[----:B---3--:R-:W-:Y:S05]  /*9020*/  @!P1 NANOSLEEP.SYNCS 0x989680 ;  /* 0x009896800000995d */ /* 0x008fea0003900000 */
[----:B------:R-:W3:Y:S02]  /*9030*/  @!P1 SYNCS.PHASECHK.TRANS64 P1, [R0+URZ+0x26828], R20 ;  /* 0x02682814000095a7 */ /* 0x000ee4000802007f */
[----:B---3--:R-:W-:Y:S05]  /*9040*/  @!P1 BRA `(.L_x_417) ;  /* 0xfffffffc00f09947 */ /* 0x008fea000383ffff */
[----:B------:R-:W-:Y:S05]  /*9050*/  BRA `(.L_x_456) ;  /* 0xffffffe400dc7947 */ /* 0x000fea000383ffff */
.L_x_419:
[----:B---3--:R3:W4:Y:S02]  /*9060*/  SYNCS.PHASECHK.TRANS64.TRYWAIT P1, [R0+URZ+0x26848], R20 ;  /* 0x02684814000075a7 */ /* 0x008724000802017f */
[----:B----4-:R-:W-:Y:S05]  /*9070*/  @!P1 NANOSLEEP.SYNCS 0x989680 ;  /* 0x009896800000995d */ /* 0x010fea0003900000 */
[----:B------:R-:W4:Y:S02]  /*9080*/  @!P1 SYNCS.PHASECHK.TRANS64 P1, [R0+URZ+0x26848], R20 ;  /* 0x02684814000095a7 */ /* 0x000f24000802007f */
[----:B----4-:R-:W-:Y:S05]  /*9090*/  @!P1 BRA `(.L_x_419) ;  /* 0xfffffffc00f09947 */ /* 0x010fea000383ffff */
[----:B------:R-:W-:Y:S05]  /*90a0*/  BRA `(.L_x_457) ;  /* 0xffffffe800687947 */ /* 0x000fea000383ffff */
.L_x_421:
[----:B------:R-:W-:-:S07]  /*90b0*/  SHF.L.U32 R5, R9, 0x1f, RZ ;  /* 0x0000001f09057819 */ /* 0x000fce00000006ff */
.L_x_458:
[----:B--2---:R2:W3:Y:S02]  /*90c0*/  SYNCS.PHASECHK.TRANS64.TRYWAIT P1, [R0+URZ+0x26820], R5 ;  /* 0x02682005000075a7 */ /* 0x0044e4000802017f */
[----:B---3--:R-:W-:Y:S05]  /*90d0*/  @!P1 NANOSLEEP.SYNCS 0x989680 ;  /* 0x009896800000995d */ /* 0x008fea0003900000 */
[----:B------:R-:W3:Y:S02]  /*90e0*/  @!P1 SYNCS.PHASECHK.TRANS64 P1, [R0+URZ+0x26820], R5 ;  /* 0x02682005000095a7 */ /* 0x000ee4000802007f */
[----:B---3--:R-:W-:Y:S05]  /*90f0*/  @!P1 BRA `(.L_x_458) ;  /* 0xfffffffc00f09947 */ /* 0x008fea000383ffff */
[----:B------:R-:W-:Y:S05]  /*9100*/  BRA `(.L_x_459) ;  /* 0xffffffec00047947 */ /* 0x000fea000383ffff */
.L_x_424:
[----:B--2---:R2:W3:Y:S02]  /*9110*/  SYNCS.PHASECHK.TRANS64.TRYWAIT P1, [R0+URZ+0x26840], R7 ;  /* 0x02684007000075a7 */ /* 0x0044e4000802017f */
[----:B---3--:R-:W-:Y:S05]  /*9120*/  @!P1 NANOSLEEP.SYNCS 0x989680 ;  /* 0x009896800000995d */ /* 0x008fea0003900000 */
[----:B------:R-:W3:Y:S02]  /*9130*/  @!P1 SYNCS.PHASECHK.TRANS64 P1, [R0+URZ+0x26840], R7 ;  /* 0x02684007000095a7 */ /* 0x000ee4000802007f */
[----:B---3--:R-:W-:Y:S05]  /*9140*/  @!P1 BRA `(.L_x_424) ;  /* 0xfffffffc00f09947 */ /* 0x008fea000383ffff */
[----:B------:R-:W-:Y:S05]  /*9150*/  BRA `(.L_x_460) ;  /* 0xffffffec00ac7947 */ /* 0x000fea000383ffff */
.L_x_426:
[----:B---3--:R3:W4:Y:S02]  /*9160*/  SYNCS.PHASECHK.TRANS64.TRYWAIT P1, [R0+URZ+0x26828], R7 ;  /* 0x02682807000075a7 */ /* 0x008724000802017f */
[----:B----4-:R-:W-:Y:S05]  /*9170*/  @!P1 NANOSLEEP.SYNCS 0x989680 ;  /* 0x009896800000995d */ /* 0x010fea0003900000 */
[----:B------:R-:W4:Y:S02]  /*9180*/  @!P1 SYNCS.PHASECHK.TRANS64 P1, [R0+URZ+0x26828], R7 ;  /* 0x02682807000095a7 */ /* 0x000f24000802007f */
[----:B----4-:R-:W-:Y:S05]  /*9190*/  @!P1 BRA `(.L_x_426) ;  /* 0xfffffffc00f09947 */ /* 0x010fea000383ffff */
[----:B------:R-:W-:Y:S05]  /*91a0*/  BRA `(.L_x_461) ;  /* 0xfffffff000507947 */ /* 0x000fea000383ffff */
.L_x_428:
[----:B----4-:R4:W1:Y:S02]  /*91b0*/  SYNCS.PHASECHK.TRANS64.TRYWAIT P0, [R3+URZ+0x26840], R2 ;  /* 0x02684002030075a7 */ /* 0x010864000800017f */
[----:B-1----:R-:W-:Y:S05]  /*91c0*/  @!P0 NANOSLEEP.SYNCS 0x989680 ;  /* 0x009896800000895d */ /* 0x002fea0003900000 */
[----:B------:R-:W1:Y:S02]  /*91d0*/  @!P0 SYNCS.PHASECHK.TRANS64 P0, [R3+URZ+0x26840], R2 ;  /* 0x02684002030085a7 */ /* 0x000e64000800007f */
[----:B-1----:R-:W-:Y:S05]  /*91e0*/  @!P0 BRA `(.L_x_428) ;  /* 0xfffffffc00f08947 */ /* 0x002fea000383ffff */
[----:B------:R-:W-:Y:S05]  /*91f0*/  BRA `(.L_x_462) ;  /* 0xfffffff000f47947 */ /* 0x000fea000383ffff */
.L_x_430:
[----:B------:R-:W-:Y:S01]  /*9200*/  BSSY B0, `(.L_x_463) ;  /* 0x0000006000007945 */ /* 0x000fe20003800000 */
[----:B------:R-:W-:-:S07]  /*9210*/  IMAD.MOV.U32 R15, RZ, RZ, -0x1 ;  /* 0xffffffffff0f7424 */ /* 0x000fce00078e00ff */
[----:B------:R-:W-:Y:S05]  /*9220*/  WARPSYNC.COLLECTIVE R15, `(.L_x_464) ;  /* 0x000000000f0c7348 */ /* 0x000fea0003c00000 */
[----:B------:R-:W-:Y:S02]  /*9230*/  ELECT P6, UR62, PT ;  /* 0x00000000003e782f */ /* 0x000fe400038c0000 */
[----:B------:R-:W-:Y:S01]  /*9240*/  MOV R14, UR62 ;  /* 0x0000003e000e7c02 */ /* 0x000fe20008000f00 */
[----:B------:R-:W-:Y:S10]  /*9250*/  ENDCOLLECTIVE ;  /* 0x000000000000791b */ /* 0x000ff40003800000 */
.L_x_464:
[----:B------:R-:W-:Y:S05]  /*9260*/  BSYNC B0 ;  /* 0x0000000000007941 */ /* 0x000fea0003800000 */
.L_x_463:
[----:B------:R-:W-:Y:S01]  /*9270*/  PLOP3.LUT P0, PT, P6, PT, PT, 0x80, 0x0 ;  /* 0x000000000000781c */ /* 0x000fe2000370f070 */
[----:B------:R-:W-:-:S12]  /*9280*/  BRA `(.L_x_465) ;  /* 0xfffffff400b87947 */ /* 0x000fd8000383ffff */
.L_x_432:
[----:B-1----:R1:W2:Y:S02]  /*9290*/  SYNCS.PHASECHK.TRANS64.TRYWAIT P1, [R6+URZ], R5 ;  /* 0x00000005060075a7 */ /* 0x0022a4000802017f */
[----:B--2---:R-:W-:Y:S05]  /*92a0*/  @!P1 NANOSLEEP.SYNCS 0x989680 ;  /* 0x009896800000995d */ /* 0x004fea0003900000 */
[----:B------:R-:W2:Y:S02]  /*92b0*/  @!P1 SYNCS.PHASECHK.TRANS64 P1, [R6+URZ], R5 ;  /* 0x00000005060095a7 */ /* 0x000ea4000802007f */
[----:B--2---:R-:W-:Y:S05]  /*92c0*/  @!P1 BRA `(.L_x_432) ;  /* 0xfffffffc00f09947 */ /* 0x004fea000383ffff */
[----:B------:R-:W-:Y:S05]  /*92d0*/  BRA `(.L_x_466) ;  /* 0xfffffff400f87947 */ /* 0x000fea000383ffff */
.L_x_433:
[----:B--2---:R2:W3:Y:S02]  /*92e0*/  SYNCS.PHASECHK.TRANS64.TRYWAIT P1, [R3+URZ], R2 ;  /* 0x00000002030075a7 */ /* 0x0044e4000802017f */
[----:B---3--:R-:W-:Y:S05]  /*92f0*/  @!P1 NANOSLEEP.SYNCS 0x989680 ;  /* 0x009896800000995d */ /* 0x008fea0003900000 */
[----:B------:R-:W3:Y:S02]  /*9300*/  @!P1 SYNCS.PHASECHK.TRANS64 P1, [R3+URZ], R2 ;  /* 0x00000002030095a7 */ /* 0x000ee4000802007f */
[----:B---3--:R-:W-:Y:S05]  /*9310*/  @!P1 BRA `(.L_x_433) ;  /* 0xfffffffc00f09947 */ /* 0x008fea000383ffff */
[----:B------:R-:W-:Y:S05]  /*9320*/  BRA `(.L_x_467) ;  /* 0xfffffff400ec7947 */ /* 0x000fea000383ffff */
.L_x_435:
[----:B--2---:R2:W3:Y:S02]  /*9330*/  SYNCS.PHASECHK.TRANS64.TRYWAIT P0, [R0+URZ], R5 ;  /* 0x00000005000075a7 */ /* 0x0044e4000800017f */
[----:B---3--:R-:W-:Y:S05]  /*9340*/  @!P0 NANOSLEEP.SYNCS 0x989680 ;  /* 0x009896800000895d */ /* 0x008fea0003900000 */
[----:B------:R-:W3:Y:S02]  /*9350*/  @!P0 SYNCS.PHASECHK.TRANS64 P0, [R0+URZ], R5 ;  /* 0x00000005000085a7 */ /* 0x000ee4000800007f */
[----:B---3--:R-:W-:Y:S05]  /*9360*/  @!P0 BRA `(.L_x_435) ;  /* 0xfffffffc00f08947 */ /* 0x008fea000383ffff */
[----:B------:R-:W-:Y:S05]  /*9370*/  BRA `(.L_x_468) ;  /* 0xfffffff400f07947 */ /* 0x000fea000383ffff */
.L_x_469:
        /* <DEDUP_REMOVED lines=16> */
.L_x_6556:


//--------------------- .text._ZN7cutlass13device_kernelIN5flash11enable_sm90INS1_16FlashAttnBwdSm90INS1_25CollectiveMainloopBwdSm90ILi2ELi2ELi2EN4cute5tupleIJNS5_1CILi1EEES8_S8_EEENS6_IJNS7_ILi64EEENS7_ILi128EEENS7_ILi96EEEEEENS_6half_tEfNS_4arch4Sm90ELb0ELb0ELb1ELb1ELb0ELb1ELb0ELb0ELi2ELi1ELi2ELi1ELb1EEENS1_21CollectiveEpilogueBwdISD_SE_SG_Li256ELb1ELb0ELi1EEENS1_19SingleTileSchedulerILb1ELb0ELb0ELi128EEEEEEEEEvNT_6ParamsE --------------------------
	.section	.text._ZN7cutlass13device_kernelIN5flash11enable_sm90INS1_16FlashAttnBwdSm90INS1_25CollectiveMainloopBwdSm90ILi2ELi2ELi2EN4cute5tupleIJNS5_1CILi1EEES8_S8_EEENS6_IJNS7_ILi64EEENS7_ILi128EEENS7_ILi96EEEEEENS_6half_tEfNS_4arch4Sm90ELb0ELb0ELb1ELb1ELb0ELb1ELb0ELb0ELi2ELi1ELi2ELi1ELb1EEENS1_21CollectiveEpilogueBwdISD_SE_SG_Li256ELb1ELb0ELi1EEENS1_19SingleTileSchedulerILb1ELb0ELb0ELi128EEEEEEEEEvNT_6ParamsE,"ax",@progbits
	.align	128
.text._ZN7cutlass13device_kernelIN5flash11enable_sm90INS1_16FlashAttnBwdSm90INS1_25CollectiveMainloopBwdSm90ILi2ELi2ELi2EN4cute5tupleIJNS5_1CILi1EEES8_S8_EEENS6_IJNS7_ILi64EEENS7_ILi128EEENS7_ILi96EEEEEENS_6half_tEfNS_4arch4Sm90ELb0ELb0ELb1ELb1ELb0ELb1ELb0ELb0ELi2ELi1ELi2ELi1ELb1EEENS1_21CollectiveEpilogueBwdISD_SE_SG_Li256ELb1ELb0ELi1EEENS1_19SingleTileSchedulerILb1ELb0ELb0ELi128EEEEEEEEEvNT_6ParamsE:
        .type           _ZN7cutlass13device_kernelIN5flash11enable_sm90INS1_16FlashAttnBwdSm90INS1_25CollectiveMainloopBwdSm90ILi2ELi2ELi2EN4cute5tupleIJNS5_1CILi1EEES8_S8_EEENS6_IJNS7_ILi64EEENS7_ILi128EEENS7_ILi96EEEEEENS_6half_tEfNS_4arch4Sm90ELb0ELb0ELb1ELb1ELb0ELb1ELb0ELb0ELi2ELi1ELi2ELi1ELb1EEENS1_21CollectiveEpilogueBwdISD_SE_SG_Li256ELb1ELb0ELi1EEENS1_19SingleTileSchedulerILb1ELb0ELb0ELi128EEEEEEEEEvNT_6ParamsE,@function
        .size           _ZN7cutlass13device_kernelIN5flash11enable_sm90INS1_16FlashAttnBwdSm90INS1_25CollectiveMainloopBwdSm90ILi2ELi2ELi2EN4cute5tupleIJNS5_1CILi1EEES8_S8_EEENS6_IJNS7_ILi64EEENS7_ILi128EEENS7_ILi96EEEEEENS_6half_tEfNS_4arch4Sm90ELb0ELb0ELb1ELb1ELb0ELb1ELb0ELb0ELi2ELi1ELi2ELi1ELb1EEENS1_21CollectiveEpilogueBwdISD_SE_SG_Li256ELb1ELb0ELi1EEENS1_19SingleTileSchedulerILb1ELb0ELb0ELi128EEEEEEEEEvNT_6ParamsE,(.L_x_6557 - _ZN7cutlass13device_kernelIN5flash11enable_sm90INS1_16FlashAttnBwdSm90INS1_25CollectiveMainloopBwdSm90ILi2ELi2ELi2EN4cute5tupleIJNS5_1CILi1EEES8_S8_EEENS6_IJNS7_ILi64EEENS7_ILi128EEENS7_ILi96EEEEEENS_6half_tEfNS_4arch4Sm90ELb0ELb0ELb1ELb1ELb0ELb1ELb0ELb0ELi2ELi1ELi2ELi1ELb1EEENS1_21CollectiveEpilogueBwdISD_SE_SG_Li256ELb1ELb0ELi1EEENS1_19SingleTileSchedulerILb1ELb0ELb0ELi128EEEEEEEEEvNT_6ParamsE)
        .other          _ZN7cutlass13device_kernelIN5flash11enable_sm90INS1_16FlashAttnBwdSm90INS1_25CollectiveMainloopBwdSm90ILi2ELi2ELi2EN4cute5tupleIJNS5_1CILi1EEES8_S8_EEENS6_IJNS7_ILi64EEENS7_ILi128EEENS7_ILi96EEEEEENS_6half_tEfNS_4arch4Sm90ELb0ELb0ELb1ELb1ELb0ELb1ELb0ELb0ELi2ELi1ELi2ELi1ELb1EEENS1_21CollectiveEpilogueBwdISD_SE_SG_Li256ELb1ELb0ELi1EEENS1_19SingleTileSchedulerILb1ELb0ELb0ELi128EEEEEEEEEvNT_6ParamsE,@"STO_CUDA_ENTRY STV_DEFAULT"
_ZN7cutlass13device_kernelIN5flash11enable_sm90INS1_16FlashAttnBwdSm90INS1_25CollectiveMainloopBwdSm90ILi2ELi2ELi2EN4cute5tupleIJNS5_1CILi1EEES8_S8_EEENS6_IJNS7_ILi64EEENS7_ILi128EEENS7_ILi96EEEEEENS_6half_tEfNS_4arch4Sm90ELb0ELb0ELb1ELb1ELb0ELb1ELb0ELb0ELi2ELi1ELi2ELi1ELb1EEENS1_21CollectiveEpilogueBwdISD_SE_SG_Li256ELb1ELb0ELi1EEENS1_19SingleTileSchedulerILb1ELb0ELb0ELi128EEEEEEEEEvNT_6ParamsE:
        /* <DEDUP_REMOVED lines=23> */
.L_x_471:
[----:B------:R-:W-:Y:S05]  /*0170*/  BSYNC B0 ;  /* 0x0000000000007941 */ /* 0x000fea0003800000 */
.L_x_470:
        /* <DEDUP_REMOVED lines=37> */
.L_x_472:
        /* <DEDUP_REMOVED lines=22> */
.L_x_473:
[----:B------:R-:W-:Y:S01]  /*0530*/  PLOP3.LUT P0, PT, PT, PT, UP0, 0x80, 0x0 ;  /* 0x000000000000781c */ /* 0x000fe20003f0f008 */
[----:B------:R-:W-:Y:S01]  /*0540*/  NOP ;  /* 0x0000000000007918 */ /* 0x000fe20000000000 */
[----:B------:R-:W-:Y:S01]  /*0550*/  ULDC.64 UR46, c[0x0][0x208] ;  /* 0x00008200002e7ab9 */ /* 0x000fe20000000a00 */
[----:B------:R-:W-:Y:S01]  /*0560*/  BSSY B6, `(.L_x_474) ;  /* 0x00009c1000067945 */ /* 0x000fe20003800000 */
[----:B-12-4-:R-:W-:Y:S09]  /*0570*/  BAR.SYNC.DEFER_BLOCKING 0x0 ;  /* 0x0000000000007b1d */ /* 0x016ff20000010000 */
[----:B------:R-:W-:Y:S05]  /*0580*/  @!P0 BRA `(.L_x_475) ;  /* 0x0000006000b88947 */ /* 0x000fea0003800000 */
.L_x_476:
[----:B------:R-:W-:-:S08]  /*0590*/  NOP ;  /* 0x0000000000007918 */ /* 0x000fd00000000000 */
[----:B------:R-:W1:Y:S02]  /*05a0*/  USETMAXREG.TRY_ALLOC.CTAPOOL UP0, 0xf0 ;  /* 0x000000f0000079c8 */ /* 0x000e640008000600 */
[----:B-1----:R-:W-:-:S13]  /*05b0*/  PLOP3.LUT P0, PT, PT, PT, UP0, 0x80, 0x0 ;  /* 0x000000000000781c */ /* 0x002fda0003f0f008 */
[----:B------:R-:W-:Y:S05]  /*05c0*/  @!P0 BRA `(.L_x_476) ;  /* 0xfffffffc00f08947 */ /* 0x000fea000383ffff */
[----:B------:R-:W-:Y:S01]  /*05d0*/  LOP3.LUT R0, R0, 0x3, RZ, 0xc0, !PT ;  /* 0x0000000300007812 */ /* 0x000fe200078ec0ff */
[----:B------:R-:W-:Y:S01]  /*05e0*/  ULDC.64 UR4, c[0x0][0x8d8] ;  /* 0x0002360000047ab9 */ /* 0x000fe20000000a00 */
[----:B------:R-:W1:Y:S04]  /*05f0*/  S2UR UR36, SR_CTAID.Z ;  /* 0x00000000002479c3 */ /* 0x000e680000002700 */
[----:B------:R-:W2:Y:S02]  /*0600*/  SHFL.IDX PT, R0, R0, RZ, 0x1f ;  /* 0x00001fff00007589 */ /* 0x000ea400000e0000 */
[----:B--2---:R-:W-:-:S13]  /*0610*/  ISETP.NE.AND P0, PT, R0, RZ, PT ;  /* 0x000000ff0000720c */ /* 0x004fda0003f05270 */
[----:B------:R-:W-:-:S05]  /*0620*/  @!P0 VIADD R3, R2, 0x9 ;  /* 0x0000000902038836 */ /* 0x000fca0000000000 */
[----:B------:R2:W-:Y:S06]  /*0630*/  @!P0 BAR.ARV R3, 0xa0 ;  /* 0x000280030000851d */ /* 0x0005ec0000002000 */
[----:B------:R-:W-:-:S04]  /*0640*/  ISETP.NE.U32.AND P0, PT, RZ, UR4, PT ;  /* 0x00000004ff007c0c */ /* 0x000fc8000bf05070 */
[----:B------:R-:W-:-:S13]  /*0650*/  ISETP.NE.AND.EX P0, PT, RZ, UR5, PT, P0 ;  /* 0x00000005ff007c0c */ /* 0x000fda000bf05300 */
[----:B-12---:R-:W-:Y:S05]  /*0660*/  @!P0 BRA `(.L_x_477) ;  /* 0x00000000001c8947 */ /* 0x006fea0003800000 */
[----:B------:R-:W-:Y:S02]  /*0670*/  ULDC.64 UR4, c[0x0][0x8d8] ;  /* 0x0002360000047ab9 */ /* 0x000fe40000000a00 */
[----:B------:R-:W-:-:S06]  /*0680*/  UIMAD.WIDE UR4, UR36, 0x4, UR4 ;  /* 0x00000004240478a5 */ /* 0x000fcc000f8e0204 */
[----:B------:R-:W-:Y:S02]  /*0690*/  IMAD.U32 R4, RZ, RZ, UR4 ;  /* 0x00000004ff047e24 */ /* 0x000fe4000f8e00ff */
[----:B------:R-:W-:-:S05]  /*06a0*/  IMAD.U32 R5, RZ, RZ, UR5 ;  /* 0x00000005ff057e24 */ /* 0x000fca000f8e00ff */
[----:B------:R-:W2:Y:S02]  /*06b0*/  LDG.E R4, desc[UR46][R4.64] ;  /* 0x0000002e04047981 */ /* 0x000ea4000c1e1900 */
[----:B--2---:R-:W-:Y:S01]  /*06c0*/  R2UR UR4, R4 ;  /* 0x00000000040472ca */ /* 0x004fe200000e0000 */
[----:B------:R-:W-:-:S14]  /*06d0*/  BRA `(.L_x_478) ;  /* 0x00000000003c7947 */ /* 0x000fdc0003800000 */
.L_x_477:
[----:B------:R-:W-:Y:S02]  /*06e0*/  ULDC.64 UR4, c[0x0][0x8d0] ;  /* 0x0002340000047ab9 */ /* 0x000fe40000000a00 */
[----:B------:R-:W-:-:S04]  /*06f0*/  ISETP.NE.U32.AND P0, PT, RZ, UR4, PT ;  /* 0x00000004ff007c0c */ /* 0x000fc8000bf05070 */
[----:B------:R-:W-:-:S13]  /*0700*/  ISETP.NE.AND.EX P0, PT, RZ, UR5, PT, P0 ;  /* 0x00000005ff007c0c */ /* 0x000fda000bf05300 */
[----:B------:R-:W-:Y:S05]  /*0710*/  @!P0 BRA `(.L_x_479) ;  /* 0x0000000000288947 */ /* 0x000fea0003800000 */
[----:B------:R-:W-:Y:S02]  /*0720*/  ULDC.64 UR4, c[0x0][0x8d0] ;  /* 0x0002340000047ab9 */ /* 0x000fe40000000a00 */
[----:B------:R-:W-:-:S06]  /*0730*/  UIMAD.WIDE UR4, UR36, 0x4, UR4 ;  /* 0x00000004240478a5 */ /* 0x000fcc000f8e0204 */
[----:B------:R-:W-:Y:S02]  /*0740*/  IMAD.U32 R4, RZ, RZ, UR4 ;  /* 0x00000004ff047e24 */ /* 0x000fe4000f8e00ff */
[----:B------:R-:W-:-:S05]  /*0750*/  IMAD.U32 R5, RZ, RZ, UR5 ;  /* 0x00000005ff057e24 */ /* 0x000fca000f8e00ff */
[----:B------:R-:W2:Y:S04]  /*0760*/  LDG.E R3, desc[UR46][R4.64] ;  /* 0x0000002e04037981 */ /* 0x000ea8000c1e1900 */
[----:B------:R-:W3:Y:S01]  /*0770*/  LDG.E R0, desc[UR46][R4.64+0x4] ;  /* 0x0000042e04007981 */ /* 0x000ee2000c1e1900 */
[----:B--2---:R-:W-:Y:S02]  /*0780*/  R2UR UR4, R3 ;  /* 0x00000000030472ca */ /* 0x004fe400000e0000 */
[----:B---3--:R-:W-:-:S13]  /*0790*/  R2UR UR5, R0 ;  /* 0x00000000000572ca */ /* 0x008fda00000e0000 */
[----:B------:R-:W-:Y:S01]  /*07a0*/  UIADD3 UR4, -UR4, UR5, URZ ;  /* 0x0000000504047290 */ /* 0x000fe2000fffe13f */
[----:B------:R-:W-:Y:S11]  /*07b0*/  BRA `(.L_x_478) ;  /* 0x0000000000047947 */ /* 0x000ff60003800000 */
.L_x_479:
[----:B------:R-:W-:-:S05]  /*07c0*/  ULDC UR4, c[0x0][0x8bc] ;  /* 0x00022f0000047ab9 */ /* 0x000fca0000000800 */
.L_x_478:
[----:B------:R-:W1:Y:S02]  /*07d0*/  S2UR UR37, SR_CTAID.X ;  /* 0x00000000002579c3 */ /* 0x000e640000002500 */
[----:B-1----:R-:W-:-:S04]  /*07e0*/  USHF.L.U32 UR37, UR37, 0x7, URZ ;  /* 0x0000000725257899 */ /* 0x002fc8000800063f */
[----:B------:R-:W-:-:S04]  /*07f0*/  UISETP.GE.AND UP0, UPT, UR37, UR4, UPT ;  /* 0x000000042500728c */ /* 0x000fc8000bf06270 */
[----:B------:R-:W-:-:S06]  /*0800*/  USEL UR36, UR36, 0xffffffff, !UP0 ;  /* 0xffffffff24247887 */ /* 0x000fcc000c000000 */
[----:B------:R-:W-:-:S13]  /*0810*/  ISETP.LE.AND P0, PT, RZ, UR36, PT ;  /* 0x00000024ff007c0c */ /* 0x000fda000bf03270 */
[----:B------:R-:W-:Y:S05]  /*0820*/  @!P0 BRA `(.L_x_480) ;  /* 0x0000009800508947 */ /* 0x000fea0003800000 */
[----:B------:R-:W1:Y:S01]  /*0830*/  S2R R0, SR_TID.X ;  /* 0x0000000000007919 */ /* 0x000e620000002100 */
[----:B------:R-:W-:Y:S02]  /*0840*/  ULDC.64 UR4, c[0x0][0x780] ;  /* 0x0001e00000047ab9 */ /* 0x000fe40000000a00 */
[----:B------:R-:W-:Y:S01]  /*0850*/  ISETP.NE.U32.AND P0, PT, RZ, UR4, PT ;  /* 0x00000004ff007c0c */ /* 0x000fe2000bf05070 */
[----:B------:R-:W-:Y:S02]  /*0860*/  ULDC UR4, c[0x0][0x290] ;  /* 0x0000a40000047ab9 */ /* 0x000fe40000000800 */
[----:B------:R-:W-:Y:S01]  /*0870*/  IMAD.U32 R24, RZ, RZ, UR4 ;  /* 0x00000004ff187e24 */ /* 0x000fe2000f8e00ff */
[----:B------:R-:W-:Y:S01]  /*0880*/  ISETP.NE.AND.EX P0, PT, RZ, UR5, PT, P0 ;  /* 0x00000005ff007c0c */ /* 0x000fe2000bf05300 */
[----:B-1----:R-:W-:-:S12]  /*0890*/  VIADD R22, R0, 0xffffff80 ;  /* 0xffffff8000167836 */ /* 0x002fd80000000000 */
[----:B------:R-:W-:Y:S05]  /*08a0*/  @!P0 BRA `(.L_x_481) ;  /* 0x00000000001c8947 */ /* 0x000fea0003800000 */
[----:B------:R-:W-:Y:S02]  /*08b0*/  ULDC.64 UR4, c[0x0][0x780] ;  /* 0x0001e00000047ab9 */ /* 0x000fe40000000a00 */
[----:B------:R-:W-:-:S06]  /*08c0*/  UIMAD.WIDE UR4, UR36, 0x4, UR4 ;  /* 0x00000004240478a5 */ /* 0x000fcc000f8e0204 */
[----:B------:R-:W-:Y:S02]  /*08d0*/  IMAD.U32 R4, RZ, RZ, UR4 ;  /* 0x00000004ff047e24 */ /* 0x000fe4000f8e00ff */
[----:B------:R-:W-:-:S05]  /*08e0*/  IMAD.U32 R5, RZ, RZ, UR5 ;  /* 0x00000005ff057e24 */ /* 0x000fca000f8e00ff */
[----:B------:R-:W2:Y:S02]  /*08f0*/  LDG.E R4, desc[UR46][R4.64] ;  /* 0x0000002e04047981 */ /* 0x000ea4000c1e1900 */
[----:B--2---:R-:W-:Y:S01]  /*0900*/  R2UR UR39, R4 ;  /* 0x00000000042772ca */ /* 0x004fe200000e0000 */
[----:B------:R-:W-:-:S14]  /*0910*/  BRA `(.L_x_482) ;  /* 0x0000000000387947 */ /* 0x000fdc0003800000 */
.L_x_481:
[----:B------:R-:W-:Y:S01]  /*0920*/  ULDC.64 UR4, c[0x0][0x770] ;  /* 0x0001dc0000047ab9 */ /* 0x000fe20000000a00 */
[----:B------:R-:W-:Y:S01]  /*0930*/  ULDC UR39, c[0x0][0x280] ;  /* 0x0000a00000277ab9 */ /* 0x000fe20000000800 */
        /* <DEDUP_REMOVED lines=11> */
[----:B------:R-:W-:-:S12]  /*09f0*/  UIADD3 UR39, -UR39, UR4, URZ ;  /* 0x0000000427277290 */ /* 0x000fd8000fffe13f */
.L_x_482:
        /* <DEDUP_REMOVED lines=8> */
[----:B------:R1:W5:Y:S01]  /*0a80*/  LDG.E R24, desc[UR46][R4.64] ;  /* 0x0000002e04187981 */ /* 0x000362000c1e1900 */
[----:B------:R-:W-:Y:S05]  /*0a90*/  BRA `(.L_x_484) ;  /* 0x00000000002c7947 */ /* 0x000fea0003800000 */
.L_x_483:
        /* <DEDUP_REMOVED lines=9> */
[----:B------:R-:W2:Y:S02]  /*0b30*/  LDG.E R3, desc[UR46][R4.64+0x4] ;  /* 0x0000042e04037981 */ /* 0x000ea4000c1e1900 */
[----:B--2---:R-:W-:-:S07]  /*0b40*/  IMAD.IADD R24, R3, 0x1, -R24 ;  /* 0x0000000103187824 */ /* 0x004fce00078e0a18 */
.L_x_484:
[----:B------:R-:W-:Y:S01]  /*0b50*/  UISETP.GE.AND UP0, UPT, UR39, 0x1, UPT ;  /* 0x000000012700788c */ /* 0x000fe2000bf06270 */
[----:B------:R-:W-:Y:S02]  /*0b60*/  PLOP3.LUT P0, PT, PT, PT, PT, 0x80, 0x0 ;  /* 0x000000000000781c */ /* 0x000fe40003f0f070 */
[----:B------:R-:W-:Y:S02]  /*0b70*/  CS2R R70, SRZ ;  /* 0x0000000000467805 */ /* 0x000fe4000001ff00 */
[----:B------:R-:W-:Y:S02]  /*0b80*/  CS2R R68, SRZ ;  /* 0x0000000000447805 */ /* 0x000fe4000001ff00 */
[----:B------:R-:W-:Y:S02]  /*0b90*/  CS2R R66, SRZ ;  /* 0x0000000000427805 */ /* 0x000fe4000001ff00 */
[----:B------:R-:W-:Y:S02]  /*0ba0*/  CS2R R64, SRZ ;  /* 0x0000000000407805 */ /* 0x000fe4000001ff00 */
[----:B------:R-:W-:-:S02]  /*0bb0*/  PLOP3.LUT P1, PT, PT, PT, UP0, 0x80, 0x0 ;  /* 0x000000000000781c */ /* 0x000fc40003f2f008 */
        /* <DEDUP_REMOVED lines=18> */
[----:B------:R-:W-:Y:S01]  /*0ce0*/  CS2R R26, SRZ ;  /* 0x00000000001a7805 */ /* 0x000fe2000001ff00 */
[----:B------:R-:W-:Y:S01]  /*0cf0*/  IMAD.MOV.U32 R25, RZ, RZ, RZ ;  /* 0x000000ffff197224 */ /* 0x000fe200078e00ff */
[----:B------:R-:W-:Y:S01]  /*0d00*/  CS2R R118, SRZ ;  /* 0x0000000000767805 */ /* 0x000fe2000001ff00 */
[----:B------:R-:W-:Y:S01]  /*0d10*/  IMAD.MOV.U32 R0, RZ, RZ, RZ ;  /* 0x000000ffff007224 */ /* 0x000fe200078e00ff */
        /* <DEDUP_REMOVED lines=23> */
[----:B------:R-:W-:Y:S06]  /*0e90*/  @!P1 BRA `(.L_x_485) ;  /* 0x0000003c00889947 */ /* 0x000fec0003800000 */
[----:B------:R-:W-:-:S04]  /*0ea0*/  MOV R0, RZ ;  /* 0x000000ff00007202 */ /* 0x000fc80000000f00 */
[----:B------:R-:W-:-:S13]  /*0eb0*/  LOP3.LUT P0, RZ, R0, 0x3ff, RZ, 0xc0, !PT ;  /* 0x000003ff00ff7812 */ /* 0x000fda000780c0ff */
[----:B------:R-:W-:Y:S05]  /*0ec0*/  @!P0 BRA `(.L_x_486) ;  /* 0x00000000007c8947 */ /* 0x000fea0003800000 */
[----:B------:R-:W-:Y:S01]  /*0ed0*/  MOV R16, 0x0 ;  /* 0x0000000000107802 */ /* 0x000fe20000000f00 */
[----:B------:R-:W-:Y:S01]  /*0ee0*/  ULDC.64 UR4, c[0x4][0x88] ;  /* 0x0100220000047ab9 */ /* 0x000fe20000000a00 */
[----:B------:R-:W-:Y:S01]  /*0ef0*/  ULDC.64 UR6, c[0x4][0x8] ;  /* 0x0100020000067ab9 */ /* 0x000fe20000000a00 */
[----:B-1----:R-:W-:Y:S01]  /*0f00*/  IMAD.U32 R4, RZ, RZ, UR4 ;  /* 0x00000004ff047e24 */ /* 0x002fe2000f8e00ff */
        /* <DEDUP_REMOVED lines=11> */
[----:B--2--5:R-:W-:Y:S05]  /*0fc0*/  CALL.ABS.NOINC R14 ;  /* 0x000000000e007343 */ /* 0x024fea0003c00000 */
.L_x_487:
        /* <DEDUP_REMOVED lines=15> */
.L_x_486:
[----:B------:R-:W2:Y:S01]  /*10c0*/  S2R R3, SR_CgaCtaId ;  /* 0x0000000000037919 */ /* 0x000ea20000008800 */
[----:B------:R-:W-:-:S04]  /*10d0*/  MOV R18, 0x400 ;  /* 0x0000040000127802 */ /* 0x000fc80000000f00 */
[----:B--2---:R-:W-:-:S05]  /*10e0*/  LEA R18, R3, R18, 0x18 ;  /* 0x0000001203127211 */ /* 0x004fca00078ec0ff */
[----:B------:R-:W-:-:S05]  /*10f0*/  VIADD R19, R18, 0x1e800 ;  /* 0x0001e80012137836 */ /* 0x000fca0000000000 */
        /* <DEDUP_REMOVED lines=18> */
.L_x_489:
        /* <DEDUP_REMOVED lines=15> */
.L_x_488:
[----:B------:R-:W-:Y:S01]  /*1310*/  SHF.R.S32.HI R25, RZ, 0x1f, R22 ;  /* 0x0000001fff197819 */ /* 0x000fe20000011416 */
[----:B------:R-:W-:-:S03]  /*1320*/  UMOV UR4, 0xffffffff ;  /* 0xffffffff00047882 */ /* 0x000fc60000000000 */
[----:B------:R-:W-:-:S04]  /*1330*/  LEA.HI R0, R25, R22, RZ, 0x7 ;  /* 0x0000001619007211 */ /* 0x000fc800078f38ff */
[----:B------:R-:W-:Y:S01]  /*1340*/  SHF.R.S32.HI R16, RZ, 0x7, R0 ;  /* 0x00000007ff107819 */ /* 0x000fe20000011400 */
[----:B------:R-:W-:Y:S06]  /*1350*/  BRA.DIV UR4, `(.L_x_490) ;  /* 0x0000008e048c7947 */ /* 0x000fec000b800000 */
[----:B------:R2:W3:Y:S02]  /*1360*/  SHFL.IDX PT, R14, R16, RZ, 0x1f ;  /* 0x00001fff100e7589 */ /* 0x0004e400000e0000 */
.L_x_578:
[----:B-1----:R-:W-:Y:S02]  /*1370*/  SHF.L.U32 R5, RZ, 0x1f, RZ ;  /* 0x0000001fff057819 */ /* 0x002fe400000006ff */
[----:B------:R-:W-:Y:S01]  /*1380*/  LOP3.LUT R3, R0, 0xffffff80, RZ, 0xc0, !PT ;  /* 0xffffff8000037812 */ /* 0x000fe200078ec0ff */
[----:B------:R-:W-:Y:S01]  /*1390*/  VIADD R0, R18, 0x6000 ;  /* 0x0000600012007836 */ /* 0x000fe20000000000 */
[----:B------:R-:W1:Y:S03]  /*13a0*/  SYNCS.PHASECHK.TRANS64.TRYWAIT P0, [R18+URZ+0x26800], R5 ;  /* 0x02680005120075a7 */ /* 0x000e66000800017f */
[----:B------:R-:W-:Y:S01]  /*13b0*/  IMAD.IADD R27, R22, 0x1, -R3 ;  /* 0x00000001161b7824 */ /* 0x000fe200078e0a03 */
[----:B------:R-:W-:Y:S02]  /*13c0*/  LOP3.LUT P1, RZ, R0, 0x1bf, RZ, 0xc0, !PT ;  /* 0x000001bf00ff7812 */ /* 0x000fe4000782c0ff */
[----:B---3--:R-:W-:-:S02]  /*13d0*/  LEA.HI R0, R14, R14, RZ, 0x1 ;  /* 0x0000000e0e007211 */ /* 0x008fc400078f08ff */
[----:B------:R-:W-:Y:S02]  /*13e0*/  SHF.R.S32.HI R26, RZ, 0x1f, R27 ;  /* 0x0000001fff1a7819 */ /* 0x000fe4000001141b */
[----:B------:R-:W-:Y:S02]  /*13f0*/  LOP3.LUT R23, R0, 0xfffffffe, RZ, 0xc0, !PT ;  /* 0xfffffffe00177812 */ /* 0x000fe400078ec0ff */
[----:B------:R-:W-:-:S04]  /*1400*/  LEA.HI R28, R26, R27, RZ, 0x2 ;  /* 0x0000001b1a1c7211 */ /* 0x000fc800078f10ff */
[----:B------:R-:W-:Y:S01]  /*1410*/  LOP3.LUT R0, R28, 0x7ffffffc, RZ, 0xc0, !PT ;  /* 0x7ffffffc1c007812 */ /* 0x000fe200078ec0ff */
[----:B-1----:R-:W-:Y:S06]  /*1420*/  @P0 BRA `(.L_x_491) ;  /* 0x0000000000080947 */ /* 0x002fec0003800000 */
[----:B------:R-:W1:Y:S02]  /*1430*/  SYNCS.PHASECHK.TRANS64.TRYWAIT P0, [R18+URZ+0x26800], R5 ;  /* 0x02680005120075a7 */ /* 0x000e64000800017f */
[----:B-1----:R-:W-:Y:S05]  /*1440*/  @!P0 BRA `(.L_x_492) ;  /* 0x0000008c00708947 */ /* 0x002fea0003800000 */
.L_x_491:
[----:B------:R-:W-:Y:S02]  /*1450*/  IMAD.IADD R23, R14, 0x1, -R23 ;  /* 0x000000010e177824 */ /* 0x000fe400078e0a17 */
[----:B------:R-:W-:Y:S01]  /*1460*/  IMAD.IADD R17, R27, 0x1, -R0 ;  /* 0x000000011b117824 */ /* 0x000fe200078e0a00 */
[----:B------:R-:W-:Y:S06]  /*1470*/  @!P1 BRA `(.L_x_493) ;  /* 0x0000000000409947 */ /* 0x000fec0003800000 */
[----:B------:R-:W-:Y:S01]  /*1480*/  MOV R0, 0x0 ;  /* 0x0000000000007802 */ /* 0x000fe20000000f00 */
[----:B------:R-:W-:Y:S01]  /*1490*/  ULDC.64 UR4, c[0x4][0x88] ;  /* 0x0100220000047ab9 */ /* 0x000fe20000000a00 */
[----:B------:R-:W-:Y:S01]  /*14a0*/  ULDC.64 UR6, c[0x4][0x90] ;  /* 0x0100240000067ab9 */ /* 0x000fe20000000a00 */
[----:B------:R-:W-:Y:S01]  /*14b0*/  IMAD.U32 R4, RZ, RZ, UR4 ;  /* 0x00000004ff047e24 */ /* 0x000fe2000f8e00ff */
[----:B------:R3:W4:Y:S01]  /*14c0*/  LDC.64 R14, c[0x4][R0] ;  /* 0x01000000000e7b82 */ /* 0x0007220000000a00 */
[----:B-1----:R-:W-:Y:S01]  /*14d0*/  IMAD.U32 R5, RZ, RZ, UR5 ;  /* 0x00000005ff057e24 */ /* 0x002fe2000f8e00ff */
        /* <DEDUP_REMOVED lines=9> */
[----:B--2-45:R-:W-:Y:S05]  /*1570*/  CALL.ABS.NOINC R14 ;  /* 0x000000000e007343 */ /* 0x034fea0003c00000 */
.L_x_493:
[----:B------:R-:W-:Y:S01]  /*1580*/  LEA.HI R0, R25, R22, RZ, 0x4 ;  /* 0x0000001619007211 */ /* 0x000fe200078f20ff */
[----:B------:R-:W-:Y:S05]  /*1590*/  WARPSYNC.ALL ;  /* 0x0000000000007948 */ /* 0x000fea0003800000 */
[----:B------:R-:W-:-:S05]  /*15a0*/  LOP3.LUT R3, R0, 0xfffffff0, RZ, 0xc0, !PT ;  /* 0xfffffff000037812 */ /* 0x000fca00078ec0ff */
[----:B-1----:R-:W-:Y:S01]  /*15b0*/  IMAD.IADD R5, R22, 0x1, -R3 ;  /* 0x0000000116057824 */ /* 0x002fe200078e0a03 */
[----:B------:R-:W-:-:S04]  /*15c0*/  SHF.R.S32.HI R3, RZ, 0x4, R0 ;  /* 0x00000004ff037819 */ /* 0x000fc80000011400 */
[----:B------:R-:W-:Y:S02]  /*15d0*/  LEA.HI R6, R5, R5, RZ, 0x1 ;  /* 0x0000000505067211 */ /* 0x000fe400078f08ff */
[----:B------:R-:W-:Y:S02]  /*15e0*/  LEA.HI R0, R0, R3, RZ, 0x1 ;  /* 0x0000000300007211 */ /* 0x000fe400078f08ff */
[--C-:B------:R-:W-:Y:S02]  /*15f0*/  SHF.R.S32.HI R7, RZ, 0x1, R6.reuse ;  /* 0x00000001ff077819 */ /* 0x100fe40000011406 */
[----:B------:R-:W-:Y:S02]  /*1600*/  SHF.R.S32.HI R4, RZ, 0x1f, R6 ;  /* 0x0000001fff047819 */ /* 0x000fe40000011406 */
[----:B------:R-:W-:Y:S02]  /*1610*/  SHF.R.S32.HI R10, RZ, 0x1f, R5 ;  /* 0x0000001fff0a7819 */ /* 0x000fe40000011405 */
[----:B------:R-:W-:-:S02]  /*1620*/  LEA.HI R4, R4, R7, RZ, 0x2 ;  /* 0x0000000704047211 */ /* 0x000fc400078f10ff */
[----:B------:R-:W-:Y:S02]  /*1630*/  LEA.HI R10, R10, R5, RZ, 0x3 ;  /* 0x000000050a0a7211 */ /* 0x000fe400078f18ff */
[----:B------:R-:W-:Y:S02]  /*1640*/  LOP3.LUT R8, R4, 0xfffffffc, RZ, 0xc0, !PT ;  /* 0xfffffffc04087812 */ /* 0x000fe400078ec0ff */
        /* <DEDUP_REMOVED lines=13> */
[----:B------:R-:W-:-:S03]  /*1720*/  IMAD R5, R9, 0x200, R10 ;  /* 0x0000020009057824 */ /* 0x000fc600078e020a */
[----:B------:R-:W-:Y:S01]  /*1730*/  LOP3.LUT R7, R0, 0x8, R7, 0xf8, !PT ;  /* 0x0000000800077812 */ /* 0x000fe200078ef807 */
[----:B------:R-:W-:Y:S01]  /*1740*/  IMAD R6, R6, 0x20, R5 ;  /* 0x0000002006067824 */ /* 0x000fe200078e0205 */
[----:B------:R-:W-:-:S04]  /*1750*/  SHF.R.U32.HI R0, RZ, 0x3, R0 ;  /* 0x00000003ff007819 */ /* 0x000fc80000011600 */
[----:B------:R-:W-:Y:S01]  /*1760*/  LOP3.LUT R7, R7, R0, RZ, 0x3c, !PT ;  /* 0x0000000007077212 */ /* 0x000fe200078e3cff */
[----:B------:R-:W-:-:S04]  /*1770*/  IMAD.SHL.U32 R0, R22, 0x40, RZ ;  /* 0x0000004016007824 */ /* 0x000fc800078e00ff */
[----:B------:R-:W-:Y:S01]  /*1780*/  IMAD.IADD R7, R7, 0x1, R6 ;  /* 0x0000000107077824 */ /* 0x000fe200078e0206 */
[----:B------:R-:W-:-:S03]  /*1790*/  LOP3.LUT R0, R0, 0x1c0, RZ, 0xc0, !PT ;  /* 0x000001c000007812 */ /* 0x000fc600078ec0ff */
[----:B------:R-:W-:Y:S01]  /*17a0*/  IMAD R7, R7, 0x2, R18 ;  /* 0x0000000207077824 */ /* 0x000fe200078e0212 */
[----:B------:R-:W-:Y:S01]  /*17b0*/  LEA.HI R26, R26, R27, RZ, 0x5 ;  /* 0x0000001b1a1a7211 */ /* 0x000fe200078f28ff */
[----:B------:R-:W-:-:S03]  /*17c0*/  IMAD.SHL.U32 R9, R9, 0x10, RZ ;  /* 0x0000001009097824 */ /* 0x000fc600078e00ff */
[----:B------:R-:W1:Y:S01]  /*17d0*/  LDSM.16.M88.4 R184, [R7+0x6000] ;  /* 0x0060000007b8783b */ /* 0x000e620000000200 */
[--C-:B------:R-:W-:Y:S01]  /*17e0*/  SHF.R.S32.HI R4, RZ, 0x2, R28.reuse ;  /* 0x00000002ff047819 */ /* 0x100fe2000001141c */
[----:B-----5:R-:W-:Y:S01]  /*17f0*/  VIADD R11, R24, -UR37 ;  /* 0x80000025180b7c36 */ /* 0x020fe20008000000 */
[----:B------:R-:W-:Y:S01]  /*1800*/  SHF.R.S32.HI R5, RZ, 0x1f, R28 ;  /* 0x0000001fff057819 */ /* 0x000fe2000001141c */
[----:B------:R-:W3:Y:S01]  /*1810*/  LDSM.16.M88.4 R188, [R7+0x8000] ;  /* 0x0080000007bc783b */ /* 0x000ee20000000200 */
[----:B------:R-:W-:Y:S01]  /*1820*/  SHF.R.S32.HI R26, RZ, 0x5, R26 ;  /* 0x00000005ff1a7819 */ /* 0x000fe2000001141a */
[----:B------:R-:W-:Y:S01]  /*1830*/  UIADD3 UR39, UR39, 0x3f, URZ ;  /* 0x0000003f27277890 */ /* 0x000fe2000fffe03f */
[----:B------:R-:W-:Y:S01]  /*1840*/  LEA.HI R22, R25, R22, RZ, 0x3 ;  /* 0x0000001619167211 */ /* 0x000fe200078f18ff */
[----:B------:R-:W4:Y:S01]  /*1850*/  LDSM.16.M88.4 R192, [R7+0xa000] ;  /* 0x00a0000007c0783b */ /* 0x000f220000000200 */
[----:B------:R-:W-:Y:S01]  /*1860*/  LOP3.LUT R9, R0, 0x30, R9, 0xf8, !PT ;  /* 0x0000003000097812 */ /* 0x000fe200078ef809 */
[----:B------:R-:W-:Y:S01]  /*1870*/  IMAD R11, R26, -0x10, R11 ;  /* 0xfffffff01a0b7824 */ /* 0x000fe200078e020b */
[----:B------:R-:W-:Y:S01]  /*1880*/  LEA.HI R5, R5, R4, RZ, 0x3 ;  /* 0x0000000405057211 */ /* 0x000fe200078f18ff */
[----:B------:R-:W-:Y:S01]  /*1890*/  USHF.R.S32.HI UR7, URZ, 0x1f, UR39 ;  /* 0x0000001f3f077899 */ /* 0x000fe20008011427 */
[----:B------:R-:W-:-:S02]  /*18a0*/  LEA.HI R6, R16, R16, RZ, 0x1 ;  /* 0x0000001010067211 */ /* 0x000fc400078f08ff */
[----:B------:R-:W-:Y:S02]  /*18b0*/  CS2R R70, SRZ ;  /* 0x0000000000467805 */ /* 0x000fe4000001ff00 */
[----:B------:R-:W-:Y:S01]  /*18c0*/  LOP3.LUT R22, R9, 0x8, R22, 0xf8, !PT ;  /* 0x0000000809167812 */ /* 0x000fe200078ef816 */
[----:B------:R-:W-:Y:S01]  /*18d0*/  ULEA.HI UR7, UR7, UR39, URZ, 0x6 ;  /* 0x0000002707077291 */ /* 0x000fe2000f8f303f */
[----:B------:R-:W-:Y:S02]  /*18e0*/  LOP3.LUT R5, R5, 0xfffffff8, RZ, 0xc0, !PT ;  /* 0xfffffff805057812 */ /* 0x000fe400078ec0ff */
[----:B------:R-:W-:Y:S02]  /*18f0*/  CS2R R68, SRZ ;  /* 0x0000000000447805 */ /* 0x000fe4000001ff00 */
[----:B------:R-:W-:Y:S02]  /*1900*/  LOP3.LUT R9, R6, 0xfffffffe, RZ, 0xc0, !PT ;  /* 0xfffffffe06097812 */ /* 0x000fe400078ec0ff */
[----:B------:R-:W-:-:S02]  /*1910*/  CS2R R66, SRZ ;  /* 0x0000000000427805 */ /* 0x000fc4000001ff00 */
[----:B------:R-:W-:Y:S02]  /*1920*/  SHF.R.U32.HI R13, RZ, 0x3, R0 ;  /* 0x00000003ff0d7819 */ /* 0x000fe40000011600 */
[----:B------:R-:W-:Y:S02]  /*1930*/  CS2R R64, SRZ ;  /* 0x0000000000407805 */ /* 0x000fe4000001ff00 */
[----:B------:R-:W-:Y:S01]  /*1940*/  IADD3 R0, R11, R5, -R4 ;  /* 0x000000050b007210 */ /* 0x000fe20007ffe804 */
[----:B------:R-:W-:Y:S01]  /*1950*/  IMAD R5, R16, 0x8, R3 ;  /* 0x0000000810057824 */ /* 0x000fe200078e0203 */
[----:B------:R-:W-:Y:S01]  /*1960*/  LOP3.LUT R4, R22, R13, RZ, 0x3c, !PT ;  /* 0x0000000d16047212 */ /* 0x000fe200078e3cff */
[C---:B------:R-:W-:Y:S01]  /*1970*/  IMAD.IADD R3, R16.reuse, 0x1, -R9 ;  /* 0x0000000110037824 */ /* 0x040fe200078e0a09 */
[----:B------:R-:W-:Y:S01]  /*1980*/  CS2R R62, SRZ ;  /* 0x00000000003e7805 */ /* 0x000fe2000001ff00 */
[----:B--2---:R-:W-:Y:S01]  /*1990*/  IMAD R16, R16, 0x300, R27 ;  /* 0x0000030010107824 */ /* 0x004fe200078e021b */
[----:B------:R-:W-:Y:S01]  /*19a0*/  CS2R R60, SRZ ;  /* 0x00000000003c7805 */ /* 0x000fe2000001ff00 */
[----:B------:R-:W-:Y:S01]  /*19b0*/  IMAD R3, R3, -0x40, R0 ;  /* 0xffffffc003037824 */ /* 0x000fe200078e0200 */
[----:B------:R-:W-:Y:S01]  /*19c0*/  CS2R R58, SRZ ;  /* 0x00000000003a7805 */ /* 0x000fe2000001ff00 */
[----:B------:R-:W-:Y:S01]  /*19d0*/  IMAD.MOV.U32 R0, RZ, RZ, 0x20 ;  /* 0x00000020ff007424 */ /* 0x000fe200078e00ff */
[----:B------:R-:W-:Y:S01]  /*19e0*/  CS2R R56, SRZ ;  /* 0x0000000000387805 */ /* 0x000fe2000001ff00 */
[----:B------:R-:W-:Y:S01]  /*19f0*/  IMAD.U32 R4, R5, 0x200, R4 ;  /* 0x0000020005047824 */ /* 0x000fe200078e0004 */
[----:B------:R-:W-:Y:S01]  /*1a00*/  CS2R R54, SRZ ;  /* 0x0000000000367805 */ /* 0x000fe2000001ff00 */
[----:B------:R-:W-:Y:S01]  /*1a10*/  IMAD.SHL.U32 R5, R16, 0x4, RZ ;  /* 0x0000000410057824 */ /* 0x000fe200078e00ff */
[----:B------:R-:W-:-:S02]  /*1a20*/  SEL R0, R0, 0xffffffe0, !P0 ;  /* 0xffffffe000007807 */ /* 0x000fc40004000000 */
[----:B------:R-:W-:Y:S02]  /*1a30*/  CS2R R52, SRZ ;  /* 0x0000000000347805 */ /* 0x000fe4000001ff00 */
[----:B------:R-:W-:Y:S02]  /*1a40*/  CS2R R50, SRZ ;  /* 0x0000000000327805 */ /* 0x000fe4000001ff00 */
[----:B------:R-:W-:Y:S02]  /*1a50*/  CS2R R48, SRZ ;  /* 0x0000000000307805 */ /* 0x000fe4000001ff00 */
[----:B------:R-:W-:Y:S01]  /*1a60*/  CS2R R46, SRZ ;  /* 0x00000000002e7805 */ /* 0x000fe2000001ff00 */
[----:B------:R-:W-:Y:S01]  /*1a70*/  IMAD.IADD R0, R7, 0x1, R0 ;  /* 0x0000000107007824 */ /* 0x000fe200078e0200 */
[----:B------:R-:W-:Y:S02]  /*1a80*/  CS2R R44, SRZ ;  /* 0x00000000002c7805 */ /* 0x000fe4000001ff00 */
[----:B------:R-:W-:-:S02]  /*1a90*/  CS2R R42, SRZ ;  /* 0x00000000002a7805 */ /* 0x000fc4000001ff00 */
[----:B------:R-:W-:Y:S02]  /*1aa0*/  CS2R R40, SRZ ;  /* 0x0000000000287805 */ /* 0x000fe4000001ff00 */
[----:B------:R-:W-:Y:S01]  /*1ab0*/  CS2R R38, SRZ ;  /* 0x0000000000267805 */ /* 0x000fe2000001ff00 */
[----:B------:R-:W2:Y:S01]  /*1ac0*/  LDSM.16.M88.4 R196, [R0+0x6000] ;  /* 0x0060000000c4783b */ /* 0x000ea20000000200 */
[----:B------:R-:W-:Y:S02]  /*1ad0*/  CS2R R36, SRZ ;  /* 0x0000000000247805 */ /* 0x000fe4000001ff00 */
[----:B------:R-:W-:Y:S02]  /*1ae0*/  CS2R R34, SRZ ;  /* 0x0000000000227805 */ /* 0x000fe4000001ff00 */
[----:B------:R-:W-:Y:S01]  /*1af0*/  CS2R R32, SRZ ;  /* 0x0000000000207805 */ /* 0x000fe2000001ff00 */
[----:B------:R-:W1:Y:S01]  /*1b00*/  LDSM.16.M88.4 R200, [R0+0x8000] ;  /* 0x0080000000c8783b */ /* 0x000e620000000200 */
[----:B------:R-:W-:-:S02]  /*1b10*/  CS2R R30, SRZ ;  /* 0x00000000001e7805 */ /* 0x000fc4000001ff00 */
[----:B------:R-:W-:Y:S02]  /*1b20*/  CS2R R28, SRZ ;  /* 0x00000000001c7805 */ /* 0x000fe4000001ff00 */
[----:B------:R-:W-:Y:S01]  /*1b30*/  CS2R R26, SRZ ;  /* 0x00000000001a7805 */ /* 0x000fe2000001ff00 */
[----:B------:R3:W1:Y:S01]  /*1b40*/  LDSM.16.M88.4 R204, [R0+0xa000] ;  /* 0x00a0000000cc783b */ /* 0x0006620000000200 */
        /* <DEDUP_REMOVED lines=24> */
[----:B------:R-:W-:Y:S01]  /*1cd0*/  CS2R R72, SRZ ;  /* 0x0000000000487805 */ /* 0x000fe2000001ff00 */
[----:B---3--:R-:W-:Y:S01]  /*1ce0*/  IMAD R0, R5, 0x4, R18 ;  /* 0x0000000405007824 */ /* 0x008fe200078e0212 */
[----:B------:R-:W-:Y:S01]  /*1cf0*/  ULOP3.LUT UR20, UR38, 0x1, URZ, 0xfc, !UPT ;  /* 0x0000000126147892 */ /* 0x000fe2000f8efc3f */
[----:B------:R-:W-:Y:S01]  /*1d00*/  UMOV UR4, URZ ;  /* 0x0000003f00047c82 */ /* 0x000fe20008000000 */
[----:B------:R-:W-:Y:S01]  /*1d10*/  UMOV UR5, URZ ;  /* 0x0000003f00057c82 */ /* 0x000fe20008000000 */
[----:B------:R-:W-:Y:S01]  /*1d20*/  UMOV UR6, URZ ;  /* 0x0000003f00067c82 */ /* 0x000fe20008000000 */
[----:B------:R-:W-:Y:S01]  /*1d30*/  USHF.R.S32.HI UR7, URZ, 0x6, UR7 ;  /* 0x000000063f077899 */ /* 0x000fe20008011407 */
[----:B------:R-:W-:Y:S01]  /*1d40*/  ULDC UR8, c[0x0][0x75c] ;  /* 0x0001d70000087ab9 */ /* 0x000fe20000000800 */
[----:B-12-4-:R-:W-:-:S10]  /*1d50*/  ULDC UR9, c[0x0][0x744] ;  /* 0x0001d10000097ab9 */ /* 0x016fd40000000800 */
.L_x_504:
[----:B------:R-:W-:-:S06]  /*1d60*/  UISETP.NE.AND UP0, UPT, UR20, 0x3, UPT ;  /* 0x000000031400788c */ /* 0x000fcc000bf05270 */
[----:B------:R-:W-:-:S13]  /*1d70*/  PLOP3.LUT P0, PT, PT, PT, UP0, 0x80, 0x0 ;  /* 0x000000000000781c */ /* 0x000fda0003f0f008 */
[----:B-1----:R-:W-:Y:S05]  /*1d80*/  @!P0 BRA `(.L_x_494) ;  /* 0x0000000000048947 */ /* 0x002fea0003800000 */
[----:B------:R-:W-:Y:S01]  /*1d90*/  BPT.TRAP 0x1 ;  /* 0x000000040000795c */ /* 0x000fe20000300000 */
.L_x_494:
[----:B------:R-:W-:Y:S01]  /*1da0*/  R2UR UR10, R18 ;  /* 0x00000000120a72ca */ /* 0x000fe200000e0000 */
[----:B------:R-:W-:-:S05]  /*1db0*/  IMAD.U32 R16, RZ, RZ, UR5 ;  /* 0x00000005ff107e24 */ /* 0x000fca000f8e00ff */
[----:B------:R-:W-:-:S07]  /*1dc0*/  SHF.L.U32 R16, R16, 0x1f, RZ ;  /* 0x0000001f10107819 */ /* 0x000fce00000006ff */
[----:B------:R-:W-:-:S09]  /*1dd0*/  ULEA UR10, UR6, UR10, 0x3 ;  /* 0x0000000a060a7291 */ /* 0x000fd2000f8e183f */
[----:B------:R1:W2:Y:S01]  /*1de0*/  SYNCS.PHASECHK.TRANS64.TRYWAIT P1, [UR10+0x26810], R16 ;  /* 0x02681010ff0075a7 */ /* 0x0002a2000802014a */
[----:B------:R-:W-:Y:S05]  /*1df0*/  @!P0 BRA `(.L_x_495) ;  /* 0x0000000000048947 */ /* 0x000fea0003800000 */
[----:B------:R-:W-:Y:S01]  /*1e00*/  BPT.TRAP 0x1 ;  /* 0x000000040000795c */ /* 0x000fe20000300000 */
.L_x_495:
[----:B--2---:R-:W-:Y:S05]  /*1e10*/  @P1 BRA `(.L_x_496) ;  /* 0x0000000000081947 */ /* 0x004fea0003800000 */
[----:B------:R-:W2:Y:S02]  /*1e20*/  SYNCS.PHASECHK.TRANS64.TRYWAIT P1, [UR10+0x26810], R16 ;  /* 0x02681010ff0075a7 */ /* 0x000ea4000802014a */
[----:B--2---:R-:W-:Y:S05]  /*1e30*/  @!P1 BRA `(.L_x_497) ;  /* 0x0000008400089947 */ /* 0x004fea0003800000 */
.L_x_496:
[----:B------:R-:W-:Y:S01]  /*1e40*/  R2UR UR11, R18 ;  /* 0x00000000120b72ca */ /* 0x000fe200000e0000 */
[----:B--2---:R-:W-:Y:S01]  /*1e50*/  IMAD R5, R23, 0x800, R18 ;  /* 0x0000080017057824 */ /* 0x004fe200078e0212 */
[----:B------:R-:W-:Y:S01]  /*1e60*/  WARPGROUP.ARRIVE ;  /* 0x00000000000079c5 */ /* 0x000fe20000000000 */
[----:B------:R-:W-:Y:S01]  /*1e70*/  UMOV UR13, 0xc0000010 ;  /* 0xc0000010000d7882 */ /* 0x000fe20000000000 */
[----:B------:R-:W-:Y:S01]  /*1e80*/  UMOV UR15, 0x80000020 ;  /* 0x80000020000f7882 */ /* 0x000fe20000000000 */
[----:B------:R-:W-:Y:S01]  /*1e90*/  IMAD.U32 R6, RZ, RZ, UR6 ;  /* 0x00000006ff067e24 */ /* 0x000fe2000f8e00ff */
[----:B------:R-:W-:-:S03]  /*1ea0*/  R2UR UR12, R5 ;  /* 0x00000000050c72ca */ /* 0x000fc600000e0000 */
[----:B------:R-:W-:-:S04]  /*1eb0*/  IMAD R5, R6, 0x20, R17 ;  /* 0x0000002006057824 */ /* 0x000fc800078e0211 */
[----:B------:R-:W-:Y:S01]  /*1ec0*/  UIADD3 UR11, UR11, 0x12000, URZ ;  /* 0x000120000b0b7890 */ /* 0x000fe2000fffe03f */
[----:B------:R-:W-:-:S03]  /*1ed0*/  IMAD.SHL.U32 R5, R5, 0x2, RZ ;  /* 0x0000000205057824 */ /* 0x000fc600078e00ff */
[----:B------:R-:W-:Y:S01]  /*1ee0*/  USHF.R.U32.HI UR11, URZ, 0x4, UR11 ;  /* 0x000000043f0b7899 */ /* 0x000fe2000801160b */
[----:B------:R-:W-:Y:S01]  /*1ef0*/  IMAD R5, R5, 0x4, R18 ;  /* 0x0000000405057824 */ /* 0x000fe200078e0212 */
[----:B------:R-:W-:Y:S02]  /*1f00*/  USHF.R.U32.HI UR12, URZ, 0x4, UR12 ;  /* 0x000000043f0c7899 */ /* 0x000fe4000801160c */
        /* <DEDUP_REMOVED lines=44> */
[----:B------:R2:W3:Y:S04]  /*21d0*/  LDS.64 R208, [R5+0x1e000] ;  /* 0x01e0000005d07984 */ /* 0x0004e80000000a00 */
[----:B------:R2:W4:Y:S04]  /*21e0*/  LDS.64 R210, [R5+0x1e020] ;  /* 0x01e0200005d27984 */ /* 0x0005280000000a00 */
        /* <DEDUP_REMOVED lines=8> */
.L_x_498:
[----:B------:R1:W1:Y:S01]  /*2270*/  SYNCS.PHASECHK.TRANS64.TRYWAIT P1, [UR10+0x26830], R16 ;  /* 0x02683010ff0075a7 */ /* 0x000262000802014a */
[----:B------:R-:W-:Y:S05]  /*2280*/  @!P0 BRA `(.L_x_499) ;  /* 0x0000000000048947 */ /* 0x000fea0003800000 */
[----:B------:R-:W-:Y:S01]  /*2290*/  BPT.TRAP 0x1 ;  /* 0x000000040000795c */ /* 0x000fe20000300000 */
.L_x_499:
[----:B-1----:R-:W-:Y:S05]  /*22a0*/  @P1 BRA `(.L_x_500) ;  /* 0x0000000000081947 */ /* 0x002fea0003800000 */
[----:B------:R-:W1:Y:S02]  /*22b0*/  SYNCS.PHASECHK.TRANS64.TRYWAIT P1, [UR10+0x26830], R16 ;  /* 0x02683010ff0075a7 */ /* 0x000e64000802014a */
[----:B-1----:R-:W-:Y:S05]  /*22c0*/  @!P1 BRA `(.L_x_501) ;  /* 0x0000007c00fc9947 */ /* 0x002fea0003800000 */
.L_x_500:
[----:B------:R-:W-:Y:S01]  /*22d0*/  R2UR UR12, R18 ;  /* 0x00000000120c72ca */ /* 0x000fe200000e0000 */
[----:B------:R-:W-:Y:S01]  /*22e0*/  WARPGROUP.ARRIVE ;  /* 0x00000000000079c5 */ /* 0x000fe20000000000 */
[----:B------:R-:W-:Y:S01]  /*22f0*/  UMOV UR15, 0x80000020 ;  /* 0x80000020000f7882 */ /* 0x000fe20000000000 */
[----:B------:R-:W-:Y:S01]  /*2300*/  FMUL.FTZ R16, R152, UR8 ;  /* 0x0000000898107c20 */ /* 0x000fe20008410000 */
[----:B------:R-:W-:Y:S01]  /*2310*/  FMUL.FTZ R22, R153, UR8 ;  /* 0x0000000899167c20 */ /* 0x000fe20008410000 */
[----:B------:R-:W-:Y:S01]  /*2320*/  FMUL.FTZ R156, R156, UR8 ;  /* 0x000000089c9c7c20 */ /* 0x000fe20008410000 */
[----:B------:R-:W-:Y:S01]  /*2330*/  FMUL.FTZ R157, R157, UR8 ;  /* 0x000000089d9d7c20 */ /* 0x000fe20008410000 */
[----:B------:R-:W-:Y:S01]  /*2340*/  FMUL.FTZ R160, R160, UR8 ;  /* 0x00000008a0a07c20 */ /* 0x000fe20008410000 */
[----:B------:R-:W-:Y:S01]  /*2350*/  ISETP.GT.AND P2, PT, R3, RZ, PT ;  /* 0x000000ff0300720c */ /* 0x000fe20003f44270 */
        /* <DEDUP_REMOVED lines=9> */
[----:B------:R-:W5:Y:S01]  /*23f0*/  MUFU.TANH R22, R22 ;  /* 0x0000001600167308 */ /* 0x000f620000002400 */
[----:B------:R-:W-:Y:S01]  /*2400*/  FMUL.FTZ R158, R158, UR8 ;  /* 0x000000089e9e7c20 */ /* 0x000fe20008410000 */
[----:B------:R-:W-:Y:S01]  /*2410*/  FMUL.FTZ R159, R159, UR8 ;  /* 0x000000089f9f7c20 */ /* 0x000fe20008410000 */
[----:B------:R-:W-:Y:S01]  /*2420*/  ULOP3.LUT UR12, UR12, 0x3fff, URZ, 0xc0, !UPT ;  /* 0x00003fff0c0c7892 */ /* 0x000fe2000f8ec03f */
[----:B------:R-:W-:Y:S01]  /*2430*/  FMUL.FTZ R162, R162, UR8 ;  /* 0x00000008a2a27c20 */ /* 0x000fe20008410000 */
[----:B------:R-:W-:Y:S01]  /*2440*/  ISETP.GT.AND P1, PT, R3, 0x8, PT ;  /* 0x000000080300780c */ /* 0x000fe20003f24270 */
[----:B------:R-:W-:Y:S01]  /*2450*/  FMUL.FTZ R163, R163, UR8 ;  /* 0x00000008a3a37c20 */ /* 0x000fe20008410000 */
[----:B------:R-:W-:Y:S01]  /*2460*/  ULOP3.LUT UR13, UR12, 0x10000, URZ, 0xfc, !UPT ;  /* 0x000100000c0d7892 */ /* 0x000fe2000f8efc3f */
[----:B------:R-:W2:Y:S01]  /*2470*/  MUFU.TANH R156, R156 ;  /* 0x0000009c009c7308 */ /* 0x000ea20000002400 */
[----:B-1----:R-:W-:Y:S01]  /*2480*/  FSEL R153, R16, -INF , P2 ;  /* 0xff80000010997808 */ /* 0x002fe20001000000 */
[----:B------:R-:W-:Y:S01]  /*2490*/  FMUL.FTZ R215, R165, UR8 ;  /* 0x00000008a5d77c20 */ /* 0x000fe20008410000 */
[----:B------:R-:W-:Y:S01]  /*24a0*/  UIMAD UR13, UR6, 0x300, UR13 ;  /* 0x00000300060d78a4 */ /* 0x000fe2000f8e020d */
[----:B------:R-:W-:Y:S01]  /*24b0*/  FMUL.FTZ R219, R169, UR8 ;  /* 0x00000008a9db7c20 */ /* 0x000fe20008410000 */
[----:B------:R-:W-:Y:S01]  /*24c0*/  FMUL.FTZ R218, R168, UR8 ;  /* 0x00000008a8da7c20 */ /* 0x000fe20008410000 */
[----:B---3--:R-:W-:Y:S01]  /*24d0*/  FFMA.FTZ R224, R153, UR9, -R208 ;  /* 0x0000000999e07c23 */ /* 0x008fe200080108d0 */
[----:B------:R-:W-:Y:S01]  /*24e0*/  FMUL.FTZ R220, R170, UR8 ;  /* 0x00000008aadc7c20 */ /* 0x000fe20008410000 */
[----:B------:R-:W1:Y:S01]  /*24f0*/  MUFU.TANH R157, R157 ;  /* 0x0000009d009d7308 */ /* 0x000e620000002400 */
[----:B-----5:R-:W-:Y:S01]  /*2500*/  FSEL R152, R22, -INF , P2 ;  /* 0xff80000016987808 */ /* 0x020fe20001000000 */
[----:B------:R-:W-:Y:S01]  /*2510*/  UMOV UR14, UR13 ;  /* 0x0000000d000e7c82 */ /* 0x000fe20008000000 */
[----:B------:R-:W-:Y:S01]  /*2520*/  FMUL.FTZ R221, R171, UR8 ;  /* 0x00000008abdd7c20 */ /* 0x000fe20008410000 */
[----:B------:R-:W-:Y:S01]  /*2530*/  HGMMA.64x64x16.F32 R120, R184, gdesc[UR12], RZ, !UPT, gsb0 ;  /* 0x00e0000cb8787df0 */ /* 0x000fe2000c0008ff */
[----:B------:R-:W-:Y:S01]  /*2540*/  UIADD3 UR14, UR13, 0x2, URZ ;  /* 0x000000020d0e7890 */ /* 0x000fe2000fffe03f */
[----:B------:R-:W-:Y:S01]  /*2550*/  FFMA.FTZ R223, R152, UR9, -R209 ;  /* 0x0000000998df7c23 */ /* 0x000fe200080108d1 */
[----:B------:R-:W-:Y:S01]  /*2560*/  UMOV UR15, 0x80000020 ;  /* 0x80000020000f7882 */ /* 0x000fe20000000000 */
[----:B------:R-:W3:Y:S01]  /*2570*/  MUFU.TANH R160, R160 ;  /* 0x000000a000a07308 */ /* 0x000ee20000002400 */
[----:B--2---:R-:W-:Y:S01]  /*2580*/  FSEL R153, R156, -INF , P2 ;  /* 0xff8000009c997808 */ /* 0x004fe20001000000 */
[----:B------:R-:W-:Y:S01]  /*2590*/  FMUL.FTZ R222, R179, UR8 ;  /* 0x00000008b3de7c20 */ /* 0x000fe20008410000 */
[----:B------:R-:W-:Y:S01]  /*25a0*/  FFMA.FTZ R16, -R16, R16, 1 ;  /* 0x3f80000010107423 */ /* 0x000fe20000010110 */
[----:B------:R-:W-:Y:S01]  /*25b0*/  FMUL.FTZ R225, R183, UR8 ;  /* 0x00000008b7e17c20 */ /* 0x000fe20008410000 */
[----:B------:R-:W-:Y:S01]  /*25c0*/  FMUL.FTZ R174, R174, UR8 ;  /* 0x00000008aeae7c20 */ /* 0x000fe20008410000 */
[----:B----4-:R-:W-:Y:S01]  /*25d0*/  FFMA.FTZ R167, R153, UR9, -R210 ;  /* 0x0000000999a77c23 */ /* 0x010fe200080108d2 */
[----:B------:R-:W-:Y:S01]  /*25e0*/  FMUL.FTZ R172, R172, UR8 ;  /* 0x00000008acac7c20 */ /* 0x000fe20008410000 */
[----:B------:R-:W2:Y:S01]  /*25f0*/  MUFU.TANH R212, R212 ;  /* 0x000000d400d47308 */ /* 0x000ea20000002400 */
[----:B-1----:R-:W-:Y:S01]  /*2600*/  FSEL R152, R157, -INF , P2 ;  /* 0xff8000009d987808 */ /* 0x002fe20001000000 */
[----:B------:R-:W-:Y:S01]  /*2610*/  FMUL.FTZ R176, R176, UR8 ;  /* 0x00000008b0b07c20 */ /* 0x000fe20008410000 */
[----:B------:R-:W-:Y:S01]  /*2620*/  FMUL.FTZ R173, R173, UR8 ;  /* 0x00000008adad7c20 */ /* 0x000fe20008410000 */
[----:B------:R-:W-:Y:S01]  /*2630*/  FMUL.FTZ R178, R178, UR8 ;  /* 0x00000008b2b27c20 */ /* 0x000fe20008410000 */
[----:B------:R-:W-:Y:S01]  /*2640*/  FFMA.FTZ R22, -R22, R22, 1 ;  /* 0x3f80000016167423 */ /* 0x000fe20000010116 */
[----:B------:R-:W-:Y:S01]  /*2650*/  FFMA.FTZ R166, R152, UR9, -R211 ;  /* 0x0000000998a67c23 */ /* 0x000fe200080108d3 */
[----:B------:R-:W-:Y:S01]  /*2660*/  FMUL.FTZ R175, R175, UR8 ;  /* 0x00000008afaf7c20 */ /* 0x000fe20008410000 */
[----:B------:R-:W1:Y:S01]  /*2670*/  MUFU.TANH R161, R161 ;  /* 0x000000a100a17308 */ /* 0x000e620000002400 */
[----:B---3--:R-:W-:Y:S01]  /*2680*/  FSEL R153, R160, -INF , P2 ;  /* 0xff800000a0997808 */ /* 0x008fe20001000000 */
[----:B------:R-:W-:Y:S01]  /*2690*/  FMUL.FTZ R177, R177, UR8 ;  /* 0x00000008b1b17c20 */ /* 0x000fe20008410000 */
[----:B------:R-:W-:Y:S01]  /*26a0*/  FFMA.FTZ R157, -R157, R157, 1 ;  /* 0x3f8000009d9d7423 */ /* 0x000fe2000001019d */
[----:B------:R-:W-:Y:S01]  /*26b0*/  FMUL.FTZ R180, R180, UR8 ;  /* 0x00000008b4b47c20 */ /* 0x000fe20008410000 */
[----:B------:R-:W-:Y:S01]  /*26c0*/  FMUL.FTZ R182, R182, UR8 ;  /* 0x00000008b6b67c20 */ /* 0x000fe20008410000 */
[----:B------:R-:W-:Y:S01]  /*26d0*/  FFMA.FTZ R164, R153, UR9, -R10 ;  /* 0x0000000999a47c23 */ /* 0x000fe2000801080a */
[----:B------:R-:W-:Y:S01]  /*26e0*/  FMUL.FTZ R181, R181, UR8 ;  /* 0x00000008b5b57c20 */ /* 0x000fe20008410000 */
[----:B------:R-:W3:Y:S01]  /*26f0*/  MUFU.TANH R213, R213 ;  /* 0x000000d500d57308 */ /* 0x000ee20000002400 */
[C---:B--2---:R-:W-:Y:S01]  /*2700*/  FSEL R155, R212.reuse, -INF , P1 ;  /* 0xff800000d49b7808 */ /* 0x044fe20000800000 */
[----:B------:R-:W-:Y:S01]  /*2710*/  FFMA.FTZ R212, -R212, R212, 1 ;  /* 0x3f800000d4d47423 */ /* 0x000fe200000101d4 */
[----:B------:R-:W-:Y:S01]  /*2720*/  FFMA.FTZ R160, -R160, R160, 1 ;  /* 0x3f800000a0a07423 */ /* 0x000fe200000101a0 */
[----:B------:R-:W-:-:S02]  /*2730*/  ULOP3.LUT UR12, UR12, 0x1000000, URZ, 0xfc, !UPT ;  /* 0x010000000c0c7892 */ /* 0x000fc4000f8efc3f */
[----:B------:R-:W-:Y:S01]  /*2740*/  FFMA.FTZ R169, R155, UR9, -R208 ;  /* 0x000000099ba97c23 */ /* 0x000fe200080108d0 */
[----:B------:R-:W-:Y:S01]  /*2750*/  UMOV UR19, 0xc0000010 ;  /* 0xc000001000137882 */ /* 0x000fe20000000000 */
[----:B------:R-:W2:Y:S01]  /*2760*/  MUFU.TANH R158, R158 ;  /* 0x0000009e009e7308 */ /* 0x000ea20000002400 */
[----:B-1----:R-:W-:Y:S01]  /*2770*/  FSEL R154, R161, -INF , P2 ;  /* 0xff800000a19a7808 */ /* 0x002fe20001000000 */
[----:B------:R-:W-:Y:S01]  /*2780*/  UIMAD UR12, UR6, 0x300, UR12 ;  /* 0x00000300060c78a4 */ /* 0x000fe2000f8e020c */
[----:B------:R-:W-:-:S03]  /*2790*/  UMOV UR17, 0x40000040 ;  /* 0x4000004000117882 */ /* 0x000fc60000000000 */
[----:B------:R-:W-:Y:S02]  /*27a0*/  FFMA.FTZ R165, R154, UR9, -R11 ;  /* 0x000000099aa57c23 */ /* 0x000fe4000801080b */
[----:B------:R-:W1:Y:S01]  /*27b0*/  MUFU.TANH R159, R159 ;  /* 0x0000009f009f7308 */ /* 0x000e620000002400 */
[C---:B---3--:R-:W-:Y:S01]  /*27c0*/  FSEL R154, R213.reuse, -INF , P1 ;  /* 0xff800000d59a7808 */ /* 0x048fe20000800000 */
[----:B------:R-:W-:-:S04]  /*27d0*/  FFMA.FTZ R213, -R213, R213, 1 ;  /* 0x3f800000d5d57423 */ /* 0x000fc800000101d5 */
[----:B------:R-:W-:Y:S02]  /*27e0*/  FFMA.FTZ R170, R154, UR9, -R209 ;  /* 0x000000099aaa7c23 */ /* 0x000fe400080108d1 */
[----:B------:R-:W3:Y:S01]  /*27f0*/  MUFU.TANH R162, R162 ;  /* 0x000000a200a27308 */ /* 0x000ee20000002400 */
[----:B--2---:R-:W-:-:S05]  /*2800*/  FSEL R155, R158, -INF , P1 ;  /* 0xff8000009e9b7808 */ /* 0x004fca0000800000 */
[----:B------:R-:W-:Y:S02]  /*2810*/  FFMA.FTZ R168, R155, UR9, -R210 ;  /* 0x000000099ba87c23 */ /* 0x000fe400080108d2 */
[----:B------:R-:W2:Y:S01]  /*2820*/  MUFU.TANH R163, R163 ;  /* 0x000000a300a37308 */ /* 0x000ea20000002400 */
[C---:B-1----:R-:W-:Y:S01]  /*2830*/  FSEL R154, R159.reuse, -INF , P1 ;  /* 0xff8000009f9a7808 */ /* 0x042fe20000800000 */
[----:B------:R-:W-:-:S04]  /*2840*/  FFMA.FTZ R159, -R159, R159, 1 ;  /* 0x3f8000009f9f7423 */ /* 0x000fc8000001019f */
[----:B------:R-:W-:Y:S02]  /*2850*/  FFMA.FTZ R171, R154, UR9, -R211 ;  /* 0x000000099aab7c23 */ /* 0x000fe400080108d3 */
[----:B------:R-:W-:Y:S01]  /*2860*/  MUFU.TANH R214, R214 ;  /* 0x000000d600d67308 */ /* 0x000fe20000002400 */
[----:B---3--:R-:W-:-:S05]  /*2870*/  FSEL R155, R162, -INF , P1 ;  /* 0xff800000a29b7808 */ /* 0x008fca0000800000 */
[----:B------:R-:W-:Y:S02]  /*2880*/  FFMA.FTZ R10, R155, UR9, -R10 ;  /* 0x000000099b0a7c23 */ /* 0x000fe4000801080a */
[----:B------:R-:W-:Y:S01]  /*2890*/  MUFU.EX2 R224, R224 ;  /* 0x000000e000e07308 */ /* 0x000fe20000000800 */
[----:B--2---:R-:W-:Y:S01]  /*28a0*/  FSEL R208, R163, -INF , P1 ;  /* 0xff800000a3d07808 */ /* 0x004fe20000800000 */
[----:B------:R-:W-:Y:S02]  /*28b0*/  WARPGROUP.DEPBAR.LE gsb0, 0x0 ;  /* 0x00008000000079c5 */ /* 0x000fe40000010000 */
[----:B------:R-:W-:Y:S02]  /*28c0*/  WARPGROUP.ARRIVE ;  /* 0x00000000000079c5 */ /* 0x000fe40000000000 */
[----:B------:R-:W-:Y:S02]  /*28d0*/  FFMA.FTZ R11, R208, UR9, -R11 ;  /* 0x00000009d00b7c23 */ /* 0x000fe4000801080b */
[----:B------:R-:W-:Y:S02]  /*28e0*/  MUFU.TANH R215, R215 ;  /* 0x000000d700d77308 */ /* 0x000fe40000002400 */
[----:B------:R-:W-:Y:S01]  /*28f0*/  HGMMA.64x64x16.F32 R120, R196, gdesc[UR12], R120, gsb0 ;  /* 0x00e0000cc4787df0 */ /* 0x000fe20008000878 */
[----:B------:R-:W-:Y:S01]  /*2900*/  UIADD3 UR14, UR13, 0x100, URZ ;  /* 0x000001000d0e7890 */ /* 0x000fe2000fffe03f */
[----:B------:R-:W-:-:S04]  /*2910*/  UMOV UR15, 0x80000020 ;  /* 0x80000020000f7882 */ /* 0x000fc80000000000 */
[----:B------:R-:W1:Y:S08]  /*2920*/  MUFU.TANH R217, R217 ;  /* 0x000000d900d97308 */ /* 0x000e700000002400 */
[----:B------:R-:W-:Y:S08]  /*2930*/  MUFU.TANH R218, R218 ;  /* 0x000000da00da7308 */ /* 0x000ff00000002400 */
[----:B------:R-:W-:Y:S01]  /*2940*/  MUFU.TANH R220, R220 ;  /* 0x000000dc00dc7308 */ /* 0x000fe20000002400 */
[C---:B-1----:R-:W-:Y:S01]  /*2950*/  FSEL R208, R217.reuse, -INF , P1 ;  /* 0xff800000d9d07808 */ /* 0x042fe20000800000 */
[----:B------:R-:W-:-:S04]  /*2960*/  FFMA.FTZ R217, -R217, R217, 1 ;  /* 0x3f800000d9d97423 */ /* 0x000fc800000101d9 */
[----:B------:R-:W-:Y:S02]  /*2970*/  FFMA.FTZ R208, R208, UR9, -R9 ;  /* 0x00000009d0d07c23 */ /* 0x000fe40008010809 */
[----:B------:R-:W-:Y:S08]  /*2980*/  MUFU.TANH R216, R216 ;  /* 0x000000d800d87308 */ /* 0x000ff00000002400 */
[----:B------:R-:W-:Y:S08]  /*2990*/  MUFU.EX2 R169, R169 ;  /* 0x000000a900a97308 */ /* 0x000ff00000000800 */
[----:B------:R-:W-:Y:S08]  /*29a0*/  MUFU.EX2 R170, R170 ;  /* 0x000000aa00aa7308 */ /* 0x000ff00000000800 */
[----:B------:R-:W1:Y:S08]  /*29b0*/  MUFU.TANH R219, R219 ;  /* 0x000000db00db7308 */ /* 0x000e700000002400 */
[----:B------:R-:W-:Y:S08]  /*29c0*/  MUFU.TANH R221, R221 ;  /* 0x000000dd00dd7308 */ /* 0x000ff00000002400 */
[----:B------:R-:W-:Y:S01]  /*29d0*/  MUFU.EX2 R223, R223 ;  /* 0x000000df00df7308 */ /* 0x000fe20000000800 */
[----:B-1----:R-:W-:-:S05]  /*29e0*/  FSEL R210, R219, -INF , P2 ;  /* 0xff800000dbd27808 */ /* 0x002fca0001000000 */
[----:B------:R-:W-:Y:S01]  /*29f0*/  FFMA.FTZ R210, R210, UR9, -R15 ;  /* 0x00000009d2d27c23 */ /* 0x000fe2000801080f */
[----:B------:R-:W-:Y:S02]  /*2a00*/  WARPGROUP.DEPBAR.LE gsb0, 0x0 ;  /* 0x00008000000079c5 */ /* 0x000fe40000010000 */
[----:B------:R-:W-:Y:S01]  /*2a10*/  WARPGROUP.ARRIVE ;  /* 0x00000000000079c5 */ /* 0x000fe20000000000 */
[----:B------:R-:W-:Y:S05]  /*2a20*/  MUFU.TANH R174, R174 ;  /* 0x000000ae00ae7308 */ /* 0x000fea0000002400 */
[----:B------:R-:W-:Y:S01]  /*2a30*/  HGMMA.64x64x16.F32 R120, R188, gdesc[UR12], R120, gsb0 ;  /* 0x00e0000cbc787df0 */ /* 0x000fe20008000878 */
[----:B------:R-:W-:Y:S01]  /*2a40*/  UIADD3 UR14, UR13, 0x102, URZ ;  /* 0x000001020d0e7890 */ /* 0x000fe2000fffe03f */
[----:B------:R-:W-:Y:S01]  /*2a50*/  UMOV UR15, 0x80000020 ;  /* 0x80000020000f7882 */ /* 0x000fe20000000000 */
[----:B------:R-:W-:Y:S08]  /*2a60*/  MUFU.EX2 R167, R167 ;  /* 0x000000a700a77308 */ /* 0x000ff00000000800 */
[----:B------:R-:W1:Y:S08]  /*2a70*/  MUFU.TANH R172, R172 ;  /* 0x000000ac00ac7308 */ /* 0x000e700000002400 */
[----:B------:R-:W-:Y:S08]  /*2a80*/  MUFU.TANH R176, R176 ;  /* 0x000000b000b07308 */ /* 0x000ff00000002400 */
[----:B------:R-:W-:Y:S01]  /*2a90*/  MUFU.TANH R173, R173 ;  /* 0x000000ad00ad7308 */ /* 0x000fe20000002400 */
[C---:B-1----:R-:W-:Y:S01]  /*2aa0*/  FSEL R211, R172.reuse, -INF , P2 ;  /* 0xff800000acd37808 */ /* 0x042fe20001000000 */
[----:B------:R-:W-:-:S06]  /*2ab0*/  FFMA.FTZ R172, -R172, R172, 1 ;  /* 0x3f800000acac7423 */ /* 0x000fcc00000101ac */
[----:B------:R-:W1:Y:S08]  /*2ac0*/  MUFU.TANH R178, R178 ;  /* 0x000000b200b27308 */ /* 0x000e700000002400 */
[----:B------:R-:W-:Y:S08]  /*2ad0*/  MUFU.TANH R222, R222 ;  /* 0x000000de00de7308 */ /* 0x000ff00000002400 */
[----:B------:R-:W2:Y:S08]  /*2ae0*/  MUFU.EX2 R166, R166 ;  /* 0x000000a600a67308 */ /* 0x000eb00000000800 */
[----:B------:R-:W3:Y:S08]  /*2af0*/  MUFU.EX2 R168, R168 ;  /* 0x000000a800a87308 */ /* 0x000ef00000000800 */
[----:B------:R-:W4:Y:S08]  /*2b00*/  MUFU.TANH R175, R175 ;  /* 0x000000af00af7308 */ /* 0x000f300000002400 */
[----:B------:R-:W5:Y:S01]  /*2b10*/  MUFU.TANH R177, R177 ;  /* 0x000000b100b17308 */ /* 0x000f620000002400 */
[----:B------:R-:W-:-:S02]  /*2b20*/  WARPGROUP.DEPBAR.LE gsb0, 0x0 ;  /* 0x00008000000079c5 */ /* 0x000fc40000010000 */
[----:B------:R-:W-:-:S05]  /*2b30*/  WARPGROUP.ARRIVE ;  /* 0x00000000000079c5 */ /* 0x000fca0000000000 */
[----:B------:R-:W-:Y:S01]  /*2b40*/  MUFU.TANH R180, R180 ;  /* 0x000000b400b47308 */ /* 0x000fe20000002400 */
[----:B------:R-:W-:Y:S01]  /*2b50*/  HGMMA.64x64x16.F32 R120, R200, gdesc[UR12], R120, gsb0 ;  /* 0x00e0000cc8787df0 */ /* 0x000fe20008000878 */
[----:B------:R-:W-:Y:S01]  /*2b60*/  UIADD3 UR14, UR13, 0x200, URZ ;  /* 0x000002000d0e7890 */ /* 0x000fe2000fffe03f */
[----:B------:R-:W-:-:S05]  /*2b70*/  UMOV UR15, 0x80000020 ;  /* 0x80000020000f7882 */ /* 0x000fca0000000000 */
[----:B------:R-:W5:Y:S08]  /*2b80*/  MUFU.TANH R182, R182 ;  /* 0x000000b600b67308 */ /* 0x000f700000002400 */
[----:B------:R-:W-:Y:S08]  /*2b90*/  MUFU.EX2 R165, R165 ;  /* 0x000000a500a57308 */ /* 0x000ff00000000800 */
[----:B------:R-:W-:Y:S08]  /*2ba0*/  MUFU.EX2 R164, R164 ;  /* 0x000000a400a47308 */ /* 0x000ff00000000800 */
[----:B------:R-:W-:Y:S08]  /*2bb0*/  MUFU.TANH R181, R181 ;  /* 0x000000b500b57308 */ /* 0x000ff00000002400 */
[----:B------:R-:W-:Y:S08]  /*2bc0*/  MUFU.TANH R225, R225 ;  /* 0x000000e100e17308 */ /* 0x000ff00000002400 */
[----:B------:R-:W-:Y:S08]  /*2bd0*/  MUFU.EX2 R10, R10 ;  /* 0x0000000a000a7308 */ /* 0x000ff00000000800 */
[----:B------:R-:W-:Y:S08]  /*2be0*/  MUFU.EX2 R11, R11 ;  /* 0x0000000b000b7308 */ /* 0x000ff00000000800 */
[----:B------:R-:W5:Y:S01]  /*2bf0*/  MUFU.EX2 R171, R171 ;  /* 0x000000ab00ab7308 */ /* 0x000f620000000800 */
[----:B------:R-:W-:-:S02]  /*2c00*/  WARPGROUP.DEPBAR.LE gsb0, 0x0 ;  /* 0x00008000000079c5 */ /* 0x000fc40000010000 */
[----:B------:R-:W-:-:S06]  /*2c10*/  WARPGROUP.ARRIVE ;  /* 0x00000000000079c5 */ /* 0x000fcc0000000000 */
[----:B------:R-:W-:Y:S01]  /*2c20*/  HGMMA.64x64x16.F32 R120, R192, gdesc[UR12], R120, gsb0 ;  /* 0x00e0000cc0787df0 */ /* 0x000fe20008000878 */
[----:B------:R-:W-:Y:S01]  /*2c30*/  UIADD3 UR14, UR13, 0x202, URZ ;  /* 0x000002020d0e7890 */ /* 0x000fe2000fffe03f */
[----:B------:R-:W-:Y:S01]  /*2c40*/  R2UR UR13, R19 ;  /* 0x00000000130d72ca */ /* 0x000fe200000e0000 */
[----:B------:R-:W-:-:S12]  /*2c50*/  UMOV UR15, 0x80000020 ;  /* 0x80000020000f7882 */ /* 0x000fd80000000000 */
[----:B------:R-:W-:-:S04]  /*2c60*/  USHF.R.U32.HI UR13, URZ, 0x4, UR13 ;  /* 0x000000043f0d7899 */ /* 0x000fc8000801160d */
[----:B------:R-:W-:-:S04]  /*2c70*/  ULOP3.LUT UR13, UR13, 0x3fff, URZ, 0xc0, !UPT ;  /* 0x00003fff0d0d7892 */ /* 0x000fc8000f8ec03f */
[----:B------:R-:W-:Y:S01]  /*2c80*/  ULOP3.LUT UR16, UR13, 0x10000, URZ, 0xfc, !UPT ;  /* 0x000100000d107892 */ /* 0x000fe2000f8efc3f */
        /* <DEDUP_REMOVED lines=9> */
[----:B------:R-:W-:Y:S01]  /*2d20*/  FADD.FTZ R122, R122, -R152 ;  /* 0x800000987a7a7221 */ /* 0x000fe20000010000 */
[--C-:B------:R-:W-:Y:S01]  /*2d30*/  FADD.FTZ R152, R121, -R153.reuse ;  /* 0x8000009979987221 */ /* 0x100fe20000010000 */
[----:B------:R-:W-:Y:S01]  /*2d40*/  FADD.FTZ R123, R123, -R153 ;  /* 0x800000997b7b7221 */ /* 0x000fe20000010000 */
[----:B------:R-:W-:Y:S01]  /*2d50*/  FMUL.FTZ R121, R224, R179 ;  /* 0x000000b3e0797220 */ /* 0x000fe20000410000 */
[----:B------:R-:W-:Y:S01]  /*2d60*/  FSEL R153, R214, -INF , P2 ;  /* 0xff800000d6997808 */ /* 0x000fe20001000000 */
[----:B--2---:R-:W-:Y:S01]  /*2d70*/  FADD.FTZ R227, R126, -R154 ;  /* 0x8000009a7ee37221 */ /* 0x004fe20000010000 */
[----:B------:R-:W-:Y:S01]  /*2d80*/  FSEL R120, R215, -INF , P2 ;  /* 0xff800000d7787808 */ /* 0x000fe20001000000 */
[----:B------:R-:W-:Y:S01]  /*2d90*/  FMUL.FTZ R121, R16, R121 ;  /* 0x0000007910797220 */ /* 0x000fe20000410000 */
[----:B------:R-:W-:Y:S01]  /*2da0*/  FSEL R179, R216, -INF , P1 ;  /* 0xff800000d8b37808 */ /* 0x000fe20000800000 */
[--C-:B------:R-:W-:Y:S01]  /*2db0*/  FFMA.FTZ R16, R153, UR9, -R8.reuse ;  /* 0x0000000999107c23 */ /* 0x100fe20008010808 */
[----:B------:R-:W-:Y:S01]  /*2dc0*/  FSEL R153, R218, -INF , P2 ;  /* 0xff800000da997808 */ /* 0x000fe20001000000 */
[----:B------:R-:W-:Y:S01]  /*2dd0*/  FFMA.FTZ R183, R120, UR9, -R9 ;  /* 0x0000000978b77c23 */ /* 0x000fe20008010809 */
[----:B------:R-:W-:Y:S01]  /*2de0*/  FSEL R9, R220, -INF , P1 ;  /* 0xff800000dc097808 */ /* 0x000fe20000800000 */
[----:B------:R-:W-:Y:S01]  /*2df0*/  FFMA.FTZ R179, R179, UR9, -R8 ;  /* 0x00000009b3b37c23 */ /* 0x000fe20008010808 */
[----:B------:R-:W-:Y:S01]  /*2e00*/  FADD.FTZ R229, R125, -R155 ;  /* 0x8000009b7de57221 */ /* 0x000fe20000010000 */
[--C-:B------:R-:W-:Y:S01]  /*2e10*/  FFMA.FTZ R120, R153, UR9, -R14.reuse ;  /* 0x0000000999787c23 */ /* 0x100fe2000801080e */
[----:B------:R-:W-:Y:S01]  /*2e20*/  FMUL.FTZ R153, R223, R152 ;  /* 0x00000098df997220 */ /* 0x000fe20000410000 */
[----:B------:R-:W-:Y:S01]  /*2e30*/  FFMA.FTZ R14, R9, UR9, -R14 ;  /* 0x00000009090e7c23 */ /* 0x000fe2000801080e */
[----:B------:R-:W-:Y:S01]  /*2e40*/  FMUL.FTZ R9, R169, R122 ;  /* 0x0000007aa9097220 */ /* 0x000fe20000410000 */
[----:B------:R-:W-:Y:S01]  /*2e50*/  FMUL.FTZ R122, R170, R123 ;  /* 0x0000007baa7a7220 */ /* 0x000fe20000410000 */
[----:B------:R-:W-:Y:S01]  /*2e60*/  FMUL.FTZ R152, R22, R153 ;  /* 0x0000009916987220 */ /* 0x000fe20000410000 */
[----:B------:R-:W-:Y:S01]  /*2e70*/  FFMA.FTZ R153, -R156, R156, 1 ;  /* 0x3f8000009c997423 */ /* 0x000fe2000001019c */
[----:B------:R-:W-:Y:S01]  /*2e80*/  FMUL.FTZ R123, R212, R9 ;  /* 0x00000009d47b7220 */ /* 0x000fe20000410000 */
[----:B------:R-:W-:Y:S01]  /*2e90*/  FADD.FTZ R212, R124, -R154 ;  /* 0x8000009a7cd47221 */ /* 0x000fe20000010000 */
[----:B------:R-:W1:Y:S01]  /*2ea0*/  LDS.64 R8, [R5+0x1e240] ;  /* 0x01e2400005087984 */ /* 0x000e620000000a00 */
[----:B------:R-:W-:Y:S01]  /*2eb0*/  FSEL R124, R221, -INF , P1 ;  /* 0xff800000dd7c7808 */ /* 0x000fe20000800000 */
[----:B------:R2:W-:Y:S01]  /*2ec0*/  MUFU.EX2 R22, R208 ;  /* 0x000000d000167308 */ /* 0x0005e20000000800 */
[----:B------:R-:W-:Y:S01]  /*2ed0*/  FMUL.FTZ R154, R167, R212 ;  /* 0x000000d4a79a7220 */ /* 0x000fe20000410000 */
[--C-:B------:R-:W-:Y:S01]  /*2ee0*/  FFMA.FTZ R126, R211, UR9, -R20.reuse ;  /* 0x00000009d37e7c23 */ /* 0x100fe20008010814 */
[----:B------:R-:W-:Y:S01]  /*2ef0*/  FSEL R125, R178, -INF , P1 ;  /* 0xff800000b27d7808 */ /* 0x000fe20000800000 */
[----:B------:R-:W-:Y:S01]  /*2f00*/  FFMA.FTZ R209, R124, UR9, -R15 ;  /* 0x000000097cd17c23 */ /* 0x000fe2000801080f */
[----:B------:R-:W-:Y:S01]  /*2f10*/  FSEL R15, R174, -INF , P1 ;  /* 0xff800000ae0f7808 */ /* 0x000fe20000800000 */
[----:B------:R-:W-:Y:S01]  /*2f20*/  FMUL.FTZ R153, R153, R154 ;  /* 0x0000009a99997220 */ /* 0x000fe20000410000 */
[----:B------:R-:W-:Y:S01]  /*2f30*/  FSEL R154, R173, -INF , P2 ;  /* 0xff800000ad9a7808 */ /* 0x000fe20001000000 */
[----:B------:R-:W-:Y:S01]  /*2f40*/  FMUL.FTZ R122, R213, R122 ;  /* 0x0000007ad57a7220 */ /* 0x000fe20000410000 */
[----:B------:R4:W-:Y:S01]  /*2f50*/  MUFU.EX2 R124, R120 ;  /* 0x00000078007c7308 */ /* 0x0009e20000000800 */
[----:B------:R-:W-:Y:S01]  /*2f60*/  FFMA.FTZ R212, R15, UR9, -R20 ;  /* 0x000000090fd47c23 */ /* 0x000fe20008010814 */
[----:B------:R-:W-:Y:S01]  /*2f70*/  FSEL R15, R176, -INF , P2 ;  /* 0xff800000b00f7808 */ /* 0x000fe20001000000 */
[----:B------:R-:W-:Y:S01]  /*2f80*/  FFMA.FTZ R213, R154, UR9, -R21 ;  /* 0x000000099ad57c23 */ /* 0x000fe20008010815 */
[----:B------:R-:W-:Y:S01]  /*2f90*/  FFMA.FTZ R154, -R158, R158, 1 ;  /* 0x3f8000009e9a7423 */ /* 0x000fe2000001019e */
[----:B------:R-:W-:Y:S01]  /*2fa0*/  FMUL.FTZ R158, R166, R229 ;  /* 0x000000e5a69e7220 */ /* 0x000fe20000410000 */
[----:B---3--:R-:W-:Y:S01]  /*2fb0*/  FMUL.FTZ R227, R168, R227 ;  /* 0x000000e3a8e37220 */ /* 0x008fe20000410000 */
[--C-:B--2---:R-:W-:Y:S01]  /*2fc0*/  FFMA.FTZ R208, R15, UR9, -R12.reuse ;  /* 0x000000090fd07c23 */ /* 0x104fe2000801080c */
[----:B------:R2:W-:Y:S01]  /*2fd0*/  MUFU.EX2 R20, R14 ;  /* 0x0000000e00147308 */ /* 0x0005e20000000800 */
[----:B----4-:R-:W-:Y:S01]  /*2fe0*/  FFMA.FTZ R120, R125, UR9, -R12 ;  /* 0x000000097d787c23 */ /* 0x010fe2000801080c */
[----:B------:R-:W-:Y:S01]  /*2ff0*/  FSEL R12, R222, -INF , P1 ;  /* 0xff800000de0c7808 */ /* 0x000fe20000800000 */
[----:B------:R-:W-:Y:S01]  /*3000*/  FADD.FTZ R226, R127, -R155 ;  /* 0x8000009b7fe27221 */ /* 0x000fe20000010000 */
[----:B------:R-:W-:Y:S01]  /*3010*/  FMUL.FTZ R158, R157, R158 ;  /* 0x0000009e9d9e7220 */ /* 0x000fe20000410000 */
[----:B------:R-:W-:Y:S01]  /*3020*/  FMUL.FTZ R154, R154, R227 ;  /* 0x000000e39a9a7220 */ /* 0x000fe20000410000 */
[----:B------:R-:W-:Y:S01]  /*3030*/  FSEL R156, R175, -INF , P1 ;  /* 0xff800000af9c7808 */ /* 0x000fe20000800000 */
[----:B------:R-:W-:Y:S01]  /*3040*/  FFMA.FTZ R157, R12, UR9, -R13 ;  /* 0x000000090c9d7c23 */ /* 0x000fe2000801080d */
[----:B------:R-:W3:Y:S01]  /*3050*/  MUFU.EX2 R179, R179 ;  /* 0x000000b300b37308 */ /* 0x000ee20000000800 */
[----:B--2---:R-:W2:Y:S01]  /*3060*/  LDS.64 R14, [R5+0x1e260] ;  /* 0x01e26000050e7984 */ /* 0x004ea20000000a00 */
[----:B------:R-:W-:Y:S01]  /*3070*/  FFMA.FTZ R155, -R161, R161, 1 ;  /* 0x3f800000a19b7423 */ /* 0x000fe200000101a1 */
[----:B------:R-:W-:Y:S01]  /*3080*/  FFMA.FTZ R211, R156, UR9, -R21 ;  /* 0x000000099cd37c23 */ /* 0x000fe20008010815 */
[----:B-----5:R-:W-:Y:S01]  /*3090*/  FSEL R156, R177, -INF , P2 ;  /* 0xff800000b19c7808 */ /* 0x020fe20001000000 */
[----:B------:R-:W-:Y:S01]  /*30a0*/  FFMA.FTZ R161, -R162, R162, 1 ;  /* 0x3f800000a2a17423 */ /* 0x000fe200000101a2 */
[----:B------:R-:W-:Y:S01]  /*30b0*/  FFMA.FTZ R218, -R218, R218, 1 ;  /* 0x3f800000dada7423 */ /* 0x000fe200000101da */
[----:B------:R-:W-:Y:S01]  /*30c0*/  FFMA.FTZ R216, -R216, R216, 1 ;  /* 0x3f800000d8d87423 */ /* 0x000fe200000101d8 */
[----:B------:R4:W-:Y:S01]  /*30d0*/  MUFU.EX2 R125, R209 ;  /* 0x000000d1007d7308 */ /* 0x0009e20000000800 */
[----:B------:R-:W-:Y:S01]  /*30e0*/  FFMA.FTZ R156, R156, UR9, -R13 ;  /* 0x000000099c9c7c23 */ /* 0x000fe2000801080d */
[----:B------:R-:W-:Y:S01]  /*30f0*/  FSEL R13, R182, -INF , P1 ;  /* 0xff800000b60d7808 */ /* 0x000fe20000800000 */
[----:B------:R-:W-:Y:S01]  /*3100*/  FMUL.FTZ R226, R171, R226 ;  /* 0x000000e2abe27220 */ /* 0x000fe20000410000 */
[----:B------:R-:W-:Y:S01]  /*3110*/  FFMA.FTZ R176, -R176, R176, 1 ;  /* 0x3f800000b0b07423 */ /* 0x000fe200000101b0 */
[--C-:B-1----:R-:W-:Y:S01]  /*3120*/  FADD.FTZ R127, R128, -R8.reuse ;  /* 0x80000008807f7221 */ /* 0x102fe20000010000 */
[----:B------:R-:W-:Y:S01]  /*3130*/  FADD.FTZ R227, R130, -R8 ;  /* 0x8000000882e37221 */ /* 0x000fe20000010000 */
[--C-:B------:R-:W-:Y:S01]  /*3140*/  FADD.FTZ R12, R129, -R9.reuse ;  /* 0x80000009810c7221 */ /* 0x100fe20000010000 */
[----:B------:R-:W-:Y:S01]  /*3150*/  FADD.FTZ R128, R131, -R9 ;  /* 0x8000000983807221 */ /* 0x000fe20000010000 */
[----:B----4-:R-:W-:Y:S01]  /*3160*/  FSEL R209, R180, -INF , P2 ;  /* 0xff800000b4d17808 */ /* 0x010fe20001000000 */
[----:B------:R-:W1:Y:S01]  /*3170*/  LDS.64 R8, [R5+0x1e280] ;  /* 0x01e2800005087984 */ /* 0x000e620000000a00 */
[----:B------:R-:W-:Y:S01]  /*3180*/  FMUL.FTZ R12, R165, R12 ;  /* 0x0000000ca50c7220 */ /* 0x000fe20000410000 */
[----:B------:R-:W-:Y:S01]  /*3190*/  MUFU.EX2 R16, R16 ;  /* 0x0000001000107308 */ /* 0x000fe20000000800 */
[----:B------:R-:W-:Y:S01]  /*31a0*/  FMUL.FTZ R127, R164, R127 ;  /* 0x0000007fa47f7220 */ /* 0x000fe20000410000 */
[----:B------:R-:W-:Y:S01]  /*31b0*/  FFMA.FTZ R209, R209, UR9, -R6 ;  /* 0x00000009d1d17c23 */ /* 0x000fe20008010806 */
[----:B------:R-:W-:Y:S01]  /*31c0*/  FMUL.FTZ R155, R155, R12 ;  /* 0x0000000c9b9b7220 */ /* 0x000fe20000410000 */
[----:B------:R-:W-:Y:S01]  /*31d0*/  FSEL R12, R225, -INF , P1 ;  /* 0xff800000e10c7808 */ /* 0x000fe20000800000 */
[----:B------:R-:W-:Y:S01]  /*31e0*/  FMUL.FTZ R130, R160, R127 ;  /* 0x0000007fa0827220 */ /* 0x000fe20000410000 */
[----:B------:R-:W-:Y:S01]  /*31f0*/  FFMA.FTZ R160, -R163, R163, 1 ;  /* 0x3f800000a3a07423 */ /* 0x000fe200000101a3 */
[----:B------:R-:W-:Y:S01]  /*3200*/  FFMA.FTZ R178, -R178, R178, 1 ;  /* 0x3f800000b2b27423 */ /* 0x000fe200000101b2 */
[----:B------:R-:W4:Y:S01]  /*3210*/  MUFU.EX2 R183, R183 ;  /* 0x000000b700b77308 */ /* 0x000f220000000800 */
[----:B------:R-:W-:Y:S01]  /*3220*/  FFMA.FTZ R163, R12, UR9, -R7 ;  /* 0x000000090ca37c23 */ /* 0x000fe20008010807 */
[----:B------:R-:W-:Y:S01]  /*3230*/  FFMA.FTZ R177, -R177, R177, 1 ;  /* 0x3f800000b1b17423 */ /* 0x000fe200000101b1 */
[----:B------:R-:W-:Y:S01]  /*3240*/  FFMA.FTZ R222, -R222, R222, 1 ;  /* 0x3f800000dede7423 */ /* 0x000fe200000101de */
[----:B------:R-:W-:Y:S01]  /*3250*/  FFMA.FTZ R180, -R180, R180, 1 ;  /* 0x3f800000b4b47423 */ /* 0x000fe200000101b4 */
[----:B------:R-:W-:Y:S01]  /*3260*/  FFMA.FTZ R182, -R182, R182, 1 ;  /* 0x3f800000b6b67423 */ /* 0x000fe200000101b6 */
[----:B------:R-:W-:Y:S01]  /*3270*/  FFMA.FTZ R225, -R225, R225, 1 ;  /* 0x3f800000e1e17423 */ /* 0x000fe200000101e1 */
[----:B------:R-:W-:Y:S01]  /*3280*/  FMUL.FTZ R159, R159, R226 ;  /* 0x000000e29f9f7220 */ /* 0x000fe20000410000 */
[----:B------:R5:W1:Y:S01]  /*3290*/  MUFU.EX2 R21, R210 ;  /* 0x000000d200157308 */ /* 0x000a620000000800 */
[----:B------:R-:W-:-:S02]  /*32a0*/  F2FP.F16.F32.PACK_AB R158, R158, R153 ;  /* 0x000000999e9e723e */ /* 0x000fc400000000ff */
[----:B------:R-:W-:Y:S01]  /*32b0*/  F2FP.F16.F32.PACK_AB R164, R165, R164 ;  /* 0x000000a4a5a4723e */ /* 0x000fe200000000ff */
[----:B--2---:R-:W-:Y:S01]  /*32c0*/  FADD.FTZ R12, R134, -R14 ;  /* 0x8000000e860c7221 */ /* 0x004fe20000010000 */
[----:B------:R-:W-:Y:S01]  /*32d0*/  FFMA.FTZ R134, -R214, R214, 1 ;  /* 0x3f800000d6867423 */ /* 0x000fe200000101d6 */
[----:B------:R-:W-:Y:S02]  /*32e0*/  F2FP.F16.F32.PACK_AB R159, R159, R154 ;  /* 0x0000009a9f9f723e */ /* 0x000fe400000000ff */
[----:B------:R1:W-:Y:S01]  /*32f0*/  MUFU.EX2 R129, R213 ;  /* 0x000000d500817308 */ /* 0x0003e20000000800 */
[----:B-----5:R-:W-:Y:S01]  /*3300*/  FFMA.FTZ R210, R13, UR9, -R6 ;  /* 0x000000090dd27c23 */ /* 0x020fe20008010806 */
[----:B------:R-:W-:Y:S01]  /*3310*/  FSEL R6, R181, -INF , P2 ;  /* 0xff800000b5067808 */ /* 0x000fe20001000000 */
[----:B------:R-:W-:Y:S01]  /*3320*/  FMUL.FTZ R13, R11, R128 ;  /* 0x000000800b0d7220 */ /* 0x000fe20000410000 */
[----:B---3--:R-:W-:Y:S01]  /*3330*/  FMUL.FTZ R131, R179, R12 ;  /* 0x0000000cb3837220 */ /* 0x008fe20000410000 */
[----:B------:R-:W-:Y:S01]  /*3340*/  FADD.FTZ R12, R133, -R15 ;  /* 0x8000000f850c7221 */ /* 0x000fe20000010000 */
[----:B------:R-:W-:Y:S01]  /*3350*/  FFMA.FTZ R181, -R181, R181, 1 ;  /* 0x3f800000b5b57423 */ /* 0x000fe200000101b5 */
[----:B------:R-:W-:Y:S01]  /*3360*/  FFMA.FTZ R162, R6, UR9, -R7 ;  /* 0x0000000906a27c23 */ /* 0x000fe20008010807 */
[----:B------:R-:W-:Y:S01]  /*3370*/  FMUL.FTZ R6, R10, R227 ;  /* 0x000000e30a067220 */ /* 0x000fe20000410000 */
[----:B------:R-:W-:Y:S01]  /*3380*/  FMUL.FTZ R160, R160, R13 ;  /* 0x0000000da0a07220 */ /* 0x000fe20000410000 */
[----:B------:R2:W-:Y:S01]  /*3390*/  MUFU.EX2 R128, R211 ;  /* 0x000000d300807308 */ /* 0x0005e20000000800 */
[----:B------:R-:W-:Y:S01]  /*33a0*/  FADD.FTZ R13, R132, -R14 ;  /* 0x8000000e840d7221 */ /* 0x000fe20000010000 */
[----:B------:R-:W-:Y:S01]  /*33b0*/  FMUL.FTZ R161, R161, R6 ;  /* 0x00000006a1a17220 */ /* 0x000fe20000410000 */
[----:B----4-:R-:W-:Y:S01]  /*33c0*/  FMUL.FTZ R12, R183, R12 ;  /* 0x0000000cb70c7220 */ /* 0x010fe20000410000 */
[----:B------:R-:W3:Y:S01]  /*33d0*/  LDS.64 R6, [R5+0x1e2a0] ;  /* 0x01e2a00005067984 */ /* 0x000ee20000000a00 */
[----:B------:R-:W-:Y:S01]  /*33e0*/  FMUL.FTZ R13, R16, R13 ;  /* 0x0000000d100d7220 */ /* 0x000fe20000410000 */
[--C-:B-1----:R-:W-:Y:S01]  /*33f0*/  FADD.FTZ R213, R138, -R8.reuse ;  /* 0x800000088ad57221 */ /* 0x102fe20000010000 */
[----:B------:R-:W-:Y:S01]  /*3400*/  FMUL.FTZ R133, R216, R131 ;  /* 0x00000083d8857220 */ /* 0x000fe20000410000 */
[----:B------:R-:W1:Y:S01]  /*3410*/  MUFU.EX2 R127, R212 ;  /* 0x000000d4007f7308 */ /* 0x000e620000000800 */
[----:B--2---:R-:W-:Y:S01]  /*3420*/  FADD.FTZ R211, R135, -R15 ;  /* 0x8000000f87d37221 */ /* 0x004fe20000010000 */
[----:B------:R-:W-:Y:S01]  /*3430*/  FFMA.FTZ R135, -R215, R215, 1 ;  /* 0x3f800000d7877423 */ /* 0x000fe200000101d7 */
[----:B------:R-:W-:Y:S01]  /*3440*/  FMUL.FTZ R134, R134, R13 ;  /* 0x0000000d86867220 */ /* 0x000fe20000410000 */
[----:B------:R-:W-:Y:S01]  /*3450*/  FFMA.FTZ R138, -R220, R220, 1 ;  /* 0x3f800000dc8a7423 */ /* 0x000fe200000101dc */
[----:B------:R-:W-:Y:S01]  /*3460*/  FMUL.FTZ R132, R22, R211 ;  /* 0x000000d316847220 */ /* 0x000fe20000410000 */
[----:B------:R-:W-:Y:S01]  /*3470*/  FADD.FTZ R211, R136, -R8 ;  /* 0x8000000888d37221 */ /* 0x000fe20000010000 */
[----:B------:R-:W-:Y:S01]  /*3480*/  FMUL.FTZ R135, R135, R12 ;  /* 0x0000000c87877220 */ /* 0x000fe20000410000 */
[--C-:B------:R-:W-:Y:S01]  /*3490*/  FADD.FTZ R8, R137, -R9.reuse ;  /* 0x8000000989087221 */ /* 0x100fe20000010000 */
[----:B------:R-:W2:Y:S01]  /*34a0*/  LDS.64 R12, [R5+0x1e2c0] ;  /* 0x01e2c000050c7984 */ /* 0x000ea20000000a00 */
[----:B------:R-:W-:Y:S01]  /*34b0*/  FMUL.FTZ R211, R124, R211 ;  /* 0x000000d37cd37220 */ /* 0x000fe20000410000 */
[----:B------:R4:W-:Y:S01]  /*34c0*/  MUFU.EX2 R15, R120 ;  /* 0x00000078000f7308 */ /* 0x0009e20000000800 */
[----:B------:R-:W-:Y:S01]  /*34d0*/  FMUL.FTZ R136, R217, R132 ;  /* 0x00000084d9887220 */ /* 0x000fe20000410000 */
[----:B------:R-:W-:Y:S01]  /*34e0*/  FMUL.FTZ R213, R20, R213 ;  /* 0x000000d514d57220 */ /* 0x000fe20000410000 */
[----:B------:R-:W-:Y:S01]  /*34f0*/  FMUL.FTZ R137, R218, R211 ;  /* 0x000000d3da897220 */ /* 0x000fe20000410000 */
[----:B------:R-:W-:Y:S01]  /*3500*/  FMUL.FTZ R211, R21, R8 ;  /* 0x0000000815d37220 */ /* 0x000fe20000410000 */
[----:B------:R-:W-:Y:S01]  /*3510*/  F2FP.F16.F32.PACK_AB R153, R160, R161 ;  /* 0x000000a1a099723e */ /* 0x000fe200000000ff */
[----:B------:R-:W-:Y:S01]  /*3520*/  FMUL.FTZ R138, R138, R213 ;  /* 0x000000d58a8a7220 */ /* 0x000fe20000410000 */
[----:B------:R-:W-:Y:S01]  /*3530*/  F2FP.F16.F32.PACK_AB R154, R135, R134 ;  /* 0x00000086879a723e */ /* 0x000fe200000000ff */
[----:B------:R5:W-:Y:S01]  /*3540*/  MUFU.EX2 R14, R208 ;  /* 0x000000d0000e7308 */ /* 0x000be20000000800 */
[----:B----4-:R-:W-:Y:S01]  /*3550*/  FADD.FTZ R120, R139, -R9 ;  /* 0x800000098b787221 */ /* 0x010fe20000010000 */
[----:B------:R-:W-:Y:S01]  /*3560*/  FFMA.FTZ R139, -R221, R221, 1 ;  /* 0x3f800000dd8b7423 */ /* 0x000fe200000101dd */
[----:B------:R4:W2:Y:S01]  /*3570*/  LDS.64 R8, [R5+0x1e2e0] ;  /* 0x01e2e00005087984 */ /* 0x0008a20000000a00 */
[----:B------:R-:W-:Y:S01]  /*3580*/  F2FP.F16.F32.PACK_AB R165, R11, R10 ;  /* 0x0000000a0ba5723e */ /* 0x000fe200000000ff */
[----:B------:R-:W-:Y:S01]  /*3590*/  FMUL.FTZ R120, R125, R120 ;  /* 0x000000787d787220 */ /* 0x000fe20000410000 */
[----:B------:R-:W-:-:S02]  /*35a0*/  F2FP.F16.F32.PACK_AB R124, R21, R124 ;  /* 0x0000007c157c723e */ /* 0x000fc400000000ff */
[----:B------:R-:W4:Y:S01]  /*35b0*/  MUFU.EX2 R126, R126 ;  /* 0x0000007e007e7308 */ /* 0x000f220000000800 */
[----:B-----5:R-:W-:Y:S01]  /*35c0*/  FFMA.FTZ R208, -R219, R219, 1 ;  /* 0x3f800000dbd07423 */ /* 0x020fe200000101db */
[----:B------:R-:W-:Y:S01]  /*35d0*/  FMUL.FTZ R139, R139, R120 ;  /* 0x000000788b8b7220 */ /* 0x000fe20000410000 */
[----:B------:R-:W-:Y:S02]  /*35e0*/  F2FP.F16.F32.PACK_AB R125, R125, R20 ;  /* 0x000000147d7d723e */ /* 0x000fe400000000ff */
[----:B------:R-:W-:-:S03]  /*35f0*/  FMUL.FTZ R208, R208, R211 ;  /* 0x000000d3d0d07220 */ /* 0x000fc60000410000 */
[----:B------:R5:W2:Y:S01]  /*3600*/  MUFU.EX2 R131, R156 ;  /* 0x0000009c00837308 */ /* 0x000aa20000000800 */
[--C-:B---3--:R-:W-:Y:S01]  /*3610*/  FADD.FTZ R142, R142, -R6.reuse ;  /* 0x800000068e8e7221 */ /* 0x108fe20000010000 */
[----:B------:R-:W-:Y:S01]  /*3620*/  FADD.FTZ R211, R140, -R6 ;  /* 0x800000068cd37221 */ /* 0x000fe20000010000 */
[--C-:B------:R-:W-:Y:S01]  /*3630*/  FADD.FTZ R120, R141, -R7.reuse ;  /* 0x800000078d787221 */ /* 0x100fe20000010000 */
[----:B------:R-:W-:Y:S01]  /*3640*/  FFMA.FTZ R6, -R174, R174, 1 ;  /* 0x3f800000ae067423 */ /* 0x000fe200000101ae */
[----:B-1----:R-:W-:Y:S01]  /*3650*/  FMUL.FTZ R141, R127, R142 ;  /* 0x0000008e7f8d7220 */ /* 0x002fe20000410000 */
[----:B------:R-:W-:Y:S01]  /*3660*/  FFMA.FTZ R140, -R173, R173, 1 ;  /* 0x3f800000ad8c7423 */ /* 0x000fe200000101ad */
[----:B------:R-:W-:Y:S01]  /*3670*/  F2FP.F16.F32.PACK_AB R127, R128, R127 ;  /* 0x0000007f807f723e */ /* 0x000fe200000000ff */
[----:B------:R1:W3:Y:S01]  /*3680*/  MUFU.EX2 R132, R157 ;  /* 0x0000009d00847308 */ /* 0x0002e20000000800 */
[----:B------:R-:W-:Y:S01]  /*3690*/  FMUL.FTZ R6, R6, R141 ;  /* 0x0000008d06067220 */ /* 0x000fe20000410000 */
[----:B----4-:R-:W-:Y:S01]  /*36a0*/  FMUL.FTZ R5, R126, R211 ;  /* 0x000000d37e057220 */ /* 0x010fe20000410000 */
[----:B-----5:R-:W-:Y:S01]  /*36b0*/  F2FP.F16.F32.PACK_AB R156, R152, R121 ;  /* 0x00000079989c723e */ /* 0x020fe200000000ff */
[----:B------:R-:W-:Y:S01]  /*36c0*/  IMAD.U32 R121, RZ, RZ, UR6 ;  /* 0x00000006ff797e24 */ /* 0x000fe2000f8e00ff */
[----:B------:R-:W-:Y:S01]  /*36d0*/  F2FP.F16.F32.PACK_AB R152, R155, R130 ;  /* 0x000000829b98723e */ /* 0x000fe200000000ff */
[--C-:B--2---:R-:W-:Y:S01]  /*36e0*/  FADD.FTZ R141, R144, -R12.reuse ;  /* 0x8000000c908d7221 */ /* 0x104fe20000010000 */
[----:B------:R-:W-:Y:S01]  /*36f0*/  FADD.FTZ R12, R146, -R12 ;  /* 0x8000000c920c7221 */ /* 0x000fe20000010000 */
[----:B------:R-:W2:Y:S01]  /*3700*/  MUFU.EX2 R209, R209 ;  /* 0x000000d100d17308 */ /* 0x000ea20000000800 */
[----:B-1----:R-:W-:Y:S01]  /*3710*/  FADD.FTZ R157, R143, -R7 ;  /* 0x800000078f9d7221 */ /* 0x002fe20000010000 */
[----:B------:R-:W-:Y:S01]  /*3720*/  FMUL.FTZ R143, R129, R120 ;  /* 0x00000078818f7220 */ /* 0x000fe20000410000 */
[----:B------:R-:W-:Y:S01]  /*3730*/  FFMA.FTZ R7, -R175, R175, 1 ;  /* 0x3f800000af077423 */ /* 0x000fe200000101af */
[--C-:B------:R-:W-:Y:S01]  /*3740*/  FADD.FTZ R147, R147, -R13.reuse ;  /* 0x8000000d93937221 */ /* 0x100fe20000010000 */
[----:B------:R-:W-:Y:S01]  /*3750*/  FMUL.FTZ R120, R128, R157 ;  /* 0x0000009d80787220 */ /* 0x000fe20000410000 */
[----:B------:R-:W-:Y:S01]  /*3760*/  FMUL.FTZ R140, R140, R143 ;  /* 0x0000008f8c8c7220 */ /* 0x000fe20000410000 */
[----:B------:R-:W-:Y:S01]  /*3770*/  FMUL.FTZ R5, R172, R5 ;  /* 0x00000005ac057220 */ /* 0x000fe20000410000 */
[----:B------:R-:W1:Y:S01]  /*3780*/  MUFU.EX2 R210, R210 ;  /* 0x000000d200d27308 */ /* 0x000e620000000800 */
[----:B------:R-:W-:Y:S01]  /*3790*/  FMUL.FTZ R7, R7, R120 ;  /* 0x0000007807077220 */ /* 0x000fe20000410000 */
[----:B------:R-:W-:Y:S01]  /*37a0*/  FADD.FTZ R120, R145, -R13 ;  /* 0x8000000d91787221 */ /* 0x000fe20000010000 */
[----:B------:R-:W-:Y:S01]  /*37b0*/  FMUL.FTZ R13, R15, R12 ;  /* 0x0000000c0f0d7220 */ /* 0x000fe20000410000 */
[--C-:B------:R-:W-:Y:S01]  /*37c0*/  FADD.FTZ R148, R148, -R8.reuse ;  /* 0x8000000894947221 */ /* 0x100fe20000010000 */
[----:B------:R-:W-:Y:S01]  /*37d0*/  FADD.FTZ R143, R150, -R8 ;  /* 0x80000008968f7221 */ /* 0x000fe20000010000 */
[--C-:B------:R-:W-:Y:S01]  /*37e0*/  FADD.FTZ R149, R149, -R9.reuse ;  /* 0x8000000995957221 */ /* 0x100fe20000010000 */
[----:B------:R-:W-:Y:S01]  /*37f0*/  FADD.FTZ R12, R151, -R9 ;  /* 0x80000009970c7221 */ /* 0x000fe20000010000 */
[----:B------:R-:W4:Y:S01]  /*3800*/  MUFU.EX2 R162, R162 ;  /* 0x000000a200a27308 */ /* 0x000f220000000800 */
[----:B------:R-:W-:Y:S01]  /*3810*/  FMUL.FTZ R141, R14, R141 ;  /* 0x0000008d0e8d7220 */ /* 0x000fe20000410000 */
[----:B------:R-:W-:Y:S01]  /*3820*/  FMUL.FTZ R120, R131, R120 ;  /* 0x0000007883787220 */ /* 0x000fe20000410000 */
[----:B---3--:R-:W-:Y:S01]  /*3830*/  FMUL.FTZ R147, R132, R147 ;  /* 0x0000009384937220 */ /* 0x008fe20000410000 */
[----:B--2---:R-:W-:Y:S01]  /*3840*/  FMUL.FTZ R9, R209, R148 ;  /* 0x00000094d1097220 */ /* 0x004fe20000410000 */
[----:B------:R-:W-:-:S02]  /*3850*/  IMAD R121, R121, 0x2000, R4 ;  /* 0x0000200079797824 */ /* 0x000fc400078e0204 */
[----:B------:R-:W-:Y:S01]  /*3860*/  FMUL.FTZ R141, R176, R141 ;  /* 0x0000008db08d7220 */ /* 0x000fe20000410000 */
[----:B------:R-:W-:Y:S01]  /*3870*/  FMUL.FTZ R13, R178, R13 ;  /* 0x0000000db20d7220 */ /* 0x000fe20000410000 */
[----:B------:R-:W2:Y:S01]  /*3880*/  MUFU.EX2 R163, R163 ;  /* 0x000000a300a37308 */ /* 0x000ea20000000800 */
[----:B-1----:R-:W-:Y:S01]  /*3890*/  FMUL.FTZ R143, R210, R143 ;  /* 0x0000008fd28f7220 */ /* 0x002fe20000410000 */
[----:B------:R-:W-:Y:S01]  /*38a0*/  FMUL.FTZ R144, R177, R120 ;  /* 0x00000078b1907220 */ /* 0x000fe20000410000 */
[----:B------:R-:W-:Y:S01]  /*38b0*/  FMUL.FTZ R222, R222, R147 ;  /* 0x00000093dede7220 */ /* 0x000fe20000410000 */
[----:B------:R-:W-:Y:S01]  /*38c0*/  FMUL.FTZ R9, R180, R9 ;  /* 0x00000009b4097220 */ /* 0x000fe20000410000 */
[----:B------:R-:W-:Y:S01]  /*38d0*/  FMUL.FTZ R143, R182, R143 ;  /* 0x0000008fb68f7220 */ /* 0x000fe20000410000 */
[----:B------:R-:W-:Y:S01]  /*38e0*/  F2FP.F16.F32.PACK_AB R150, R140, R5 ;  /* 0x000000058c96723e */ /* 0x000fe200000000ff */
[----:B------:R-:W-:Y:S01]  /*38f0*/  IMAD R5, R121, 0x2, R18 ;  /* 0x0000000279057824 */ /* 0x000fe200078e0212 */
[----:B------:R-:W-:Y:S01]  /*3900*/  F2FP.F16.F32.PACK_AB R157, R122, R123 ;  /* 0x0000007b7a9d723e */ /* 0x000fe200000000ff */
[----:B----4-:R-:W-:Y:S01]  /*3910*/  FMUL.FTZ R8, R162, R149 ;  /* 0x00000095a2087220 */ /* 0x010fe20000410000 */
[----:B------:R-:W-:-:S02]  /*3920*/  F2FP.F16.F32.PACK_AB R155, R136, R133 ;  /* 0x00000085889b723e */ /* 0x000fc400000000ff */
[----:B------:R-:W-:Y:S01]  /*3930*/  F2FP.F16.F32.PACK_AB R148, R208, R137 ;  /* 0x00000089d094723e */ /* 0x000fe200000000ff */
[----:B------:R-:W-:Y:S01]  /*3940*/  FMUL.FTZ R8, R181, R8 ;  /* 0x00000008b5087220 */ /* 0x000fe20000410000 */
[----:B------:R-:W-:Y:S01]  /*3950*/  F2FP.F16.F32.PACK_AB R149, R139, R138 ;  /* 0x0000008a8b95723e */ /* 0x000fe200000000ff */
[----:B------:R-:W-:Y:S01]  /*3960*/  STSM.16.MT88.4 [R5+0x1e800], R156 ;  /* 0x01e8009c05007844 */ /* 0x000fe20000004200 */
[----:B------:R-:W-:Y:S01]  /*3970*/  F2FP.F16.F32.PACK_AB R151, R7, R6 ;  /* 0x000000060797723e */ /* 0x000fe200000000ff */
[----:B--2---:R-:W-:Y:S01]  /*3980*/  FMUL.FTZ R12, R163, R12 ;  /* 0x0000000ca30c7220 */ /* 0x004fe20000410000 */
[----:B------:R-:W-:Y:S01]  /*3990*/  F2FP.F16.F32.PACK_AB R144, R144, R141 ;  /* 0x0000008d9090723e */ /* 0x000fe200000000ff */
[----:B------:R-:W-:Y:S01]  /*39a0*/  STSM.16.MT88.4 [R5+0x1f000], R152 ;  /* 0x01f0009805007844 */ /* 0x000fe20000004200 */
[----:B------:R-:W-:Y:S01]  /*39b0*/  F2FP.F16.F32.PACK_AB R145, R222, R13 ;  /* 0x0000000dde91723e */ /* 0x000fe200000000ff */
[----:B------:R-:W-:Y:S01]  /*39c0*/  FMUL.FTZ R12, R225, R12 ;  /* 0x0000000ce10c7220 */ /* 0x000fe20000410000 */
[----:B------:R-:W-:Y:S01]  /*39d0*/  F2FP.F16.F32.PACK_AB R146, R8, R9 ;  /* 0x000000090892723e */ /* 0x000fe200000000ff */
[----:B------:R-:W-:Y:S01]  /*39e0*/  STSM.16.MT88.4 [R5+0x1f800], R148 ;  /* 0x01f8009405007844 */ /* 0x000fe20000004200 */
[----:B------:R-:W-:-:S02]  /*39f0*/  F2FP.F16.F32.PACK_AB R120, R223, R224 ;  /* 0x000000e0df78723e */ /* 0x000fc400000000ff */
[----:B------:R-:W-:Y:S02]  /*3a00*/  F2FP.F16.F32.PACK_AB R147, R12, R143 ;  /* 0x0000008f0c93723e */ /* 0x000fe400000000ff */
[----:B------:R-:W-:Y:S02]  /*3a10*/  F2FP.F16.F32.PACK_AB R121, R170, R169 ;  /* 0x000000a9aa79723e */ /* 0x000fe400000000ff */
[----:B------:R-:W-:Y:S01]  /*3a20*/  F2FP.F16.F32.PACK_AB R122, R166, R167 ;  /* 0x000000a7a67a723e */ /* 0x000fe200000000ff */
[----:B------:R1:W-:Y:S01]  /*3a30*/  STSM.16.MT88.4 [R5+0x20000], R144 ;  /* 0x0200009005007844 */ /* 0x0003e20000004200 */
[----:B------:R-:W-:Y:S02]  /*3a40*/  F2FP.F16.F32.PACK_AB R123, R171, R168 ;  /* 0x000000a8ab7b723e */ /* 0x000fe400000000ff */
[----:B------:R-:W-:Y:S02]  /*3a50*/  F2FP.F16.F32.PACK_AB R166, R183, R16 ;  /* 0x00000010b7a6723e */ /* 0x000fe400000000ff */
[----:B------:R-:W-:Y:S01]  /*3a60*/  WARPGROUP.ARRIVE ;  /* 0x00000000000079c5 */ /* 0x000fe20000000000 */
[----:B------:R-:W-:-:S02]  /*3a70*/  F2FP.F16.F32.PACK_AB R167, R22, R179 ;  /* 0x000000b316a7723e */ /* 0x000fc400000000ff */
[----:B------:R-:W-:Y:S02]  /*3a80*/  F2FP.F16.F32.PACK_AB R126, R129, R126 ;  /* 0x0000007e817e723e */ /* 0x000fe400000000ff */
[----:B------:R-:W-:Y:S01]  /*3a90*/  F2FP.F16.F32.PACK_AB R160, R131, R14 ;  /* 0x0000000e83a0723e */ /* 0x000fe200000000ff */
[----:B------:R-:W-:Y:S01]  /*3aa0*/  HGMMA.64x96x16.F32 R72, R120, gdesc[UR12].tnspB, R72, gsb0 ;  /* 0x4160000c78487df0 */ /* 0x000fe20008000848 */
[----:B------:R-:W-:Y:S01]  /*3ab0*/  UIADD3 UR14, UR12, 0x40, URZ ;  /* 0x000000400c0e7890 */ /* 0x000fe2000fffe03f */
[----:B------:R-:W-:Y:S01]  /*3ac0*/  F2FP.F16.F32.PACK_AB R161, R132, R15 ;  /* 0x0000000f84a1723e */ /* 0x000fe200000000ff */
[----:B------:R-:W-:Y:S01]  /*3ad0*/  UMOV UR15, 0x80000020 ;  /* 0x80000020000f7882 */ /* 0x000fe20000000000 */
[----:B------:R-:W-:Y:S01]  /*3ae0*/  F2FP.F16.F32.PACK_AB R162, R162, R209 ;  /* 0x000000d1a2a2723e */ /* 0x000fe200000000ff */
[----:B-1----:R-:W-:Y:S01]  /*3af0*/  IMAD R5, R23, 0x1000, R18 ;  /* 0x0000100017057824 */ /* 0x002fe200078e0212 */
[----:B------:R-:W-:Y:S01]  /*3b00*/  F2FP.F16.F32.PACK_AB R163, R163, R210 ;  /* 0x000000d2a3a3723e */ /* 0x000fe200000000ff */
[----:B------:R-:W-:-:S02]  /*3b10*/  WARPGROUP.DEPBAR.LE gsb0, 0x0 ;  /* 0x00008000000079c5 */ /* 0x000fc40000010000 */
[----:B------:R-:W-:-:S06]  /*3b20*/  WARPGROUP.ARRIVE ;  /* 0x00000000000079c5 */ /* 0x000fcc0000000000 */
[----:B------:R-:W-:Y:S01]  /*3b30*/  HGMMA.64x96x16.F32 R72, R164, gdesc[UR12].tnspB, R72, gsb0 ;  /* 0x4160000ca4487df0 */ /* 0x000fe20008000848 */
[----:B------:R-:W-:Y:S01]  /*3b40*/  UIADD3 UR14, UR12, 0x80, URZ ;  /* 0x000000800c0e7890 */ /* 0x000fe2000fffe03f */
[----:B------:R-:W-:Y:S01]  /*3b50*/  UMOV UR15, 0x80000020 ;  /* 0x80000020000f7882 */ /* 0x000fe20000000000 */
[----:B------:R-:W-:Y:S02]  /*3b60*/  WARPGROUP.DEPBAR.LE gsb0, 0x0 ;  /* 0x00008000000079c5 */ /* 0x000fe40000010000 */
[----:B------:R-:W-:-:S06]  /*3b70*/  WARPGROUP.ARRIVE ;  /* 0x00000000000079c5 */ /* 0x000fcc0000000000 */
[----:B------:R-:W-:Y:S01]  /*3b80*/  HGMMA.64x96x16.F32 R72, R124, gdesc[UR12].tnspB, R72, gsb0 ;  /* 0x4160000c7c487df0 */ /* 0x000fe20008000848 */
[----:B------:R-:W-:-:S13]  /*3b90*/  R2UR UR14, R5 ;  /* 0x00000000050e72ca */ /* 0x000fda00000e0000 */
[----:B------:R-:W-:Y:S02]  /*3ba0*/  USHF.R.U32.HI UR15, URZ, 0x4, UR14 ;  /* 0x000000043f0f7899 */ /* 0x000fe4000801160e */
[----:B------:R-:W-:Y:S02]  /*3bb0*/  UIADD3 UR14, UR12, 0xc0, URZ ;  /* 0x000000c00c0e7890 */ /* 0x000fe4000fffe03f */
[----:B------:R-:W-:Y:S02]  /*3bc0*/  ULOP3.LUT UR13, UR15, 0x3fff, URZ, 0xc0, !UPT ;  /* 0x00003fff0f0d7892 */ /* 0x000fe4000f8ec03f */
[----:B------:R-:W-:Y:S01]  /*3bd0*/  ULEA UR12, UR6, UR16, 0xa ;  /* 0x00000010060c7291 */ /* 0x000fe2000f8e503f */
[----:B------:R-:W-:Y:S01]  /*3be0*/  UMOV UR15, 0x80000020 ;  /* 0x80000020000f7882 */ /* 0x000fe20000000000 */
[----:B------:R-:W-:-:S03]  /*3bf0*/  UIADD3 UR21, UR13, 0x200, URZ ;  /* 0x000002000d157890 */ /* 0x000fc6000fffe03f */
[----:B------:R-:W-:Y:S02]  /*3c00*/  UMOV UR18, UR13 ;  /* 0x0000000d00127c82 */ /* 0x000fe40008000000 */
[----:B------:R-:W-:Y:S01]  /*3c10*/  UMOV UR16, UR12 ;  /* 0x0000000c00107c82 */ /* 0x000fe20008000000 */
[----:B------:R-:W-:Y:S02]  /*3c20*/  WARPGROUP.DEPBAR.LE gsb0, 0x0 ;  /* 0x00008000000079c5 */ /* 0x000fe40000010000 */
[----:B------:R-:W-:-:S06]  /*3c30*/  WARPGROUP.ARRIVE ;  /* 0x00000000000079c5 */ /* 0x000fcc0000000000 */
[----:B------:R-:W-:Y:S01]  /*3c40*/  HGMMA.64x96x16.F32 R72, R160, gdesc[UR12].tnspB, R72, gsb0 ;  /* 0x4160000ca0487df0 */ /* 0x000fe20008000848 */
[----:B------:R-:W-:Y:S02]  /*3c50*/  UIADD3 UR14, UR13, 0x400, URZ ;  /* 0x000004000d0e7890 */ /* 0x000fe4000fffe03f */
[----:B------:R-:W-:Y:S01]  /*3c60*/  UIADD3 UR15, UR13, 0x420, URZ ;  /* 0x000004200d0f7890 */ /* 0x000fe2000fffe03f */
        /* <DEDUP_REMOVED lines=132> */
[----:B------:R-:W-:Y:S01]  /*44b0*/  UMOV UR15, 0xc0000010 ;  /* 0xc0000010000f7882 */ /* 0x000fe20000000000 */
[----:B------:R-:W-:Y:S02]  /*44c0*/  WARPGROUP.DEPBAR.LE gsb0, 0x0 ;  /* 0x00008000000079c5 */ /* 0x000fe40000010000 */
[----:B------:R-:W-:-:S06]  /*44d0*/  WARPGROUP.ARRIVE ;  /* 0x00000000000079c5 */ /* 0x000fcc0000000000 */
[----:B------:R-:W-:Y:S01]  /*44e0*/  HGMMA.64x16x16.F32 R120, gdesc[UR16].tnspB, R120, gsb0 ;  /* 0x40200000107879f0 */ /* 0x000fe20008000878 */
[----:B------:R-:W-:Y:S02]  /*44f0*/  UIADD3 UR16, UR13, 0x2e0, URZ ;  /* 0x000002e00d107890 */ /* 0x000fe4000fffe03f */
[----:B------:R-:W-:-:S03]  /*4500*/  UIADD3 UR17, UR13, 0x4e0, URZ ;  /* 0x000004e00d117890 */ /* 0x000fc6000fffe03f */
        /* <DEDUP_REMOVED lines=17> */
.L_x_502:
[----:B------:R-:W-:Y:S01]  /*4620*/  UIADD3 UR12, UR10, 0x26840, URZ ;  /* 0x000268400a0c7890 */ /* 0x000fe2000fffe03f */
[C---:B------:R-:W-:Y:S01]  /*4630*/  VIADD R6, R2.reuse, 0x9 ;  /* 0x0000000902067836 */ /* 0x040fe20000000000 */
[----:B------:R-:W-:Y:S01]  /*4640*/  ULOP3.LUT UR14, UR11, 0x1000000, URZ, 0xfc, !UPT ;  /* 0x010000000b0e7892 */ /* 0x000fe2000f8efc3f */
[----:B------:R-:W-:Y:S01]  /*4650*/  VIADD R5, R2, 0xc ;  /* 0x0000000c02057836 */ /* 0x000fe20000000000 */
[----:B------:R-:W-:Y:S02]  /*4660*/  UPRMT UR12, URZ, 0x654, UR12 ;  /* 0x000006543f0c7896 */ /* 0x000fe4000800000c */
[----:B------:R-:W-:Y:S01]  /*4670*/  UIMAD UR14, UR6, 0x300, UR14 ;  /* 0x00000300060e78a4 */ /* 0x000fe2000f8e020e */
[----:B------:R-:W-:Y:S01]  /*4680*/  UMOV UR15, 0x80000020 ;  /* 0x80000020000f7882 */ /* 0x000fe20000000000 */
[----:B------:R-:W-:-:S05]  /*4690*/  UMOV UR19, 0x80000020 ;  /* 0x8000002000137882 */ /* 0x000fca0000000000 */
[----:B------:R-:W-:Y:S01]  /*46a0*/  SYNCS.ARRIVE.TRANS64.RED.A1T0 RZ, [UR12], RZ ;  /* 0x000000ffffff79a7 */ /* 0x000fe2000810040c */
[----:B------:R-:W-:Y:S01]  /*46b0*/  WARPGROUP.ARRIVE ;  /* 0x00000000000079c5 */ /* 0x000fe20000000000 */
[----:B------:R-:W-:-:S09]  /*46c0*/  UIADD3 UR12, UR14, 0x40, URZ ;  /* 0x000000400e0c7890 */ /* 0x000fd2000fffe03f */
[----:B------:R-:W-:Y:S01]  /*46d0*/  HGMMA.64x96x16.F32 R24, R156, gdesc[UR12].tnspB, R24, gsb0 ;  /* 0x4160000c9c187df0 */ /* 0x000fe20008000818 */
[----:B------:R-:W-:Y:S01]  /*46e0*/  UMOV UR15, 0x80000020 ;  /* 0x80000020000f7882 */ /* 0x000fe20000000000 */
        /* <DEDUP_REMOVED lines=31> */
.L_x_503:
        /* <DEDUP_REMOVED lines=12> */
[----:B------:R-:W-:Y:S01]  /*49a0*/  ULDC UR4, c[0x0][0x740] ;  /* 0x0001d00000047ab9 */ /* 0x000fe20000000800 */
[----:B------:R-:W-:Y:S01]  /*49b0*/  PLOP3.LUT P0, PT, PT, PT, PT, 0x8, 0x0 ;  /* 0x000000000000781c */ /* 0x000fe20003f0e170 */
[----:B-1----:R-:W-:Y:S01]  /*49c0*/  FMUL.FTZ R0, R24, UR4 ;  /* 0x0000000418007c20 */ /* 0x002fe20008410000 */
        /* <DEDUP_REMOVED lines=46> */
[----:B------:R-:W-:-:S07]  /*4cb0*/  FMUL.FTZ R71, R71, UR4 ;  /* 0x0000000447477c20 */ /* 0x000fce0008410000 */
.L_x_485:
[----:B------:R-:W-:Y:S05]  /*4cc0*/  @P0 BRA `(.L_x_505) ;  /* 0x00000010006c0947 */ /* 0x000fea0003800000 */
[----:B------:R-:W2:Y:S01]  /*4cd0*/  S2R R2, SR_TID.X ;  /* 0x0000000000027919 */ /* 0x000ea20000002100 */
[----:B------:R-:W3:Y:S01]  /*4ce0*/  S2UR UR5, SR_CgaCtaId ;  /* 0x00000000000579c3 */ /* 0x000ee20000008800 */
[----:B------:R-:W-:Y:S01]  /*4cf0*/  UMOV UR4, 0x400 ;  /* 0x0000040000047882 */ /* 0x000fe20000000000 */
[----:B------:R-:W-:-:S06]  /*4d00*/  F2FP.F16.F32.PACK_AB R72, R73, R72 ;  /* 0x000000484948723e */ /* 0x000fcc00000000ff */
[----:B------:R-:W-:Y:S01]  /*4d10*/  BAR.SYNC.DEFER_BLOCKING 0x1, 0x100 ;  /* 0x0044000000007b1d */ /* 0x000fe20000010000 */
        /* <DEDUP_REMOVED lines=8> */
[----:B------:R-:W-:Y:S02]  /*4da0*/  F2FP.F16.F32.PACK_AB R89, R91, R90 ;  /* 0x0000005a5b59723e */ /* 0x000fe400000000ff */
[----:B------:R-:W-:Y:S01]  /*4db0*/  F2FP.F16.F32.PACK_AB R96, R97, R96 ;  /* 0x000000606160723e */ /* 0x000fe200000000ff */
[----:B---3--:R-:W-:Y:S01]  /*4dc0*/  ULEA UR6, UR5, UR4, 0x18 ;  /* 0x0000000405067291 */ /* 0x008fe2000f8ec03f */
[----:B------:R-:W-:Y:S02]  /*4dd0*/  F2FP.F16.F32.PACK_AB R90, R93, R92 ;  /* 0x0000005c5d5a723e */ /* 0x000fe400000000ff */
[----:B------:R-:W-:Y:S01]  /*4de0*/  F2FP.F16.F32.PACK_AB R91, R95, R94 ;  /* 0x0000005e5f5b723e */ /* 0x000fe200000000ff */
[----:B------:R-:W-:Y:S01]  /*4df0*/  ULDC.64 UR4, c[0x0][0x870] ;  /* 0x00021c0000047ab9 */ /* 0x000fe20000000a00 */
[----:B------:R-:W-:Y:S01]  /*4e00*/  F2FP.F16.F32.PACK_AB R97, R99, R98 ;  /* 0x000000626361723e */ /* 0x000fe200000000ff */
[----:B------:R-:W-:Y:S01]  /*4e10*/  UISETP.NE.U32.AND UP0, UPT, UR4, URZ, UPT ;  /* 0x0000003f0400728c */ /* 0x000fe2000bf05070 */
[----:B--2---:R-:W-:Y:S01]  /*4e20*/  VIADD R10, R2, 0xffffff80 ;  /* 0xffffff80020a7836 */ /* 0x004fe20000000000 */
[----:B------:R-:W-:-:S02]  /*4e30*/  F2FP.F16.F32.PACK_AB R104, R105, R104 ;  /* 0x000000686968723e */ /* 0x000fc400000000ff */
[----:B------:R-:W-:Y:S01]  /*4e40*/  F2FP.F16.F32.PACK_AB R98, R101, R100 ;  /* 0x000000646562723e */ /* 0x000fe200000000ff */
[----:B------:R-:W-:Y:S01]  /*4e50*/  UISETP.NE.AND.EX UP0, UPT, UR5, URZ, UPT, UP0 ;  /* 0x0000003f0500728c */ /* 0x000fe2000bf05300 */
[----:B------:R-:W-:Y:S02]  /*4e60*/  SHF.R.S32.HI R11, RZ, 0x1f, R10 ;  /* 0x0000001fff0b7819 */ /* 0x000fe4000001140a */
[----:B------:R-:W-:Y:S01]  /*4e70*/  F2FP.F16.F32.PACK_AB R99, R103, R102 ;  /* 0x000000666763723e */ /* 0x000fe200000000ff */
[----:B------:R-:W-:Y:S01]  /*4e80*/  ULDC.64 UR4, c[0x0][0x870] ;  /* 0x00021c0000047ab9 */ /* 0x000fe20000000a00 */
[CC--:B------:R-:W-:Y:S01]  /*4e90*/  LEA.HI R2, R11.reuse, R10.reuse, RZ, 0x4 ;  /* 0x0000000a0b027211 */ /* 0x0c0fe200078f20ff */
[----:B------:R-:W-:Y:S01]  /*4ea0*/  UIMAD.WIDE UR4, UR36, 0x4, UR4 ;  /* 0x00000004240478a5 */ /* 0x000fe2000f8e0204 */
[----:B------:R-:W-:Y:S02]  /*4eb0*/  LEA.HI R7, R11, R10, RZ, 0x5 ;  /* 0x0000000a0b077211 */ /* 0x000fe400078f28ff */
[----:B------:R-:W-:-:S02]  /*4ec0*/  LOP3.LUT R3, R2, 0xfffffff0, RZ, 0xc0, !PT ;  /* 0xfffffff002037812 */ /* 0x000fc400078ec0ff */
[----:B------:R-:W-:Y:S02]  /*4ed0*/  SHF.R.U32.HI R2, RZ, 0x1, R2 ;  /* 0x00000001ff027819 */ /* 0x000fe40000011602 */
[----:B------:R-:W-:Y:S01]  /*4ee0*/  SHF.R.S32.HI R13, RZ, 0x5, R7 ;  /* 0x00000005ff0d7819 */ /* 0x000fe20000011407 */
[----:B------:R-:W-:Y:S01]  /*4ef0*/  IMAD.IADD R3, R10, 0x1, -R3 ;  /* 0x000000010a037824 */ /* 0x000fe200078e0a03 */
[----:B------:R-:W-:Y:S02]  /*4f00*/  F2FP.F16.F32.PACK_AB R105, R107, R106 ;  /* 0x0000006a6b69723e */ /* 0x000fe400000000ff */
[----:B------:R-:W-:Y:S02]  /*4f10*/  F2FP.F16.F32.PACK_AB R112, R113, R112 ;  /* 0x000000707170723e */ /* 0x000fe400000000ff */
[----:B-1----:R-:W-:Y:S02]  /*4f20*/  LEA.HI R4, R3, R3, RZ, 0x1 ;  /* 0x0000000303047211 */ /* 0x002fe400078f08ff */
[----:B------:R-:W-:-:S02]  /*4f30*/  SHF.R.S32.HI R8, RZ, 0x1f, R3 ;  /* 0x0000001fff087819 */ /* 0x000fc40000011403 */
[--C-:B------:R-:W-:Y:S02]  /*4f40*/  SHF.R.S32.HI R5, RZ, 0x1, R4.reuse ;  /* 0x00000001ff057819 */ /* 0x100fe40000011404 */
[----:B------:R-:W-:Y:S02]  /*4f50*/  SHF.R.S32.HI R6, RZ, 0x1f, R4 ;  /* 0x0000001fff067819 */ /* 0x000fe40000011404 */
[----:B------:R-:W-:Y:S02]  /*4f60*/  LEA.HI R8, R8, R3, RZ, 0x3 ;  /* 0x0000000308087211 */ /* 0x000fe400078f18ff */
[----:B------:R-:W-:Y:S02]  /*4f70*/  LEA.HI R6, R6, R5, RZ, 0x2 ;  /* 0x0000000506067211 */ /* 0x000fe400078f10ff */
[----:B------:R-:W-:Y:S01]  /*4f80*/  LOP3.LUT R4, R4, 0x3fffffe, RZ, 0xc0, !PT ;  /* 0x03fffffe04047812 */ /* 0x000fe200078ec0ff */
[----:B------:R-:W-:Y:S01]  /*4f90*/  IMAD.SHL.U32 R8, R8, 0x20, RZ ;  /* 0x0000002008087824 */ /* 0x000fe200078e00ff */
[----:B------:R-:W-:-:S02]  /*4fa0*/  LOP3.LUT R6, R6, 0xfffffffc, RZ, 0xc0, !PT ;  /* 0xfffffffc06067812 */ /* 0x000fc400078ec0ff */
[----:B------:R-:W-:Y:S01]  /*4fb0*/  F2FP.F16.F32.PACK_AB R106, R109, R108 ;  /* 0x0000006c6d6a723e */ /* 0x000fe200000000ff */
[----:B------:R-:W-:Y:S01]  /*4fc0*/  IMAD.IADD R4, R3, 0x1, -R4 ;  /* 0x0000000103047824 */ /* 0x000fe200078e0a04 */
[----:B------:R-:W-:Y:S01]  /*4fd0*/  LOP3.LUT R8, R8, 0x7fffff00, RZ, 0xc0, !PT ;  /* 0x7fffff0008087812 */ /* 0x000fe200078ec0ff */
[----:B------:R-:W-:Y:S01]  /*4fe0*/  IMAD.IADD R6, R5, 0x1, -R6 ;  /* 0x0000000105067824 */ /* 0x000fe200078e0a06 */
[----:B------:R-:W-:Y:S02]  /*4ff0*/  F2FP.F16.F32.PACK_AB R107, R111, R110 ;  /* 0x0000006e6f6b723e */ /* 0x000fe400000000ff */
[----:B------:R-:W-:Y:S01]  /*5000*/  F2FP.F16.F32.PACK_AB R113, R115, R114 ;  /* 0x000000727371723e */ /* 0x000fe200000000ff */
[C---:B------:R-:W-:Y:S01]  /*5010*/  IMAD.SHL.U32 R5, R6.reuse, 0x40, RZ ;  /* 0x0000004006057824 */ /* 0x040fe200078e00ff */
[----:B------:R-:W-:Y:S01]  /*5020*/  LOP3.LUT P0, RZ, R6, 0x2, RZ, 0xc0, !PT ;  /* 0x0000000206ff7812 */ /* 0x000fe2000780c0ff */
[----:B------:R-:W-:Y:S01]  /*5030*/  IMAD R3, R13, 0x200, R8 ;  /* 0x000002000d037824 */ /* 0x000fe200078e0208 */
[----:B------:R-:W-:-:S02]  /*5040*/  F2FP.F16.F32.PACK_AB R114, R117, R116 ;  /* 0x000000747572723e */ /* 0x000fc400000000ff */
[----:B------:R-:W-:Y:S01]  /*5050*/  LOP3.LUT R5, R5, 0xc0, RZ, 0xc0, !PT ;  /* 0x000000c005057812 */ /* 0x000fe200078ec0ff */
[----:B------:R-:W-:Y:S01]  /*5060*/  IMAD R3, R4, 0x20, R3 ;  /* 0x0000002004037824 */ /* 0x000fe200078e0203 */
[----:B------:R-:W-:Y:S02]  /*5070*/  F2FP.F16.F32.PACK_AB R115, R119, R118 ;  /* 0x000000767773723e */ /* 0x000fe400000000ff */
[----:B------:R-:W-:Y:S02]  /*5080*/  LOP3.LUT R2, R5, 0x8, R2, 0xf8, !PT ;  /* 0x0000000805027812 */ /* 0x000fe400078ef802 */
[----:B------:R-:W-:Y:S02]  /*5090*/  SHF.R.U32.HI R5, RZ, 0x3, R5 ;  /* 0x00000003ff057819 */ /* 0x000fe40000011605 */
[----:B------:R-:W-:Y:S02]  /*50a0*/  F2FP.F16.F32.PACK_AB R32, R33, R32 ;  /* 0x000000202120723e */ /* 0x000fe400000000ff */
[----:B------:R-:W-:-:S02]  /*50b0*/  LOP3.LUT R2, R2, R5, RZ, 0x3c, !PT ;  /* 0x0000000502027212 */ /* 0x000fc400078e3cff */
[----:B------:R-:W-:Y:S02]  /*50c0*/  F2FP.F16.F32.PACK_AB R4, R25, R0 ;  /* 0x000000001904723e */ /* 0x000fe400000000ff */
[----:B------:R-:W-:Y:S01]  /*50d0*/  F2FP.F16.F32.PACK_AB R5, R27, R26 ;  /* 0x0000001a1b05723e */ /* 0x000fe200000000ff */
[----:B------:R-:W-:Y:S01]  /*50e0*/  IMAD.IADD R2, R3, 0x1, R2 ;  /* 0x0000000103027824 */ /* 0x000fe200078e0202 */
[----:B------:R-:W-:Y:S01]  /*50f0*/  F2FP.F16.F32.PACK_AB R6, R29, R28 ;  /* 0x0000001c1d06723e */ /* 0x000fe200000000ff */
[----:B------:R-:W-:Y:S01]  /*5100*/  IMAD.MOV.U32 R3, RZ, RZ, 0x20 ;  /* 0x00000020ff037424 */ /* 0x000fe200078e00ff */
[----:B------:R-:W-:Y:S02]  /*5110*/  F2FP.F16.F32.PACK_AB R7, R31, R30 ;  /* 0x0000001e1f07723e */ /* 0x000fe400000000ff */
[----:B------:R-:W-:Y:S01]  /*5120*/  LEA R8, R2, UR6, 0x1 ;  /* 0x0000000602087c11 */ /* 0x000fe2000f8e08ff */
[----:B------:R-:W-:Y:S01]  /*5130*/  IMAD.U32 R2, RZ, RZ, UR4 ;  /* 0x00000004ff027e24 */ /* 0x000fe2000f8e00ff */
[----:B------:R-:W-:-:S02]  /*5140*/  SEL R3, R3, 0xffffffe0, !P0 ;  /* 0xffffffe003037807 */ /* 0x000fc40004000000 */
[----:B------:R-:W-:Y:S01]  /*5150*/  F2FP.F16.F32.PACK_AB R33, R35, R34 ;  /* 0x000000222321723e */ /* 0x000fe200000000ff */
[----:B------:R-:W-:Y:S01]  /*5160*/  STSM.16.M88.4 [R8+0x6000], R72 ;  /* 0x0060004808007844 */ /* 0x000fe20000000200 */
[----:B------:R-:W-:Y:S01]  /*5170*/  IADD3 R9, R3, 0x6000, R8 ;  /* 0x0000600003097810 */ /* 0x000fe20007ffe008 */
[----:B------:R-:W-:Y:S01]  /*5180*/  IMAD.U32 R3, RZ, RZ, UR5 ;  /* 0x00000005ff037e24 */ /* 0x000fe2000f8e00ff */
[----:B------:R-:W-:Y:S01]  /*5190*/  F2FP.F16.F32.PACK_AB R40, R41, R40 ;  /* 0x000000282928723e */ /* 0x000fe200000000ff */
[----:B------:R-:W-:Y:S01]  /*51a0*/  ULDC.64 UR4, c[0x0][0x878] ;  /* 0x00021e0000047ab9 */ /* 0x000fe20000000a00 */
[----:B------:R-:W-:Y:S01]  /*51b0*/  F2FP.F16.F32.PACK_AB R34, R37, R36 ;  /* 0x000000242522723e */ /* 0x000fe200000000ff */
[----:B------:R-:W-:Y:S01]  /*51c0*/  STSM.16.M88.4 [R9], R80 ;  /* 0x0000005009007844 */ /* 0x000fe20000000200 */
[----:B------:R-:W-:Y:S02]  /*51d0*/  F2FP.F16.F32.PACK_AB R35, R39, R38 ;  /* 0x000000262723723e */ /* 0x000fe400000000ff */
[----:B------:R-:W-:Y:S01]  /*51e0*/  F2FP.F16.F32.PACK_AB R41, R43, R42 ;  /* 0x0000002a2b29723e */ /* 0x000fe200000000ff */
[----:B------:R-:W-:Y:S01]  /*51f0*/  STSM.16.M88.4 [R8+0x8000], R88 ;  /* 0x0080005808007844 */ /* 0x000fe20000000200 */
[----:B------:R-:W-:-:S02]  /*5200*/  F2FP.F16.F32.PACK_AB R48, R49, R48 ;  /* 0x000000303130723e */ /* 0x000fc400000000ff */
[----:B------:R-:W-:Y:S01]  /*5210*/  F2FP.F16.F32.PACK_AB R42, R45, R44 ;  /* 0x0000002c2d2a723e */ /* 0x000fe200000000ff */
[----:B------:R-:W-:Y:S01]  /*5220*/  STSM.16.M88.4 [R9+0x2000], R96 ;  /* 0x0020006009007844 */ /* 0x000fe20000000200 */
[----:B------:R-:W-:Y:S02]  /*5230*/  F2FP.F16.F32.PACK_AB R43, R47, R46 ;  /* 0x0000002e2f2b723e */ /* 0x000fe400000000ff */
[----:B------:R-:W-:Y:S01]  /*5240*/  F2FP.F16.F32.PACK_AB R49, R51, R50 ;  /* 0x000000323331723e */ /* 0x000fe200000000ff */
[----:B------:R-:W-:Y:S01]  /*5250*/  STSM.16.M88.4 [R8+0xa000], R104 ;  /* 0x00a0006808007844 */ /* 0x000fe20000000200 */
[----:B------:R-:W-:Y:S02]  /*5260*/  F2FP.F16.F32.PACK_AB R56, R57, R56 ;  /* 0x000000383938723e */ /* 0x000fe400000000ff */
[----:B------:R-:W-:Y:S01]  /*5270*/  F2FP.F16.F32.PACK_AB R50, R53, R52 ;  /* 0x000000343532723e */ /* 0x000fe200000000ff */
[----:B------:R-:W-:Y:S01]  /*5280*/  STSM.16.M88.4 [R9+0x4000], R112 ;  /* 0x0040007009007844 */ /* 0x000fe20000000200 */
[----:B------:R-:W-:-:S02]  /*5290*/  F2FP.F16.F32.PACK_AB R51, R55, R54 ;  /* 0x000000363733723e */ /* 0x000fc400000000ff */
[----:B------:R-:W-:Y:S01]  /*52a0*/  F2FP.F16.F32.PACK_AB R57, R59, R58 ;  /* 0x0000003a3b39723e */ /* 0x000fe200000000ff */
[----:B------:R1:W-:Y:S01]  /*52b0*/  STSM.16.M88.4 [R8], R4 ;  /* 0x0000000408007844 */ /* 0x0003e20000000200 */
[----:B------:R-:W-:Y:S02]  /*52c0*/  F2FP.F16.F32.PACK_AB R64, R65, R64 ;  /* 0x000000404140723e */ /* 0x000fe400000000ff */
[----:B------:R-:W-:Y:S01]  /*52d0*/  F2FP.F16.F32.PACK_AB R58, R61, R60 ;  /* 0x0000003c3d3a723e */ /* 0x000fe200000000ff */
[----:B------:R-:W-:Y:S01]  /*52e0*/  STSM.16.M88.4 [R9+-0x6000], R32 ;  /* 0xffa0002009007844 */ /* 0x000fe20000000200 */
[----:B------:R-:W-:Y:S02]  /*52f0*/  F2FP.F16.F32.PACK_AB R59, R63, R62 ;  /* 0x0000003e3f3b723e */ /* 0x000fe400000000ff */
[----:B------:R-:W-:Y:S01]  /*5300*/  F2FP.F16.F32.PACK_AB R65, R67, R66 ;  /* 0x000000424341723e */ /* 0x000fe200000000ff */
[----:B------:R2:W-:Y:S01]  /*5310*/  STSM.16.M88.4 [R8+0x2000], R40 ;  /* 0x0020002808007844 */ /* 0x0005e20000000200 */
[----:B------:R-:W-:-:S02]  /*5320*/  F2FP.F16.F32.PACK_AB R66, R69, R68 ;  /* 0x000000444542723e */ /* 0x000fc400000000ff */
[----:B------:R-:W-:Y:S01]  /*5330*/  F2FP.F16.F32.PACK_AB R67, R71, R70 ;  /* 0x000000464743723e */ /* 0x000fe200000000ff */
[----:B------:R-:W-:Y:S01]  /*5340*/  STSM.16.M88.4 [R9+-0x4000], R48 ;  /* 0xffc0003009007844 */ /* 0x000fe20000000200 */
[----:B------:R-:W-:-:S03]  /*5350*/  PLOP3.LUT P0, PT, PT, PT, UP0, 0x80, 0x0 ;  /* 0x000000000000781c */ /* 0x000fc60003f0f008 */
[----:B------:R3:W-:Y:S04]  /*5360*/  STSM.16.M88.4 [R8+0x4000], R56 ;  /* 0x0040003808007844 */ /* 0x0007e80000000200 */
[----:B------:R4:W-:Y:S01]  /*5370*/  STSM.16.M88.4 [R9+-0x2000], R64 ;  /* 0xffe0004009007844 */ /* 0x0009e20000000200 */
[----:B------:R-:W-:Y:S01]  /*5380*/  BAR.SYNC.DEFER_BLOCKING 0x1, 0x100 ;  /* 0x0044000000007b1d */ /* 0x000fe20000010000 */
[----:B------:R-:W-:Y:S01]  /*5390*/  UISETP.NE.U32.AND UP1, UPT, UR4, URZ, UPT ;  /* 0x0000003f0400728c */ /* 0x000fe2000bf25070 */
[----:B-1----:R-:W-:-:S04]  /*53a0*/  LEA.HI R6, R11, R10, RZ, 0x2 ;  /* 0x0000000a0b067211 */ /* 0x002fc800078f10ff */
[----:B------:R-:W-:Y:S02]  /*53b0*/  ULDC UR7, c[0x0][0x808] ;  /* 0x0002020000077ab9 */ /* 0x000fe40000000800 */
[----:B--2---:R-:W1:Y:S01]  /*53c0*/  LDC.64 R40, c[0x0][0x850] ;  /* 0x00021400ff287b82 */ /* 0x004e620000000a00 */
[----:B------:R-:W2:Y:S01]  /*53d0*/  @P0 LDG.E R12, desc[UR46][R2.64] ;  /* 0x0000002e020c0981 */ /* 0x000ea2000c1e1900 */
[----:B------:R-:W-:Y:S01]  /*53e0*/  UISETP.NE.AND.EX UP1, UPT, UR5, URZ, UPT, UP1 ;  /* 0x0000003f0500728c */ /* 0x000fe2000bf25310 */
[----:B------:R-:W-:Y:S01]  /*53f0*/  IMAD.U32 R0, RZ, RZ, UR7 ;  /* 0x00000007ff007e24 */ /* 0x000fe2000f8e00ff */
[----:B---3--:R-:W-:-:S04]  /*5400*/  LEA.HI R8, R11, R10, RZ, 0x3 ;  /* 0x0000000a0b087211 */ /* 0x008fc800078f18ff */
[----:B------:R-:W-:-:S05]  /*5410*/  PLOP3.LUT P1, PT, PT, PT, UP1, 0x80, 0x0 ;  /* 0x000000000000781c */ /* 0x000fca0003f2f018 */
[----:B------:R-:W-:Y:S02]  /*5420*/  @UP1 ULDC.64 UR4, c[0x0][0x878] ;  /* 0x00021e0000041ab9 */ /* 0x000fe40000000a00 */
[----:B------:R-:W-:Y:S01]  /*5430*/  @UP1 UIMAD.WIDE UR4, UR36, 0x4, UR4 ;  /* 0x00000004240418a5 */ /* 0x000fe2000f8e0204 */
[----:B------:R-:W-:Y:S01]  /*5440*/  LOP3.LUT R7, R6, 0x1ffffffc, RZ, 0xc0, !PT ;  /* 0x1ffffffc06077812 */ /* 0x000fe200078ec0ff */
[----:B------:R-:W3:Y:S01]  /*5450*/  S2R R59, SR_CTAID.X ;  /* 0x00000000003b7919 */ /* 0x000ee20000002500 */
[----:B------:R-:W-:Y:S01]  /*5460*/  SHF.R.S32.HI R43, RZ, 0x2, R6 ;  /* 0x00000002ff2b7819 */ /* 0x000fe20000011406 */
[----:B------:R-:W-:Y:S02]  /*5470*/  IMAD.SHL.U32 R8, R8, 0x8, RZ ;  /* 0x0000000808087824 */ /* 0x000fe400078e00ff */
[----:B------:R-:W-:Y:S02]  /*5480*/  IMAD.U32 R4, RZ, RZ, UR4 ;  /* 0x00000004ff047e24 */ /* 0x000fe4000f8e00ff */
[----:B------:R-:W-:Y:S01]  /*5490*/  IMAD.U32 R5, RZ, RZ, UR5 ;  /* 0x00000005ff057e24 */ /* 0x000fe2000f8e00ff */
[----:B------:R-:W-:Y:S01]  /*54a0*/  LEA.HI R6, R6, R43, RZ, 0x1 ;  /* 0x0000002b06067211 */ /* 0x000fe200078f08ff */
[----:B------:R-:W-:-:S03]  /*54b0*/  IMAD.IADD R7, R10, 0x1, -R7 ;  /* 0x000000010a077824 */ /* 0x000fc600078e0a07 */
[----:B------:R4:W5:Y:S01]  /*54c0*/  @P1 LDG.E R0, desc[UR46][R4.64] ;  /* 0x0000002e04001981 */ /* 0x000962000c1e1900 */
[----:B------:R-:W-:Y:S01]  /*54d0*/  IMAD.SHL.U32 R52, R7, 0x8, RZ ;  /* 0x0000000807347824 */ /* 0x000fe200078e00ff */
[----:B------:R-:W-:Y:S01]  /*54e0*/  LOP3.LUT R6, R6, 0x3fffffe, RZ, 0xc0, !PT ;  /* 0x03fffffe06067812 */ /* 0x000fe200078ec0ff */
[----:B------:R-:W-:Y:S01]  /*54f0*/  UMOV UR4, URZ ;  /* 0x0000003f00047c82 */ /* 0x000fe20008000000 */
[----:B------:R-:W-:Y:S01]  /*5500*/  UMOV UR5, URZ ;  /* 0x0000003f00057c82 */ /* 0x000fe20008000000 */
[----:B------:R-:W1:Y:S02]  /*5510*/  S2UR UR10, SR_CTAID.Y ;  /* 0x00000000000a79c3 */ /* 0x000e640000002600 */
[----:B------:R-:W-:Y:S01]  /*5520*/  IMAD.IADD R6, R43, 0x1, -R6 ;  /* 0x000000012b067824 */ /* 0x000fe200078e0a06 */
[----:B----4-:R-:W-:-:S04]  /*5530*/  LOP3.LUT R5, R8, 0xc0, RZ, 0xc0, !PT ;  /* 0x000000c008057812 */ /* 0x010fc800078ec0ff */
[----:B------:R-:W-:Y:S02]  /*5540*/  SHF.R.U32.HI R4, RZ, 0x3, R5 ;  /* 0x00000003ff047819 */ /* 0x000fe40000011605 */
[----:B------:R-:W-:-:S04]  /*5550*/  LOP3.LUT R5, R5, 0x18, R52, 0xf8, !PT ;  /* 0x0000001805057812 */ /* 0x000fc800078ef834 */
[----:B------:R-:W-:Y:S01]  /*5560*/  LOP3.LUT R4, R5, R4, RZ, 0x3c, !PT ;  /* 0x0000000405047212 */ /* 0x000fe200078e3cff */
[----:B------:R-:W-:-:S04]  /*5570*/  IMAD R5, R13, 0x8, R6 ;  /* 0x000000080d057824 */ /* 0x000fc800078e0206 */
[----:B------:R-:W-:Y:S01]  /*5580*/  IMAD.U32 R4, R5, 0x20, R4 ;  /* 0x0000002005047824 */ /* 0x000fe200078e0004 */
[----:B--2---:R-:W-:-:S13]  /*5590*/  @P0 R2UR UR7, R12 ;  /* 0x000000000c0702ca */ /* 0x004fda00000e0000 */
[----:B------:R-:W-:Y:S02]  /*55a0*/  @UP0 USHF.R.S32.HI UR8, URZ, 0x1f, UR7 ;  /* 0x0000001f3f080899 */ /* 0x000fe40008011407 */
[----:B------:R-:W-:-:S05]  /*55b0*/  @UP0 UMOV UR4, UR7 ;  /* 0x0000000700040c82 */ /* 0x000fca0008000000 */
[----:B------:R-:W-:Y:S01]  /*55c0*/  @UP0 UMOV UR5, UR8 ;  /* 0x0000000800050c82 */ /* 0x000fe20008000000 */
[----:B-1-3--:R-:W-:Y:S05]  /*55d0*/  @P1 BRA `(.L_x_506) ;  /* 0x0000000000101947 */ /* 0x00afea0003800000 */
[----:B------:R-:W-:Y:S05]  /*55e0*/  @!P0 BRA `(.L_x_506) ;  /* 0x00000000000c8947 */ /* 0x000fea0003800000 */
[----:B------:R-:W2:Y:S04]  /*55f0*/  LDG.E R5, desc[UR46][R2.64] ;  /* 0x0000002e02057981 */ /* 0x000ea8000c1e1900 */
[----:B-----5:R-:W2:Y:S02]  /*5600*/  LDG.E R0, desc[UR46][R2.64+0x4] ;  /* 0x0000042e02007981 */ /* 0x020ea4000c1e1900 */
[----:B--2---:R-:W-:-:S07]  /*5610*/  IMAD.IADD R0, R0, 0x1, -R5 ;  /* 0x0000000100007824 */ /* 0x004fce00078e0a05 */
.L_x_506:
[----:B------:R-:W-:Y:S01]  /*5620*/  LEA R54, R4, UR6, 0x1 ;  /* 0x0000000604367c11 */ /* 0x000fe2000f8e08ff */
[----:B------:R-:W-:Y:S01]  /*5630*/  USHF.R.S32.HI UR7, URZ, 0x1f, UR10 ;  /* 0x0000001f3f077899 */ /* 0x000fe2000801140a */
[----:B------:R-:W1:Y:S01]  /*5640*/  LDC.64 R64, c[0x0][0x820] ;  /* 0x00020800ff407b82 */ /* 0x000e620000000a00 */
[----:B-----5:R-:W-:Y:S01]  /*5650*/  IMAD R0, R59, -0x80, R0 ;  /* 0xffffff803b007824 */ /* 0x020fe200078e0200 */
[----:B------:R-:W-:Y:S01]  /*5660*/  USHF.R.S32.HI UR6, URZ, 0x1f, UR36 ;  /* 0x0000001f3f067899 */ /* 0x000fe20008011424 */
[----:B------:R2:W3:Y:S01]  /*5670*/  LDS.128 R28, [R54+0x7000] ;  /* 0x00700000361c7984 */ /* 0x0004e20000000c00 */
[----:B------:R-:W-:Y:S01]  /*5680*/  SHF.R.S32.HI R53, RZ, 0x1f, R52 ;  /* 0x0000001fff357819 */ /* 0x000fe20000011434 */
[----:B------:R-:W-:Y:S01]  /*5690*/  IMAD R2, R40, UR7, RZ ;  /* 0x0000000728027c24 */ /* 0x000fe2000f8e02ff */
[----:B------:R-:W-:Y:S01]  /*56a0*/  VIMNMX R0, R0, 0x80, PT ;  /* 0x0000008000007848 */ /* 0x000fe20003fe0100 */
[----:B------:R2:W4:Y:S01]  /*56b0*/  LDS.128 R32, [R54+0x9000] ;  /* 0x0090000036207984 */ /* 0x0005220000000c00 */
[----:B------:R-:W-:Y:S01]  /*56c0*/  USEL UR6, UR6, URZ, !UP0 ;  /* 0x0000003f06067287 */ /* 0x000fe2000c000000 */
[----:B------:R-:W-:Y:S01]  /*56d0*/  IMAD R3, R41, UR10, R2 ;  /* 0x0000000a29037c24 */ /* 0x000fe2000f8e0202 */
[----:B------:R-:W-:Y:S01]  /*56e0*/  ULDC.64 UR8, c[0x0][0x858] ;  /* 0x0002160000087ab9 */ /* 0x000fe20000000a00 */
[----:B------:R2:W2:Y:S01]  /*56f0*/  LDS.128 R36, [R54+0xb000] ;  /* 0x00b0000036247984 */ /* 0x0004a20000000c00 */
[C---:B------:R-:W-:Y:S01]  /*5700*/  VIADD R2, R43.reuse, 0x40 ;  /* 0x000000402b027836 */ /* 0x040fe20000000000 */
[-C--:B------:R-:W-:Y:S01]  /*5710*/  ISETP.GE.AND P1, PT, R43, R0.reuse, PT ;  /* 0x000000002b00720c */ /* 0x080fe20003f26270 */
[----:B------:R-:W-:Y:S01]  /*5720*/  IMAD.WIDE.U32 R40, R40, UR10, R52 ;  /* 0x0000000a28287c25 */ /* 0x000fe2000f8e0034 */
[----:B------:R1:W2:Y:S01]  /*5730*/  LDS.128 R16, [R54] ;  /* 0x0000000036107984 */ /* 0x0002a20000000c00 */
[----:B------:R-:W-:Y:S01]  /*5740*/  USEL UR36, UR36, URZ, !UP0 ;  /* 0x0000003f24247287 */ /* 0x000fe2000c000000 */
[----:B------:R-:W-:Y:S01]  /*5750*/  ISETP.GE.AND P0, PT, R2, R0, PT ;  /* 0x000000000200720c */ /* 0x000fe20003f06270 */
[----:B------:R-:W-:Y:S01]  /*5760*/  IMAD.IADD R41, R41, 0x1, R3 ;  /* 0x0000000129297824 */ /* 0x000fe200078e0203 */
[----:B------:R1:W2:Y:S01]  /*5770*/  LDS.128 R20, [R54+0x2000] ;  /* 0x0020000036147984 */ /* 0x0002a20000000c00 */
[----:B------:R-:W-:Y:S01]  /*5780*/  IADD3 R2, P2, R43, UR4, RZ ;  /* 0x000000042b027c10 */ /* 0x000fe2000ff5e0ff */
[----:B------:R-:W-:-:S02]  /*5790*/  UIMAD UR4, UR6, UR8, URZ ;  /* 0x00000008060472a4 */ /* 0x000fc4000f8e023f */
[----:B------:R-:W-:Y:S01]  /*57a0*/  IMAD.U32 R61, RZ, RZ, UR8 ;  /* 0x00000008ff3d7e24 */ /* 0x000fe2000f8e00ff */
[----:B------:R1:W2:Y:S01]  /*57b0*/  LDS.128 R24, [R54+0x4000] ;  /* 0x0040000036187984 */ /* 0x0002a20000000c00 */
[----:B------:R-:W-:Y:S01]  /*57c0*/  LEA.HI.X.SX32 R3, R43, UR5, 0x1, P2 ;  /* 0x000000052b037c11 */ /* 0x000fe200090f0eff */
[----:B------:R-:W-:Y:S02]  /*57d0*/  UIMAD UR4, UR36, UR9, UR4 ;  /* 0x00000009240472a4 */ /* 0x000fe4000f8e0204 */
[----:B------:R-:W-:Y:S01]  /*57e0*/  IMAD.WIDE.U32 R60, R61, UR36, R40 ;  /* 0x000000243d3c7c25 */ /* 0x000fe2000f8e0028 */
[----:B------:R1:W2:Y:S01]  /*57f0*/  LDS.128 R4, [R54+0x1000] ;  /* 0x0010000036047984 */ /* 0x0002a20000000c00 */
[----:B------:R-:W-:Y:S02]  /*5800*/  BSSY B0, `(.L_x_507) ;  /* 0x000001e000007945 */ /* 0x000fe40003800000 */
[----:B-1----:R-:W-:Y:S01]  /*5810*/  IMAD R0, R64, UR7, RZ ;  /* 0x0000000740007c24 */ /* 0x002fe2000f8e02ff */
[----:B------:R1:W1:Y:S01]  /*5820*/  LDS.128 R8, [R54+0x3000] ;  /* 0x0030000036087984 */ /* 0x0002620000000c00 */
[----:B------:R-:W-:-:S02]  /*5830*/  VIADD R55, R61, UR4 ;  /* 0x000000043d377c36 */ /* 0x000fc40008000000 */
[----:B------:R-:W-:Y:S01]  /*5840*/  IMAD.WIDE.U32 R56, R64, UR10, R52 ;  /* 0x0000000a40387c25 */ /* 0x000fe2000f8e0034 */
[----:B------:R1:W1:Y:S03]  /*5850*/  LDS.128 R12, [R54+0x5000] ;  /* 0x00500000360c7984 */ /* 0x0002660000000c00 */
[----:B------:R-:W-:-:S04]  /*5860*/  IMAD.WIDE R58, R59, 0x80, R2 ;  /* 0x000000803b3a7825 */ /* 0x000fc800078e0202 */
[----:B------:R-:W-:Y:S02]  /*5870*/  IMAD R65, R65, UR10, R0 ;  /* 0x0000000a41417c24 */ /* 0x000fe4000f8e0200 */
[----:B------:R-:W-:Y:S01]  /*5880*/  VIADD R64, R52, 0x20 ;  /* 0x0000002034407836 */ /* 0x000fe20000000000 */
[----:B---34-:R-:W-:Y:S06]  /*5890*/  @P1 BRA `(.L_x_508) ;  /* 0x0000000000501947 */ /* 0x018fec0003800000 */
[----:B------:R-:W-:Y:S01]  /*58a0*/  ULDC UR4, c[0x0][0x83c] ;  /* 0x00020f0000047ab9 */ /* 0x000fe20000000800 */
[----:B------:R-:W3:Y:S01]  /*58b0*/  LDS.128 R40, [R54+0x8000] ;  /* 0x0080000036287984 */ /* 0x000ee20000000c00 */
[C---:B------:R-:W-:Y:S01]  /*58c0*/  ISETP.GE.AND P2, PT, R52.reuse, UR4, PT ;  /* 0x0000000434007c0c */ /* 0x040fe2000bf46270 */
[----:B------:R-:W-:Y:S01]  /*58d0*/  ULDC.64 UR8, c[0x0][0x848] ;  /* 0x0002120000087ab9 */ /* 0x000fe20000000a00 */
[----:B------:R-:W-:Y:S01]  /*58e0*/  VIADD R0, R52, 0x40 ;  /* 0x0000004034007836 */ /* 0x000fe20000000000 */
[----:B------:R-:W4:Y:S01]  /*58f0*/  LDS.128 R44, [R54+0xa000] ;  /* 0x00a00000362c7984 */ /* 0x000f220000000c00 */
[----:B------:R-:W-:Y:S01]  /*5900*/  IMAD R63, R59, UR8, RZ ;  /* 0x000000083b3f7c24 */ /* 0x000fe2000f8e02ff */
[----:B------:R-:W-:Y:S02]  /*5910*/  ISETP.GE.AND P3, PT, R64, UR4, PT ;  /* 0x0000000440007c0c */ /* 0x000fe4000bf66270 */
[----:B------:R-:W-:Y:S01]  /*5920*/  ISETP.GE.AND P4, PT, R0, UR4, PT ;  /* 0x0000000400007c0c */ /* 0x000fe2000bf86270 */
[----:B------:R-:W-:-:S05]  /*5930*/  IMAD R63, R58, UR9, R63 ;  /* 0x000000093a3f7c24 */ /* 0x000fca000f8e023f */
[----:B------:R1:W5:Y:S02]  /*5940*/  @!P2 LDS.128 R48, [R54+0x6000] ;  /* 0x006000003630a984 */ /* 0x0003640000000c00 */
[----:B-12---:R-:W-:-:S04]  /*5950*/  IMAD.MOV.U32 R54, RZ, RZ, R60 ;  /* 0x000000ffff367224 */ /* 0x006fc800078e003c */
[----:B------:R-:W-:Y:S01]  /*5960*/  IMAD.WIDE.U32 R2, R58, UR8, R54 ;  /* 0x000000083a027c25 */ /* 0x000fe2000f8e0036 */
[----:B------:R-:W-:-:S03]  /*5970*/  ULDC.64 UR8, c[0x0][0x830] ;  /* 0x00020c0000087ab9 */ /* 0x000fc60000000a00 */
[----:B------:R-:W-:Y:S01]  /*5980*/  IMAD.IADD R3, R3, 0x1, R63 ;  /* 0x0000000103037824 */ /* 0x000fe200078e023f */
[----:B------:R-:W-:-:S04]  /*5990*/  LEA R62, P5, R2, UR8, 0x1 ;  /* 0x00000008023e7c11 */ /* 0x000fc8000f8a08ff */
[----:B------:R-:W-:-:S05]  /*59a0*/  LEA.HI.X R63, R2, UR9, R3, 0x1, P5 ;  /* 0x00000009023f7c11 */ /* 0x000fca000a8f0c03 */
[----:B---3--:R3:W-:Y:S04]  /*59b0*/  @!P3 STG.E.128 desc[UR46][R62.64+0x40], R40 ;  /* 0x000040283e00b986 */ /* 0x0087e8000c101d2e */
[----:B----4-:R3:W-:Y:S04]  /*59c0*/  @!P4 STG.E.128 desc[UR46][R62.64+0x80], R44 ;  /* 0x0000802c3e00c986 */ /* 0x0107e8000c101d2e */
[----:B-----5:R3:W-:Y:S02]  /*59d0*/  @!P2 STG.E.128 desc[UR46][R62.64], R48 ;  /* 0x000000303e00a986 */ /* 0x0207e4000c101d2e */
.L_x_508:
[----:B------:R-:W-:Y:S05]  /*59e0*/  BSYNC B0 ;  /* 0x0000000000007941 */ /* 0x000fea0003800000 */
.L_x_507:
[----:B------:R-:W-:Y:S04]  /*59f0*/  BSSY B0, `(.L_x_509) ;  /* 0x0000016000007945 */ /* 0x000fe80003800000 */
[----:B------:R-:W-:Y:S05]  /*5a00*/  @P0 BRA `(.L_x_510) ;  /* 0x0000000000500947 */ /* 0x000fea0003800000 */
[----:B---3--:R-:W-:Y:S01]  /*5a10*/  IADD3 R41, P2, R58, 0x40, RZ ;  /* 0x000000403a297810 */ /* 0x008fe20007f5e0ff */
[----:B------:R-:W-:Y:S01]  /*5a20*/  ULDC.64 UR8, c[0x0][0x848] ;  /* 0x0002120000087ab9 */ /* 0x000fe20000000a00 */
[----:B------:R-:W-:Y:S01]  /*5a30*/  IMAD.MOV.U32 R2, RZ, RZ, R60 ;  /* 0x000000ffff027224 */ /* 0x000fe200078e003c */
[----:B------:R-:W-:Y:S01]  /*5a40*/  ULDC UR4, c[0x0][0x83c] ;  /* 0x00020f0000047ab9 */ /* 0x000fe20000000800 */
[----:B------:R-:W-:Y:S01]  /*5a50*/  IMAD.MOV.U32 R3, RZ, RZ, R55 ;  /* 0x000000ffff037224 */ /* 0x000fe200078e0037 */
[----:B------:R-:W-:Y:S01]  /*5a60*/  ISETP.GE.AND P3, PT, R52, UR4, PT ;  /* 0x0000000434007c0c */ /* 0x000fe2000bf66270 */
[----:B------:R-:W-:Y:S01]  /*5a70*/  IMAD.X R0, RZ, RZ, R59, P2 ;  /* 0x000000ffff007224 */ /* 0x000fe200010e063b */
[----:B------:R-:W-:Y:S01]  /*5a80*/  ISETP.GE.AND P4, PT, R64, UR4, PT ;  /* 0x0000000440007c0c */ /* 0x000fe2000bf86270 */
[----:B------:R-:W-:Y:S02]  /*5a90*/  VIADD R40, R52, 0x40 ;  /* 0x0000004034287836 */ /* 0x000fe40000000000 */
[----:B------:R-:W-:-:S02]  /*5aa0*/  IMAD R0, R0, UR8, RZ ;  /* 0x0000000800007c24 */ /* 0x000fc4000f8e02ff */
[----:B------:R-:W-:Y:S01]  /*5ab0*/  IMAD.WIDE.U32 R2, R41, UR8, R2 ;  /* 0x0000000829027c25 */ /* 0x000fe2000f8e0002 */
[----:B------:R-:W-:-:S03]  /*5ac0*/  ISETP.GE.AND P5, PT, R40, UR4, PT ;  /* 0x0000000428007c0c */ /* 0x000fc6000bfa6270 */
[----:B------:R-:W-:Y:S01]  /*5ad0*/  IMAD R41, R41, UR9, R0 ;  /* 0x0000000929297c24 */ /* 0x000fe2000f8e0200 */
[----:B------:R-:W-:Y:S02]  /*5ae0*/  ULDC.64 UR8, c[0x0][0x830] ;  /* 0x00020c0000087ab9 */ /* 0x000fe40000000a00 */
[----:B------:R-:W-:Y:S01]  /*5af0*/  LEA R40, P2, R2, UR8, 0x1 ;  /* 0x0000000802287c11 */ /* 0x000fe2000f8408ff */
[----:B------:R-:W-:-:S05]  /*5b00*/  IMAD.IADD R3, R3, 0x1, R41 ;  /* 0x0000000103037824 */ /* 0x000fca00078e0229 */
[----:B------:R-:W-:-:S05]  /*5b10*/  LEA.HI.X R41, R2, UR9, R3, 0x1, P2 ;  /* 0x0000000902297c11 */ /* 0x000fca00090f0c03 */
[----:B------:R4:W-:Y:S04]  /*5b20*/  @!P3 STG.E.128 desc[UR46][R40.64], R28 ;  /* 0x0000001c2800b986 */ /* 0x0009e8000c101d2e */
[----:B------:R4:W-:Y:S04]  /*5b30*/  @!P4 STG.E.128 desc[UR46][R40.64+0x40], R32 ;  /* 0x000040202800c986 */ /* 0x0009e8000c101d2e */
[----:B--2---:R4:W-:Y:S02]  /*5b40*/  @!P5 STG.E.128 desc[UR46][R40.64+0x80], R36 ;  /* 0x000080242800d986 */ /* 0x0049e4000c101d2e */
.L_x_510:
[----:B------:R-:W-:Y:S05]  /*5b50*/  BSYNC B0 ;  /* 0x0000000000007941 */ /* 0x000fea0003800000 */
.L_x_509:
[----:B------:R-:W-:Y:S01]  /*5b60*/  ULDC.64 UR8, c[0x0][0x828] ;  /* 0x00020a0000087ab9 */ /* 0x000fe20000000a00 */
[----:B------:R-:W-:Y:S01]  /*5b70*/  IMAD.IADD R57, R57, 0x1, R65 ;  /* 0x0000000139397824 */ /* 0x000fe200078e0241 */
[----:B------:R-:W-:Y:S02]  /*5b80*/  UIMAD UR4, UR6, UR8, URZ ;  /* 0x00000008060472a4 */ /* 0x000fe4000f8e023f */
[----:B------:R-:W-:Y:S01]  /*5b90*/  IMAD.U32 R3, RZ, RZ, UR8 ;  /* 0x00000008ff037e24 */ /* 0x000fe2000f8e00ff */
[----:B------:R-:W-:Y:S01]  /*5ba0*/  BSSY B0, `(.L_x_511) ;  /* 0x0000016000007945 */ /* 0x000fe20003800000 */
[----:B------:R-:W-:Y:S02]  /*5bb0*/  UIMAD UR4, UR36, UR9, UR4 ;  /* 0x00000009240472a4 */ /* 0x000fe4000f8e0204 */
[----:B------:R-:W-:-:S04]  /*5bc0*/  IMAD.WIDE.U32 R56, R3, UR36, R56 ;  /* 0x0000002403387c25 */ /* 0x000fc8000f8e0038 */
[----:B----4-:R-:W-:Y:S01]  /*5bd0*/  VIADD R29, R57, UR4 ;  /* 0x00000004391d7c36 */ /* 0x010fe20008000000 */
[----:B------:R-:W-:Y:S06]  /*5be0*/  @P1 BRA `(.L_x_512) ;  /* 0x0000000000441947 */ /* 0x000fec0003800000 */
[----:B------:R-:W-:Y:S01]  /*5bf0*/  ULDC.64 UR6, c[0x0][0x818] ;  /* 0x0002060000067ab9 */ /* 0x000fe20000000a00 */
[C---:B------:R-:W-:Y:S01]  /*5c00*/  VIADD R0, R52.reuse, 0x40 ;  /* 0x0000004034007836 */ /* 0x040fe20000000000 */
[----:B------:R-:W-:Y:S01]  /*5c10*/  ULDC UR4, c[0x0][0x80c] ;  /* 0x0002030000047ab9 */ /* 0x000fe20000000800 */
[----:B------:R-:W-:Y:S01]  /*5c20*/  IMAD R31, R59, UR6, RZ ;  /* 0x000000063b1f7c24 */ /* 0x000fe2000f8e02ff */
[----:B------:R-:W-:Y:S01]  /*5c30*/  ISETP.GE.AND P1, PT, R52, UR4, PT ;  /* 0x0000000434007c0c */ /* 0x000fe2000bf26270 */
[----:B------:R-:W-:Y:S01]  /*5c40*/  IMAD.MOV.U32 R28, RZ, RZ, R56 ;  /* 0x000000ffff1c7224 */ /* 0x000fe200078e0038 */
[----:B------:R-:W-:Y:S01]  /*5c50*/  ISETP.GE.AND P3, PT, R0, UR4, PT ;  /* 0x0000000400007c0c */ /* 0x000fe2000bf66270 */
[----:B------:R-:W-:Y:S01]  /*5c60*/  IMAD R31, R58, UR7, R31 ;  /* 0x000000073a1f7c24 */ /* 0x000fe2000f8e021f */
[----:B------:R-:W-:Y:S01]  /*5c70*/  ISETP.GE.AND P2, PT, R64, UR4, PT ;  /* 0x0000000440007c0c */ /* 0x000fe2000bf46270 */
[----:B------:R-:W-:Y:S01]  /*5c80*/  IMAD.WIDE.U32 R2, R58, UR6, R28 ;  /* 0x000000063a027c25 */ /* 0x000fe2000f8e001c */
[----:B------:R-:W-:-:S03]  /*5c90*/  ULDC.64 UR6, c[0x0][0x800] ;  /* 0x0002000000067ab9 */ /* 0x000fc60000000a00 */
[----:B------:R-:W-:Y:S01]  /*5ca0*/  IMAD.IADD R3, R3, 0x1, R31 ;  /* 0x0000000103037824 */ /* 0x000fe200078e021f */
[----:B------:R-:W-:-:S04]  /*5cb0*/  LEA R30, P4, R2, UR6, 0x1 ;  /* 0x00000006021e7c11 */ /* 0x000fc8000f8808ff */
[----:B------:R-:W-:-:S05]  /*5cc0*/  LEA.HI.X R31, R2, UR7, R3, 0x1, P4 ;  /* 0x00000007021f7c11 */ /* 0x000fca000a0f0c03 */
[----:B--2---:R4:W-:Y:S04]  /*5cd0*/  @!P1 STG.E.128 desc[UR46][R30.64], R16 ;  /* 0x000000101e009986 */ /* 0x0049e8000c101d2e */
[----:B------:R4:W-:Y:S04]  /*5ce0*/  @!P2 STG.E.128 desc[UR46][R30.64+0x40], R20 ;  /* 0x000040141e00a986 */ /* 0x0009e8000c101d2e */
[----:B------:R4:W-:Y:S02]  /*5cf0*/  @!P3 STG.E.128 desc[UR46][R30.64+0x80], R24 ;  /* 0x000080181e00b986 */ /* 0x0009e4000c101d2e */
.L_x_512:
[----:B------:R-:W-:Y:S05]  /*5d00*/  BSYNC B0 ;  /* 0x0000000000007941 */ /* 0x000fea0003800000 */
.L_x_511:
[----:B------:R-:W-:Y:S05]  /*5d10*/  @P0 BRA `(.L_x_480) ;  /* 0x0000004400140947 */ /* 0x000fea0003800000 */
[----:B--2-4-:R-:W-:Y:S01]  /*5d20*/  IADD3 R17, P0, R58, 0x40, RZ ;  /* 0x000000403a117810 */ /* 0x014fe20007f1e0ff */
[----:B------:R-:W-:Y:S01]  /*5d30*/  ULDC.64 UR6, c[0x0][0x818] ;  /* 0x0002060000067ab9 */ /* 0x000fe20000000a00 */
[----:B------:R-:W-:Y:S01]  /*5d40*/  IMAD.MOV.U32 R2, RZ, RZ, R56 ;  /* 0x000000ffff027224 */ /* 0x000fe200078e0038 */
[----:B------:R-:W-:Y:S01]  /*5d50*/  ULDC UR4, c[0x0][0x80c] ;  /* 0x0002030000047ab9 */ /* 0x000fe20000000800 */
[----:B------:R-:W-:Y:S01]  /*5d60*/  IMAD.MOV.U32 R3, RZ, RZ, R29 ;  /* 0x000000ffff037224 */ /* 0x000fe200078e001d */
[----:B------:R-:W-:Y:S01]  /*5d70*/  ISETP.GE.AND P1, PT, R52, UR4, PT ;  /* 0x0000000434007c0c */ /* 0x000fe2000bf26270 */
[----:B------:R-:W-:Y:S01]  /*5d80*/  IMAD.X R0, RZ, RZ, R59, P0 ;  /* 0x000000ffff007224 */ /* 0x000fe200000e063b */
[----:B------:R-:W-:Y:S01]  /*5d90*/  ISETP.GE.AND P2, PT, R64, UR4, PT ;  /* 0x0000000440007c0c */ /* 0x000fe2000bf46270 */
[----:B------:R-:W-:-:S04]  /*5da0*/  IMAD.WIDE.U32 R2, R17, UR6, R2 ;  /* 0x0000000611027c25 */ /* 0x000fc8000f8e0002 */
[----:B------:R-:W-:Y:S02]  /*5db0*/  IMAD R0, R0, UR6, RZ ;  /* 0x0000000600007c24 */ /* 0x000fe4000f8e02ff */
[----:B------:R-:W-:Y:S02]  /*5dc0*/  VIADD R52, R52, 0x40 ;  /* 0x0000004034347836 */ /* 0x000fe40000000000 */
[----:B------:R-:W-:Y:S01]  /*5dd0*/  IMAD R17, R17, UR7, R0 ;  /* 0x0000000711117c24 */ /* 0x000fe2000f8e0200 */
[----:B------:R-:W-:Y:S02]  /*5de0*/  ULDC.64 UR6, c[0x0][0x800] ;  /* 0x0002000000067ab9 */ /* 0x000fe40000000a00 */
[----:B------:R-:W-:Y:S01]  /*5df0*/  LEA R16, P0, R2, UR6, 0x1 ;  /* 0x0000000602107c11 */ /* 0x000fe2000f8008ff */
[----:B------:R-:W-:-:S05]  /*5e00*/  IMAD.IADD R3, R3, 0x1, R17 ;  /* 0x0000000103037824 */ /* 0x000fca00078e0211 */
[----:B------:R-:W-:Y:S02]  /*5e10*/  LEA.HI.X R17, R2, UR7, R3, 0x1, P0 ;  /* 0x0000000702117c11 */ /* 0x000fe400080f0c03 */
[----:B------:R-:W-:-:S03]  /*5e20*/  ISETP.GE.AND P0, PT, R52, UR4, PT ;  /* 0x0000000434007c0c */ /* 0x000fc6000bf06270 */
[----:B------:R2:W-:Y:S04]  /*5e30*/  @!P1 STG.E.128 desc[UR46][R16.64], R4 ;  /* 0x0000000410009986 */ /* 0x0005e8000c101d2e */
[----:B-1----:R2:W-:Y:S06]  /*5e40*/  @!P2 STG.E.128 desc[UR46][R16.64+0x40], R8 ;  /* 0x000040081000a986 */ /* 0x0025ec000c101d2e */
[----:B------:R-:W-:Y:S05]  /*5e50*/  @P0 BRA `(.L_x_480) ;  /* 0x0000004000c40947 */ /* 0x000fea0003800000 */
[----:B------:R1:W-:Y:S01]  /*5e60*/  STG.E.128 desc[UR46][R16.64+0x80], R12 ;  /* 0x0000800c10007986 */ /* 0x0003e2000c101d2e */
[----:B------:R-:W-:Y:S05]  /*5e70*/  BRA `(.L_x_480) ;  /* 0x0000004000bc7947 */ /* 0x000fea0003800000 */
.L_x_505:
[----:B------:R-:W-:Y:S01]  /*5e80*/  ULDC.64 UR4, c[0x0][0x870] ;  /* 0x00021c0000047ab9 */ /* 0x000fe20000000a00 */
[----:B------:R-:W2:Y:S01]  /*5e90*/  S2R R6, SR_TID.X ;  /* 0x0000000000067919 */ /* 0x000ea20000002100 */
[----:B------:R-:W-:Y:S01]  /*5ea0*/  UISETP.NE.U32.AND UP0, UPT, UR4, URZ, UPT ;  /* 0x0000003f0400728c */ /* 0x000fe2000bf05070 */
[----:B------:R-:W3:Y:S03]  /*5eb0*/  S2UR UR8, SR_CTAID.Y ;  /* 0x00000000000879c3 */ /* 0x000ee60000002600 */
[----:B------:R-:W-:-:S03]  /*5ec0*/  UISETP.NE.AND.EX UP0, UPT, UR5, URZ, UPT, UP0 ;  /* 0x0000003f0500728c */ /* 0x000fc6000bf05300 */
[----:B------:R-:W-:Y:S02]  /*5ed0*/  ULDC.64 UR4, c[0x0][0x870] ;  /* 0x00021c0000047ab9 */ /* 0x000fe40000000a00 */
[----:B------:R-:W-:Y:S01]  /*5ee0*/  UIMAD.WIDE UR4, UR36, 0x4, UR4 ;  /* 0x00000004240478a5 */ /* 0x000fe2000f8e0204 */
[----:B------:R-:W-:Y:S01]  /*5ef0*/  PLOP3.LUT P0, PT, PT, PT, UP0, 0x80, 0x0 ;  /* 0x000000000000781c */ /* 0x000fe20003f0f008 */
[----:B------:R-:W-:Y:S01]  /*5f00*/  ULDC UR6, c[0x0][0x808] ;  /* 0x0002020000067ab9 */ /* 0x000fe20000000800 */
[----:B------:R-:W4:Y:S01]  /*5f10*/  S2R R7, SR_CTAID.X ;  /* 0x0000000000077919 */ /* 0x000f220000002500 */
[----:B------:R-:W4:Y:S02]  /*5f20*/  LDC.64 R12, c[0x0][0x820] ;  /* 0x00020800ff0c7b82 */ /* 0x000f240000000a00 */
[----:B------:R-:W-:Y:S02]  /*5f30*/  IMAD.U32 R2, RZ, RZ, UR4 ;  /* 0x00000004ff027e24 */ /* 0x000fe4000f8e00ff */
[----:B------:R-:W-:Y:S01]  /*5f40*/  IMAD.U32 R3, RZ, RZ, UR5 ;  /* 0x00000005ff037e24 */ /* 0x000fe2000f8e00ff */
[----:B------:R-:W-:-:S05]  /*5f50*/  ULDC.64 UR4, c[0x0][0x878] ;  /* 0x00021e0000047ab9 */ /* 0x000fca0000000a00 */
[----:B------:R-:W4:Y:S01]  /*5f60*/  @P0 LDG.E R8, desc[UR46][R2.64] ;  /* 0x0000002e02080981 */ /* 0x000f22000c1e1900 */
[----:B------:R-:W-:Y:S01]  /*5f70*/  UISETP.NE.U32.AND UP1, UPT, UR4, URZ, UPT ;  /* 0x0000003f0400728c */ /* 0x000fe2000bf25070 */
[----:B------:R-:W-:-:S03]  /*5f80*/  IMAD.U32 R0, RZ, RZ, UR6 ;  /* 0x00000006ff007e24 */ /* 0x000fc6000f8e00ff */
[----:B------:R-:W-:Y:S01]  /*5f90*/  UISETP.NE.AND.EX UP1, UPT, UR5, URZ, UPT, UP1 ;  /* 0x0000003f0500728c */ /* 0x000fe2000bf25310 */
[----:B--2---:R-:W-:-:S05]  /*5fa0*/  VIADD R6, R6, 0xffffff80 ;  /* 0xffffff8006067836 */ /* 0x004fca0000000000 */
[----:B------:R-:W-:-:S05]  /*5fb0*/  PLOP3.LUT P1, PT, PT, PT, UP1, 0x80, 0x0 ;  /* 0x000000000000781c */ /* 0x000fca0003f2f018 */
[----:B------:R-:W-:Y:S02]  /*5fc0*/  @UP1 ULDC.64 UR4, c[0x0][0x878] ;  /* 0x00021e0000041ab9 */ /* 0x000fe40000000a00 */
[----:B------:R-:W-:Y:S01]  /*5fd0*/  @UP1 UIMAD.WIDE UR4, UR36, 0x4, UR4 ;  /* 0x00000004240418a5 */ /* 0x000fe2000f8e0204 */
[----:B------:R-:W-:-:S05]  /*5fe0*/  SHF.R.S32.HI R9, RZ, 0x1f, R6 ;  /* 0x0000001fff097819 */ /* 0x000fca0000011406 */
[----:B-1----:R-:W-:Y:S02]  /*5ff0*/  IMAD.U32 R4, RZ, RZ, UR4 ;  /* 0x00000004ff047e24 */ /* 0x002fe4000f8e00ff */
[----:B------:R-:W-:Y:S01]  /*6000*/  IMAD.U32 R5, RZ, RZ, UR5 ;  /* 0x00000005ff057e24 */ /* 0x000fe2000f8e00ff */
[----:B------:R-:W-:Y:S01]  /*6010*/  LEA.HI R9, R9, R6, RZ, 0x2 ;  /* 0x0000000609097211 */ /* 0x000fe200078f10ff */
[----:B------:R-:W-:Y:S01]  /*6020*/  UMOV UR4, URZ ;  /* 0x0000003f00047c82 */ /* 0x000fe20008000000 */
[----:B------:R-:W-:Y:S02]  /*6030*/  UMOV UR5, URZ ;  /* 0x0000003f00057c82 */ /* 0x000fe40008000000 */
[----:B------:R1:W5:Y:S01]  /*6040*/  @P1 LDG.E R0, desc[UR46][R4.64] ;  /* 0x0000002e04001981 */ /* 0x000362000c1e1900 */
[----:B---3--:R-:W-:Y:S01]  /*6050*/  USHF.R.S32.HI UR9, URZ, 0x1f, UR8 ;  /* 0x0000001f3f097899 */ /* 0x008fe20008011408 */
[----:B-1----:R-:W-:-:S05]  /*6060*/  LOP3.LUT R5, R9, 0x1ffffffc, RZ, 0xc0, !PT ;  /* 0x1ffffffc09057812 */ /* 0x002fca00078ec0ff */
[----:B------:R-:W-:Y:S01]  /*6070*/  IMAD.IADD R6, R6, 0x1, -R5 ;  /* 0x0000000106067824 */ /* 0x000fe200078e0a05 */
[----:B----4-:R-:W-:-:S13]  /*6080*/  @P0 R2UR UR6, R8 ;  /* 0x00000000080602ca */ /* 0x010fda00000e0000 */
[----:B------:R-:W-:Y:S02]  /*6090*/  @UP0 USHF.R.S32.HI UR7, URZ, 0x1f, UR6 ;  /* 0x0000001f3f070899 */ /* 0x000fe40008011406 */
[----:B------:R-:W-:-:S05]  /*60a0*/  @UP0 UMOV UR4, UR6 ;  /* 0x0000000600040c82 */ /* 0x000fca0008000000 */
[----:B------:R-:W-:Y:S01]  /*60b0*/  @UP0 UMOV UR5, UR7 ;  /* 0x0000000700050c82 */ /* 0x000fe20008000000 */
[----:B------:R-:W-:Y:S05]  /*60c0*/  @P1 BRA `(.L_x_513) ;  /* 0x0000000000101947 */ /* 0x000fea0003800000 */
[----:B------:R-:W-:Y:S05]  /*60d0*/  @!P0 BRA `(.L_x_513) ;  /* 0x00000000000c8947 */ /* 0x000fea0003800000 */
[----:B------:R-:W2:Y:S04]  /*60e0*/  LDG.E R5, desc[UR46][R2.64] ;  /* 0x0000002e02057981 */ /* 0x000ea8000c1e1900 */
[----:B-----5:R-:W2:Y:S02]  /*60f0*/  LDG.E R0, desc[UR46][R2.64+0x4] ;  /* 0x0000042e02007981 */ /* 0x020ea4000c1e1900 */
[----:B--2---:R-:W-:-:S07]  /*6100*/  IMAD.IADD R0, R0, 0x1, -R5 ;  /* 0x0000000100007824 */ /* 0x004fce00078e0a05 */
.L_x_513:
[----:B------:R-:W-:Y:S01]  /*6110*/  SHF.R.S32.HI R9, RZ, 0x2, R9 ;  /* 0x00000002ff097819 */ /* 0x000fe20000011409 */
[----:B------:R-:W1:Y:S01]  /*6120*/  LDC.64 R14, c[0x0][0x850] ;  /* 0x00021400ff0e7b82 */ /* 0x000e620000000a00 */
[----:B------:R-:W-:Y:S01]  /*6130*/  IMAD R2, R12, UR9, RZ ;  /* 0x000000090c027c24 */ /* 0x000fe2000f8e02ff */
[----:B------:R-:W-:Y:S01]  /*6140*/  ULDC.64 UR6, c[0x0][0x828] ;  /* 0x00020a0000067ab9 */ /* 0x000fe20000000a00 */
[----:B------:R-:W-:Y:S01]  /*6150*/  IMAD.SHL.U32 R10, R6, 0x8, RZ ;  /* 0x00000008060a7824 */ /* 0x000fe200078e00ff */
[----:B------:R-:W-:Y:S01]  /*6160*/  BSSY B0, `(.L_x_514) ;  /* 0x000002a000007945 */ /* 0x000fe20003800000 */
[----:B-----5:R-:W-:Y:S02]  /*6170*/  IMAD R0, R7, -0x80, R0 ;  /* 0xffffff8007007824 */ /* 0x020fe400078e0200 */
[----:B------:R-:W-:Y:S01]  /*6180*/  VIADD R3, R9, 0x40 ;  /* 0x0000004009037836 */ /* 0x000fe20000000000 */
[----:B------:R-:W-:Y:S01]  /*6190*/  SHF.R.S32.HI R11, RZ, 0x1f, R10 ;  /* 0x0000001fff0b7819 */ /* 0x000fe2000001140a */
[----:B------:R-:W-:Y:S01]  /*61a0*/  IMAD R13, R13, UR8, R2 ;  /* 0x000000080d0d7c24 */ /* 0x000fe2000f8e0202 */
[----:B------:R-:W-:Y:S01]  /*61b0*/  IADD3 R2, P2, R9, UR4, RZ ;  /* 0x0000000409027c10 */ /* 0x000fe2000ff5e0ff */
[----:B------:R-:W-:Y:S01]  /*61c0*/  USHF.R.S32.HI UR4, URZ, 0x1f, UR36 ;  /* 0x0000001f3f047899 */ /* 0x000fe20008011424 */
[-C--:B------:R-:W-:Y:S01]  /*61d0*/  ISETP.GE.AND P0, PT, R3, R0.reuse, PT ;  /* 0x000000000300720c */ /* 0x080fe20003f06270 */
[----:B------:R-:W-:Y:S01]  /*61e0*/  IMAD.WIDE.U32 R4, R12, UR8, R10 ;  /* 0x000000080c047c25 */ /* 0x000fe2000f8e000a */
[C---:B------:R-:W-:Y:S01]  /*61f0*/  LEA.HI.X.SX32 R3, R9.reuse, UR5, 0x1, P2 ;  /* 0x0000000509037c11 */ /* 0x040fe200090f0eff */
[----:B------:R-:W-:Y:S01]  /*6200*/  USEL UR5, UR4, URZ, !UP0 ;  /* 0x0000003f04057287 */ /* 0x000fe2000c000000 */
[----:B------:R-:W-:Y:S01]  /*6210*/  ISETP.GE.AND P1, PT, R9, R0, PT ;  /* 0x000000000900720c */ /* 0x000fe20003f26270 */
[----:B------:R-:W-:Y:S01]  /*6220*/  USEL UR36, UR36, URZ, !UP0 ;  /* 0x0000003f24247287 */ /* 0x000fe2000c000000 */
[----:B------:R-:W-:Y:S01]  /*6230*/  IMAD.IADD R5, R5, 0x1, R13 ;  /* 0x0000000105057824 */ /* 0x000fe200078e020d */
[----:B------:R-:W-:-:S02]  /*6240*/  UIMAD UR4, UR5, UR6, URZ ;  /* 0x00000006050472a4 */ /* 0x000fc4000f8e023f */
[----:B------:R-:W-:Y:S02]  /*6250*/  IMAD.U32 R9, RZ, RZ, UR6 ;  /* 0x00000006ff097e24 */ /* 0x000fe4000f8e00ff */
[----:B------:R-:W-:Y:S01]  /*6260*/  IMAD.WIDE R6, R7, 0x80, R2 ;  /* 0x0000008007067825 */ /* 0x000fe200078e0202 */
[----:B------:R-:W-:-:S03]  /*6270*/  UIMAD UR4, UR36, UR7, UR4 ;  /* 0x00000007240472a4 */ /* 0x000fc6000f8e0204 */
[----:B------:R-:W-:-:S04]  /*6280*/  IMAD.WIDE.U32 R8, R9, UR36, R4 ;  /* 0x0000002409087c25 */ /* 0x000fc8000f8e0004 */
[C---:B-1----:R-:W-:Y:S02]  /*6290*/  IMAD R0, R14.reuse, UR9, RZ ;  /* 0x000000090e007c24 */ /* 0x042fe4000f8e02ff */
[----:B------:R-:W-:Y:S02]  /*62a0*/  VIADD R5, R9, UR4 ;  /* 0x0000000409057c36 */ /* 0x000fe40008000000 */
[----:B------:R-:W-:Y:S02]  /*62b0*/  IMAD R17, R15, UR8, R0 ;  /* 0x000000080f117c24 */ /* 0x000fe4000f8e0200 */
[----:B------:R-:W-:-:S04]  /*62c0*/  IMAD.WIDE.U32 R12, R14, UR8, R10 ;  /* 0x000000080e0c7c25 */ /* 0x000fc8000f8e000a */
[C---:B------:R-:W-:Y:S02]  /*62d0*/  VIADD R16, R10.reuse, 0x20 ;  /* 0x000000200a107836 */ /* 0x040fe40000000000 */
[----:B------:R-:W-:Y:S01]  /*62e0*/  VIADD R18, R10, 0x40 ;  /* 0x000000400a127836 */ /* 0x000fe20000000000 */
[----:B------:R-:W-:Y:S06]  /*62f0*/  @P1 BRA `(.L_x_515) ;  /* 0x0000000000401947 */ /* 0x000fec0003800000 */
[----:B------:R-:W-:Y:S01]  /*6300*/  ULDC.64 UR6, c[0x0][0x818] ;  /* 0x0002060000067ab9 */ /* 0x000fe20000000a00 */
[----:B------:R-:W-:Y:S01]  /*6310*/  IMAD.MOV.U32 R4, RZ, RZ, R8 ;  /* 0x000000ffff047224 */ /* 0x000fe200078e0008 */
[----:B------:R-:W-:Y:S01]  /*6320*/  ULDC UR4, c[0x0][0x80c] ;  /* 0x0002030000047ab9 */ /* 0x000fe20000000800 */
[----:B------:R-:W-:Y:S01]  /*6330*/  IMAD R15, R7, UR6, RZ ;  /* 0x00000006070f7c24 */ /* 0x000fe2000f8e02ff */
[----:B------:R-:W-:Y:S01]  /*6340*/  ISETP.GE.AND P3, PT, R10, UR4, PT ;  /* 0x000000040a007c0c */ /* 0x000fe2000bf66270 */
[----:B------:R-:W-:Y:S01]  /*6350*/  IMAD.WIDE.U32 R2, R6, UR6, R4 ;  /* 0x0000000606027c25 */ /* 0x000fe2000f8e0004 */
[----:B------:R-:W-:Y:S02]  /*6360*/  ISETP.GE.AND P4, PT, R16, UR4, PT ;  /* 0x0000000410007c0c */ /* 0x000fe4000bf86270 */
[----:B------:R-:W-:Y:S01]  /*6370*/  ISETP.GE.AND P5, PT, R18, UR4, PT ;  /* 0x0000000412007c0c */ /* 0x000fe2000bfa6270 */
[----:B------:R-:W-:Y:S01]  /*6380*/  IMAD R15, R6, UR7, R15 ;  /* 0x00000007060f7c24 */ /* 0x000fe2000f8e020f */
[----:B------:R-:W-:-:S02]  /*6390*/  ULDC.64 UR6, c[0x0][0x800] ;  /* 0x0002000000067ab9 */ /* 0x000fc40000000a00 */
[----:B------:R-:W-:Y:S01]  /*63a0*/  LEA R14, P2, R2, UR6, 0x1 ;  /* 0x00000006020e7c11 */ /* 0x000fe2000f8408ff */
[----:B------:R-:W-:-:S05]  /*63b0*/  IMAD.IADD R3, R3, 0x1, R15 ;  /* 0x0000000103037824 */ /* 0x000fca00078e020f */
[----:B------:R-:W-:-:S05]  /*63c0*/  LEA.HI.X R15, R2, UR7, R3, 0x1, P2 ;  /* 0x00000007020f7c11 */ /* 0x000fca00090f0c03 */
[----:B------:R1:W-:Y:S04]  /*63d0*/  @!P3 STG.E.128 desc[UR46][R14.64], RZ ;  /* 0x000000ff0e00b986 */ /* 0x0003e8000c101d2e */
[----:B------:R1:W-:Y:S04]  /*63e0*/  @!P4 STG.E.128 desc[UR46][R14.64+0x40], RZ ;  /* 0x000040ff0e00c986 */ /* 0x0003e8000c101d2e */
[----:B------:R1:W-:Y:S02]  /*63f0*/  @!P5 STG.E.128 desc[UR46][R14.64+0x80], RZ ;  /* 0x000080ff0e00d986 */ /* 0x0003e4000c101d2e */
.L_x_515:
[----:B------:R-:W-:Y:S05]  /*6400*/  BSYNC B0 ;  /* 0x0000000000007941 */ /* 0x000fea0003800000 */
.L_x_514:
[----:B------:R-:W-:Y:S04]  /*6410*/  BSSY B0, `(.L_x_516) ;  /* 0x0000015000007945 */ /* 0x000fe80003800000 */
[----:B------:R-:W-:Y:S05]  /*6420*/  @P0 BRA `(.L_x_517) ;  /* 0x00000000004c0947 */ /* 0x000fea0003800000 */
[----:B------:R-:W-:Y:S01]  /*6430*/  IADD3 R9, P2, R6, 0x40, RZ ;  /* 0x0000004006097810 */ /* 0x000fe20007f5e0ff */
[----:B------:R-:W-:Y:S01]  /*6440*/  ULDC.64 UR6, c[0x0][0x818] ;  /* 0x0002060000067ab9 */ /* 0x000fe20000000a00 */
[----:B------:R-:W-:Y:S01]  /*6450*/  IMAD.MOV.U32 R2, RZ, RZ, R8 ;  /* 0x000000ffff027224 */ /* 0x000fe200078e0008 */
[----:B------:R-:W-:Y:S01]  /*6460*/  ULDC UR4, c[0x0][0x80c] ;  /* 0x0002030000047ab9 */ /* 0x000fe20000000800 */
[----:B------:R-:W-:Y:S01]  /*6470*/  IMAD.MOV.U32 R3, RZ, RZ, R5 ;  /* 0x000000ffff037224 */ /* 0x000fe200078e0005 */
[----:B------:R-:W-:Y:S01]  /*6480*/  ISETP.GE.AND P3, PT, R10, UR4, PT ;  /* 0x000000040a007c0c */ /* 0x000fe2000bf66270 */
[----:B------:R-:W-:Y:S01]  /*6490*/  IMAD.X R0, RZ, RZ, R7, P2 ;  /* 0x000000ffff007224 */ /* 0x000fe200010e0607 */
[----:B------:R-:W-:Y:S01]  /*64a0*/  ISETP.GE.AND P4, PT, R16, UR4, PT ;  /* 0x0000000410007c0c */ /* 0x000fe2000bf86270 */
[----:B------:R-:W-:Y:S01]  /*64b0*/  IMAD.WIDE.U32 R2, R9, UR6, R2 ;  /* 0x0000000609027c25 */ /* 0x000fe2000f8e0002 */
[----:B------:R-:W-:-:S03]  /*64c0*/  ISETP.GE.AND P5, PT, R18, UR4, PT ;  /* 0x0000000412007c0c */ /* 0x000fc6000bfa6270 */
[----:B------:R-:W-:-:S04]  /*64d0*/  IMAD R0, R0, UR6, RZ ;  /* 0x0000000600007c24 */ /* 0x000fc8000f8e02ff */
[----:B------:R-:W-:Y:S01]  /*64e0*/  IMAD R9, R9, UR7, R0 ;  /* 0x0000000709097c24 */ /* 0x000fe2000f8e0200 */
[----:B------:R-:W-:Y:S02]  /*64f0*/  ULDC.64 UR6, c[0x0][0x800] ;  /* 0x0002000000067ab9 */ /* 0x000fe40000000a00 */
[----:B------:R-:W-:Y:S01]  /*6500*/  LEA R4, P2, R2, UR6, 0x1 ;  /* 0x0000000602047c11 */ /* 0x000fe2000f8408ff */
[----:B------:R-:W-:-:S05]  /*6510*/  IMAD.IADD R3, R3, 0x1, R9 ;  /* 0x0000000103037824 */ /* 0x000fca00078e0209 */
[----:B------:R-:W-:-:S05]  /*6520*/  LEA.HI.X R5, R2, UR7, R3, 0x1, P2 ;  /* 0x0000000702057c11 */ /* 0x000fca00090f0c03 */
[----:B------:R2:W-:Y:S04]  /*6530*/  @!P3 STG.E.128 desc[UR46][R4.64], RZ ;  /* 0x000000ff0400b986 */ /* 0x0005e8000c101d2e */
[----:B------:R2:W-:Y:S04]  /*6540*/  @!P4 STG.E.128 desc[UR46][R4.64+0x40], RZ ;  /* 0x000040ff0400c986 */ /* 0x0005e8000c101d2e */
[----:B------:R2:W-:Y:S02]  /*6550*/  @!P5 STG.E.128 desc[UR46][R4.64+0x80], RZ ;  /* 0x000080ff0400d986 */ /* 0x0005e4000c101d2e */
.L_x_517:
[----:B------:R-:W-:Y:S05]  /*6560*/  BSYNC B0 ;  /* 0x0000000000007941 */ /* 0x000fea0003800000 */
.L_x_516:
[----:B------:R-:W-:Y:S01]  /*6570*/  ULDC.64 UR6, c[0x0][0x858] ;  /* 0x0002160000067ab9 */ /* 0x000fe20000000a00 */
[----:B------:R-:W-:Y:S01]  /*6580*/  IMAD.IADD R13, R13, 0x1, R17 ;  /* 0x000000010d0d7824 */ /* 0x000fe200078e0211 */
[----:B------:R-:W-:Y:S02]  /*6590*/  UIMAD UR4, UR5, UR6, URZ ;  /* 0x00000006050472a4 */ /* 0x000fe4000f8e023f */
[----:B------:R-:W-:Y:S01]  /*65a0*/  IMAD.U32 R9, RZ, RZ, UR6 ;  /* 0x00000006ff097e24 */ /* 0x000fe2000f8e00ff */
[----:B------:R-:W-:Y:S01]  /*65b0*/  BSSY B0, `(.L_x_518) ;  /* 0x0000015000007945 */ /* 0x000fe20003800000 */
[----:B------:R-:W-:Y:S02]  /*65c0*/  UIMAD UR4, UR36, UR7, UR4 ;  /* 0x00000007240472a4 */ /* 0x000fe4000f8e0204 */
[----:B------:R-:W-:-:S04]  /*65d0*/  IMAD.WIDE.U32 R8, R9, UR36, R12 ;  /* 0x0000002409087c25 */ /* 0x000fc8000f8e000c */
[----:B--2---:R-:W-:Y:S01]  /*65e0*/  VIADD R5, R9, UR4 ;  /* 0x0000000409057c36 */ /* 0x004fe20008000000 */
        /* <DEDUP_REMOVED lines=17> */
.L_x_519:
[----:B------:R-:W-:Y:S05]  /*6700*/  BSYNC B0 ;  /* 0x0000000000007941 */ /* 0x000fea0003800000 */
.L_x_518:
        /* <DEDUP_REMOVED lines=10> */
[----:B------:R-:W-:-:S04]  /*67b0*/  IMAD R0, R0, UR6, RZ ;  /* 0x0000000600007c24 */ /* 0x000fc8000f8e02ff */
[----:B------:R-:W-:Y:S01]  /*67c0*/  IMAD R5, R9, UR7, R0 ;  /* 0x0000000709057c24 */ /* 0x000fe2000f8e0200 */
[----:B------:R-:W-:Y:S02]  /*67d0*/  ULDC.64 UR6, c[0x0][0x830] ;  /* 0x00020c0000067ab9 */ /* 0x000fe40000000a00 */
[----:B------:R-:W-:Y:S01]  /*67e0*/  LEA R4, P0, R2, UR6, 0x1 ;  /* 0x0000000602047c11 */ /* 0x000fe2000f8008ff */
[----:B------:R-:W-:-:S05]  /*67f0*/  IMAD.IADD R3, R3, 0x1, R5 ;  /* 0x0000000103037824 */ /* 0x000fca00078e0205 */
[----:B------:R-:W-:Y:S02]  /*6800*/  LEA.HI.X R5, R2, UR7, R3, 0x1, P0 ;  /* 0x0000000702057c11 */ /* 0x000fe400080f0c03 */
[----:B------:R-:W-:-:S03]  /*6810*/  ISETP.GE.AND P0, PT, R18, UR4, PT ;  /* 0x0000000412007c0c */ /* 0x000fc6000bf06270 */
[----:B------:R3:W-:Y:S04]  /*6820*/  @!P1 STG.E.128 desc[UR46][R4.64], RZ ;  /* 0x000000ff04009986 */ /* 0x0007e8000c101d2e */
[----:B------:R3:W-:Y:S06]  /*6830*/  @!P2 STG.E.128 desc[UR46][R4.64+0x40], RZ ;  /* 0x000040ff0400a986 */ /* 0x0007ec000c101d2e */
[----:B------:R-:W-:Y:S05]  /*6840*/  @P0 BRA `(.L_x_480) ;  /* 0x0000003800480947 */ /* 0x000fea0003800000 */
[----:B------:R4:W-:Y:S01]  /*6850*/  STG.E.128 desc[UR46][R4.64+0x80], RZ ;  /* 0x000080ff04007986 */ /* 0x0009e2000c101d2e */
[----:B------:R-:W-:Y:S05]  /*6860*/  BRA `(.L_x_480) ;  /* 0x0000003800407947 */ /* 0x000fea0003800000 */
.L_x_475:
[----:B------:R-:W-:-:S08]  /*6870*/  NOP ;  /* 0x0000000000007918 */ /* 0x000fd00000000000 */
[----:B------:R-:W1:-:S00]  /*6880*/  USETMAXREG.DEALLOC.CTAPOOL 0x18 ;  /* 0x00000018000079c8 */ /* 0x000e4000080e0500 */
[----:B-1----:R-:W-:-:S06]  /*6890*/  LOP3.LUT R0, R0, 0x3, RZ, 0xc0, !PT ;  /* 0x0000000300007812 */ /* 0x002fcc00078ec0ff */
[----:B------:R-:W1:Y:S02]  /*68a0*/  SHFL.IDX PT, R0, R0, RZ, 0x1f ;  /* 0x00001fff00007589 */ /* 0x000e6400000e0000 */
[----:B-1----:R-:W-:-:S13]  /*68b0*/  ISETP.NE.AND P0, PT, R0, RZ, PT ;  /* 0x000000ff0000720c */ /* 0x002fda0003f05270 */
[----:B------:R-:W-:Y:S05]  /*68c0*/  @!P0 BRA `(.L_x_520) ;  /* 0x0000000c00d48947 */ /* 0x000fea0003800000 */
[----:B------:R-:W-:-:S13]  /*68d0*/  ISETP.NE.AND P0, PT, R0, 0x1, PT ;  /* 0x000000010000780c */ /* 0x000fda0003f05270 */
[----:B------:R-:W-:Y:S05]  /*68e0*/  @P0 BRA `(.L_x_480) ;  /* 0x0000003800200947 */ /* 0x000fea0003800000 */
[----:B------:R-:W-:Y:S01]  /*68f0*/  ULDC.64 UR4, c[0x0][0x8d8] ;  /* 0x0002360000047ab9 */ /* 0x000fe20000000a00 */
[----:B------:R-:W1:Y:S01]  /*6900*/  S2UR UR12, SR_CTAID.Z ;  /* 0x00000000000c79c3 */ /* 0x000e620000002700 */
[----:B------:R-:W-:-:S04]  /*6910*/  ISETP.NE.U32.AND P0, PT, RZ, UR4, PT ;  /* 0x00000004ff007c0c */ /* 0x000fc8000bf05070 */
[----:B------:R-:W-:-:S13]  /*6920*/  ISETP.NE.AND.EX P0, PT, RZ, UR5, PT, P0 ;  /* 0x00000005ff007c0c */ /* 0x000fda000bf05300 */
[----:B------:R-:W-:Y:S05]  /*6930*/  @!P0 BRA `(.L_x_521) ;  /* 0x00000000001c8947 */ /* 0x000fea0003800000 */
[----:B------:R-:W-:Y:S02]  /*6940*/  ULDC.64 UR4, c[0x0][0x8d8] ;  /* 0x0002360000047ab9 */ /* 0x000fe40000000a00 */
[----:B-1----:R-:W-:-:S06]  /*6950*/  UIMAD.WIDE UR4, UR12, 0x4, UR4 ;  /* 0x000000040c0478a5 */ /* 0x002fcc000f8e0204 */
[----:B------:R-:W-:Y:S02]  /*6960*/  IMAD.U32 R2, RZ, RZ, UR4 ;  /* 0x00000004ff027e24 */ /* 0x000fe4000f8e00ff */
[----:B------:R-:W-:-:S05]  /*6970*/  IMAD.U32 R3, RZ, RZ, UR5 ;  /* 0x00000005ff037e24 */ /* 0x000fca000f8e00ff */
[----:B------:R-:W2:Y:S02]  /*6980*/  LDG.E R2, desc[UR46][R2.64] ;  /* 0x0000002e02027981 */ /* 0x000ea4000c1e1900 */
[----:B--2---:R-:W-:Y:S01]  /*6990*/  R2UR UR5, R2 ;  /* 0x00000000020572ca */ /* 0x004fe200000e0000 */
[----:B------:R-:W-:-:S14]  /*69a0*/  BRA `(.L_x_522) ;  /* 0x0000000000387947 */ /* 0x000fdc0003800000 */
.L_x_521:
[----:B------:R-:W-:Y:S02]  /*69b0*/  ULDC.64 UR4, c[0x0][0x8d0] ;  /* 0x0002340000047ab9 */ /* 0x000fe40000000a00 */
[----:B------:R-:W-:-:S04]  /*69c0*/  ISETP.NE.U32.AND P0, PT, RZ, UR4, PT ;  /* 0x00000004ff007c0c */ /* 0x000fc8000bf05070 */
[----:B------:R-:W-:-:S13]  /*69d0*/  ISETP.NE.AND.EX P0, PT, RZ, UR5, PT, P0 ;  /* 0x00000005ff007c0c */ /* 0x000fda000bf05300 */
[----:B------:R-:W-:Y:S05]  /*69e0*/  @!P0 BRA `(.L_x_523) ;  /* 0x0000000000248947 */ /* 0x000fea0003800000 */
[----:B------:R-:W-:Y:S02]  /*69f0*/  ULDC.64 UR4, c[0x0][0x8d0] ;  /* 0x0002340000047ab9 */ /* 0x000fe40000000a00 */
[----:B-1----:R-:W-:-:S06]  /*6a00*/  UIMAD.WIDE UR4, UR12, 0x4, UR4 ;  /* 0x000000040c0478a5 */ /* 0x002fcc000f8e0204 */
[----:B------:R-:W-:Y:S02]  /*6a10*/  IMAD.U32 R2, RZ, RZ, UR4 ;  /* 0x00000004ff027e24 */ /* 0x000fe4000f8e00ff */
[----:B------:R-:W-:-:S05]  /*6a20*/  IMAD.U32 R3, RZ, RZ, UR5 ;  /* 0x00000005ff037e24 */ /* 0x000fca000f8e00ff */
[----:B------:R-:W2:Y:S04]  /*6a30*/  LDG.E R0, desc[UR46][R2.64] ;  /* 0x0000002e02007981 */ /* 0x000ea8000c1e1900 */
[----:B------:R-:W2:Y:S02]  /*6a40*/  LDG.E R5, desc[UR46][R2.64+0x4] ;  /* 0x0000042e02057981 */ /* 0x000ea4000c1e1900 */
[----:B--2---:R-:W-:-:S05]  /*6a50*/  IMAD.IADD R0, R5, 0x1, -R0 ;  /* 0x0000000105007824 */ /* 0x004fca00078e0a00 */
[----:B------:R-:W-:Y:S01]  /*6a60*/  R2UR UR5, R0 ;  /* 0x00000000000572ca */ /* 0x000fe200000e0000 */
[----:B------:R-:W-:-:S14]  /*6a70*/  BRA `(.L_x_522) ;  /* 0x0000000000047947 */ /* 0x000fdc0003800000 */
.L_x_523:
[----:B------:R-:W-:-:S05]  /*6a80*/  ULDC UR5, c[0x0][0x8bc] ;  /* 0x00022f0000057ab9 */ /* 0x000fca0000000800 */
.L_x_522:
[----:B------:R-:W2:Y:S02]  /*6a90*/  S2UR UR4, SR_CTAID.X ;  /* 0x00000000000479c3 */ /* 0x000ea40000002500 */
[----:B--2---:R-:W-:-:S04]  /*6aa0*/  USHF.L.U32 UR4, UR4, 0x7, URZ ;  /* 0x0000000704047899 */ /* 0x004fc8000800063f */
[----:B------:R-:W-:-:S04]  /*6ab0*/  UISETP.GE.AND UP0, UPT, UR4, UR5, UPT ;  /* 0x000000050400728c */ /* 0x000fc8000bf06270 */
[----:B-1----:R-:W-:-:S06]  /*6ac0*/  USEL UR12, UR12, 0xffffffff, !UP0 ;  /* 0xffffffff0c0c7887 */ /* 0x002fcc000c000000 */
[----:B------:R-:W-:-:S13]  /*6ad0*/  ISETP.LE.AND P0, PT, RZ, UR12, PT ;  /* 0x0000000cff007c0c */ /* 0x000fda000bf03270 */
[----:B------:R-:W-:Y:S05]  /*6ae0*/  @!P0 BRA `(.L_x_480) ;  /* 0x0000003400a08947 */ /* 0x000fea0003800000 */
[----:B------:R-:W-:Y:S02]  /*6af0*/  ULDC.64 UR4, c[0x0][0x770] ;  /* 0x0001dc0000047ab9 */ /* 0x000fe40000000a00 */
[----:B------:R-:W-:-:S04]  /*6b00*/  UISETP.NE.U32.AND UP0, UPT, UR4, URZ, UPT ;  /* 0x0000003f0400728c */ /* 0x000fc8000bf05070 */
[----:B------:R-:W-:-:S03]  /*6b10*/  UISETP.NE.AND.EX UP0, UPT, UR5, URZ, UPT, UP0 ;  /* 0x0000003f0500728c */ /* 0x000fc6000bf05300 */
[----:B------:R-:W-:Y:S02]  /*6b20*/  ULDC.64 UR4, c[0x0][0x770] ;  /* 0x0001dc0000047ab9 */ /* 0x000fe40000000a00 */
[----:B------:R-:W-:Y:S01]  /*6b30*/  UIMAD.WIDE UR4, UR12, 0x4, UR4 ;  /* 0x000000040c0478a5 */ /* 0x000fe2000f8e0204 */
[----:B------:R-:W-:-:S05]  /*6b40*/  PLOP3.LUT P0, PT, PT, PT, UP0, 0x80, 0x0 ;  /* 0x000000000000781c */ /* 0x000fca0003f0f008 */
[----:B------:R-:W-:Y:S02]  /*6b50*/  IMAD.U32 R2, RZ, RZ, UR4 ;  /* 0x00000004ff027e24 */ /* 0x000fe4000f8e00ff */
[----:B------:R-:W-:Y:S01]  /*6b60*/  IMAD.U32 R3, RZ, RZ, UR5 ;  /* 0x00000005ff037e24 */ /* 0x000fe2000f8e00ff */
[----:B------:R-:W-:-:S05]  /*6b70*/  ULDC.64 UR4, c[0x0][0x780] ;  /* 0x0001e00000047ab9 */ /* 0x000fca0000000a00 */
[----:B------:R-:W2:Y:S01]  /*6b80*/  @P0 LDG.E R6, desc[UR46][R2.64] ;  /* 0x0000002e02060981 */ /* 0x000ea2000c1e1900 */
[----:B------:R-:W-:Y:S01]  /*6b90*/  UISETP.NE.U32.AND UP1, UPT, UR4, URZ, UPT ;  /* 0x0000003f0400728c */ /* 0x000fe2000bf25070 */
[----:B------:R-:W-:-:S03]  /*6ba0*/  ULDC UR6, c[0x0][0x280] ;  /* 0x0000a00000067ab9 */ /* 0x000fc60000000800 */
[----:B------:R-:W-:Y:S01]  /*6bb0*/  UISETP.NE.AND.EX UP1, UPT, UR5, URZ, UPT, UP1 ;  /* 0x0000003f0500728c */ /* 0x000fe2000bf25310 */
[----:B------:R-:W-:-:S05]  /*6bc0*/  IMAD.U32 R0, RZ, RZ, UR6 ;  /* 0x00000006ff007e24 */ /* 0x000fca000f8e00ff */
[----:B------:R-:W-:-:S05]  /*6bd0*/  PLOP3.LUT P1, PT, PT, PT, UP1, 0x80, 0x0 ;  /* 0x000000000000781c */ /* 0x000fca0003f2f018 */
[----:B------:R-:W-:Y:S02]  /*6be0*/  @UP1 ULDC.64 UR4, c[0x0][0x780] ;  /* 0x0001e00000041ab9 */ /* 0x000fe40000000a00 */
[----:B------:R-:W-:-:S06]  /*6bf0*/  @UP1 UIMAD.WIDE UR4, UR12, 0x4, UR4 ;  /* 0x000000040c0418a5 */ /* 0x000fcc000f8e0204 */
[----:B------:R-:W-:Y:S02]  /*6c00*/  IMAD.U32 R4, RZ, RZ, UR4 ;  /* 0x00000004ff047e24 */ /* 0x000fe4000f8e00ff */
[----:B------:R-:W-:-:S05]  /*6c10*/  IMAD.U32 R5, RZ, RZ, UR5 ;  /* 0x00000005ff057e24 */ /* 0x000fca000f8e00ff */
[----:B------:R1:W5:Y:S01]  /*6c20*/  @P1 LDG.E R0, desc[UR46][R4.64] ;  /* 0x0000002e04001981 */ /* 0x000362000c1e1900 */
[----:B------:R-:W-:Y:S01]  /*6c30*/  PLOP3.LUT P2, PT, PT, PT, UP0, 0x80, 0x0 ;  /* 0x000000000000781c */ /* 0x000fe20003f4f008 */
[----:B------:R-:W3:Y:S02]  /*6c40*/  S2UR UR13, SR_CTAID.Y ;  /* 0x00000000000d79c3 */ /* 0x000ee40000002600 */
[----:B---3--:R-:W-:-:S10]  /*6c50*/  USHF.R.S32.HI UR7, URZ, 0x1f, UR13 ;  /* 0x0000001f3f077899 */ /* 0x008fd4000801140d */
[----:B--2---:R-:W-:-:S13]  /*6c60*/  @P2 R2UR UR4, R6 ;  /* 0x00000000060422ca */ /* 0x004fda00000e0000 */
[----:B------:R-:W-:-:S04]  /*6c70*/  @UP0 ULEA UR4, UR12, UR4, 0x6 ;  /* 0x000000040c040291 */ /* 0x000fc8000f8e303f */
[----:B------:R-:W-:-:S04]  /*6c80*/  @UP0 USHF.R.S32.HI UR5, URZ, 0x1f, UR4 ;  /* 0x0000001f3f050899 */ /* 0x000fc80008011404 */
[----:B------:R-:W-:-:S04]  /*6c90*/  @UP0 ULEA.HI UR5, UR5, UR4, URZ, 0x6 ;  /* 0x0000000405050291 */ /* 0x000fc8000f8f303f */
[----:B------:R-:W-:-:S04]  /*6ca0*/  @UP0 USHF.R.S32.HI UR5, URZ, 0x6, UR5 ;  /* 0x000000063f050899 */ /* 0x000fc80008011405 */
[----:B------:R-:W-:Y:S01]  /*6cb0*/  @UP0 UIMAD UR6, UR5, 0x1800, URZ ;  /* 0x00001800050608a4 */ /* 0x000fe2000f8e023f */
[----:B-1----:R-:W-:Y:S11]  /*6cc0*/  @P1 BRA `(.L_x_524) ;  /* 0x0000000000101947 */ /* 0x002ff60003800000 */
[----:B------:R-:W-:Y:S05]  /*6cd0*/  @!P0 BRA `(.L_x_524) ;  /* 0x00000000000c8947 */ /* 0x000fea0003800000 */
[----:B------:R-:W2:Y:S04]  /*6ce0*/  LDG.E R5, desc[UR46][R2.64] ;  /* 0x0000002e02057981 */ /* 0x000ea8000c1e1900 */
[----:B-----5:R-:W2:Y:S02]  /*6cf0*/  LDG.E R0, desc[UR46][R2.64+0x4] ;  /* 0x0000042e02007981 */ /* 0x020ea4000c1e1900 */
[----:B--2---:R-:W-:-:S07]  /*6d00*/  IMAD.IADD R0, R0, 0x1, -R5 ;  /* 0x0000000100007824 */ /* 0x004fce00078e0a05 */
.L_x_524:
[----:B-----5:R-:W-:Y:S01]  /*6d10*/  ISETP.GE.AND P0, PT, R0, 0x1, PT ;  /* 0x000000010000780c */ /* 0x020fe20003f06270 */
[----:B------:R-:W-:Y:S01]  /*6d20*/  @UP0 USHF.R.S32.HI UR8, URZ, 0x1f, UR6 ;  /* 0x0000001f3f080899 */ /* 0x000fe20008011406 */
[----:B------:R-:W-:Y:S01]  /*6d30*/  UMOV UR4, URZ ;  /* 0x0000003f00047c82 */ /* 0x000fe20008000000 */
[----:B------:R-:W-:Y:S01]  /*6d40*/  UMOV UR5, URZ ;  /* 0x0000003f00057c82 */ /* 0x000fe20008000000 */
[----:B------:R-:W-:-:S04]  /*6d50*/  @UP0 UMOV UR4, UR6 ;  /* 0x0000000600040c82 */ /* 0x000fc80008000000 */
[----:B------:R-:W-:-:S05]  /*6d60*/  @UP0 UMOV UR5, UR8 ;  /* 0x0000000800050c82 */ /* 0x000fca0008000000 */
[----:B------:R-:W-:Y:S05]  /*6d70*/  @!P0 BRA `(.L_x_480) ;  /* 0x0000003000fc8947 */ /* 0x000fea0003800000 */
[----:B------:R-:W-:Y:S01]  /*6d80*/  ULDC.64 UR8, c[0x0][0x2d8] ;  /* 0x0000b60000087ab9 */ /* 0x000fe20000000a00 */
[C---:B------:R-:W-:Y:S01]  /*6d90*/  VIADD R2, R0.reuse, 0x3f ;  /* 0x0000003f00027836 */ /* 0x040fe20000000000 */
[----:B------:R-:W-:Y:S01]  /*6da0*/  UIMAD UR7, UR7, UR8, URZ ;  /* 0x00000008070772a4 */ /* 0x000fe2000f8e023f */
[----:B------:R-:W-:Y:S01]  /*6db0*/  ISETP.GE.AND P1, PT, R0, 0x41, PT ;  /* 0x000000410000780c */ /* 0x000fe20003f26270 */
[----:B------:R-:W-:Y:S02]  /*6dc0*/  USHF.R.S32.HI UR6, URZ, 0x1f, UR12 ;  /* 0x0000001f3f067899 */ /* 0x000fe4000801140c */
[----:B------:R-:W-:Y:S01]  /*6dd0*/  UIMAD.WIDE.U32 UR10, UR13, UR8, URZ ;  /* 0x000000080d0a72a5 */ /* 0x000fe2000f8e003f */
[----:B------:R-:W-:Y:S01]  /*6de0*/  SHF.R.S32.HI R3, RZ, 0x1f, R2 ;  /* 0x0000001fff037819 */ /* 0x000fe20000011402 */
[----:B------:R-:W-:Y:S02]  /*6df0*/  UIMAD UR7, UR13, UR9, UR7 ;  /* 0x000000090d0772a4 */ /* 0x000fe4000f8e0207 */
[----:B------:R-:W-:Y:S01]  /*6e00*/  UIADD3 UR8, UP1, UR4, UR10, URZ ;  /* 0x0000000a04087290 */ /* 0x000fe2000ff3e03f */
[----:B------:R-:W-:Y:S01]  /*6e10*/  LEA.HI R3, R3, R2, RZ, 0x6 ;  /* 0x0000000203037211 */ /* 0x000fe200078f30ff */
[----:B------:R-:W-:-:S02]  /*6e20*/  UIADD3 UR7, UR11, UR7, URZ ;  /* 0x000000070b077290 */ /* 0x000fc4000fffe03f */
[----:B------:R-:W-:Y:S01]  /*6e30*/  USEL UR6, UR6, URZ, !UP0 ;  /* 0x0000003f06067287 */ /* 0x000fe2000c000000 */
[----:B------:R-:W-:Y:S01]  /*6e40*/  SHF.R.S32.HI R3, RZ, 0x6, R3 ;  /* 0x00000006ff037819 */ /* 0x000fe20000011403 */
[----:B------:R-:W-:Y:S01]  /*6e50*/  ULDC.64 UR14, c[0x0][0x2e0] ;  /* 0x0000b800000e7ab9 */ /* 0x000fe20000000a00 */
[----:B------:R-:W-:Y:S02]  /*6e60*/  USEL UR13, UR12, URZ, !UP0 ;  /* 0x0000003f0c0d7287 */ /* 0x000fe4000c000000 */
[----:B------:R-:W-:Y:S01]  /*6e70*/  UIADD3.X UR9, UR5, UR7, URZ, UP1, !UPT ;  /* 0x0000000705097290 */ /* 0x000fe20008ffe43f */
[----:B------:R-:W-:Y:S01]  /*6e80*/  VIMNMX R3, R3, 0x1, !PT ;  /* 0x0000000103037848 */ /* 0x000fe20007fe0100 */
[----:B------:R-:W-:Y:S02]  /*6e90*/  UIMAD UR6, UR6, UR14, URZ ;  /* 0x0000000e060672a4 */ /* 0x000fe4000f8e023f */
[----:B------:R-:W-:Y:S01]  /*6ea0*/  UIMAD.WIDE.U32 UR8, UR13, UR14, UR8 ;  /* 0x0000000e0d0872a5 */ /* 0x000fe2000f8e0008 */
[----:B------:R-:W-:Y:S01]  /*6eb0*/  LOP3.LUT R2, R3, 0x1, RZ, 0xc0, !PT ;  /* 0x0000000103027812 */ /* 0x000fe200078ec0ff */
[----:B------:R-:W-:Y:S01]  /*6ec0*/  UIMAD UR12, UR13, UR15, UR6 ;  /* 0x0000000f0d0c72a4 */ /* 0x000fe2000f8e0206 */
[----:B------:R-:W-:-:S03]  /*6ed0*/  ELECT P0, URZ, PT ;  /* 0x00000000003f782f */ /* 0x000fc60003800000 */
[----:B------:R-:W-:Y:S01]  /*6ee0*/  UIADD3 UR19, UR9, UR12, URZ ;  /* 0x0000000c09137290 */ /* 0x000fe2000fffe03f */
[----:B------:R-:W-:Y:S01]  /*6ef0*/  UMOV UR6, URZ ;  /* 0x0000003f00067c82 */ /* 0x000fe20008000000 */
[----:B------:R-:W-:Y:S10]  /*6f00*/  @!P1 BRA `(.L_x_525) ;  /* 0x0000000400889947 */ /* 0x000ff40003800000 */
[----:B------:R-:W-:Y:S01]  /*6f10*/  UMOV UR6, UR10 ;  /* 0x0000000a00067c82 */ /* 0x000fe20008000000 */
[----:B------:R-:W-:Y:S01]  /*6f20*/  ULDC.64 UR10, c[0x0][0x2c0] ;  /* 0x0000b000000a7ab9 */ /* 0x000fe20000000a00 */
[----:B------:R-:W-:Y:S01]  /*6f30*/  UIMAD.WIDE.U32 UR6, UR13, UR14, UR6 ;  /* 0x0000000e0d0672a5 */ /* 0x000fe2000f8e0006 */
[----:B------:R-:W-:Y:S01]  /*6f40*/  IMAD.IADD R0, R3, 0x1, -R2 ;  /* 0x0000000103007824 */ /* 0x000fe200078e0a02 */
[----:B------:R-:W-:Y:S02]  /*6f50*/  ULDC.64 UR20, c[0x0][0x2c0] ;  /* 0x0000b00000147ab9 */ /* 0x000fe40000000a00 */
[----:B------:R-:W-:-:S04]  /*6f60*/  UIADD3 UR15, UP0, UR4, UR6, URZ ;  /* 0x00000006040f7290 */ /* 0x000fc8000ff1e03f */
[----:B------:R-:W-:Y:S02]  /*6f70*/  UIADD3.X UR4, UR5, UR12, UR7, UP0, !UPT ;  /* 0x0000000c05047290 */ /* 0x000fe400087fe407 */
[----:B------:R-:W-:Y:S01]  /*6f80*/  ULEA UR14, UP0, UR15, UR10, 0x2 ;  /* 0x0000000a0f0e7291 */ /* 0x000fe2000f80103f */
[----:B------:R-:W-:-:S03]  /*6f90*/  UMOV UR5, URZ ;  /* 0x0000003f00057c82 */ /* 0x000fc60008000000 */
[----:B------:R-:W-:Y:S02]  /*6fa0*/  ULEA.HI.X UR15, UR15, UR11, UR4, 0x2, UP0 ;  /* 0x0000000b0f0f7291 */ /* 0x000fe400080f1404 */
[----:B------:R-:W-:Y:S02]  /*6fb0*/  UIADD3 UR10, UP0, UR14, 0x3000, URZ ;  /* 0x000030000e0a7890 */ /* 0x000fe4000ff1e03f */
[----:B------:R-:W-:Y:S02]  /*6fc0*/  UIADD3 UR12, UP1, UR14, 0x6000, URZ ;  /* 0x000060000e0c7890 */ /* 0x000fe4000ff3e03f */
[----:B------:R-:W-:Y:S02]  /*6fd0*/  UIADD3 UR14, UP2, UR14, 0x9000, URZ ;  /* 0x000090000e0e7890 */ /* 0x000fe4000ff5e03f */
[----:B------:R-:W-:Y:S02]  /*6fe0*/  UIADD3.X UR11, URZ, UR15, URZ, UP0, !UPT ;  /* 0x0000000f3f0b7290 */ /* 0x000fe400087fe43f */
[----:B------:R-:W-:-:S02]  /*6ff0*/  UIADD3.X UR13, URZ, UR15, URZ, UP1, !UPT ;  /* 0x0000000f3f0d7290 */ /* 0x000fc40008ffe43f */
[----:B------:R-:W-:Y:S01]  /*7000*/  UIADD3.X UR15, URZ, UR15, URZ, UP2, !UPT ;  /* 0x0000000f3f0f7290 */ /* 0x000fe200097fe43f */
[----:B------:R-:W-:-:S11]  /*7010*/  UMOV UR4, URZ ;  /* 0x0000003f00047c82 */ /* 0x000fd60008000000 */
.L_x_538:
        /* <DEDUP_REMOVED lines=21> */
.L_x_527:
[----:B------:R-:W-:Y:S05]  /*7170*/  BSYNC B0 ;  /* 0x0000000000007941 */ /* 0x000fea0003800000 */
.L_x_526:
        /* <DEDUP_REMOVED lines=13> */
.L_x_529:
[----:B------:R-:W-:Y:S05]  /*7250*/  BSYNC B0 ;  /* 0x0000000000007941 */ /* 0x000fea0003800000 */
.L_x_528:
[----:B------:R-:W-:Y:S06]  /*7260*/  BAR.ARV 0xa, 0xa0 ;  /* 0x0282800000007b1d */ /* 0x000fec0000002000 */
[----:B------:R-:W-:Y:S04]  /*7270*/  BSSY B0, `(.L_x_530) ;  /* 0x0000003000007945 */ /* 0x000fe80003800000 */
[----:B------:R-:W-:Y:S05]  /*7280*/  @!P0 BRA `(.L_x_531) ;  /* 0x0000000000048947 */ /* 0x000fea0003800000 */
[----:B------:R-:W-:-:S04]  /*7290*/  DEPBAR.LE SB0, 0x0 ;  /* 0x000080000000791a */ /* 0x000fc80000000000 */
.L_x_531:
[----:B------:R-:W-:Y:S05]  /*72a0*/  BSYNC B0 ;  /* 0x0000000000007941 */ /* 0x000fea0003800000 */
.L_x_530:
        /* <DEDUP_REMOVED lines=13> */
.L_x_533:
[----:B------:R-:W-:Y:S05]  /*7380*/  BSYNC B0 ;  /* 0x0000000000007941 */ /* 0x000fea0003800000 */
.L_x_532:
        /* <DEDUP_REMOVED lines=13> */
.L_x_535:
[----:B------:R-:W-:Y:S05]  /*7460*/  BSYNC B0 ;  /* 0x0000000000007941 */ /* 0x000fea0003800000 */
.L_x_534:
[----:B------:R-:W-:Y:S01]  /*7470*/  VIADD R0, R0, 0xfffffffe ;  /* 0xfffffffe00007836 */ /* 0x000fe20000000000 */
[----:B------:R-:W-:Y:S06]  /*7480*/  BAR.ARV 0xa, 0xa0 ;  /* 0x0282800000007b1d */ /* 0x000fec0000002000 */
[----:B------:R-:W-:Y:S01]  /*7490*/  BSSY B0, `(.L_x_536) ;  /* 0x0000004000007945 */ /* 0x000fe20003800000 */
[----:B------:R-:W-:-:S03]  /*74a0*/  ISETP.NE.AND P1, PT, R0, RZ, PT ;  /* 0x000000ff0000720c */ /* 0x000fc60003f25270 */
[----:B------:R-:W-:Y:S10]  /*74b0*/  @!P0 BRA `(.L_x_537) ;  /* 0x0000000000048947 */ /* 0x000ff40003800000 */
[----:B------:R-:W-:-:S04]  /*74c0*/  DEPBAR.LE SB0, 0x0 ;  /* 0x000080000000791a */ /* 0x000fc80000000000 */
.L_x_537:
[----:B------:R-:W-:Y:S05]  /*74d0*/  BSYNC B0 ;  /* 0x0000000000007941 */ /* 0x000fea0003800000 */
.L_x_536:
[----:B------:R-:W-:Y:S06]  /*74e0*/  BAR.ARV 0xb, 0xa0 ;  /* 0x02c2800000007b1d */ /* 0x000fec0000002000 */
[----:B------:R-:W-:Y:S02]  /*74f0*/  UIADD3 UR5, UR5, 0x2, URZ ;  /* 0x0000000205057890 */ /* 0x000fe4000fffe03f */
[----:B------:R-:W-:Y:S01]  /*7500*/  UIADD3 UR4, UR4, 0x1, URZ ;  /* 0x0000000104047890 */ /* 0x000fe2000fffe03f */
[----:B------:R-:W-:Y:S11]  /*7510*/  @P1 BRA `(.L_x_538) ;  /* 0xfffffff800c01947 */ /* 0x000ff6000383ffff */
[----:B------:R-:W-:-:S12]  /*7520*/  UIADD3 UR6, UR16, 0x3000, URZ ;  /* 0x0000300010067890 */ /* 0x000fd8000fffe03f */
.L_x_525:
        /* <DEDUP_REMOVED lines=10> */
[----:B------:R-:W-:Y:S01]  /*75d0*/  ULEA UR4, UP0, UR11, UR4, 0x2 ;  /* 0x000000040b047291 */ /* 0x000fe2000f80103f */
[----:B------:R-:W-:-:S03]  /*75e0*/  UMOV UR13, 0x14f00000 ;  /* 0x14f00000000d7882 */ /* 0x000fc60000000000 */
[----:B------:R-:W-:-:S03]  /*75f0*/  ULEA.HI.X UR5, UR11, UR5, UR12, 0x2, UP0 ;  /* 0x000000050b057291 */ /* 0x000fc600080f140c */
[----:B------:R-:W-:Y:S01]  /*7600*/  UMOV UR12, 0x0 ;  /* 0x00000000000c7882 */ /* 0x000fe20000000000 */
[----:B-1----:R-:W-:-:S03]  /*7610*/  ULEA UR7, UR10, UR7, 0x18 ;  /* 0x000000070a077291 */ /* 0x002fc6000f8ec03f */
[----:B------:R-:W-:Y:S01]  /*7620*/  UMOV UR10, 0x300 ;  /* 0x00000300000a7882 */ /* 0x000fe20000000000 */
[----:B------:R-:W-:-:S09]  /*7630*/  UIADD3 UR7, UR7, 0xc000, URZ ;  /* 0x0000c00007077890 */ /* 0x000fd2000fffe03f */
[----:B------:R1:W-:Y:S02]  /*7640*/  UBLKRED.G.S.ADD.F32.RN [UR4], [UR7], UR10, desc[UR12] ;  /* 0x00000c04070073bb */ /* 0x0003e400080a140a */
[----:B-1----:R0:W-:Y:S02]  /*7650*/  UTMACMDFLUSH ;  /* 0x00000000000079b7 */ /* 0x0021e40000000000 */
.L_x_540:
[----:B------:R-:W-:Y:S05]  /*7660*/  BSYNC B0 ;  /* 0x0000000000007941 */ /* 0x000fea0003800000 */
.L_x_539:
[----:B------:R-:W-:Y:S06]  /*7670*/  BAR.SYNC.DEFER_BLOCKING 0xe, 0xa0 ;  /* 0x0382800000007b1d */ /* 0x000fec0000010000 */
[----:B------:R-:W-:Y:S04]  /*7680*/  BSSY B0, `(.L_x_541) ;  /* 0x0000012000007945 */ /* 0x000fe80003800000 */
[----:B------:R-:W-:Y:S05]  /*7690*/  @!P0 BRA `(.L_x_542) ;  /* 0x0000000000408947 */ /* 0x000fea0003800000 */
[----:B------:R-:W1:Y:S01]  /*76a0*/  S2UR UR7, SR_CgaCtaId ;  /* 0x00000000000779c3 */ /* 0x000e620000008800 */
[----:B------:R-:W-:Y:S01]  /*76b0*/  UIADD3 UR4, UR6, 0xc00, URZ ;  /* 0x00000c0006047890 */ /* 0x000fe2000fffe03f */
[----:B------:R-:W-:Y:S01]  /*76c0*/  UMOV UR5, 0x400 ;  /* 0x0000040000057882 */ /* 0x000fe20000000000 */
[----:B------:R-:W-:Y:S02]  /*76d0*/  ULDC.64 UR10, c[0x0][0x2c0] ;  /* 0x0000b000000a7ab9 */ /* 0x000fe40000000a00 */
[----:B------:R-:W-:Y:S01]  /*76e0*/  UIADD3 UR12, UP0, UR4, UR8, URZ ;  /* 0x00000008040c7290 */ /* 0x000fe2000ff1e03f */
[----:B------:R-:W-:Y:S01]  /*76f0*/  UMOV UR13, 0x14f00000 ;  /* 0x14f00000000d7882 */ /* 0x000fe20000000000 */
[----:B-1----:R-:W-:Y:S02]  /*7700*/  ULEA UR7, UR7, UR5, 0x18 ;  /* 0x0000000507077291 */ /* 0x002fe4000f8ec03f */
[----:B------:R-:W-:Y:S02]  /*7710*/  ULEA.HI.X.SX32 UR5, UR4, UR19, 0x1, UP0 ;  /* 0x0000001304057291 */ /* 0x000fe400080f0e3f */
[----:B------:R-:W-:-:S02]  /*7720*/  ULEA UR4, UP0, UR12, UR10, 0x2 ;  /* 0x0000000a0c047291 */ /* 0x000fc4000f80103f */
[----:B------:R-:W-:Y:S02]  /*7730*/  UIADD3 UR7, UR7, 0xf000, URZ ;  /* 0x0000f00007077890 */ /* 0x000fe4000fffe03f */
[----:B------:R-:W-:Y:S01]  /*7740*/  ULEA.HI.X UR5, UR12, UR11, UR5, 0x2, UP0 ;  /* 0x0000000b0c057291 */ /* 0x000fe200080f1405 */
[----:B------:R-:W-:Y:S02]  /*7750*/  UMOV UR10, 0x300 ;  /* 0x00000300000a7882 */ /* 0x000fe40000000000 */
[----:B------:R-:W-:-:S06]  /*7760*/  UMOV UR12, 0x0 ;  /* 0x00000000000c7882 */ /* 0x000fcc0000000000 */
[----:B------:R1:W-:Y:S01]  /*7770*/  UBLKRED.G.S.ADD.F32.RN [UR4], [UR7], UR10, desc[UR12] ;  /* 0x00000c04070073bb */ /* 0x0003e200080a140a */
[----:B------:R0:W-:Y:S01]  /*7780*/  UTMACMDFLUSH ;  /* 0x00000000000079b7 */ /* 0x0001e20000000000 */
[----:B-1----:R-:W-:-:S04]  /*7790*/  DEPBAR.LE SB0, 0x1 ;  /* 0x000080400000791a */ /* 0x002fc80000000000 */
.L_x_542:
[----:B------:R-:W-:Y:S05]  /*77a0*/  BSYNC B0 ;  /* 0x0000000000007941 */ /* 0x000fea0003800000 */
.L_x_541:
[----:B------:R-:W-:Y:S06]  /*77b0*/  BAR.ARV 0xa, 0xa0 ;  /* 0x0282800000007b1d */ /* 0x000fec0000002000 */
[----:B------:R-:W-:Y:S04]  /*77c0*/  BSSY B0, `(.L_x_543) ;  /* 0x0000003000007945 */ /* 0x000fe80003800000 */
[----:B------:R-:W-:Y:S05]  /*77d0*/  @!P0 BRA `(.L_x_544) ;  /* 0x0000000000048947 */ /* 0x000fea0003800000 */
[----:B------:R-:W-:-:S04]  /*77e0*/  DEPBAR.LE SB0, 0x0 ;  /* 0x000080000000791a */ /* 0x000fc80000000000 */
.L_x_544:
[----:B------:R-:W-:Y:S05]  /*77f0*/  BSYNC B0 ;  /* 0x0000000000007941 */ /* 0x000fea0003800000 */
.L_x_543:
[----:B------:R-:W-:Y:S06]  /*7800*/  BAR.ARV 0xb, 0xa0 ;  /* 0x02c2800000007b1d */ /* 0x000fec0000002000 */
[----:B------:R-:W-:Y:S05]  /*7810*/  BRA `(.L_x_480) ;  /* 0x0000002800547947 */ /* 0x000fea0003800000 */
.L_x_520:
[----:B------:R-:W-:Y:S01]  /*7820*/  ULDC.64 UR4, c[0x0][0x8d8] ;  /* 0x0002360000047ab9 */ /* 0x000fe20000000a00 */
[----:B------:R-:W1:Y:S01]  /*7830*/  S2UR UR13, SR_CTAID.Z ;  /* 0x00000000000d79c3 */ /* 0x000e620000002700 */
[----:B------:R-:W-:-:S04]  /*7840*/  ISETP.NE.U32.AND P0, PT, RZ, UR4, PT ;  /* 0x00000004ff007c0c */ /* 0x000fc8000bf05070 */
[----:B------:R-:W-:-:S03]  /*7850*/  ISETP.NE.AND.EX P0, PT, RZ, UR5, PT, P0 ;  /* 0x00000005ff007c0c */ /* 0x000fc6000bf05300 */
[----:B------:R-:W2:Y:S10]  /*7860*/  S2UR UR20, SR_CTAID.Y ;  /* 0x00000000001479c3 */ /* 0x000eb40000002600 */
[----:B------:R-:W-:Y:S05]  /*7870*/  @!P0 BRA `(.L_x_545) ;  /* 0x00000000001c8947 */ /* 0x000fea0003800000 */
[----:B------:R-:W-:Y:S02]  /*7880*/  ULDC.64 UR4, c[0x0][0x8d8] ;  /* 0x0002360000047ab9 */ /* 0x000fe40000000a00 */
[----:B-1----:R-:W-:-:S06]  /*7890*/  UIMAD.WIDE UR4, UR13, 0x4, UR4 ;  /* 0x000000040d0478a5 */ /* 0x002fcc000f8e0204 */
[----:B------:R-:W-:Y:S02]  /*78a0*/  IMAD.U32 R2, RZ, RZ, UR4 ;  /* 0x00000004ff027e24 */ /* 0x000fe4000f8e00ff */
[----:B------:R-:W-:-:S05]  /*78b0*/  IMAD.U32 R3, RZ, RZ, UR5 ;  /* 0x00000005ff037e24 */ /* 0x000fca000f8e00ff */
[----:B------:R-:W3:Y:S02]  /*78c0*/  LDG.E R2, desc[UR46][R2.64] ;  /* 0x0000002e02027981 */ /* 0x000ee4000c1e1900 */
[----:B---3--:R-:W-:Y:S01]  /*78d0*/  R2UR UR4, R2 ;  /* 0x00000000020472ca */ /* 0x008fe200000e0000 */
[----:B------:R-:W-:-:S14]  /*78e0*/  BRA `(.L_x_546) ;  /* 0x00000000003c7947 */ /* 0x000fdc0003800000 */
.L_x_545:
        /* <DEDUP_REMOVED lines=8> */
[----:B------:R-:W3:Y:S04]  /*7970*/  LDG.E R0, desc[UR46][R2.64] ;  /* 0x0000002e02007981 */ /* 0x000ee8000c1e1900 */
[----:B------:R-:W4:Y:S01]  /*7980*/  LDG.E R4, desc[UR46][R2.64+0x4] ;  /* 0x0000042e02047981 */ /* 0x000f22000c1e1900 */
[----:B---3--:R-:W-:Y:S02]  /*7990*/  R2UR UR4, R0 ;  /* 0x00000000000472ca */ /* 0x008fe400000e0000 */
[----:B----4-:R-:W-:-:S13]  /*79a0*/  R2UR UR5, R4 ;  /* 0x00000000040572ca */ /* 0x010fda00000e0000 */
[----:B------:R-:W-:Y:S01]  /*79b0*/  UIADD3 UR4, -UR4, UR5, URZ ;  /* 0x0000000504047290 */ /* 0x000fe2000fffe13f */
[----:B------:R-:W-:Y:S11]  /*79c0*/  BRA `(.L_x_546) ;  /* 0x0000000000047947 */ /* 0x000ff60003800000 */
.L_x_547:
[----:B------:R-:W-:-:S05]  /*79d0*/  ULDC UR4, c[0x0][0x8bc] ;  /* 0x00022f0000047ab9 */ /* 0x000fca0000000800 */
.L_x_546:
[----:B------:R-:W3:Y:S01]  /*79e0*/  S2UR UR8, SR_CTAID.X ;  /* 0x00000000000879c3 */ /* 0x000ee20000002500 */
[----:B------:R-:W-:Y:S02]  /*79f0*/  IMAD.MOV.U32 R9, RZ, RZ, 0x1 ;  /* 0x00000001ff097424 */ /* 0x000fe400078e00ff */
[----:B------:R-:W-:Y:S01]  /*7a00*/  IMAD.MOV.U32 R0, RZ, RZ, RZ ;  /* 0x000000ffff007224 */ /* 0x000fe200078e00ff */
[----:B---3--:R-:W-:-:S04]  /*7a10*/  USHF.L.U32 UR8, UR8, 0x7, URZ ;  /* 0x0000000708087899 */ /* 0x008fc8000800063f */
[----:B------:R-:W-:-:S04]  /*7a20*/  UISETP.GE.AND UP0, UPT, UR8, UR4, UPT ;  /* 0x000000040800728c */ /* 0x000fc8000bf06270 */
[----:B-1----:R-:W-:-:S06]  /*7a30*/  USEL UR13, UR13, 0xffffffff, !UP0 ;  /* 0xffffffff0d0d7887 */ /* 0x002fcc000c000000 */
[----:B------:R-:W-:-:S13]  /*7a40*/  ISETP.LE.AND P0, PT, RZ, UR13, PT ;  /* 0x0000000dff007c0c */ /* 0x000fda000bf03270 */
[----:B------:R-:W-:Y:S05]  /*7a50*/  @!P0 BRA `(.L_x_548) ;  /* 0x0000002400308947 */ /* 0x000fea0003800000 */
[----:B------:R-:W-:Y:S01]  /*7a60*/  ULDC.64 UR14, c[0x0][0x770] ;  /* 0x0001dc00000e7ab9 */ /* 0x000fe20000000a00 */
[----:B------:R-:W-:Y:S01]  /*7a70*/  ULDC.64 UR4, c[0x0][0x778] ;  /* 0x0001de0000047ab9 */ /* 0x000fe20000000a00 */
[----:B------:R-:W-:Y:S01]  /*7a80*/  UISETP.NE.U32.AND UP1, UPT, UR14, URZ, UPT ;  /* 0x0000003f0e00728c */ /* 0x000fe2000bf25070 */
[----:B------:R-:W-:Y:S01]  /*7a90*/  ULDC.64 UR6, c[0x0][0x770] ;  /* 0x0001dc0000067ab9 */ /* 0x000fe20000000a00 */
[----:B------:R-:W-:Y:S02]  /*7aa0*/  UISETP.NE.U32.AND UP0, UPT, UR4, URZ, UPT ;  /* 0x0000003f0400728c */ /* 0x000fe4000bf05070 */
[----:B------:R-:W-:Y:S02]  /*7ab0*/  UISETP.NE.AND.EX UP1, UPT, UR15, URZ, UPT, UP1 ;  /* 0x0000003f0f00728c */ /* 0x000fe4000bf25310 */
[----:B------:R-:W-:Y:S02]  /*7ac0*/  UIMAD.WIDE UR6, UR13, 0x4, UR6 ;  /* 0x000000040d0678a5 */ /* 0x000fe4000f8e0206 */
[----:B------:R-:W-:-:S02]  /*7ad0*/  UISETP.NE.AND.EX UP0, UPT, UR5, URZ, UPT, UP0 ;  /* 0x0000003f0500728c */ /* 0x000fc4000bf05300 */
[----:B------:R-:W-:Y:S01]  /*7ae0*/  PLOP3.LUT P0, PT, PT, PT, UP1, 0x80, 0x0 ;  /* 0x000000000000781c */ /* 0x000fe20003f0f018 */
[----:B------:R-:W-:Y:S01]  /*7af0*/  ULDC.64 UR10, c[0x0][0x780] ;  /* 0x0001e000000a7ab9 */ /* 0x000fe20000000a00 */
[----:B------:R-:W-:Y:S02]  /*7b00*/  IMAD.U32 R2, RZ, RZ, UR6 ;  /* 0x00000006ff027e24 */ /* 0x000fe4000f8e00ff */
[----:B------:R-:W-:Y:S01]  /*7b10*/  IMAD.U32 R3, RZ, RZ, UR7 ;  /* 0x00000007ff037e24 */ /* 0x000fe2000f8e00ff */
[----:B------:R-:W-:-:S04]  /*7b20*/  UISETP.NE.U32.AND UP2, UPT, UR10, URZ, UPT ;  /* 0x0000003f0a00728c */ /* 0x000fc8000bf45070 */
[----:B------:R-:W-:Y:S01]  /*7b30*/  UISETP.NE.AND.EX UP2, UPT, UR11, URZ, UPT, UP2 ;  /* 0x0000003f0b00728c */ /* 0x000fe2000bf45320 */
[----:B------:R-:W-:-:S03]  /*7b40*/  @UP0 ULDC.64 UR4, c[0x0][0x778] ;  /* 0x0001de0000040ab9 */ /* 0x000fc60000000a00 */
[----:B------:R1:W3:Y:S01]  /*7b50*/  @P0 LDG.E R6, desc[UR46][R2.64] ;  /* 0x0000002e02060981 */ /* 0x0002e2000c1e1900 */
[----:B------:R-:W-:Y:S01]  /*7b60*/  @UP0 UIMAD.WIDE UR4, UR13, 0x4, UR4 ;  /* 0x000000040d0408a5 */ /* 0x000fe2000f8e0204 */
[----:B------:R-:W-:Y:S02]  /*7b70*/  PLOP3.LUT P1, PT, PT, PT, UP0, 0x80, 0x0 ;  /* 0x000000000000781c */ /* 0x000fe40003f2f008 */
[----:B------:R-:W-:-:S03]  /*7b80*/  PLOP3.LUT P2, PT, PT, PT, UP2, 0x80, 0x0 ;  /* 0x000000000000781c */ /* 0x000fc60003f4f028 */
[----:B-1----:R-:W-:Y:S02]  /*7b90*/  IMAD.U32 R2, RZ, RZ, UR4 ;  /* 0x00000004ff027e24 */ /* 0x002fe4000f8e00ff */
[----:B------:R-:W-:Y:S01]  /*7ba0*/  IMAD.U32 R3, RZ, RZ, UR5 ;  /* 0x00000005ff037e24 */ /* 0x000fe2000f8e00ff */
[----:B------:R-:W-:Y:S02]  /*7bb0*/  @UP2 ULDC.64 UR4, c[0x0][0x780] ;  /* 0x0001e00000042ab9 */ /* 0x000fe40000000a00 */
[----:B------:R-:W-:-:S03]  /*7bc0*/  @UP2 UIMAD.WIDE UR4, UR13, 0x4, UR4 ;  /* 0x000000040d0428a5 */ /* 0x000fc6000f8e0204 */
[----:B------:R1:W4:Y:S03]  /*7bd0*/  @P1 LDG.E R4, desc[UR46][R2.64] ;  /* 0x0000002e02041981 */ /* 0x000326000c1e1900 */
[----:B-1----:R-:W-:Y:S02]  /*7be0*/  IMAD.U32 R2, RZ, RZ, UR4 ;  /* 0x00000004ff027e24 */ /* 0x002fe4000f8e00ff */
[----:B------:R-:W-:-:S05]  /*7bf0*/  IMAD.U32 R3, RZ, RZ, UR5 ;  /* 0x00000005ff037e24 */ /* 0x000fca000f8e00ff */
[----:B------:R1:W2:Y:S02]  /*7c00*/  @P2 LDG.E R5, desc[UR46][R2.64] ;  /* 0x0000002e02052981 */ /* 0x0002a4000c1e1900 */
[----:B-1----:R-:W-:Y:S02]  /*7c10*/  IMAD.U32 R2, RZ, RZ, UR6 ;  /* 0x00000006ff027e24 */ /* 0x002fe4000f8e00ff */
[----:B------:R-:W-:-:S05]  /*7c20*/  IMAD.U32 R3, RZ, RZ, UR7 ;  /* 0x00000007ff037e24 */ /* 0x000fca000f8e00ff */
[----:B------:R1:W5:Y:S01]  /*7c30*/  @P0 LDG.E R0, desc[UR46][R2.64] ;  /* 0x0000002e02000981 */ /* 0x000362000c1e1900 */
[----:B------:R-:W-:Y:S01]  /*7c40*/  UMOV UR11, URZ ;  /* 0x0000003f000b7c82 */ /* 0x000fe20008000000 */
[----:B---3--:R-:W-:-:S13]  /*7c50*/  @P0 R2UR UR4, R6 ;  /* 0x00000000060402ca */ /* 0x008fda00000e0000 */
[----:B------:R-:W-:-:S04]  /*7c60*/  @UP1 ULEA UR4, UR13, UR4, 0x6 ;  /* 0x000000040d041291 */ /* 0x000fc8000f8e303f */
[----:B------:R-:W-:Y:S01]  /*7c70*/  @UP1 USHF.R.S32.HI UR5, URZ, 0x1f, UR4 ;  /* 0x0000001f3f051899 */ /* 0x000fe20008011404 */
[----:B----4-:R-:W-:Y:S02]  /*7c80*/  @P1 R2UR UR11, R4 ;  /* 0x00000000040b12ca */ /* 0x010fe400000e0000 */
[----:B------:R-:W-:Y:S01]  /*7c90*/  PLOP3.LUT P1, PT, PT, PT, UP1, 0x80, 0x0 ;  /* 0x000000000000781c */ /* 0x000fe20003f2f018 */
[----:B------:R-:W-:-:S03]  /*7ca0*/  @UP1 ULEA.HI UR4, UR5, UR4, URZ, 0x6 ;  /* 0x0000000405041291 */ /* 0x000fc6000f8f303f */
[----:B------:R-:W-:Y:S01]  /*7cb0*/  ULDC UR5, c[0x0][0x280] ;  /* 0x0000a00000057ab9 */ /* 0x000fe20000000800 */
[----:B--2---:R-:W-:Y:S01]  /*7cc0*/  @P2 R2UR UR5, R5 ;  /* 0x00000000050522ca */ /* 0x004fe200000e0000 */
[----:B-1----:R-:W-:-:S14]  /*7cd0*/  @P2 BRA `(.L_x_549) ;  /* 0x0000000000202947 */ /* 0x002fdc0003800000 */
[----:B------:R-:W-:Y:S05]  /*7ce0*/  @!P0 BRA `(.L_x_549) ;  /* 0x00000000001c8947 */ /* 0x000fea0003800000 */
[----:B------:R-:W-:Y:S02]  /*7cf0*/  IMAD.U32 R2, RZ, RZ, UR6 ;  /* 0x00000006ff027e24 */ /* 0x000fe4000f8e00ff */
[----:B------:R-:W-:-:S05]  /*7d00*/  IMAD.U32 R3, RZ, RZ, UR7 ;  /* 0x00000007ff037e24 */ /* 0x000fca000f8e00ff */
[----:B------:R-:W2:Y:S04]  /*7d10*/  LDG.E R4, desc[UR46][R2.64] ;  /* 0x0000002e02047981 */ /* 0x000ea8000c1e1900 */
[----:B------:R-:W3:Y:S01]  /*7d20*/  LDG.E R5, desc[UR46][R2.64+0x4] ;  /* 0x0000042e02057981 */ /* 0x000ee2000c1e1900 */
[----:B--2---:R-:W-:Y:S02]  /*7d30*/  R2UR UR6, R4 ;  /* 0x00000000040672ca */ /* 0x004fe400000e0000 */
[----:B---3--:R-:W-:-:S13]  /*7d40*/  R2UR UR5, R5 ;  /* 0x00000000050572ca */ /* 0x008fda00000e0000 */
[----:B------:R-:W-:-:S12]  /*7d50*/  UIADD3 UR5, -UR6, UR5, URZ ;  /* 0x0000000506057290 */ /* 0x000fd8000fffe13f */
.L_x_549:
[----:B------:R-:W-:Y:S02]  /*7d60*/  UISETP.GE.AND UP2, UPT, UR5, 0x1, UPT ;  /* 0x000000010500788c */ /* 0x000fe4000bf46270 */
[----:B------:R-:W-:Y:S01]  /*7d70*/  @UP1 ULOP3.LUT UR4, UR4, 0xffffffc0, URZ, 0xc0, !UPT ;  /* 0xffffffc004041892 */ /* 0x000fe2000f8ec03f */
[----:B------:R-:W-:Y:S01]  /*7d80*/  UMOV UR43, URZ ;  /* 0x0000003f002b7c82 */ /* 0x000fe20008000000 */
[----:B------:R-:W-:Y:S02]  /*7d90*/  UMOV UR6, URZ ;  /* 0x0000003f00067c82 */ /* 0x000fe40008000000 */
[----:B------:R-:W-:Y:S01]  /*7da0*/  PLOP3.LUT P0, PT, PT, PT, UP2, 0x80, 0x0 ;  /* 0x000000000000781c */ /* 0x000fe20003f0f028 */
[----:B------:R-:W-:Y:S01]  /*7db0*/  @UP1 USHF.R.S32.HI UR9, URZ, 0x1f, UR4 ;  /* 0x0000001f3f091899 */ /* 0x000fe20008011404 */
[----:B-----5:R-:W-:Y:S01]  /*7dc0*/  @P1 R2UR UR43, R0 ;  /* 0x00000000002b12ca */ /* 0x020fe200000e0000 */
[----:B------:R-:W-:Y:S01]  /*7dd0*/  UMOV UR7, URZ ;  /* 0x0000003f00077c82 */ /* 0x000fe20008000000 */
[----:B------:R-:W-:Y:S01]  /*7de0*/  @UP1 UMOV UR6, UR4 ;  /* 0x0000000400061c82 */ /* 0x000fe20008000000 */
[----:B------:R-:W-:-:S03]  /*7df0*/  IMAD.MOV.U32 R0, RZ, RZ, RZ ;  /* 0x000000ffff007224 */ /* 0x000fc600078e00ff */
[----:B------:R-:W-:-:S05]  /*7e00*/  @UP1 UMOV UR7, UR9 ;  /* 0x0000000900071c82 */ /* 0x000fca0008000000 */
[----:B------:R-:W-:Y:S05]  /*7e10*/  @!P0 BRA `(.L_x_548) ;  /* 0x0000002000408947 */ /* 0x000fea0003800000 */
[----:B------:R-:W-:Y:S01]  /*7e20*/  USHF.R.S32.HI UR10, URZ, 0x1f, UR20 ;  /* 0x0000001f3f0a7899 */ /* 0x000fe20008011414 */
[----:B------:R-:W-:Y:S01]  /*7e30*/  BSSY B0, `(.L_x_548) ;  /* 0x000020e000007945 */ /* 0x000fe20003800000 */
[----:B------:R-:W-:Y:S01]  /*7e40*/  ULDC.64 UR16, c[0x0][0x718] ;  /* 0x0001c60000107ab9 */ /* 0x000fe20000000a00 */
[----:B------:R-:W-:Y:S01]  /*7e50*/  UISETP.NE.U32.AND UP1, UPT, UR14, URZ, UPT ;  /* 0x0000003f0e00728c */ /* 0x000fe2000bf25070 */
[----:B------:R-:W-:Y:S01]  /*7e60*/  IMAD.MOV.U32 R0, RZ, RZ, RZ ;  /* 0x000000ffff007224 */ /* 0x000fe200078e00ff */
[----:B------:R-:W-:Y:S02]  /*7e70*/  UIMAD UR4, UR10, UR16, URZ ;  /* 0x000000100a0472a4 */ /* 0x000fe4000f8e023f */
[----:B------:R-:W-:Y:S02]  /*7e80*/  UISETP.NE.AND.EX UP1, UPT, UR15, URZ, UPT, UP1 ;  /* 0x0000003f0f00728c */ /* 0x000fe4000bf25310 */
[----:B------:R-:W-:Y:S02]  /*7e90*/  UIMAD UR9, UR20, UR17, UR4 ;  /* 0x00000011140972a4 */ /* 0x000fe4000f8e0204 */
[----:B------:R-:W-:Y:S01]  /*7ea0*/  USHF.R.S32.HI UR4, URZ, 0x1f, UR13 ;  /* 0x0000001f3f047899 */ /* 0x000fe2000801140d */
[----:B------:R-:W-:Y:S01]  /*7eb0*/  UMOV UR14, UR6 ;  /* 0x00000006000e7c82 */ /* 0x000fe20008000000 */
[----:B------:R-:W-:-:S02]  /*7ec0*/  UMOV UR15, UR7 ;  /* 0x00000007000f7c82 */ /* 0x000fc40008000000 */
[----:B------:R-:W-:Y:S02]  /*7ed0*/  USEL UR4, UR4, URZ, !UP1 ;  /* 0x0000003f04047287 */ /* 0x000fe4000c800000 */
[----:B------:R-:W-:Y:S02]  /*7ee0*/  UIMAD.WIDE.U32 UR6, UR20, UR16, UR14 ;  /* 0x00000010140672a5 */ /* 0x000fe4000f8e000e */
[----:B------:R-:W-:Y:S01]  /*7ef0*/  USEL UR21, UR13, URZ, !UP1 ;  /* 0x0000003f0d157287 */ /* 0x000fe2000c800000 */
[----:B------:R-:W-:Y:S01]  /*7f00*/  ULDC.64 UR16, c[0x0][0x720] ;  /* 0x0001c80000107ab9 */ /* 0x000fe20000000a00 */
[----:B------:R-:W-:Y:S02]  /*7f10*/  UIADD3 UR7, UR7, UR9, URZ ;  /* 0x0000000907077290 */ /* 0x000fe4000fffe03f */
[----:B------:R-:W-:Y:S01]  /*7f20*/  UIMAD UR9, UR4, UR16, URZ ;  /* 0x00000010040972a4 */ /* 0x000fe2000f8e023f */
[----:B------:R-:W-:Y:S01]  /*7f30*/  ULDC.64 UR22, c[0x0][0x730] ;  /* 0x0001cc0000167ab9 */ /* 0x000fe20000000a00 */
[----:B------:R-:W-:-:S02]  /*7f40*/  ELECT P0, URZ, PT ;  /* 0x00000000003f782f */ /* 0x000fc40003800000 */
[----:B------:R-:W-:Y:S02]  /*7f50*/  UIMAD UR9, UR17, UR21, UR9 ;  /* 0x00000015110972a4 */ /* 0x000fe4000f8e0209 */
[----:B------:R-:W-:Y:S02]  /*7f60*/  UIMAD.WIDE.U32 UR16, UR16, UR21, UR6 ;  /* 0x00000015101072a5 */ /* 0x000fe4000f8e0006 */
[----:B------:R-:W-:Y:S01]  /*7f70*/  UIMAD.WIDE.U32 UR18, UR20, UR22, UR14 ;  /* 0x00000016141272a5 */ /* 0x000fe2000f8e000e */
[----:B------:R-:W-:Y:S02]  /*7f80*/  ULDC UR6, c[0x0][0x2e8] ;  /* 0x0000ba0000067ab9 */ /* 0x000fe40000000800 */
[----:B------:R-:W-:Y:S01]  /*7f90*/  ULDC.64 UR14, c[0x0][0x700] ;  /* 0x0001c000000e7ab9 */ /* 0x000fe20000000a00 */
[----:B------:R-:W-:Y:S02]  /*7fa0*/  UISETP.NE.AND UP1, UPT, UR6, 0x1, UPT ;  /* 0x000000010600788c */ /* 0x000fe4000bf25270 */
[----:B------:R-:W-:-:S02]  /*7fb0*/  UIMAD UR10, UR10, UR22, URZ ;  /* 0x000000160a0a72a4 */ /* 0x000fc4000f8e023f */
[----:B------:R-:W-:Y:S02]  /*7fc0*/  UIADD3 UR9, UR17, UR9, URZ ;  /* 0x0000000911097290 */ /* 0x000fe4000fffe03f */
[----:B------:R-:W-:Y:S02]  /*7fd0*/  ULEA UR14, UP2, UR16, UR14, 0x2 ;  /* 0x0000000e100e7291 */ /* 0x000fe4000f84103f */
[----:B------:R-:W-:Y:S02]  /*7fe0*/  UIMAD UR10, UR20, UR23, UR10 ;  /* 0x00000017140a72a4 */ /* 0x000fe4000f8e020a */
[----:B------:R-:W-:Y:S01]  /*7ff0*/  ULEA.HI.X UR15, UR16, UR15, UR9, 0x2, UP2 ;  /* 0x0000000f100f7291 */ /* 0x000fe200090f1409 */
[----:B------:R-:W-:Y:S02]  /*8000*/  ULDC.64 UR22, c[0x0][0x738] ;  /* 0x0001ce0000167ab9 */ /* 0x000fe40000000a00 */
[----:B------:R-:W-:Y:S01]  /*8010*/  @UP1 ULDC UR16, c[0x0][0x2ec] ;  /* 0x0000bb0000101ab9 */ /* 0x000fe20000000800 */
[----:B------:R-:W-:-:S02]  /*8020*/  UIADD3 UR7, UR19, UR10, URZ ;  /* 0x0000000a13077290 */ /* 0x000fc4000fffe03f */
[----:B------:R-:W-:Y:S02]  /*8030*/  UIMAD UR4, UR4, UR22, URZ ;  /* 0x00000016040472a4 */ /* 0x000fe4000f8e023f */
[----:B------:R-:W-:Y:S02]  /*8040*/  UIMAD.WIDE.U32 UR16, UR20, UR16, URZ ;  /* 0x00000010141072a5 */ /* 0x000fe4000f8e003f */
[----:B------:R-:W-:Y:S01]  /*8050*/  UIADD3 UR11, UR8, UR11, URZ ;  /* 0x0000000b080b7290 */ /* 0x000fe2000fffe03f */
[----:B------:R-:W-:Y:S02]  /*8060*/  UMOV UR6, UR18 ;  /* 0x0000001200067c82 */ /* 0x000fe40008000000 */
[----:B------:R-:W-:Y:S01]  /*8070*/  @UP1 ULDC UR8, c[0x0][0x2f0] ;  /* 0x0000bc0000081ab9 */ /* 0x000fe20000000800 */
[----:B------:R-:W-:Y:S01]  /*8080*/  UMOV UR12, UR20 ;  /* 0x00000014000c7c82 */ /* 0x000fe20008000000 */
[----:B------:R-:W-:Y:S02]  /*8090*/  UIMAD UR4, UR23, UR21, UR4 ;  /* 0x00000015170472a4 */ /* 0x000fe4000f8e0204 */
[----:B------:R-:W-:-:S02]  /*80a0*/  UIMAD.WIDE.U32 UR6, UR22, UR21, UR6 ;  /* 0x00000015160672a5 */ /* 0x000fc4000f8e0006 */
[----:B------:R-:W-:Y:S02]  /*80b0*/  USEL UR13, UR13, URZ, !UP0 ;  /* 0x0000003f0d0d7287 */ /* 0x000fe4000c000000 */
[----:B------:R-:W-:Y:S01]  /*80c0*/  @UP1 USHF.R.U32.HI UR12, URZ, UR8, UR17 ;  /* 0x000000083f0c1299 */ /* 0x000fe20008011611 */
[----:B------:R-:W-:Y:S11]  /*80d0*/  @!P0 BRA `(.L_x_550) ;  /* 0x0000001c008c8947 */ /* 0x000ff60003800000 */
[----:B------:R-:W1:Y:S01]  /*80e0*/  S2R R3, SR_CgaCtaId ;  /* 0x0000000000037919 */ /* 0x000e620000008800 */
[----:B------:R-:W-:Y:S01]  /*80f0*/  MOV R0, 0x400 ;  /* 0x0000040000007802 */ /* 0x000fe20000000f00 */
[----:B------:R-:W-:-:S03]  /*8100*/  IMAD.MOV.U32 R2, RZ, RZ, 0x1 ;  /* 0x00000001ff027424 */ /* 0x000fc600078e00ff */
[----:B-1----:R-:W-:Y:S02]  /*8110*/  LEA R0, R3, R0, 0x18 ;  /* 0x0000000003007211 */ /* 0x002fe400078ec0ff */
[----:B------:R-:W-:-:S04]  /*8120*/  SHF.L.U32 R3, R2, 0x1f, RZ ;  /* 0x0000001f02037819 */ /* 0x000fc800000006ff */
[----:B------:R-:W1:Y:S02]  /*8130*/  SYNCS.PHASECHK.TRANS64.TRYWAIT P0, [R0+URZ+0x26820], R3 ;  /* 0x02682003000075a7 */ /* 0x000e64000800017f */
[----:B-1----:R-:W-:Y:S05]  /*8140*/  @!P0 BRA `(.L_x_551) ;  /* 0x0000002000748947 */ /* 0x002fea0003800000 */
.L_x_579:
[----:B------:R-:W2:Y:S01]  /*8150*/  S2R R2, SR_TID.X ;  /* 0x0000000000027919 */ /* 0x000ea20000002100 */
[----:B------:R-:W-:Y:S02]  /*8160*/  IMAD.U32 R8, RZ, RZ, UR7 ;  /* 0x00000007ff087e24 */ /* 0x000fe4000f8e00ff */
        /* <DEDUP_REMOVED lines=11> */
.L_x_552:
[----:B------:R-:W2:Y:S01]  /*8220*/  LDC.64 R6, c[0x0][0x198] ;  /* 0x00006600ff067b82 */ /* 0x000ea20000000a00 */
        /* <DEDUP_REMOVED lines=19> */
[----:B------:R-:W-:-:S02]  /*8360*/  UIADD3 UR16, UR8, 0x14000, URZ ;  /* 0x0001400008107890 */ /* 0x000fc4000fffe03f */
[----:B------:R-:W-:Y:S01]  /*8370*/  UIADD3 UR36, UR8, 0x1e000, URZ ;  /* 0x0001e00008247890 */ /* 0x000fe2000fffe03f */
[----:B--2---:R-:W-:Y:S01]  /*8380*/  IMAD.MOV.U32 R10, RZ, RZ, R6 ;  /* 0x000000ffff0a7224 */ /* 0x004fe200078e0006 */
[----:B------:R-:W-:Y:S01]  /*8390*/  UMOV UR25, UR41 ;  /* 0x0000002900197c82 */ /* 0x000fe20008000000 */
[----:B------:R-:W-:Y:S01]  /*83a0*/  IMAD.MOV.U32 R11, RZ, RZ, R7 ;  /* 0x000000ffff0b7224 */ /* 0x000fe200078e0007 */
[----:B------:R-:W-:Y:S01]  /*83b0*/  UMOV UR17, UR41 ;  /* 0x0000002900117c82 */ /* 0x000fe20008000000 */
[----:B------:R-:W-:Y:S01]  /*83c0*/  UMOV UR37, UR41 ;  /* 0x0000002900257c82 */ /* 0x000fe20008000000 */
[----:B------:R-:W-:Y:S01]  /*83d0*/  IADD3 R2, P1, R10, 0x2f0, RZ ;  /* 0x000002f00a027810 */ /* 0x000fe20007f3e0ff */
[----:B------:R-:W-:Y:S01]  /*83e0*/  UISETP.GE.AND UP0, UPT, UR5, 0x41, UPT ;  /* 0x000000410500788c */ /* 0x000fe2000bf06270 */
[----:B------:R-:W-:Y:S02]  /*83f0*/  UMOV UR10, UR42 ;  /* 0x0000002a000a7c82 */ /* 0x000fe40008000000 */
[----:B------:R-:W-:Y:S01]  /*8400*/  R2UR UR30, R2 ;  /* 0x00000000021e72ca */ /* 0x000fe200000e0000 */
[----:B------:R-:W-:Y:S01]  /*8410*/  UIADD3 UR56, UR8, 0x4000, URZ ;  /* 0x0000400008387890 */ /* 0x000fe2000fffe03f */
[----:B------:R-:W-:Y:S01]  /*8420*/  IADD3 R2, P2, R10, 0x3f0, RZ ;  /* 0x000003f00a027810 */ /* 0x000fe20007f5e0ff */
[----:B------:R-:W-:Y:S01]  /*8430*/  UIADD3 UR48, UR8, 0x5000, URZ ;  /* 0x0000500008307890 */ /* 0x000fe2000fffe03f */
[----:B------:R-:W-:-:S02]  /*8440*/  UMOV UR58, 0x40 ;  /* 0x00000040003a7882 */ /* 0x000fc40000000000 */
[----:B------:R-:W-:Y:S01]  /*8450*/  R2UR UR22, R2 ;  /* 0x00000000021672ca */ /* 0x000fe200000e0000 */
[--C-:B------:R-:W-:Y:S01]  /*8460*/  IMAD.X R2, RZ, RZ, R11.reuse, P1 ;  /* 0x000000ffff027224 */ /* 0x100fe200008e060b */
[----:B------:R-:W-:Y:S01]  /*8470*/  UMOV UR59, UR11 ;  /* 0x0000000b003b7c82 */ /* 0x000fe20008000000 */
[----:B------:R-:W-:Y:S01]  /*8480*/  UMOV UR60, UR12 ;  /* 0x0000000c003c7c82 */ /* 0x000fe20008000000 */
[----:B------:R-:W-:Y:S01]  /*8490*/  UMOV UR61, UR13 ;  /* 0x0000000d003d7c82 */ /* 0x000fe20008000000 */
[----:B------:R-:W-:Y:S01]  /*84a0*/  UMOV UR50, 0x50 ;  /* 0x0000005000327882 */ /* 0x000fe20000000000 */
[----:B------:R-:W-:Y:S01]  /*84b0*/  R2UR UR31, R2 ;  /* 0x00000000021f72ca */ /* 0x000fe200000e0000 */
[----:B------:R-:W-:Y:S01]  /*84c0*/  IMAD.X R2, RZ, RZ, R11, P2 ;  /* 0x000000ffff027224 */ /* 0x000fe200010e060b */
[----:B------:R-:W-:Y:S01]  /*84d0*/  UMOV UR51, UR11 ;  /* 0x0000000b00337c82 */ /* 0x000fe20008000000 */
[----:B------:R-:W-:Y:S01]  /*84e0*/  UMOV UR52, UR12 ;  /* 0x0000000c00347c82 */ /* 0x000fe20008000000 */
[----:B------:R-:W-:-:S02]  /*84f0*/  UMOV UR53, UR13 ;  /* 0x0000000d00357c82 */ /* 0x000fc40008000000 */
[----:B------:R-:W-:Y:S02]  /*8500*/  R2UR UR23, R2 ;  /* 0x00000000021772ca */ /* 0x000fe400000e0000 */
[----:B------:R-:W-:Y:S02]  /*8510*/  IADD3 R2, P1, R10, 0xf0, RZ ;  /* 0x000000f00a027810 */ /* 0x000fe40007f3e0ff */
[----:B------:R-:W-:Y:S02]  /*8520*/  MOV R12, UR22 ;  /* 0x00000016000c7c02 */ /* 0x000fe40008000f00 */
[----:B------:R-:W-:Y:S01]  /*8530*/  R2UR UR32, R2 ;  /* 0x00000000022072ca */ /* 0x000fe200000e0000 */
[----:B-1----:R-:W-:Y:S01]  /*8540*/  IMAD.X R3, RZ, RZ, R11, P1 ;  /* 0x000000ffff037224 */ /* 0x002fe200008e060b */
[----:B------:R-:W-:Y:S01]  /*8550*/  R2UR UR22, R12 ;  /* 0x000000000c1672ca */ /* 0x000fe200000e0000 */
[----:B------:R-:W-:Y:S01]  /*8560*/  IMAD.MOV.U32 R12, RZ, RZ, RZ ;  /* 0x000000ffff0c7224 */ /* 0x000fe200078e00ff */
[----:B------:R-:W-:-:S02]  /*8570*/  PLOP3.LUT P1, PT, PT, PT, UP0, 0x80, 0x0 ;  /* 0x000000000000781c */ /* 0x000fc40003f2f008 */
        /* <DEDUP_REMOVED lines=8> */
[----:B-1----:R-:W-:Y:S01]  /*8600*/  UMOV UR40, 0x0 ;  /* 0x0000000000287882 */ /* 0x002fe20000000000 */
[----:B------:R-:W-:Y:S01]  /*8610*/  UMOV UR41, 0x10000000 ;  /* 0x1000000000297882 */ /* 0x000fe20000000000 */
[----:B--2---:R-:W-:Y:S01]  /*8620*/  UIADD3 UR24, UR8, 0x2000, URZ ;  /* 0x0000200008187890 */ /* 0x004fe2000fffe03f */
[----:B----4-:R-:W-:Y:S01]  /*8630*/  IMAD.MOV.U32 R5, RZ, RZ, RZ ;  /* 0x000000ffff057224 */ /* 0x010fe200078e00ff */
[----:B------:R-:W-:Y:S01]  /*8640*/  UMOV UR27, UR11 ;  /* 0x0000000b001b7c82 */ /* 0x000fe20008000000 */
[----:B------:R-:W-:Y:S01]  /*8650*/  UMOV UR28, UR12 ;  /* 0x0000000c001c7c82 */ /* 0x000fe20008000000 */
[----:B------:R-:W-:Y:S01]  /*8660*/  UMOV UR29, UR13 ;  /* 0x0000000d001d7c82 */ /* 0x000fe20008000000 */
[----:B---3--:R-:W-:-:S02]  /*8670*/  UIADD3 UR9, UR8, 0x26800, URZ ;  /* 0x0002680008097890 */ /* 0x008fc4000fffe03f */
[----:B------:R-:W-:Y:S02]  /*8680*/  UIADD3 UR16, UR8, 0x1000, URZ ;  /* 0x0000100008107890 */ /* 0x000fe4000fffe03f */
[----:B------:R-:W-:Y:S01]  /*8690*/  UIADD3 UR32, UR8, 0x3000, URZ ;  /* 0x0000300008207890 */ /* 0x000fe2000fffe03f */
[----:B------:R-:W-:Y:S01]  /*86a0*/  UMOV UR18, 0x10 ;  /* 0x0000001000127882 */ /* 0x000fe20000000000 */
[----:B------:R-:W-:Y:S01]  /*86b0*/  UMOV UR19, UR11 ;  /* 0x0000000b00137c82 */ /* 0x000fe20008000000 */
[----:B------:R-:W-:Y:S01]  /*86c0*/  UMOV UR20, UR12 ;  /* 0x0000000c00147c82 */ /* 0x000fe20008000000 */
[----:B------:R-:W-:Y:S01]  /*86d0*/  UMOV UR21, UR13 ;  /* 0x0000000d00157c82 */ /* 0x000fe20008000000 */
[----:B------:R-:W-:Y:S01]  /*86e0*/  UMOV UR17, UR9 ;  /* 0x0000000900117c82 */ /* 0x000fe20008000000 */
[----:B------:R1:W-:Y:S01]  /*86f0*/  UTMALDG.4D [UR8], [UR30], desc[UR40] ;  /* 0x000028081e0075b4 */ /* 0x0003e20008019000 */
[----:B------:R-:W-:Y:S01]  /*8700*/  UMOV UR25, UR9 ;  /* 0x0000000900197c82 */ /* 0x000fe20008000000 */
[----:B------:R-:W-:Y:S01]  /*8710*/  UMOV UR34, 0x30 ;  /* 0x0000003000227882 */ /* 0x000fe20000000000 */
[----:B------:R-:W-:Y:S01]  /*8720*/  UMOV UR35, UR11 ;  /* 0x0000000b00237c82 */ /* 0x000fe20008000000 */
[----:B------:R-:W-:Y:S01]  /*8730*/  UMOV UR36, UR12 ;  /* 0x0000000c00247c82 */ /* 0x000fe20008000000 */
[----:B------:R-:W-:Y:S01]  /*8740*/  UMOV UR37, UR13 ;  /* 0x0000000d00257c82 */ /* 0x000fe20008000000 */
[----:B------:R-:W-:Y:S01]  /*8750*/  UMOV UR33, UR9 ;  /* 0x0000000900217c82 */ /* 0x000fe20008000000 */
[----:B------:R-:W-:Y:S01]  /*8760*/  UMOV UR57, UR9 ;  /* 0x0000000900397c82 */ /* 0x000fe20008000000 */
[----:B------:R2:W-:Y:S01]  /*8770*/  UTMALDG.4D [UR16], [UR30], desc[UR40] ;  /* 0x000028101e0075b4 */ /* 0x0005e20008019000 */
[----:B------:R-:W-:Y:S01]  /*8780*/  UMOV UR49, UR9 ;  /* 0x0000000900317c82 */ /* 0x000fe20008000000 */
[----:B------:R3:W-:Y:S01]  /*8790*/  UTMALDG.4D [UR24], [UR30], desc[UR40] ;  /* 0x000028181e0075b4 */ /* 0x0007e20008019000 */
[----:B------:R4:W-:Y:S01]  /*87a0*/  UTMALDG.4D [UR32], [UR30], desc[UR40] ;  /* 0x000028201e0075b4 */ /* 0x0009e20008019000 */
[----:B-1----:R-:W-:Y:S01]  /*87b0*/  UMOV UR10, 0x40 ;  /* 0x00000040000a7882 */ /* 0x002fe20000000000 */
[----:B------:R1:W-:Y:S01]  /*87c0*/  UTMALDG.4D [UR56], [UR30], desc[UR40] ;  /* 0x000028381e0075b4 */ /* 0x0003e20008019000 */
[----:B--2---:R-:W-:-:S02]  /*87d0*/  R2UR UR21, R13 ;  /* 0x000000000d1572ca */ /* 0x004fc400000e0000 */
[----:B------:R-:W-:Y:S01]  /*87e0*/  R2UR UR20, R14 ;  /* 0x000000000e1472ca */ /* 0x000fe200000e0000 */
[----:B------:R1:W-:Y:S01]  /*87f0*/  UTMALDG.4D [UR48], [UR30], desc[UR40] ;  /* 0x000028301e0075b4 */ /* 0x0003e20008019000 */
[----:B---3--:R-:W-:Y:S01]  /*8800*/  UIADD3 UR24, UR8, 0x6000, URZ ;  /* 0x0000600008187890 */ /* 0x008fe2000fffe03f */
[----:B------:R-:W-:Y:S01]  /*8810*/  UMOV UR26, UR42 ;  /* 0x0000002a001a7c82 */ /* 0x000fe20008000000 */
[----:B----4-:R-:W-:-:S07]  /*8820*/  UIADD3 UR32, UR8, 0x8000, URZ ;  /* 0x0000800008207890 */ /* 0x010fce000fffe03f */
[----:B------:R1:W-:Y:S01]  /*8830*/  UTMALDG.4D [UR24], [UR22], desc[UR40] ;  /* 0x00002818160075b4 */ /* 0x0003e20008019000 */
[----:B------:R-:W-:Y:S01]  /*8840*/  UIADD3 UR8, UR8, 0xa000, URZ ;  /* 0x0000a00008087890 */ /* 0x000fe2000fffe03f */
[----:B------:R-:W-:Y:S02]  /*8850*/  UMOV UR34, 0x20 ;  /* 0x0000002000227882 */ /* 0x000fe40000000000 */
[----:B------:R1:W-:Y:S06]  /*8860*/  UTMALDG.4D [UR32], [UR22], desc[UR40] ;  /* 0x00002820160075b4 */ /* 0x0003ec0008019000 */
[----:B------:R1:W-:Y:S02]  /*8870*/  UTMALDG.4D [UR8], [UR22], desc[UR40] ;  /* 0x00002808160075b4 */ /* 0x0003e40008019000 */
[----:B-1----:R-:W-:Y:S05]  /*8880*/  @!P1 BRA `(.L_x_553) ;  /* 0x0000001000a89947 */ /* 0x002fea0003800000 */
[----:B------:R-:W-:Y:S01]  /*8890*/  UIADD3 UR8, UR5, 0x3f, URZ ;  /* 0x0000003f05087890 */ /* 0x000fe2000fffe03f */
[----:B------:R-:W1:Y:S01]  /*88a0*/  S2R R15, SR_TID.X ;  /* 0x00000000000f7919 */ /* 0x000e620000002100 */
[----:B------:R-:W-:Y:S02]  /*88b0*/  IMAD.MOV.U32 R9, RZ, RZ, 0x1 ;  /* 0x00000001ff097424 */ /* 0x000fe400078e00ff */
[----:B------:R-:W-:Y:S01]  /*88c0*/  USHF.R.S32.HI UR9, URZ, 0x1f, UR8 ;  /* 0x0000001f3f097899 */ /* 0x000fe20008011408 */
[----:B------:R-:W-:Y:S02]  /*88d0*/  IMAD.MOV.U32 R12, RZ, RZ, RZ ;  /* 0x000000ffff0c7224 */ /* 0x000fe400078e00ff */
[----:B------:R-:W-:Y:S01]  /*88e0*/  IMAD.MOV.U32 R5, RZ, RZ, RZ ;  /* 0x000000ffff057224 */ /* 0x000fe200078e00ff */
[----:B------:R-:W-:Y:S01]  /*88f0*/  ULEA.HI UR9, UR9, UR8, URZ, 0x6 ;  /* 0x0000000809097291 */ /* 0x000fe2000f8f303f */
[----:B------:R-:W-:-:S03]  /*8900*/  IMAD.MOV.U32 R17, RZ, RZ, RZ ;  /* 0x000000ffff117224 */ /* 0x000fc600078e00ff */
[----:B------:R-:W-:-:S04]  /*8910*/  ULEA.HI.SX32 UR9, UR9, 0xffffffff, 0x1a ;  /* 0xffffffff09097891 */ /* 0x000fc8000f8fd23f */
[----:B------:R-:W-:-:S04]  /*8920*/  UISETP.LT.AND UP0, UPT, UR9, 0x1, UPT ;  /* 0x000000010900788c */ /* 0x000fc8000bf01270 */
[----:B------:R-:W-:Y:S02]  /*8930*/  USEL UR8, UR9, 0x1, !UP0 ;  /* 0x0000000109087887 */ /* 0x000fe4000c000000 */
[----:B------:R-:W-:-:S04]  /*8940*/  UISETP.GE.AND UP0, UPT, UR5, 0x81, UPT ;  /* 0x000000810500788c */ /* 0x000fc8000bf06270 */
[----:B------:R-:W-:Y:S02]  /*8950*/  IMAD.U32 R13, RZ, RZ, UR8 ;  /* 0x00000008ff0d7e24 */ /* 0x000fe4000f8e00ff */
[----:B------:R-:W-:-:S03]  /*8960*/  PLOP3.LUT P1, PT, PT, PT, UP0, 0x80, 0x0 ;  /* 0x000000000000781c */ /* 0x000fc60003f2f008 */
[----:B------:R-:W-:Y:S02]  /*8970*/  LOP3.LUT R13, R13, 0x1, RZ, 0xc0, !PT ;  /* 0x000000010d0d7812 */ /* 0x000fe400078ec0ff */
[----:B-1----:R-:W-:-:S08]  /*8980*/  LOP3.LUT R16, R15, 0x1f, RZ, 0xc0, !PT ;  /* 0x0000001f0f107812 */ /* 0x002fd000078ec0ff */
[----:B------:R-:W-:Y:S05]  /*8990*/  @!P1 BRA `(.L_x_554) ;  /* 0x0000000800f49947 */ /* 0x000fea0003800000 */
[----:B------:R-:W-:Y:S01]  /*89a0*/  R2UR UR9, R13 ;  /* 0x000000000d0972ca */ /* 0x000fe200000e0000 */
[----:B------:R-:W-:Y:S02]  /*89b0*/  IMAD.MOV.U32 R17, RZ, RZ, RZ ;  /* 0x000000ffff117224 */ /* 0x000fe400078e00ff */
[----:B------:R-:W-:-:S10]  /*89c0*/  IMAD.MOV.U32 R9, RZ, RZ, 0x1 ;  /* 0x00000001ff097424 */ /* 0x000fd400078e00ff */
[----:B------:R-:W-:-:S06]  /*89d0*/  UIADD3 UR8, UR8, -UR9, URZ ;  /* 0x8000000908087290 */ /* 0x000fcc000fffe03f */
[----:B------:R-:W-:-:S07]  /*89e0*/  IMAD.U32 R18, RZ, RZ, UR8 ;  /* 0x00000008ff127e24 */ /* 0x000fce000f8e00ff */
.L_x_563:
[----:B------:R-:W-:-:S04]  /*89f0*/  SHF.L.U32 R21, R9, 0x1f, RZ ;  /* 0x0000001f09157819 */ /* 0x000fc800000006ff */
[----:B-1----:R-:W1:Y:S02]  /*8a00*/  SYNCS.PHASECHK.TRANS64.TRYWAIT P1, [R0+URZ+0x26840], R21 ;  /* 0x02684015000075a7 */ /* 0x002e64000802017f */
[----:B-12---:R-:W-:Y:S05]  /*8a10*/  @!P1 BRA `(.L_x_555) ;  /* 0x0000001800549947 */ /* 0x006fea0003800000 */
.L_x_580:
[----:B------:R-:W-:Y:S05]  /*8a20*/  @P0 BRA `(.L_x_556) ;  /* 0x0000000000140947 */ /* 0x000fea0003800000 */
[----:B------:R-:W-:Y:S01]  /*8a30*/  ISETP.NE.AND P1, PT, R16, RZ, PT ;  /* 0x000000ff1000720c */ /* 0x000fe20003f25270 */
[----:B------:R-:W-:-:S04]  /*8a40*/  IMAD.MOV.U32 R3, RZ, RZ, 0x3100 ;  /* 0x00003100ff037424 */ /* 0x000fc800078e00ff */
[----:B------:R2:W-:Y:S08]  /*8a50*/  SYNCS.ARRIVE.TRANS64 RZ, [R0+URZ+0x26830], R3 ;  /* 0x0268300300ff79a7 */ /* 0x0005f0000800003f */
[----:B------:R-:W-:Y:S05]  /*8a60*/  @!P1 BRA `(.L_x_556) ;  /* 0x0000000000049947 */ /* 0x000fea0003800000 */
[----:B------:R-:W-:Y:S01]  /*8a70*/  BPT.TRAP 0x1 ;  /* 0x000000040000795c */ /* 0x000fe20000300000 */
.L_x_556:
        /* <DEDUP_REMOVED lines=18> */
[----:B------:R-:W-:Y:S02]  /*8ba0*/  UIADD3 UR19, UR19, UR43, URZ ;  /* 0x0000002b13137290 */ /* 0x000fe4000fffe03f */
        /* <DEDUP_REMOVED lines=14> */
[----:B------:R-:W-:Y:S01]  /*8c90*/  R2UR UR41, R2 ;  /* 0x00000000022972ca */ /* 0x000fe200000e0000 */
[----:B------:R-:W-:Y:S01]  /*8ca0*/  UMOV UR10, 0x10 ;  /* 0x00000010000a7882 */ /* 0x000fe20000000000 */
[----:B------:R-:W-:-:S02]  /*8cb0*/  UMOV UR31, UR17 ;  /* 0x00000011001f7c82 */ /* 0x000fc40008000000 */
[----:B------:R-:W-:-:S13]  /*8cc0*/  R2UR UR9, R5 ;  /* 0x00000000050972ca */ /* 0x000fda00000e0000 */
[----:B------:R2:W-:Y:S01]  /*8cd0*/  UTMALDG.4D [UR16], [UR8], desc[UR22] ;  /* 0x00001610080075b4 */ /* 0x0005e20008019000 */
[----:B------:R2:W-:Y:S01]  /*8ce0*/  UTMALDG.4D [UR32], [UR8], desc[UR22] ;  /* 0x00001620080075b4 */ /* 0x0005e20008019000 */
[----:B------:R2:W-:Y:S01]  /*8cf0*/  UTMALDG.4D [UR24], [UR8], desc[UR22] ;  /* 0x00001618080075b4 */ /* 0x0005e20008019000 */
[----:B------:R2:W-:Y:S01]  /*8d00*/  UBLKCP.S.G [UR30], [UR40], UR10 ;  /* 0x0000001e280073ba */ /* 0x0005e2000800020a */
[----:B------:R-:W3:Y:S02]  /*8d10*/  SYNCS.PHASECHK.TRANS64.TRYWAIT P1, [R0+URZ+0x26828], R21 ;  /* 0x02682815000075a7 */ /* 0x000ee4000802017f */
[----:B--23--:R-:W-:Y:S05]  /*8d20*/  @!P1 BRA `(.L_x_557) ;  /* 0x0000001400a49947 */ /* 0x00cfea0003800000 */
.L_x_581:
[----:B------:R-:W-:Y:S05]  /*8d30*/  @P0 BRA `(.L_x_558) ;  /* 0x0000000000140947 */ /* 0x000fea0003800000 */
[----:B------:R-:W-:Y:S01]  /*8d40*/  ISETP.NE.AND P1, PT, R16, RZ, PT ;  /* 0x000000ff1000720c */ /* 0x000fe20003f25270 */
[----:B------:R-:W-:-:S04]  /*8d50*/  IMAD.MOV.U32 R3, RZ, RZ, 0x3100 ;  /* 0x00003100ff037424 */ /* 0x000fc800078e00ff */
[----:B------:R3:W-:Y:S08]  /*8d60*/  SYNCS.ARRIVE.TRANS64 RZ, [R0+URZ+0x26818], R3 ;  /* 0x0268180300ff79a7 */ /* 0x0007f0000800003f */
[----:B------:R-:W-:Y:S05]  /*8d70*/  @!P1 BRA `(.L_x_558) ;  /* 0x0000000000049947 */ /* 0x000fea0003800000 */
[----:B------:R-:W-:Y:S01]  /*8d80*/  BPT.TRAP 0x1 ;  /* 0x000000040000795c */ /* 0x000fe20000300000 */
.L_x_558:
[----:B------:R-:W-:Y:S01]  /*8d90*/  VIADD R19, R19, 0x40 ;  /* 0x0000004013137836 */ /* 0x000fe20000000000 */
[----:B------:R-:W-:Y:S01]  /*8da0*/  IADD3 R2, P1, R10, 0xf0, RZ ;  /* 0x000000f00a027810 */ /* 0x000fe20007f3e0ff */
[----:B------:R-:W-:Y:S01]  /*8db0*/  UMOV UR30, 0x0 ;  /* 0x00000000001e7882 */ /* 0x000fe20000000000 */
[----:B------:R-:W-:Y:S01]  /*8dc0*/  R2UR UR16, R0 ;  /* 0x00000000001072ca */ /* 0x000fe200000e0000 */
[C---:B------:R-:W-:Y:S01]  /*8dd0*/  VIADD R20, R19.reuse, UR43 ;  /* 0x0000002b13147c36 */ /* 0x040fe20008000000 */
[----:B------:R-:W-:Y:S01]  /*8de0*/  R2UR UR8, R19 ;  /* 0x00000000130872ca */ /* 0x000fe200000e0000 */
[----:B---3--:R-:W-:Y:S01]  /*8df0*/  IMAD.X R3, RZ, RZ, R11, P1 ;  /* 0x000000ffff037224 */ /* 0x008fe200008e060b */
        /* <DEDUP_REMOVED lines=13> */
[----:B------:R-:W-:Y:S02]  /*8ed0*/  UIADD3 UR16, UR16, 0x17000, URZ ;  /* 0x0001700010107890 */ /* 0x000fe4000fffe03f */
[----:B------:R-:W-:Y:S01]  /*8ee0*/  UIMAD.WIDE UR8, UR8, 0x4, UR14 ;  /* 0x00000004080878a5 */ /* 0x000fe2000f8e020e */
[----:B------:R3:W-:Y:S01]  /*8ef0*/  UTMALDG.4D [UR32], [UR22], desc[UR30] ;  /* 0x00001e20160075b4 */ /* 0x0007e20008019000 */
[----:B------:R-:W-:Y:S01]  /*8f00*/  UMOV UR29, UR21 ;  /* 0x00000015001d7c82 */ /* 0x000fe20008000000 */
[----:B------:R-:W-:Y:S01]  /*8f10*/  UMOV UR25, UR33 ;  /* 0x0000002100197c82 */ /* 0x000fe20008000000 */
[----:B------:R-:W-:Y:S01]  /*8f20*/  UMOV UR27, UR35 ;  /* 0x00000023001b7c82 */ /* 0x000fe20008000000 */
[----:B------:R-:W-:Y:S01]  /*8f30*/  UMOV UR18, 0x40 ;  /* 0x0000004000127882 */ /* 0x000fe20000000000 */
[----:B------:R-:W-:Y:S01]  /*8f40*/  UMOV UR17, UR33 ;  /* 0x0000002100117c82 */ /* 0x000fe20008000000 */
[----:B------:R-:W-:Y:S01]  /*8f50*/  UMOV UR19, UR35 ;  /* 0x0000002300137c82 */ /* 0x000fe20008000000 */
[----:B------:R-:W-:Y:S01]  /*8f60*/  UMOV UR41, UR33 ;  /* 0x0000002100297c82 */ /* 0x000fe20008000000 */
[----:B------:R3:W-:Y:S01]  /*8f70*/  UTMALDG.4D [UR24], [UR22], desc[UR30] ;  /* 0x00001e18160075b4 */ /* 0x0007e20008019000 */
[----:B------:R-:W-:Y:S01]  /*8f80*/  UMOV UR10, 0x10 ;  /* 0x00000010000a7882 */ /* 0x000fe20000000000 */
[----:B------:R3:W-:Y:S01]  /*8f90*/  UTMALDG.4D [UR16], [UR22], desc[UR30] ;  /* 0x00001e10160075b4 */ /* 0x0007e20008019000 */
[----:B------:R3:W-:Y:S01]  /*8fa0*/  UBLKCP.S.G [UR40], [UR8], UR10 ;  /* 0x00000028080073ba */ /* 0x0007e2000800020a */
[----:B------:R-:W4:Y:S02]  /*8fb0*/  SYNCS.PHASECHK.TRANS64.TRYWAIT P1, [R0+URZ+0x26848], R21 ;  /* 0x02684815000075a7 */ /* 0x000f24000802017f */
[----:B---34-:R-:W-:Y:S05]  /*8fc0*/  @!P1 BRA `(.L_x_559) ;  /* 0x0000001400109947 */ /* 0x018fea0003800000 */
.L_x_582:
[----:B-123--:R-:W-:Y:S01]  /*8fd0*/  SHF.R.S32.HI R21, RZ, 0x1f, R19 ;  /* 0x0000001fff157819 */ /* 0x00efe20000011413 */
[----:B------:R-:W-:Y:S06]  /*8fe0*/  @P0 BRA `(.L_x_560) ;  /* 0x00000000001c0947 */ /* 0x000fec0003800000 */
[----:B------:R-:W-:-:S04]  /*8ff0*/  IMAD.MOV.U32 R16, RZ, RZ, 0x3100 ;  /* 0x00003100ff107424 */ /* 0x000fc800078e00ff */
[----:B------:R1:W-:Y:S02]  /*9000*/  SYNCS.ARRIVE.TRANS64 RZ, [R0+URZ+0x26838], R16 ;  /* 0x0268381000ff79a7 */ /* 0x0003e4000800003f */
[----:B-1----:R-:W1:Y:S02]  /*9010*/  S2R R16, SR_TID.X ;  /* 0x0000000000107919 */ /* 0x002e640000002100 */
[----:B-1----:R-:W-:-:S04]  /*9020*/  LOP3.LUT R16, R16, 0x1f, RZ, 0xc0, !PT ;  /* 0x0000001f10107812 */ /* 0x002fc800078ec0ff */
[----:B------:R-:W-:-:S13]  /*9030*/  ISETP.NE.AND P1, PT, R16, RZ, PT ;  /* 0x000000ff1000720c */ /* 0x000fda0003f25270 */
[----:B------:R-:W-:Y:S05]  /*9040*/  @!P1 BRA `(.L_x_560) ;  /* 0x0000000000049947 */ /* 0x000fea0003800000 */
[----:B------:R-:W-:Y:S01]  /*9050*/  BPT.TRAP 0x1 ;  /* 0x000000040000795c */ /* 0x000fe20000300000 */
.L_x_560:
[----:B------:R-:W-:Y:S01]  /*9060*/  IADD3 R19, P1, R19, UR6, RZ ;  /* 0x0000000613137c10 */ /* 0x000fe2000ff3e0ff */
[----:B------:R-:W-:Y:S01]  /*9070*/  UMOV UR22, 0x0 ;  /* 0x0000000000167882 */ /* 0x000fe20000000000 */
[----:B------:R-:W-:Y:S01]  /*9080*/  R2UR UR30, R0 ;  /* 0x00000000001e72ca */ /* 0x000fe200000e0000 */
[----:B------:R-:W-:Y:S01]  /*9090*/  UMOV UR23, 0x14f00000 ;  /* 0x14f0000000177882 */ /* 0x000fe20000000000 */
[----:B------:R-:W-:Y:S01]  /*90a0*/  R2UR UR8, R4 ;  /* 0x00000000040872ca */ /* 0x000fe200000e0000 */
[----:B------:R-:W-:Y:S01]  /*90b0*/  IMAD.X R4, R21, 0x1, R8, P1 ;  /* 0x0000000115047824 */ /* 0x000fe200008e0608 */
[C---:B------:R-:W-:Y:S01]  /*90c0*/  LEA R14, P1, R19.reuse, R14, 0x2 ;  /* 0x0000000e130e7211 */ /* 0x040fe200078210ff */
[----:B------:R-:W-:Y:S01]  /*90d0*/  UMOV UR34, URZ ;  /* 0x0000003f00227c82 */ /* 0x000fe20008000000 */
[----:B------:R-:W-:Y:S01]  /*90e0*/  R2UR UR35, R20 ;  /* 0x00000000142372ca */ /* 0x000fe200000e0000 */
[----:B------:R-:W-:Y:S01]  /*90f0*/  UMOV UR36, UR20 ;  /* 0x0000001400247c82 */ /* 0x000fe20008000000 */
[----:B------:R-:W-:Y:S01]  /*9100*/  LEA.HI.X R15, R19, R15, R4, 0x2, P1 ;  /* 0x0000000f130f7211 */ /* 0x000fe200008f1404 */
[----:B------:R-:W-:Y:S01]  /*9110*/  UMOV UR37, UR21 ;  /* 0x0000001500257c82 */ /* 0x000fe20008000000 */
[----:B------:R-:W-:Y:S01]  /*9120*/  R2UR UR9, R5 ;  /* 0x00000000050972ca */ /* 0x000fe200000e0000 */
[----:B------:R-:W-:Y:S01]  /*9130*/  UMOV UR26, 0x20 ;  /* 0x00000020001a7882 */ /* 0x000fe20000000000 */
[----:B------:R-:W-:Y:S01]  /*9140*/  R2UR UR40, R14 ;  /* 0x000000000e2872ca */ /* 0x000fe200000e0000 */
[----:B------:R-:W-:Y:S01]  /*9150*/  UIADD3 UR32, UR30, 0x1b000, URZ ;  /* 0x0001b0001e207890 */ /* 0x000fe2000fffe03f */
[----:B------:R-:W-:Y:S01]  /*9160*/  R2UR UR41, R15 ;  /* 0x000000000f2972ca */ /* 0x000fe200000e0000 */
[----:B------:R-:W-:Y:S01]  /*9170*/  UIADD3 UR33, UR30, 0x26838, URZ ;  /* 0x000268381e217890 */ /* 0x000fe2000fffe03f */
[----:B------:R-:W-:Y:S01]  /*9180*/  LOP3.LUT R9, R9, 0x1, RZ, 0x3c, !PT ;  /* 0x0000000109097812 */ /* 0x000fe200078e3cff */
[----:B------:R-:W-:-:S02]  /*9190*/  UIADD3 UR24, UR30, 0x1c000, URZ ;  /* 0x0001c0001e187890 */ /* 0x000fc4000fffe03f */
[----:B------:R-:W-:Y:S01]  /*91a0*/  UIADD3 UR16, UR30, 0x1d000, URZ ;  /* 0x0001d0001e107890 */ /* 0x000fe2000fffe03f */
[----:B------:R-:W-:Y:S01]  /*91b0*/  SHF.L.U32 R5, R9, 0x1f, RZ ;  /* 0x0000001f09057819 */ /* 0x000fe200000006ff */
[----:B------:R-:W-:Y:S01]  /*91c0*/  UIADD3 UR30, UR30, 0x1e300, URZ ;  /* 0x0001e3001e1e7890 */ /* 0x000fe2000fffe03f */
[----:B------:R-:W-:Y:S01]  /*91d0*/  UMOV UR28, UR20 ;  /* 0x00000014001c7c82 */ /* 0x000fe20008000000 */
        /* <DEDUP_REMOVED lines=12> */
[----:B------:R-:W2:Y:S02]  /*92a0*/  SYNCS.PHASECHK.TRANS64.TRYWAIT P1, [R0+URZ+0x26820], R5 ;  /* 0x02682005000075a7 */ /* 0x000ea4000802017f */
[----:B-12---:R-:W-:Y:S05]  /*92b0*/  @!P1 BRA `(.L_x_561) ;  /* 0x0000001000689947 */ /* 0x006fea0003800000 */
.L_x_584:
[----:B------:R-:W-:Y:S05]  /*92c0*/  @P0 BRA `(.L_x_562) ;  /* 0x0000000000140947 */ /* 0x000fea0003800000 */
[----:B------:R-:W-:Y:S01]  /*92d0*/  ISETP.NE.AND P1, PT, R16, RZ, PT ;  /* 0x000000ff1000720c */ /* 0x000fe20003f25270 */
[----:B-1----:R-:W-:-:S04]  /*92e0*/  IMAD.MOV.U32 R5, RZ, RZ, 0x3100 ;  /* 0x00003100ff057424 */ /* 0x002fc800078e00ff */
[----:B------:R2:W-:Y:S08]  /*92f0*/  SYNCS.ARRIVE.TRANS64 RZ, [R0+URZ+0x26810], R5 ;  /* 0x0268100500ff79a7 */ /* 0x0005f0000800003f */
[----:B------:R-:W-:Y:S05]  /*9300*/  @!P1 BRA `(.L_x_562) ;  /* 0x0000000000049947 */ /* 0x000fea0003800000 */
[----:B------:R-:W-:Y:S01]  /*9310*/  BPT.TRAP 0x1 ;  /* 0x000000040000795c */ /* 0x000fe20000300000 */
.L_x_562:
        /* <DEDUP_REMOVED lines=18> */
[----:B------:R-:W-:Y:S02]  /*9440*/  UIADD3 UR35, UR40, UR43, URZ ;  /* 0x0000002b28237290 */ /* 0x000fe4000fffe03f */
[----:B------:R-:W-:Y:S02]  /*9450*/  UIADD3 UR24, UR16, 0x13000, URZ ;  /* 0x0001300010187890 */ /* 0x000fe4000fffe03f */
[----:B------:R-:W-:-:S02]  /*9460*/  UIADD3 UR44, UR16, 0x1e000, URZ ;  /* 0x0001e000102c7890 */ /* 0x000fc4000fffe03f */
        /* <DEDUP_REMOVED lines=13> */
[----:B------:R3:W-:Y:S02]  /*9540*/  UBLKCP.S.G [UR44], [UR8], UR39 ;  /* 0x0000002c080073ba */ /* 0x0007e40008000227 */
[----:B---3--:R-:W-:Y:S05]  /*9550*/  @P1 BRA `(.L_x_563) ;  /* 0xfffffff400241947 */ /* 0x008fea000383ffff */
[----:B-12---:R-:W-:-:S07]  /*9560*/  IMAD.U32 R5, RZ, RZ, UR40 ;  /* 0x00000028ff057e24 */ /* 0x006fce000f8e00ff */
.L_x_554:
[----:B------:R-:W-:-:S13]  /*9570*/  ISETP.NE.AND P1, PT, R13, RZ, PT ;  /* 0x000000ff0d00720c */ /* 0x000fda0003f25270 */
[----:B------:R-:W-:Y:S05]  /*9580*/  @!P1 BRA `(.L_x_553) ;  /* 0x0000000400689947 */ /* 0x000fea0003800000 */
[----:B------:R-:W-:-:S04]  /*9590*/  SHF.L.U32 R7, R9, 0x1f, RZ ;  /* 0x0000001f09077819 */ /* 0x000fc800000006ff */
[----:B------:R-:W1:Y:S02]  /*95a0*/  SYNCS.PHASECHK.TRANS64.TRYWAIT P1, [R0+URZ+0x26840], R7 ;  /* 0x02684007000075a7 */ /* 0x000e64000802017f */
[----:B-1----:R-:W-:Y:S05]  /*95b0*/  @!P1 BRA `(.L_x_564) ;  /* 0x0000000c00c09947 */ /* 0x002fea0003800000 */
.L_x_585:
[----:B------:R-:W-:Y:S05]  /*95c0*/  @P0 BRA `(.L_x_565) ;  /* 0x0000000000140947 */ /* 0x000fea0003800000 */
[----:B------:R-:W-:Y:S01]  /*95d0*/  ISETP.NE.AND P1, PT, R16, RZ, PT ;  /* 0x000000ff1000720c */ /* 0x000fe20003f25270 */
[----:B------:R-:W-:-:S04]  /*95e0*/  IMAD.MOV.U32 R5, RZ, RZ, 0x3100 ;  /* 0x00003100ff057424 */ /* 0x000fc800078e00ff */
[----:B------:R2:W-:Y:S08]  /*95f0*/  SYNCS.ARRIVE.TRANS64 RZ, [R0+URZ+0x26830], R5 ;  /* 0x0268300500ff79a7 */ /* 0x0005f0000800003f */
[----:B------:R-:W-:Y:S05]  /*9600*/  @!P1 BRA `(.L_x_565) ;  /* 0x0000000000049947 */ /* 0x000fea0003800000 */
[----:B------:R-:W-:Y:S01]  /*9610*/  BPT.TRAP 0x1 ;  /* 0x000000040000795c */ /* 0x000fe20000300000 */
.L_x_565:
[----:B--2---:R-:W2:Y:S01]  /*9620*/  LDC.64 R4, c[0x0][0x728] ;  /* 0x0001ca00ff047b82 */ /* 0x004ea20000000a00 */
        /* <DEDUP_REMOVED lines=31> */
[----:B------:R-:W-:Y:S01]  /*9820*/  UMOV UR41, UR33 ;  /* 0x0000002100297c82 */ /* 0x000fe20008000000 */
[----:B------:R-:W-:-:S02]  /*9830*/  UMOV UR10, 0x10 ;  /* 0x00000010000a7882 */ /* 0x000fc40000000000 */
[----:B------:R-:W-:-:S13]  /*9840*/  R2UR UR9, R4 ;  /* 0x00000000040972ca */ /* 0x000fda00000e0000 */
[----:B------:R2:W-:Y:S01]  /*9850*/  UTMALDG.4D [UR32], [UR8], desc[UR22] ;  /* 0x00001620080075b4 */ /* 0x0005e20008019000 */
[----:B------:R2:W-:Y:S01]  /*9860*/  UTMALDG.4D [UR24], [UR8], desc[UR22] ;  /* 0x00001618080075b4 */ /* 0x0005e20008019000 */
[----:B------:R2:W-:Y:S01]  /*9870*/  UTMALDG.4D [UR16], [UR8], desc[UR22] ;  /* 0x00001610080075b4 */ /* 0x0005e20008019000 */
[----:B------:R2:W-:Y:S01]  /*9880*/  UBLKCP.S.G [UR40], [UR30], UR10 ;  /* 0x000000281e0073ba */ /* 0x0005e2000800020a */
[----:B------:R-:W3:Y:S02]  /*9890*/  SYNCS.PHASECHK.TRANS64.TRYWAIT P1, [R0+URZ+0x26828], R7 ;  /* 0x02682807000075a7 */ /* 0x000ee4000802017f */
[----:B--23--:R-:W-:Y:S05]  /*98a0*/  @!P1 BRA `(.L_x_566) ;  /* 0x0000000c00189947 */ /* 0x00cfea0003800000 */
.L_x_586:
[----:B------:R-:W-:Y:S05]  /*98b0*/  @P0 BRA `(.L_x_567) ;  /* 0x0000000000140947 */ /* 0x000fea0003800000 */
[----:B------:R-:W-:Y:S01]  /*98c0*/  ISETP.NE.AND P0, PT, R16, RZ, PT ;  /* 0x000000ff1000720c */ /* 0x000fe20003f05270 */
[----:B------:R-:W-:-:S04]  /*98d0*/  IMAD.MOV.U32 R5, RZ, RZ, 0x3100 ;  /* 0x00003100ff057424 */ /* 0x000fc800078e00ff */
[----:B------:R3:W-:Y:S08]  /*98e0*/  SYNCS.ARRIVE.TRANS64 RZ, [R0+URZ+0x26818], R5 ;  /* 0x0268180500ff79a7 */ /* 0x0007f0000800003f */
[----:B------:R-:W-:Y:S05]  /*98f0*/  @!P0 BRA `(.L_x_567) ;  /* 0x0000000000048947 */ /* 0x000fea0003800000 */
[----:B------:R-:W-:Y:S01]  /*9900*/  BPT.TRAP 0x1 ;  /* 0x000000040000795c */ /* 0x000fe20000300000 */
.L_x_567:
        /* <DEDUP_REMOVED lines=17> */
[----:B------:R-:W-:Y:S02]  /*9a20*/  UIADD3 UR35, UR10, UR43, URZ ;  /* 0x0000002b0a237290 */ /* 0x000fe4000fffe03f */
[----:B---3--:R-:W-:Y:S01]  /*9a30*/  IMAD.U32 R5, RZ, RZ, UR10 ;  /* 0x0000000aff057e24 */ /* 0x008fe2000f8e00ff */
        /* <DEDUP_REMOVED lines=13> */
[----:B------:R3:W-:Y:S02]  /*9b10*/  UBLKCP.S.G [UR40], [UR8], UR39 ;  /* 0x00000028080073ba */ /* 0x0007e40008000227 */
[----:B---3--:R-:W-:Y:S01]  /*9b20*/  NOP ;  /* 0x0000000000007918 */ /* 0x008fe20000000000 */
.L_x_553:
[----:B------:R-:W3:Y:S01]  /*9b30*/  S2R R2, SR_TID.X ;  /* 0x0000000000027919 */ /* 0x000ee20000002100 */
[----:B------:R-:W-:Y:S01]  /*9b40*/  IMAD R3, R12, 0x8, R0 ;  /* 0x000000080c037824 */ /* 0x000fe200078e0200 */
[----:B---3--:R-:W-:Y:S02]  /*9b50*/  LOP3.LUT R4, R2, 0x7f, RZ, 0xc0, !PT ;  /* 0x0000007f02047812 */ /* 0x008fe400078ec0ff */
[----:B------:R-:W-:Y:S02]  /*9b60*/  SHF.L.U32 R2, R9, 0x1f, RZ ;  /* 0x0000001f09027819 */ /* 0x000fe400000006ff */
[----:B------:R-:W-:Y:S02]  /*9b70*/  ISETP.NE.AND P1, PT, R4, RZ, PT ;  /* 0x000000ff0400720c */ /* 0x000fe40003f25270 */
[----:B------:R-:W3:Y:S02]  /*9b80*/  SYNCS.PHASECHK.TRANS64.TRYWAIT P0, [R3+URZ+0x26840], R2 ;  /* 0x02684002030075a7 */ /* 0x000ee4000800017f */
[----:B---3--:R-:W-:Y:S09]  /*9b90*/  @!P0 BRA `(.L_x_568) ;  /* 0x0000000800708947 */ /* 0x008ff20003800000 */
.L_x_587:
[----:B------:R-:W-:Y:S05]  /*9ba0*/  @P1 BRA `(.L_x_569) ;  /* 0x0000000000181947 */ /* 0x000fea0003800000 */
[----:B------:R-:W4:Y:S01]  /*9bb0*/  S2R R4, SR_TID.X ;  /* 0x0000000000047919 */ /* 0x000f220000002100 */
[----:B---3--:R-:W-:-:S04]  /*9bc0*/  IMAD.MOV.U32 R2, RZ, RZ, 0x3100 ;  /* 0x00003100ff027424 */ /* 0x008fc800078e00ff */
[----:B------:R3:W-:Y:S01]  /*9bd0*/  SYNCS.ARRIVE.TRANS64 RZ, [R3+URZ+0x26830], R2 ;  /* 0x0268300203ff79a7 */ /* 0x0007e2000800003f */
[----:B----4-:R-:W-:-:S13]  /*9be0*/  LOP3.LUT P0, RZ, R4, 0x1f, RZ, 0xc0, !PT ;  /* 0x0000001f04ff7812 */ /* 0x010fda000780c0ff */
[----:B---3--:R-:W-:Y:S05]  /*9bf0*/  @!P0 BRA `(.L_x_569) ;  /* 0x0000000000048947 */ /* 0x008fea0003800000 */
[----:B------:R-:W-:Y:S01]  /*9c00*/  BPT.TRAP 0x1 ;  /* 0x000000040000795c */ /* 0x000fe20000300000 */
.L_x_569:
[----:B------:R-:W-:Y:S01]  /*9c10*/  R2UR UR35, R5 ;  /* 0x00000000052372ca */ /* 0x000fe200000e0000 */
[C-C-:B---3--:R-:W-:Y:S01]  /*9c20*/  IMAD R2, R12.reuse, 0x3000, R0.reuse ;  /* 0x000030000c027824 */ /* 0x148fe200078e0200 */
[----:B------:R-:W-:Y:S01]  /*9c30*/  R2UR UR33, R3 ;  /* 0x00000000032172ca */ /* 0x000fe200000e0000 */
[----:B-12---:R-:W-:Y:S01]  /*9c40*/  IMAD R0, R12, 0x100, R0 ;  /* 0x000001000c007824 */ /* 0x006fe200078e0200 */
        /* <DEDUP_REMOVED lines=11> */
[----:B------:R-:W-:-:S02]  /*9d00*/  UIADD3 UR35, UR35, UR43, URZ ;  /* 0x0000002b23237290 */ /* 0x000fc4000fffe03f */
[----:B------:R-:W-:Y:S02]  /*9d10*/  UIADD3 UR33, UR33, 0x26830, URZ ;  /* 0x0002683021217890 */ /* 0x000fe4000fffe03f */
        /* <DEDUP_REMOVED lines=13> */
[----:B------:R-:W-:Y:S01]  /*9df0*/  UMOV UR25, UR33 ;  /* 0x0000002100197c82 */ /* 0x000fe20008000000 */
[----:B------:R-:W-:Y:S01]  /*9e00*/  UMOV UR27, UR35 ;  /* 0x00000023001b7c82 */ /* 0x000fe20008000000 */
[----:B------:R-:W-:Y:S01]  /*9e10*/  R2UR UR23, R11 ;  /* 0x000000000b1772ca */ /* 0x000fe200000e0000 */
[----:B------:R-:W-:Y:S01]  /*9e20*/  UMOV UR19, UR35 ;  /* 0x0000002300137c82 */ /* 0x000fe20008000000 */
[----:B------:R-:W-:Y:S01]  /*9e30*/  UMOV UR41, UR33 ;  /* 0x0000002100297c82 */ /* 0x000fe20008000000 */
[----:B------:R-:W-:Y:S01]  /*9e40*/  UMOV UR10, 0x10 ;  /* 0x00000010000a7882 */ /* 0x000fe20000000000 */
[----:B------:R-:W-:Y:S01]  /*9e50*/  ISETP.NE.AND P0, PT, R0, 0x2, PT ;  /* 0x000000020000780c */ /* 0x000fe20003f05270 */
[----:B------:R-:W-:-:S03]  /*9e60*/  ULEA.HI.X UR9, UR17, UR9, UR18, 0x2, UP0 ;  /* 0x0000000911097291 */ /* 0x000fc600080f1412 */
[----:B------:R-:W-:Y:S01]  /*9e70*/  UMOV UR18, 0x40 ;  /* 0x0000004000127882 */ /* 0x000fe20000000000 */
[----:B------:R-:W-:Y:S01]  /*9e80*/  UMOV UR17, UR33 ;  /* 0x0000002100117c82 */ /* 0x000fe20008000000 */
[----:B------:R-:W-:Y:S02]  /*9e90*/  SEL R2, RZ, 0x1, P0 ;  /* 0x00000001ff027807 */ /* 0x000fe40000000000 */
[----:B------:R-:W-:Y:S01]  /*9ea0*/  SEL R0, R0, RZ, P0 ;  /* 0x000000ff00007207 */ /* 0x000fe20000000000 */
[----:B------:R1:W-:Y:S01]  /*9eb0*/  UTMALDG.4D [UR32], [UR22], desc[UR30] ;  /* 0x00001e20160075b4 */ /* 0x0003e20008019000 */
[----:B------:R-:W-:Y:S01]  /*9ec0*/  LOP3.LUT R9, R9, R2, RZ, 0x3c, !PT ;  /* 0x0000000209097212 */ /* 0x000fe200078e3cff */
[----:B------:R1:W-:Y:S01]  /*9ed0*/  UTMALDG.4D [UR24], [UR22], desc[UR30] ;  /* 0x00001e18160075b4 */ /* 0x0003e20008019000 */
[----:B------:R1:W-:Y:S01]  /*9ee0*/  UTMALDG.4D [UR16], [UR22], desc[UR30] ;  /* 0x00001e10160075b4 */ /* 0x0003e20008019000 */
[----:B------:R1:W-:Y:S02]  /*9ef0*/  UBLKCP.S.G [UR40], [UR8], UR10 ;  /* 0x00000028080073ba */ /* 0x0003e4000800020a */
[----:B-1----:R-:W-:-:S02]  /*9f00*/  NOP ;  /* 0x0000000000007918 */ /* 0x002fc40000000000 */
.L_x_550:
[----:B------:R-:W-:Y:S05]  /*9f10*/  BSYNC B0 ;  /* 0x0000000000007941 */ /* 0x000fea0003800000 */
.L_x_548:
[----:B------:R-:W-:-:S03]  /*9f20*/  UMOV UR8, 0xffffffff ;  /* 0xffffffff00087882 */ /* 0x000fc60000000000 */
[----:B------:R-:W-:Y:S05]  /*9f30*/  BRA.DIV UR8, `(.L_x_570) ;  /* 0x00000006089c7947 */ /* 0x000fea000b800000 */
[----:B------:R-:W-:-:S13]  /*9f40*/  ELECT P0, URZ, PT ;  /* 0x00000000003f782f */ /* 0x000fda0003800000 */
.L_x_590:
[----:B------:R-:W-:Y:S05]  /*9f50*/  @!P0 BRA `(.L_x_480) ;  /* 0x0000000000848947 */ /* 0x000fea0003800000 */
[----:B------:R-:W-:-:S06]  /*9f60*/  ULOP3.LUT UR8, UR38, 0x2, URZ, 0xfc, !UPT ;  /* 0x0000000226087892 */ /* 0x000fcc000f8efc3f */
[----:B------:R-:W-:-:S05]  /*9f70*/  IMAD.U32 R2, RZ, RZ, UR8 ;  /* 0x00000008ff027e24 */ /* 0x000fca000f8e00ff */
[----:B------:R-:W-:-:S13]  /*9f80*/  ISETP.NE.AND P2, PT, R2, 0x3, PT ;  /* 0x000000030200780c */ /* 0x000fda0003f45270 */
[----:B------:R-:W-:Y:S05]  /*9f90*/  @!P2 BRA `(.L_x_571) ;  /* 0x000000000004a947 */ /* 0x000fea0003800000 */
[----:B--2---:R-:W-:Y:S01]  /*9fa0*/  BPT.TRAP 0x1 ;  /* 0x000000040000795c */ /* 0x004fe20000300000 */
.L_x_571:
        /* <DEDUP_REMOVED lines=15> */
.L_x_591:
[----:B------:R-:W3:Y:S02]  /*a0a0*/  SYNCS.PHASECHK.TRANS64.TRYWAIT P0, [R3+URZ], R2 ;  /* 0x00000002030075a7 */ /* 0x000ee4000800017f */
[----:B---3--:R-:W-:Y:S05]  /*a0b0*/  @!P0 BRA `(.L_x_573) ;  /* 0x0000000400748947 */ /* 0x008fea0003800000 */
.L_x_592:
[----:B------:R-:W-:Y:S05]  /*a0c0*/  @!P2 BRA `(.L_x_574) ;  /* 0x000000000004a947 */ /* 0x000fea0003800000 */
[----:B--2---:R-:W-:Y:S01]  /*a0d0*/  BPT.TRAP 0x1 ;  /* 0x000000040000795c */ /* 0x004fe20000300000 */
.L_x_574:
[----:B---3--:R-:W-:-:S04]  /*a0e0*/  VIADD R3, R7, 0x26840 ;  /* 0x0002684007037836 */ /* 0x008fc80000000000 */
[----:B------:R-:W-:-:S04]  /*a0f0*/  IMAD R0, R0, 0x8, R3 ;  /* 0x0000000800007824 */ /* 0x000fc800078e0203 */
[----:B------:R-:W3:Y:S02]  /*a100*/  SYNCS.PHASECHK.TRANS64.TRYWAIT P0, [R0+URZ], R5 ;  /* 0x00000005000075a7 */ /* 0x000ee4000800017f */
[----:B---3--:R-:W-:Y:S05]  /*a110*/  @!P0 BRA `(.L_x_575) ;  /* 0x0000000400708947 */ /* 0x008fea0003800000 */
.L_x_593:
[----:B------:R-:W-:-:S07]  /*a120*/  IMAD R3, R4, 0x8, R3 ;  /* 0x0000000804037824 */ /* 0x000fce00078e0203 */
.L_x_576:
[----:B----4-:R4:W1:Y:S02]  /*a130*/  SYNCS.PHASECHK.TRANS64.TRYWAIT P0, [R3+URZ], R2 ;  /* 0x00000002030075a7 */ /* 0x010864000800017f */
[----:B-1----:R-:W-:Y:S05]  /*a140*/  @!P0 NANOSLEEP.SYNCS 0x989680 ;  /* 0x009896800000895d */ /* 0x002fea0003900000 */
[----:B------:R-:W1:Y:S02]  /*a150*/  @!P0 SYNCS.PHASECHK.TRANS64 P0, [R3+URZ], R2 ;  /* 0x00000002030085a7 */ /* 0x000e64000800007f */
[----:B-1----:R-:W-:Y:S05]  /*a160*/  @!P0 BRA `(.L_x_576) ;  /* 0xfffffffc00f08947 */ /* 0x002fea000383ffff */
.L_x_480:
[----:B--2---:R-:W-:Y:S05]  /*a170*/  BSYNC B6 ;  /* 0x0000000000067941 */ /* 0x004fea0003800000 */
.L_x_474:
[----:B------:R-:W-:Y:S05]  /*a180*/  EXIT ;  /* 0x000000000000794d */ /* 0x000fea0003800000 */
.L_x_490:
[----:B------:R-:W-:Y:S02]  /*a190*/  IMAD.MOV.U32 R13, RZ, RZ, R16 ;  /* 0x000000ffff0d7224 */ /* 0x000fe400078e0010 */
[----:B------:R-:W-:Y:S02]  /*a1a0*/  IMAD.MOV.U32 R12, RZ, RZ, RZ ;  /* 0x000000ffff0c7224 */ /* 0x000fe400078e00ff */
[----:B------:R-:W-:Y:S02]  /*a1b0*/  IMAD.MOV.U32 R11, RZ, RZ, 0x1f ;  /* 0x0000001fff0b7424 */ /* 0x000fe400078e00ff */
[----:B------:R-:W-:-:S07]  /*a1c0*/  IMAD.MOV.U32 R15, RZ, RZ, -0x1 ;  /* 0xffffffffff0f7424 */ /* 0x000fce00078e00ff */
[----:B-1---5:R-:W-:Y:S05]  /*a1d0*/  WARPSYNC.COLLECTIVE R15, `(.L_x_577) ;  /* 0x000000000f087348 */ /* 0x022fea0003c00000 */
[----:B------:R2:W3:Y:S02]  /*a1e0*/  SHFL.IDX P6, R14, R13, R12, R11 ;  /* 0x0000000c0d0e7389 */ /* 0x0004e400000c000b */
[----:B-123-5:R-:W-:Y:S01]  /*a1f0*/  ENDCOLLECTIVE ;  /* 0x000000000000791b */ /* 0x02efe20003800000 */
.L_x_577:
[----:B------:R-:W-:Y:S05]  /*a200*/  BRA `(.L_x_578) ;  /* 0xffffff7000587947 */ /* 0x000fea000383ffff */
.L_x_492:
[----:B-1----:R1:W3:Y:S02]  /*a210*/  SYNCS.PHASECHK.TRANS64.TRYWAIT P0, [R18+URZ+0x26800], R5 ;  /* 0x02680005120075a7 */ /* 0x0022e4000800017f */
[----:B---3--:R-:W-:Y:S05]  /*a220*/  @!P0 NANOSLEEP.SYNCS 0x989680 ;  /* 0x009896800000895d */ /* 0x008fea0003900000 */
[----:B------:R-:W3:Y:S02]  /*a230*/  @!P0 SYNCS.PHASECHK.TRANS64 P0, [R18+URZ+0x26800], R5 ;  /* 0x02680005120085a7 */ /* 0x000ee4000800007f */
[----:B---3--:R-:W-:Y:S05]  /*a240*/  @!P0 BRA `(.L_x_492) ;  /* 0xfffffffc00f08947 */ /* 0x008fea000383ffff */
[----:B------:R-:W-:Y:S05]  /*a250*/  BRA `(.L_x_491) ;  /* 0xffffff70007c7947 */ /* 0x000fea000383ffff */
.L_x_497:
[----:B--2---:R-:W-:-:S04]  /*a260*/  IMAD.U32 R5, RZ, RZ, UR10 ;  /* 0x0000000aff057e24 */ /* 0x004fc8000f8e00ff */
[----:B------:R2:W3:Y:S03]  /*a270*/  SYNCS.PHASECHK.TRANS64.TRYWAIT P1, [R5+URZ+0x26810], R16 ;  /* 0x02681010050075a7 */ /* 0x0004e6000802017f */
[----:B---3--:R-:W-:Y:S05]  /*a280*/  @!P1 NANOSLEEP.SYNCS 0x989680 ;  /* 0x009896800000995d */ /* 0x008fea0003900000 */
[----:B------:R-:W3:Y:S02]  /*a290*/  @!P1 SYNCS.PHASECHK.TRANS64 P1, [R5+URZ+0x26810], R16 ;  /* 0x02681010050095a7 */ /* 0x000ee4000802007f */
[----:B---3--:R-:W-:Y:S05]  /*a2a0*/  @!P1 BRA `(.L_x_497) ;  /* 0xfffffffc00ec9947 */ /* 0x008fea000383ffff */
[----:B------:R-:W-:Y:S05]  /*a2b0*/  BRA `(.L_x_496) ;  /* 0xffffff7800e07947 */ /* 0x000fea000383ffff */
.L_x_501:
[----:B------:R-:W-:-:S04]  /*a2c0*/  IMAD.U32 R121, RZ, RZ, UR10 ;  /* 0x0000000aff797e24 */ /* 0x000fc8000f8e00ff */
[----:B------:R1:W1:Y:S03]  /*a2d0*/  SYNCS.PHASECHK.TRANS64.TRYWAIT P1, [R121+URZ+0x26830], R16 ;  /* 0x02683010790075a7 */ /* 0x000266000802017f */
[----:B-1----:R-:W-:Y:S05]  /*a2e0*/  @!P1 NANOSLEEP.SYNCS 0x989680 ;  /* 0x009896800000995d */ /* 0x002fea0003900000 */
[----:B------:R-:W1:Y:S02]  /*a2f0*/  @!P1 SYNCS.PHASECHK.TRANS64 P1, [R121+URZ+0x26830], R16 ;  /* 0x02683010790095a7 */ /* 0x000e64000802007f */
[----:B-1----:R-:W-:Y:S05]  /*a300*/  @!P1 BRA `(.L_x_501) ;  /* 0xfffffffc00ec9947 */ /* 0x002fea000383ffff */
[----:B------:R-:W-:Y:S05]  /*a310*/  BRA `(.L_x_500) ;  /* 0xffffff7c00ec7947 */ /* 0x000fea000383ffff */
.L_x_551:
[----:B-1----:R1:W2:Y:S02]  /*a320*/  SYNCS.PHASECHK.TRANS64.TRYWAIT P0, [R0+URZ+0x26820], R3 ;  /* 0x02682003000075a7 */ /* 0x0022a4000800017f */
[----:B--2---:R-:W-:Y:S05]  /*a330*/  @!P0 NANOSLEEP.SYNCS 0x989680 ;  /* 0x009896800000895d */ /* 0x004fea0003900000 */
[----:B------:R-:W2:Y:S02]  /*a340*/  @!P0 SYNCS.PHASECHK.TRANS64 P0, [R0+URZ+0x26820], R3 ;  /* 0x02682003000085a7 */ /* 0x000ea4000800007f */
[----:B--2---:R-:W-:Y:S05]  /*a350*/  @!P0 BRA `(.L_x_551) ;  /* 0xfffffffc00f08947 */ /* 0x004fea000383ffff */
[----:B------:R-:W-:Y:S05]  /*a360*/  BRA `(.L_x_579) ;  /* 0xffffffdc00787947 */ /* 0x000fea000383ffff */
.L_x_555:
[----:B-1----:R1:W2:Y:S02]  /*a370*/  SYNCS.PHASECHK.TRANS64.TRYWAIT P1, [R0+URZ+0x26840], R21 ;  /* 0x02684015000075a7 */ /* 0x0022a4000802017f */
[----:B--2---:R-:W-:Y:S05]  /*a380*/  @!P1 NANOSLEEP.SYNCS 0x989680 ;  /* 0x009896800000995d */ /* 0x004fea0003900000 */
[----:B------:R-:W2:Y:S02]  /*a390*/  @!P1 SYNCS.PHASECHK.TRANS64 P1, [R0+URZ+0x26840], R21 ;  /* 0x02684015000095a7 */ /* 0x000ea4000802007f */
[----:B--2---:R-:W-:Y:S05]  /*a3a0*/  @!P1 BRA `(.L_x_555) ;  /* 0xfffffffc00f09947 */ /* 0x004fea000383ffff */
[----:B------:R-:W-:Y:S05]  /*a3b0*/  BRA `(.L_x_580) ;  /* 0xffffffe400987947 */ /* 0x000fea000383ffff */
.L_x_557:
[----:B--2---:R2:W3:Y:S02]  /*a3c0*/  SYNCS.PHASECHK.TRANS64.TRYWAIT P1, [R0+URZ+0x26828], R21 ;  /* 0x02682815000075a7 */ /* 0x0044e4000802017f */
[----:B---3--:R-:W-:Y:S05]  /*a3d0*/  @!P1 NANOSLEEP.SYNCS 0x989680 ;  /* 0x009896800000995d */ /* 0x008fea0003900000 */
[----:B------:R-:W3:Y:S02]  /*a3e0*/  @!P1 SYNCS.PHASECHK.TRANS64 P1, [R0+URZ+0x26828], R21 ;  /* 0x02682815000095a7 */ /* 0x000ee4000802007f */
[----:B---3--:R-:W-:Y:S05]  /*a3f0*/  @!P1 BRA `(.L_x_557) ;  /* 0xfffffffc00f09947 */ /* 0x008fea000383ffff */
[----:B------:R-:W-:Y:S05]  /*a400*/  BRA `(.L_x_581) ;  /* 0xffffffe800487947 */ /* 0x000fea000383ffff */
.L_x_559:
[----:B---3--:R3:W4:Y:S02]  /*a410*/  SYNCS.PHASECHK.TRANS64.TRYWAIT P1, [R0+URZ+0x26848], R21 ;  /* 0x02684815000075a7 */ /* 0x008724000802017f */
[----:B----4-:R-:W-:Y:S05]  /*a420*/  @!P1 NANOSLEEP.SYNCS 0x989680 ;  /* 0x009896800000995d */ /* 0x010fea0003900000 */
[----:B------:R-:W4:Y:S02]  /*a430*/  @!P1 SYNCS.PHASECHK.TRANS64 P1, [R0+URZ+0x26848], R21 ;  /* 0x02684815000095a7 */ /* 0x000f24000802007f */
[----:B----4-:R-:W-:Y:S05]  /*a440*/  @!P1 BRA `(.L_x_559) ;  /* 0xfffffffc00f09947 */ /* 0x010fea000383ffff */
[----:B------:R-:W-:Y:S05]  /*a450*/  BRA `(.L_x_582) ;  /* 0xffffffe800dc7947 */ /* 0x000fea000383ffff */
.L_x_561:
[----:B------:R-:W-:-:S07]  /*a460*/  SHF.L.U32 R5, R9, 0x1f, RZ ;  /* 0x0000001f09057819 */ /* 0x000fce00000006ff */
.L_x_583:
[----:B-1----:R1:W2:Y:S02]  /*a470*/  SYNCS.PHASECHK.TRANS64.TRYWAIT P1, [R0+URZ+0x26820], R5 ;  /* 0x02682005000075a7 */ /* 0x0022a4000802017f */
[----:B--2---:R-:W-:Y:S05]  /*a480*/  @!P1 NANOSLEEP.SYNCS 0x989680 ;  /* 0x009896800000995d */ /* 0x004fea0003900000 */
[----:B------:R-:W2:Y:S02]  /*a490*/  @!P1 SYNCS.PHASECHK.TRANS64 P1, [R0+URZ+0x26820], R5 ;  /* 0x02682005000095a7 */ /* 0x000ea4000802007f */
[----:B--2---:R-:W-:Y:S05]  /*a4a0*/  @!P1 BRA `(.L_x_583) ;  /* 0xfffffffc00f09947 */ /* 0x004fea000383ffff */
[----:B------:R-:W-:Y:S05]  /*a4b0*/  BRA `(.L_x_584) ;  /* 0xffffffec00807947 */ /* 0x000fea000383ffff */
.L_x_564:
[----:B-1----:R1:W2:Y:S02]  /*a4c0*/  SYNCS.PHASECHK.TRANS64.TRYWAIT P1, [R0+URZ+0x26840], R7 ;  /* 0x02684007000075a7 */ /* 0x0022a4000802017f */
[----:B--2---:R-:W-:Y:S05]  /*a4d0*/  @!P1 NANOSLEEP.SYNCS 0x989680 ;  /* 0x009896800000995d */ /* 0x004fea0003900000 */
[----:B------:R-:W2:Y:S02]  /*a4e0*/  @!P1 SYNCS.PHASECHK.TRANS64 P1, [R0+URZ+0x26840], R7 ;  /* 0x02684007000095a7 */ /* 0x000ea4000802007f */
[----:B--2---:R-:W-:Y:S05]  /*a4f0*/  @!P1 BRA `(.L_x_564) ;  /* 0xfffffffc00f09947 */ /* 0x004fea000383ffff */
[----:B------:R-:W-:Y:S05]  /*a500*/  BRA `(.L_x_585) ;  /* 0xfffffff0002c7947 */ /* 0x000fea000383ffff */
.L_x_566:
[----:B--2---:R2:W3:Y:S02]  /*a510*/  SYNCS.PHASECHK.TRANS64.TRYWAIT P1, [R0+URZ+0x26828], R7 ;  /* 0x02682807000075a7 */ /* 0x0044e4000802017f */
[----:B---3--:R-:W-:Y:S05]  /*a520*/  @!P1 NANOSLEEP.SYNCS 0x989680 ;  /* 0x009896800000995d */ /* 0x008fea0003900000 */
[----:B------:R-:W3:Y:S02]  /*a530*/  @!P1 SYNCS.PHASECHK.TRANS64 P1, [R0+URZ+0x26828], R7 ;  /* 0x02682807000095a7 */ /* 0x000ee4000802007f */
[----:B---3--:R-:W-:Y:S05]  /*a540*/  @!P1 BRA `(.L_x_566) ;  /* 0xfffffffc00f09947 */ /* 0x008fea000383ffff */
[----:B------:R-:W-:Y:S05]  /*a550*/  BRA `(.L_x_586) ;  /* 0xfffffff000d47947 */ /* 0x000fea000383ffff */
.L_x_568:
[----:B---3--:R3:W4:Y:S02]  /*a560*/  SYNCS.PHASECHK.TRANS64.TRYWAIT P0, [R3+URZ+0x26840], R2 ;  /* 0x02684002030075a7 */ /* 0x008724000800017f */
[----:B----4-:R-:W-:Y:S05]  /*a570*/  @!P0 NANOSLEEP.SYNCS 0x989680 ;  /* 0x009896800000895d */ /* 0x010fea0003900000 */
[----:B------:R-:W4:Y:S02]  /*a580*/  @!P0 SYNCS.PHASECHK.TRANS64 P0, [R3+URZ+0x26840], R2 ;  /* 0x02684002030085a7 */ /* 0x000f24000800007f */
[----:B----4-:R-:W-:Y:S05]  /*a590*/  @!P0 BRA `(.L_x_568) ;  /* 0xfffffffc00f08947 */ /* 0x010fea000383ffff */
[----:B------:R-:W-:Y:S05]  /*a5a0*/  BRA `(.L_x_587) ;  /* 0xfffffff4007c7947 */ /* 0x000fea000383ffff */
.L_x_570:
[----:B------:R-:W-:Y:S01]  /*a5b0*/  BSSY B0, `(.L_x_588) ;  /* 0x0000006000007945 */ /* 0x000fe20003800000 */
[----:B------:R-:W-:-:S07]  /*a5c0*/  IMAD.MOV.U32 R15, RZ, RZ, -0x1 ;  /* 0xffffffffff0f7424 */ /* 0x000fce00078e00ff */
[----:B--2---:R-:W-:Y:S05]  /*a5d0*/  WARPSYNC.COLLECTIVE R15, `(.L_x_589) ;  /* 0x000000000f0c7348 */ /* 0x004fea0003c00000 */
[----:B------:R-:W-:Y:S02]  /*a5e0*/  ELECT P6, UR62, PT ;  /* 0x00000000003e782f */ /* 0x000fe400038c0000 */
[----:B------:R-:W-:Y:S01]  /*a5f0*/  MOV R14, UR62 ;  /* 0x0000003e000e7c02 */ /* 0x000fe20008000f00 */
[----:B--2---:R-:W-:Y:S10]  /*a600*/  ENDCOLLECTIVE ;  /* 0x000000000000791b */ /* 0x004ff40003800000 */
.L_x_589:
[----:B------:R-:W-:Y:S05]  /*a610*/  BSYNC B0 ;  /* 0x0000000000007941 */ /* 0x000fea0003800000 */
.L_x_588:
[----:B------:R-:W-:Y:S01]  /*a620*/  PLOP3.LUT P0, PT, P6, PT, PT, 0x80, 0x0 ;  /* 0x000000000000781c */ /* 0x000fe2000370f070 */
[----:B------:R-:W-:-:S12]  /*a630*/  BRA `(.L_x_590) ;  /* 0xfffffff800447947 */ /* 0x000fd8000383ffff */
.L_x_572:
[----:B-1----:R1:W3:Y:S02]  /*a640*/  SYNCS.PHASECHK.TRANS64.TRYWAIT P0, [R6+URZ], R5 ;  /* 0x00000005060075a7 */ /* 0x0022e4000800017f */
[----:B---3--:R-:W-:Y:S05]  /*a650*/  @!P0 NANOSLEEP.SYNCS 0x989680 ;  /* 0x009896800000895d */ /* 0x008fea0003900000 */
[----:B------:R-:W3:Y:S02]  /*a660*/  @!P0 SYNCS.PHASECHK.TRANS64 P0, [R6+URZ], R5 ;  /* 0x00000005060085a7 */ /* 0x000ee4000800007f */
[----:B---3--:R-:W-:Y:S05]  /*a670*/  @!P0 BRA `(.L_x_572) ;  /* 0xfffffffc00f08947 */ /* 0x008fea000383ffff */
[----:B------:R-:W-:Y:S05]  /*a680*/  BRA `(.L_x_591) ;  /* 0xfffffff800847947 */ /* 0x000fea000383ffff */
.L_x_573:
[----:B---3--:R3:W4:Y:S02]  /*a690*/  SYNCS.PHASECHK.TRANS64.TRYWAIT P0, [R3+URZ], R2 ;  /* 0x00000002030075a7 */ /* 0x008724000800017f */
[----:B----4-:R-:W-:Y:S05]  /*a6a0*/  @!P0 NANOSLEEP.SYNCS 0x989680 ;  /* 0x009896800000895d */ /* 0x010fea0003900000 */
[----:B------:R-:W4:Y:S02]  /*a6b0*/  @!P0 SYNCS.PHASECHK.TRANS64 P0, [R3+URZ], R2 ;  /* 0x00000002030085a7 */ /* 0x000f24000800007f */
[----:B----4-:R-:W-:Y:S05]  /*a6c0*/  @!P0 BRA `(.L_x_573) ;  /* 0xfffffffc00f08947 */ /* 0x010fea000383ffff */
[----:B------:R-:W-:Y:S05]  /*a6d0*/  BRA `(.L_x_592) ;  /* 0xfffffff800787947 */ /* 0x000fea000383ffff */
.L_x_575:
[----:B---3--:R3:W4:Y:S02]  /*a6e0*/  SYNCS.PHASECHK.TRANS64.TRYWAIT P0, [R0+URZ], R5 ;  /* 0x00000005000075a7 */ /* 0x008724000800017f */
[----:B----4-:R-:W-:Y:S05]  /*a6f0*/  @!P0 NANOSLEEP.SYNCS 0x989680 ;  /* 0x009896800000895d */ /* 0x010fea0003900000 */
[----:B------:R-:W4:Y:S02]  /*a700*/  @!P0 SYNCS.PHASECHK.TRANS64 P0, [R0+URZ], R5 ;  /* 0x00000005000085a7 */ /* 0x000f24000800007f */
[----:B----4-:R-:W-:Y:S05]  /*a710*/  @!P0 BRA `(.L_x_575) ;  /* 0xfffffffc00f08947 */ /* 0x010fea000383ffff */
[----:B------:R-:W-:Y:S05]  /*a720*/  BRA `(.L_x_593) ;  /* 0xfffffff8007c7947 */ /* 0x000fea000383ffff */
.L_x_594:
        /* <DEDUP_REMOVED lines=13> */
.L_x_6557:


//--------------------- .text._ZN7cutlass13device_kernelIN5flash11enable_sm90INS1_16FlashAttnBwdSm90INS1_25CollectiveMainloopBwdSm90ILi2ELi2ELi2EN4cute5tupleIJNS5_1CILi1EEES8_S8_EEENS6_IJNS7_ILi64EEENS7_ILi128EEENS7_ILi96EEEEEENS_6half_tEfNS_4arch4Sm90ELb0ELb0ELb1ELb1ELb1ELb1ELb0ELb0ELi2ELi1ELi2ELi1ELb1EEENS1_21CollectiveEpilogueBwdISD_SE_SG_Li256ELb1ELb0ELi1EEENS1_19SingleTileSchedulerILb1ELb0ELb0ELi128EEEEEEEEEvNT_6ParamsE --------------------------
	.section	.text._ZN7cutlass13device_kernelIN5flash11enable_sm90INS1_16FlashAttnBwdSm90INS1_25CollectiveMainloopBwdSm90ILi2ELi2ELi2EN4cute5tupleIJNS5_1CILi1EEES8_S8_EEENS6_IJNS7_ILi64EEENS7_ILi128EEENS7_ILi96EEEEEENS_6half_tEfNS_4arch4Sm90ELb0ELb0ELb1ELb1ELb1ELb1ELb0ELb0ELi2ELi1ELi2ELi1ELb1EEENS1_21CollectiveEpilogueBwdISD_SE_SG_Li256ELb1ELb0ELi1EEENS1_19SingleTileSchedulerILb1ELb0ELb0ELi128EEEEEEEEEvNT_6ParamsE,"ax",@progbits
	.align	128
.text._ZN7cutlass13device_kernelIN5flash11enable_sm90INS1_16FlashAttnBwdSm90INS1_25CollectiveMainloopBwdSm90ILi2ELi2ELi2EN4cute5tupleIJNS5_1CILi1EEES8_S8_EEENS6_IJNS7_ILi64EEENS7_ILi128EEENS7_ILi96EEEEEENS_6half_tEfNS_4arch4Sm90ELb0ELb0ELb1ELb1ELb1ELb1ELb0ELb0ELi2ELi1ELi2ELi1ELb1EEENS1_21CollectiveEpilogueBwdISD_SE_SG_Li256ELb1ELb0ELi1EEENS1_19SingleTileSchedulerILb1ELb0ELb0ELi128EEEEEEEEEvNT_6ParamsE:
        .type           _ZN7cutlass13device_kernelIN5flash11enable_sm90INS1_16FlashAttnBwdSm90INS1_25CollectiveMainloopBwdSm90ILi2ELi2ELi2EN4cute5tupleIJNS5_1CILi1EEES8_S8_EEENS6_IJNS7_ILi64EEENS7_ILi128EEENS7_ILi96EEEEEENS_6half_tEfNS_4arch4Sm90ELb0ELb0ELb1ELb1ELb1ELb1ELb0ELb0ELi2ELi1ELi2ELi1ELb1EEENS1_21CollectiveEpilogueBwdISD_SE_SG_Li256ELb1ELb0ELi1EEENS1_19SingleTileSchedulerILb1ELb0ELb0ELi128EEEEEEEEEvNT_6ParamsE,@function
        .size           _ZN7cutlass13device_kernelIN5flash11enable_sm90INS1_16FlashAttnBwdSm90INS1_25CollectiveMainloopBwdSm90ILi2ELi2ELi2EN4cute5tupleIJNS5_1CILi1EEES8_S8_EEENS6_IJNS7_ILi64EEENS7_ILi128EEENS7_ILi96EEEEEENS_6half_tEfNS_4arch4Sm90ELb0ELb0ELb1ELb1ELb1ELb1ELb0ELb0ELi2ELi1ELi2ELi1ELb1EEENS1_21CollectiveEpilogueBwdISD_SE_SG_Li256ELb1ELb0ELi1EEENS1_19SingleTileSchedulerILb1ELb0ELb0ELi128EEEEEEEEEvNT_6ParamsE,(.L_x_6558 - _ZN7cutlass13device_kernelIN5flash11enable_sm90INS1_16FlashAttnBwdSm90INS1_25CollectiveMainloopBwdSm90ILi2ELi2ELi2EN4cute5tupleIJNS5_1CILi1EEES8_S8_EEENS6_IJNS7_ILi64EEENS7_ILi128EEENS7_ILi96EEEEEENS_6half_tEfNS_4arch4Sm90ELb0ELb0ELb1ELb1ELb1ELb1ELb0ELb0ELi2ELi1ELi2ELi1ELb1EEENS1_21CollectiveEpilogueBwdISD_SE_SG_Li256ELb1ELb0ELi1EEENS1_19SingleTileSchedulerILb1ELb0ELb0ELi128EEEEEEEEEvNT_6ParamsE)
        .other          _ZN7cutlass13device_kernelIN5flash11enable_sm90INS1_16FlashAttnBwdSm90INS1_25CollectiveMainloopBwdSm90ILi2ELi2ELi2EN4cute5tupleIJNS5_1CILi1EEES8_S8_EEENS6_IJNS7_ILi64EEENS7_ILi128EEENS7_ILi96EEEEEENS_6half_tEfNS_4arch4Sm90ELb0ELb0ELb1ELb1ELb1ELb1ELb0ELb0ELi2ELi1ELi2ELi1ELb1EEENS1_21CollectiveEpilogueBwdISD_SE_SG_Li256ELb1ELb0ELi1EEENS1_19SingleTileSchedulerILb1ELb0ELb0ELi128EEEEEEEEEvNT_6ParamsE,@"STO_CUDA_ENTRY STV_DEFAULT"
_ZN7cutlass13device_kernelIN5flash11enable_sm90INS1_16FlashAttnBwdSm90INS1_25CollectiveMainloopBwdSm90ILi2ELi2ELi2EN4cute5tupleIJNS5_1CILi1EEES8_S8_EEENS6_IJNS7_ILi64EEENS7_ILi128EEENS7_ILi96EEEEEENS_6half_tEfNS_4arch4Sm90ELb0ELb0ELb1ELb1ELb1ELb1ELb0ELb0ELi2ELi1ELi2ELi1ELb1EEENS1_21CollectiveEpilogueBwdISD_SE_SG_Li256ELb1ELb0ELi1EEENS1_19SingleTileSchedulerILb1ELb0ELb0ELi128EEEEEEEEEvNT_6ParamsE:
        /* <DEDUP_REMOVED lines=23> */
.L_x_596:
[----:B------:R-:W-:Y:S05]  /*0170*/  BSYNC B0 ;  /* 0x0000000000007941 */ /* 0x000fea0003800000 */
.L_x_595:
        /* <DEDUP_REMOVED lines=37> */
.L_x_597:
        /* <DEDUP_REMOVED lines=22> */
.L_x_598:
[----:B------:R-:W-:Y:S01]  /*0530*/  PLOP3.LUT P0, PT, PT, PT, UP0, 0x80, 0x0 ;  /* 0x000000000000781c */ /* 0x000fe20003f0f008 */
[----:B------:R-:W-:Y:S01]  /*0540*/  NOP ;  /* 0x0000000000007918 */ /* 0x000fe20000000000 */
[----:B------:R-:W-:Y:S01]  /*0550*/  ULDC.64 UR46, c[0x0][0x208] ;  /* 0x00008200002e7ab9 */ /* 0x000fe20000000a00 */
[----:B------:R-:W-:Y:S01]  /*0560*/  BSSY B6, `(.L_x_599) ;  /* 0x0000a46000067945 */ /* 0x000fe20003800000 */
[----:B-12-4-:R-:W-:Y:S09]  /*0570*/  BAR.SYNC.DEFER_BLOCKING 0x0 ;  /* 0x0000000000007b1d */ /* 0x016ff20000010000 */
[----:B------:R-:W-:Y:S05]  /*0580*/  @!P0 BRA `(.L_x_600) ;  /* 0x0000006000b88947 */ /* 0x000fea0003800000 */
.L_x_601:
        /* <DEDUP_REMOVED lines=21> */
.L_x_602:
        /* <DEDUP_REMOVED lines=14> */
.L_x_604:
[----:B------:R-:W-:-:S05]  /*07c0*/  ULDC UR4, c[0x0][0x8bc] ;  /* 0x00022f0000047ab9 */ /* 0x000fca0000000800 */
.L_x_603:
        /* <DEDUP_REMOVED lines=21> */
.L_x_606:
        /* <DEDUP_REMOVED lines=14> */
.L_x_607:
        /* <DEDUP_REMOVED lines=10> */
.L_x_608:
        /* <DEDUP_REMOVED lines=11> */
.L_x_609:
        /* <DEDUP_REMOVED lines=72> */
.L_x_612:
        /* <DEDUP_REMOVED lines=15> */
.L_x_611:
        /* <DEDUP_REMOVED lines=22> */
.L_x_614:
        /* <DEDUP_REMOVED lines=15> */
.L_x_613:
[----:B------:R-:W-:Y:S01]  /*1310*/  SHF.R.S32.HI R25, RZ, 0x1f, R22 ;  /* 0x0000001fff197819 */ /* 0x000fe20000011416 */
[----:B------:R-:W-:-:S03]  /*1320*/  UMOV UR4, 0xffffffff ;  /* 0xffffffff00047882 */ /* 0x000fc60000000000 */
[----:B------:R-:W-:-:S04]  /*1330*/  LEA.HI R0, R25, R22, RZ, 0x7 ;  /* 0x0000001619007211 */ /* 0x000fc800078f38ff */
[----:B------:R-:W-:Y:S01]  /*1340*/  SHF.R.S32.HI R16, RZ, 0x7, R0 ;  /* 0x00000007ff107819 */ /* 0x000fe20000011400 */
[----:B------:R-:W-:Y:S06]  /*1350*/  BRA.DIV UR4, `(.L_x_615) ;  /* 0x0000009604a07947 */ /* 0x000fec000b800000 */
[----:B------:R2:W3:Y:S02]  /*1360*/  SHFL.IDX PT, R14, R16, RZ, 0x1f ;  /* 0x00001fff100e7589 */ /* 0x0004e400000e0000 */
.L_x_719:
        /* <DEDUP_REMOVED lines=14> */
.L_x_616:
        /* <DEDUP_REMOVED lines=19> */
.L_x_618:
        /* <DEDUP_REMOVED lines=126> */
.L_x_629:
[----:B------:R-:W-:-:S06]  /*1d60*/  UISETP.NE.AND UP0, UPT, UR20, 0x3, UPT ;  /* 0x000000031400788c */ /* 0x000fcc000bf05270 */
[----:B------:R-:W-:-:S13]  /*1d70*/  PLOP3.LUT P0, PT, PT, PT, UP0, 0x80, 0x0 ;  /* 0x000000000000781c */ /* 0x000fda0003f0f008 */
[----:B-1----:R-:W-:Y:S05]  /*1d80*/  @!P0 BRA `(.L_x_619) ;  /* 0x0000000000048947 */ /* 0x002fea0003800000 */
[----:B------:R-:W-:Y:S01]  /*1d90*/  BPT.TRAP 0x1 ;  /* 0x000000040000795c */ /* 0x000fe20000300000 */
.L_x_619:
[----:B------:R-:W-:Y:S01]  /*1da0*/  R2UR UR10, R18 ;  /* 0x00000000120a72ca */ /* 0x000fe200000e0000 */
[----:B------:R-:W-:-:S05]  /*1db0*/  IMAD.U32 R16, RZ, RZ, UR5 ;  /* 0x00000005ff107e24 */ /* 0x000fca000f8e00ff */
[----:B------:R-:W-:-:S07]  /*1dc0*/  SHF.L.U32 R16, R16, 0x1f, RZ ;  /* 0x0000001f10107819 */ /* 0x000fce00000006ff */
[----:B------:R-:W-:-:S09]  /*1dd0*/  ULEA UR10, UR6, UR10, 0x3 ;  /* 0x0000000a060a7291 */ /* 0x000fd2000f8e183f */
[----:B------:R1:W2:Y:S01]  /*1de0*/  SYNCS.PHASECHK.TRANS64.TRYWAIT P1, [UR10+0x26810], R16 ;  /* 0x02681010ff0075a7 */ /* 0x0002a2000802014a */
[----:B------:R-:W-:Y:S05]  /*1df0*/  @!P0 BRA `(.L_x_620) ;  /* 0x0000000000048947 */ /* 0x000fea0003800000 */
[----:B------:R-:W-:Y:S01]  /*1e00*/  BPT.TRAP 0x1 ;  /* 0x000000040000795c */ /* 0x000fe20000300000 */
.L_x_620:
[----:B--2---:R-:W-:Y:S05]  /*1e10*/  @P1 BRA `(.L_x_621) ;  /* 0x0000000000081947 */ /* 0x004fea0003800000 */
[----:B------:R-:W2:Y:S02]  /*1e20*/  SYNCS.PHASECHK.TRANS64.TRYWAIT P1, [UR10+0x26810], R16 ;  /* 0x02681010ff0075a7 */ /* 0x000ea4000802014a */
[----:B--2---:R-:W-:Y:S05]  /*1e30*/  @!P1 BRA `(.L_x_622) ;  /* 0x0000008c001c9947 */ /* 0x004fea0003800000 */
.L_x_621:
        /* <DEDUP_REMOVED lines=67> */
.L_x_623:
[----:B------:R1:W1:Y:S01]  /*2270*/  SYNCS.PHASECHK.TRANS64.TRYWAIT P1, [UR10+0x26830], R16 ;  /* 0x02683010ff0075a7 */ /* 0x000262000802014a */
[----:B------:R-:W-:Y:S05]  /*2280*/  @!P0 BRA `(.L_x_624) ;  /* 0x0000000000048947 */ /* 0x000fea0003800000 */
[----:B------:R-:W-:Y:S01]  /*2290*/  BPT.TRAP 0x1 ;  /* 0x000000040000795c */ /* 0x000fe20000300000 */
.L_x_624:
[----:B-1----:R-:W-:Y:S05]  /*22a0*/  @P1 BRA `(.L_x_625) ;  /* 0x0000000000081947 */ /* 0x002fea0003800000 */
[----:B------:R-:W1:Y:S02]  /*22b0*/  SYNCS.PHASECHK.TRANS64.TRYWAIT P1, [UR10+0x26830], R16 ;  /* 0x02683010ff0075a7 */ /* 0x000e64000802014a */
[----:B-1----:R-:W-:Y:S05]  /*22c0*/  @!P1 BRA `(.L_x_626) ;  /* 0x0000008800109947 */ /* 0x002fea0003800000 */
.L_x_625:
        /* <DEDUP_REMOVED lines=565> */
.L_x_627:
        /* <DEDUP_REMOVED lines=44> */
.L_x_628:
        /* <DEDUP_REMOVED lines=62> */
.L_x_610:
        /* <DEDUP_REMOVED lines=150> */
.L_x_631:
        /* <DEDUP_REMOVED lines=60> */
.L_x_633:
[----:B------:R-:W-:Y:S05]  /*59e0*/  BSYNC B0 ;  /* 0x0000000000007941 */ /* 0x000fea0003800000 */
.L_x_632:
        /* <DEDUP_REMOVED lines=22> */
.L_x_635:
[----:B------:R-:W-:Y:S05]  /*5b50*/  BSYNC B0 ;  /* 0x0000000000007941 */ /* 0x000fea0003800000 */
.L_x_634:
        /* <DEDUP_REMOVED lines=26> */
.L_x_637:
[----:B------:R-:W-:Y:S05]  /*5d00*/  BSYNC B0 ;  /* 0x0000000000007941 */ /* 0x000fea0003800000 */
.L_x_636:
        /* <DEDUP_REMOVED lines=23> */
.L_x_630:
        /* <DEDUP_REMOVED lines=41> */
.L_x_638:
        /* <DEDUP_REMOVED lines=47> */
.L_x_640:
[----:B------:R-:W-:Y:S05]  /*6400*/  BSYNC B0 ;  /* 0x0000000000007941 */ /* 0x000fea0003800000 */
.L_x_639:
        /* <DEDUP_REMOVED lines=21> */
.L_x_642:
[----:B------:R-:W-:Y:S05]  /*6560*/  BSYNC B0 ;  /* 0x0000000000007941 */ /* 0x000fea0003800000 */
.L_x_641:
        /* <DEDUP_REMOVED lines=25> */
.L_x_644:
[----:B------:R-:W-:Y:S05]  /*6700*/  BSYNC B0 ;  /* 0x0000000000007941 */ /* 0x000fea0003800000 */
.L_x_643:
        /* <DEDUP_REMOVED lines=22> */
.L_x_600:
        /* <DEDUP_REMOVED lines=9> */
[----:B------:R-:W1:Y:S01]  /*6900*/  S2UR UR25, SR_CTAID.X ;  /* 0x00000000001979c3 */ /* 0x000e620000002500 */
[----:B------:R-:W-:-:S04]  /*6910*/  ISETP.NE.U32.AND P0, PT, RZ, UR4, PT ;  /* 0x00000004ff007c0c */ /* 0x000fc8000bf05070 */
[----:B------:R-:W-:-:S03]  /*6920*/  ISETP.NE.AND.EX P0, PT, RZ, UR5, PT, P0 ;  /* 0x00000005ff007c0c */ /* 0x000fc6000bf05300 */
[----:B------:R-:W2:Y:S10]  /*6930*/  S2UR UR12, SR_CTAID.Z ;  /* 0x00000000000c79c3 */ /* 0x000eb40000002700 */
[----:B------:R-:W-:Y:S05]  /*6940*/  @!P0 BRA `(.L_x_646) ;  /* 0x00000000001c8947 */ /* 0x000fea0003800000 */
[----:B------:R-:W-:Y:S02]  /*6950*/  ULDC.64 UR4, c[0x0][0x8d8] ;  /* 0x0002360000047ab9 */ /* 0x000fe40000000a00 */
[----:B--2---:R-:W-:-:S06]  /*6960*/  UIMAD.WIDE UR4, UR12, 0x4, UR4 ;  /* 0x000000040c0478a5 */ /* 0x004fcc000f8e0204 */
[----:B------:R-:W-:Y:S02]  /*6970*/  IMAD.U32 R2, RZ, RZ, UR4 ;  /* 0x00000004ff027e24 */ /* 0x000fe4000f8e00ff */
[----:B------:R-:W-:-:S05]  /*6980*/  IMAD.U32 R3, RZ, RZ, UR5 ;  /* 0x00000005ff037e24 */ /* 0x000fca000f8e00ff */
[----:B------:R-:W2:Y:S02]  /*6990*/  LDG.E R2, desc[UR46][R2.64] ;  /* 0x0000002e02027981 */ /* 0x000ea4000c1e1900 */
[----:B--2---:R-:W-:Y:S01]  /*69a0*/  R2UR UR4, R2 ;  /* 0x00000000020472ca */ /* 0x004fe200000e0000 */
[----:B------:R-:W-:-:S14]  /*69b0*/  BRA `(.L_x_647) ;  /* 0x0000000000387947 */ /* 0x000fdc0003800000 */
.L_x_646:
[----:B------:R-:W-:Y:S02]  /*69c0*/  ULDC.64 UR4, c[0x0][0x8d0] ;  /* 0x0002340000047ab9 */ /* 0x000fe40000000a00 */
[----:B------:R-:W-:-:S04]  /*69d0*/  ISETP.NE.U32.AND P0, PT, RZ, UR4, PT ;  /* 0x00000004ff007c0c */ /* 0x000fc8000bf05070 */
[----:B------:R-:W-:-:S13]  /*69e0*/  ISETP.NE.AND.EX P0, PT, RZ, UR5, PT, P0 ;  /* 0x00000005ff007c0c */ /* 0x000fda000bf05300 */
[----:B------:R-:W-:Y:S05]  /*69f0*/  @!P0 BRA `(.L_x_648) ;  /* 0x0000000000248947 */ /* 0x000fea0003800000 */
[----:B------:R-:W-:Y:S02]  /*6a00*/  ULDC.64 UR4, c[0x0][0x8d0] ;  /* 0x0002340000047ab9 */ /* 0x000fe40000000a00 */
[----:B--2---:R-:W-:-:S06]  /*6a10*/  UIMAD.WIDE UR4, UR12, 0x4, UR4 ;  /* 0x000000040c0478a5 */ /* 0x004fcc000f8e0204 */
[----:B------:R-:W-:Y:S02]  /*6a20*/  IMAD.U32 R2, RZ, RZ, UR4 ;  /* 0x00000004ff027e24 */ /* 0x000fe4000f8e00ff */
[----:B------:R-:W-:-:S05]  /*6a30*/  IMAD.U32 R3, RZ, RZ, UR5 ;  /* 0x00000005ff037e24 */ /* 0x000fca000f8e00ff */
[----:B------:R-:W2:Y:S04]  /*6a40*/  LDG.E R0, desc[UR46][R2.64] ;  /* 0x0000002e02007981 */ /* 0x000ea8000c1e1900 */
[----:B------:R-:W2:Y:S02]  /*6a50*/  LDG.E R5, desc[UR46][R2.64+0x4] ;  /* 0x0000042e02057981 */ /* 0x000ea4000c1e1900 */
[----:B--2---:R-:W-:-:S05]  /*6a60*/  IMAD.IADD R0, R5, 0x1, -R0 ;  /* 0x0000000105007824 */ /* 0x004fca00078e0a00 */
[----:B------:R-:W-:Y:S01]  /*6a70*/  R2UR UR4, R0 ;  /* 0x00000000000472ca */ /* 0x000fe200000e0000 */
[----:B------:R-:W-:-:S14]  /*6a80*/  BRA `(.L_x_647) ;  /* 0x0000000000047947 */ /* 0x000fdc0003800000 */
.L_x_648:
[----:B------:R-:W-:-:S05]  /*6a90*/  ULDC UR4, c[0x0][0x8bc] ;  /* 0x00022f0000047ab9 */ /* 0x000fca0000000800 */
.L_x_647:
[----:B-1----:R-:W-:-:S04]  /*6aa0*/  USHF.L.U32 UR5, UR25, 0x7, URZ ;  /* 0x0000000719057899 */ /* 0x002fc8000800063f */
[----:B------:R-:W-:-:S04]  /*6ab0*/  UISETP.GE.AND UP0, UPT, UR5, UR4, UPT ;  /* 0x000000040500728c */ /* 0x000fc8000bf06270 */
[----:B--2---:R-:W-:-:S06]  /*6ac0*/  USEL UR12, UR12, 0xffffffff, !UP0 ;  /* 0xffffffff0c0c7887 */ /* 0x004fcc000c000000 */
        /* <DEDUP_REMOVED lines=10> */
[----:B------:R-:W-:Y:S02]  /*6b70*/  ULDC.64 UR4, c[0x0][0x780] ;  /* 0x0001e00000047ab9 */ /* 0x000fe40000000a00 */
[----:B------:R-:W-:-:S03]  /*6b80*/  UISETP.NE.U32.AND UP1, UPT, UR4, URZ, UPT ;  /* 0x0000003f0400728c */ /* 0x000fc6000bf25070 */
[----:B------:R-:W2:Y:S01]  /*6b90*/  @P0 LDG.E R0, desc[UR46][R2.64] ;  /* 0x0000002e02000981 */ /* 0x000ea2000c1e1900 */
[----:B------:R-:W-:-:S06]  /*6ba0*/  UISETP.NE.AND.EX UP1, UPT, UR5, URZ, UPT, UP1 ;  /* 0x0000003f0500728c */ /* 0x000fcc000bf25310 */
[----:B------:R-:W-:-:S05]  /*6bb0*/  PLOP3.LUT P1, PT, PT, PT, UP1, 0x80, 0x0 ;  /* 0x000000000000781c */ /* 0x000fca0003f2f018 */
[----:B------:R-:W-:Y:S02]  /*6bc0*/  @UP1 ULDC.64 UR4, c[0x0][0x780] ;  /* 0x0001e00000041ab9 */ /* 0x000fe40000000a00 */
[----:B------:R-:W-:-:S06]  /*6bd0*/  @UP1 UIMAD.WIDE UR4, UR12, 0x4, UR4 ;  /* 0x000000040c0418a5 */ /* 0x000fcc000f8e0204 */
[----:B------:R-:W-:Y:S02]  /*6be0*/  IMAD.U32 R4, RZ, RZ, UR4 ;  /* 0x00000004ff047e24 */ /* 0x000fe4000f8e00ff */
[----:B------:R-:W-:-:S05]  /*6bf0*/  IMAD.U32 R5, RZ, RZ, UR5 ;  /* 0x00000005ff057e24 */ /* 0x000fca000f8e00ff */
[----:B------:R-:W3:Y:S01]  /*6c00*/  @P1 LDG.E R4, desc[UR46][R4.64] ;  /* 0x0000002e04041981 */ /* 0x000ee2000c1e1900 */
[----:B------:R-:W-:Y:S01]  /*6c10*/  PLOP3.LUT P2, PT, PT, PT, UP0, 0x80, 0x0 ;  /* 0x000000000000781c */ /* 0x000fe20003f4f008 */
[----:B------:R-:W1:-:S12]  /*6c20*/  S2UR UR19, SR_CTAID.Y ;  /* 0x00000000001379c3 */ /* 0x000e580000002600 */
[----:B--2---:R-:W-:-:S13]  /*6c30*/  @P2 R2UR UR4, R0 ;  /* 0x00000000000422ca */ /* 0x004fda00000e0000 */
[----:B------:R-:W-:-:S04]  /*6c40*/  @UP0 ULEA UR4, UR12, UR4, 0x6 ;  /* 0x000000040c040291 */ /* 0x000fc8000f8e303f */
[----:B------:R-:W-:-:S04]  /*6c50*/  @UP0 USHF.R.S32.HI UR5, URZ, 0x1f, UR4 ;  /* 0x0000001f3f050899 */ /* 0x000fc80008011404 */
[----:B------:R-:W-:-:S03]  /*6c60*/  @UP0 ULEA.HI UR5, UR5, UR4, URZ, 0x6 ;  /* 0x0000000405050291 */ /* 0x000fc6000f8f303f */
[----:B------:R-:W-:Y:S01]  /*6c70*/  ULDC UR4, c[0x0][0x280] ;  /* 0x0000a00000047ab9 */ /* 0x000fe20000000800 */
[----:B------:R-:W-:Y:S01]  /*6c80*/  @UP0 USHF.R.S32.HI UR5, URZ, 0x6, UR5 ;  /* 0x000000063f050899 */ /* 0x000fe20008011405 */
[----:B---3--:R-:W-:Y:S01]  /*6c90*/  @P1 R2UR UR4, R4 ;  /* 0x00000000040412ca */ /* 0x008fe200000e0000 */
[----:B-1----:R-:W-:-:S14]  /*6ca0*/  @P1 BRA `(.L_x_649) ;  /* 0x0000000000181947 */ /* 0x002fdc0003800000 */
[----:B------:R-:W-:Y:S05]  /*6cb0*/  @!P0 BRA `(.L_x_649) ;  /* 0x0000000000148947 */ /* 0x000fea0003800000 */
[----:B------:R-:W2:Y:S04]  /*6cc0*/  LDG.E R4, desc[UR46][R2.64] ;  /* 0x0000002e02047981 */ /* 0x000ea8000c1e1900 */
[----:B------:R-:W3:Y:S01]  /*6cd0*/  LDG.E R0, desc[UR46][R2.64+0x4] ;  /* 0x0000042e02007981 */ /* 0x000ee2000c1e1900 */
[----:B--2---:R-:W-:Y:S02]  /*6ce0*/  R2UR UR6, R4 ;  /* 0x00000000040672ca */ /* 0x004fe400000e0000 */
[----:B---3--:R-:W-:-:S13]  /*6cf0*/  R2UR UR4, R0 ;  /* 0x00000000000472ca */ /* 0x008fda00000e0000 */
[----:B------:R-:W-:-:S12]  /*6d00*/  UIADD3 UR4, -UR6, UR4, URZ ;  /* 0x0000000406047290 */ /* 0x000fd8000fffe13f */
.L_x_649:
[----:B------:R-:W-:Y:S02]  /*6d10*/  UISETP.GE.AND UP1, UPT, UR4, 0x1, UPT ;  /* 0x000000010400788c */ /* 0x000fe4000bf26270 */
[----:B------:R-:W-:Y:S01]  /*6d20*/  @UP0 UIMAD UR5, UR5, 0x1800, URZ ;  /* 0x00001800050508a4 */ /* 0x000fe2000f8e023f */
[----:B------:R-:W-:Y:S01]  /*6d30*/  UMOV UR6, URZ ;  /* 0x0000003f00067c82 */ /* 0x000fe20008000000 */
[----:B------:R-:W-:Y:S02]  /*6d40*/  UMOV UR7, URZ ;  /* 0x0000003f00077c82 */ /* 0x000fe40008000000 */
[----:B------:R-:W-:Y:S01]  /*6d50*/  PLOP3.LUT P0, PT, PT, PT, UP1, 0x80, 0x0 ;  /* 0x000000000000781c */ /* 0x000fe20003f0f018 */
[----:B------:R-:W-:Y:S02]  /*6d60*/  @UP0 USHF.R.S32.HI UR8, URZ, 0x1f, UR5 ;  /* 0x0000001f3f080899 */ /* 0x000fe40008011405 */
[----:B------:R-:W-:Y:S01]  /*6d70*/  USHF.R.S32.HI UR20, URZ, 0x1f, UR19 ;  /* 0x0000001f3f147899 */ /* 0x000fe20008011413 */
[----:B------:R-:W-:-:S04]  /*6d80*/  @UP0 UMOV UR6, UR5 ;  /* 0x0000000500060c82 */ /* 0x000fc80008000000 */
[----:B------:R-:W-:-:S05]  /*6d90*/  @UP0 UMOV UR7, UR8 ;  /* 0x0000000800070c82 */ /* 0x000fca0008000000 */
[----:B------:R-:W-:Y:S05]  /*6da0*/  @!P0 BRA `(.L_x_605) ;  /* 0x0000003c00048947 */ /* 0x000fea0003800000 */
[----:B------:R-:W1:Y:S01]  /*6db0*/  S2R R0, SR_TID.X ;  /* 0x0000000000007919 */ /* 0x000e620000002100 */
[----:B------:R-:W-:Y:S01]  /*6dc0*/  ULDC.64 UR10, c[0x0][0x2d8] ;  /* 0x0000b600000a7ab9 */ /* 0x000fe20000000a00 */
[----:B------:R-:W-:Y:S02]  /*6dd0*/  UIADD3 UR5, UR4, 0x3f, URZ ;  /* 0x0000003f04057890 */ /* 0x000fe4000fffe03f */
[----:B------:R-:W-:Y:S02]  /*6de0*/  UIMAD UR8, UR20, UR10, URZ ;  /* 0x0000000a140872a4 */ /* 0x000fe4000f8e023f */
[----:B------:R-:W-:Y:S02]  /*6df0*/  UISETP.GE.AND UP1, UPT, UR4, 0x41, UPT ;  /* 0x000000410400788c */ /* 0x000fe4000bf26270 */
[----:B------:R-:W-:Y:S02]  /*6e00*/  USHF.R.S32.HI UR4, URZ, 0x1f, UR5 ;  /* 0x0000001f3f047899 */ /* 0x000fe40008011405 */
[----:B------:R-:W-:-:S02]  /*6e10*/  UIMAD UR9, UR19, UR11, UR8 ;  /* 0x0000000b130972a4 */ /* 0x000fc4000f8e0208 */
[----:B------:R-:W-:Y:S01]  /*6e20*/  USHF.R.S32.HI UR8, URZ, 0x1f, UR12 ;  /* 0x0000001f3f087899 */ /* 0x000fe2000801140c */
[----:B------:R-:W-:Y:S01]  /*6e30*/  PLOP3.LUT P1, PT, PT, PT, UP1, 0x80, 0x0 ;  /* 0x000000000000781c */ /* 0x000fe20003f2f018 */
[----:B------:R-:W-:Y:S02]  /*6e40*/  UIMAD.WIDE.U32 UR14, UR19, UR10, URZ ;  /* 0x0000000a130e72a5 */ /* 0x000fe4000f8e003f */
[----:B------:R-:W-:Y:S02]  /*6e50*/  ULEA.HI UR4, UR4, UR5, URZ, 0x6 ;  /* 0x0000000504047291 */ /* 0x000fe4000f8f303f */
[----:B------:R-:W-:Y:S02]  /*6e60*/  USEL UR13, UR8, URZ, !UP0 ;  /* 0x0000003f080d7287 */ /* 0x000fe4000c000000 */
[----:B------:R-:W-:Y:S02]  /*6e70*/  UIADD3 UR8, UP2, UR6, UR14, URZ ;  /* 0x0000000e06087290 */ /* 0x000fe4000ff5e03f */
[----:B------:R-:W-:-:S02]  /*6e80*/  UIADD3 UR5, UR15, UR9, URZ ;  /* 0x000000090f057290 */ /* 0x000fc4000fffe03f */
[----:B------:R-:W-:Y:S01]  /*6e90*/  USHF.R.S32.HI UR4, URZ, 0x6, UR4 ;  /* 0x000000063f047899 */ /* 0x000fe20008011404 */
[----:B------:R-:W-:Y:S01]  /*6ea0*/  ULDC UR10, c[0x0][0x288] ;  /* 0x0000a200000a7ab9 */ /* 0x000fe20000000800 */
[----:B------:R-:W-:Y:S01]  /*6eb0*/  USEL UR18, UR12, URZ, !UP0 ;  /* 0x0000003f0c127287 */ /* 0x000fe2000c000000 */
[----:B------:R-:W-:Y:S01]  /*6ec0*/  ULDC.64 UR16, c[0x0][0x2e0] ;  /* 0x0000b80000107ab9 */ /* 0x000fe20000000a00 */
[----:B------:R-:W-:Y:S02]  /*6ed0*/  UIMAD UR12, UR12, UR10, URZ ;  /* 0x0000000a0c0c72a4 */ /* 0x000fe4000f8e023f */
[----:B------:R-:W-:Y:S01]  /*6ee0*/  UIADD3.X UR9, UR7, UR5, URZ, UP2, !UPT ;  /* 0x0000000507097290 */ /* 0x000fe200097fe43f */
[----:B-1----:R-:W-:Y:S01]  /*6ef0*/  LOP3.LUT R0, R0, 0x1f, RZ, 0xc0, !PT ;  /* 0x0000001f00007812 */ /* 0x002fe200078ec0ff */
[----:B------:R-:W-:Y:S01]  /*6f00*/  ULDC UR11, c[0x0][0x760] ;  /* 0x0001d800000b7ab9 */ /* 0x000fe20000000800 */
[----:B------:R-:W-:Y:S02]  /*6f10*/  UIMAD UR13, UR13, UR16, URZ ;  /* 0x000000100d0d72a4 */ /* 0x000fe4000f8e023f */
[----:B------:R-:W-:-:S02]  /*6f20*/  UISETP.LT.AND UP2, UPT, UR4, 0x1, UPT ;  /* 0x000000010400788c */ /* 0x000fc4000bf41270 */
[----:B------:R-:W-:Y:S02]  /*6f30*/  UIMAD UR10, UR10, UR11, URZ ;  /* 0x0000000b0a0a72a4 */ /* 0x000fe4000f8e023f */
[----:B------:R-:W-:Y:S02]  /*6f40*/  UIADD3 UR11, UP0, UR12, UR19, URZ ;  /* 0x000000130c0b7290 */ /* 0x000fe4000ff1e03f */
[----:B------:R-:W-:Y:S02]  /*6f50*/  UIMAD UR13, UR18, UR17, UR13 ;  /* 0x00000011120d72a4 */ /* 0x000fe4000f8e020d */
[----:B------:R-:W-:Y:S02]  /*6f60*/  USEL UR19, UR4, 0x1, !UP2 ;  /* 0x0000000104137887 */ /* 0x000fe4000d000000 */
[----:B------:R-:W-:Y:S01]  /*6f70*/  UIMAD.WIDE.U32 UR8, UR18, UR16, UR8 ;  /* 0x00000010120872a5 */ /* 0x000fe2000f8e0008 */
[----:B------:R-:W-:Y:S01]  /*6f80*/  ELECT P0, URZ, PT ;  /* 0x00000000003f782f */ /* 0x000fe20003800000 */
[----:B------:R-:W-:-:S02]  /*6f90*/  ULEA.HI.X.SX32 UR12, UR12, UR20, 0x1, UP0 ;  /* 0x000000140c0c7291 */ /* 0x000fc400080f0e3f */
[----:B------:R-:W-:Y:S02]  /*6fa0*/  ULOP3.LUT UR32, UR19, 0x1, URZ, 0xc0, !UPT ;  /* 0x0000000113207892 */ /* 0x000fe4000f8ec03f */
[----:B------:R-:W-:Y:S01]  /*6fb0*/  UIADD3 UR27, UR9, UR13, URZ ;  /* 0x0000000d091b7290 */ /* 0x000fe2000fffe03f */
[----:B------:R-:W-:Y:S01]  /*6fc0*/  UMOV UR4, URZ ;  /* 0x0000003f00047c82 */ /* 0x000fe20008000000 */
[----:B------:R-:W-:Y:S10]  /*6fd0*/  @!P1 BRA `(.L_x_650) ;  /* 0x0000000800bc9947 */ /* 0x000ff40003800000 */
[----:B------:R-:W-:Y:S01]  /*6fe0*/  UMOV UR15, UR5 ;  /* 0x00000005000f7c82 */ /* 0x000fe20008000000 */
[----:B------:R-:W-:Y:S01]  /*6ff0*/  ULDC.64 UR4, c[0x0][0x2c0] ;  /* 0x0000b00000047ab9 */ /* 0x000fe20000000a00 */
[----:B------:R-:W-:-:S04]  /*7000*/  UIMAD.WIDE.U32 UR16, UR18, UR16, UR14 ;  /* 0x00000010121072a5 */ /* 0x000fc8000f8e000e */
[----:B------:R-:W-:-:S04]  /*7010*/  UIADD3 UR23, UP0, UR6, UR16, URZ ;  /* 0x0000001006177290 */ /* 0x000fc8000ff1e03f */
[----:B------:R-:W-:Y:S02]  /*7020*/  UIADD3.X UR6, UR7, UR13, UR17, UP0, !UPT ;  /* 0x0000000d07067290 */ /* 0x000fe400087fe411 */
[----:B------:R-:W-:Y:S02]  /*7030*/  ULEA UR22, UP0, UR23, UR4, 0x2 ;  /* 0x0000000417167291 */ /* 0x000fe4000f80103f */
[----:B------:R-:W-:Y:S02]  /*7040*/  UIADD3 UR13, UR19, -UR32, URZ ;  /* 0x80000020130d7290 */ /* 0x000fe4000fffe03f */
[----:B------:R-:W-:Y:S02]  /*7050*/  ULEA.HI.X UR23, UR23, UR5, UR6, 0x2, UP0 ;  /* 0x0000000517177291 */ /* 0x000fe400080f1406 */
[----:B------:R-:W-:Y:S02]  /*7060*/  UIADD3 UR18, UP0, UR22, 0x3000, URZ ;  /* 0x0000300016127890 */ /* 0x000fe4000ff1e03f */
[----:B------:R-:W-:-:S02]  /*7070*/  UIADD3 UR20, UP1, UR22, 0x6000, URZ ;  /* 0x0000600016147890 */ /* 0x000fc4000ff3e03f */
[----:B------:R-:W-:Y:S02]  /*7080*/  UIADD3 UR22, UP2, UR22, 0x9000, URZ ;  /* 0x0000900016167890 */ /* 0x000fe4000ff5e03f */
[----:B------:R-:W-:Y:S02]  /*7090*/  UIADD3.X UR19, URZ, UR23, URZ, UP0, !UPT ;  /* 0x000000173f137290 */ /* 0x000fe400087fe43f */
[----:B------:R-:W-:Y:S02]  /*70a0*/  UIADD3.X UR21, URZ, UR23, URZ, UP1, !UPT ;  /* 0x000000173f157290 */ /* 0x000fe40008ffe43f */
[----:B------:R-:W-:Y:S01]  /*70b0*/  UIADD3.X UR23, URZ, UR23, URZ, UP2, !UPT ;  /* 0x000000173f177290 */ /* 0x000fe200097fe43f */
[----:B------:R-:W-:Y:S01]  /*70c0*/  UMOV UR5, URZ ;  /* 0x0000003f00057c82 */ /* 0x000fe20008000000 */
[----:B------:R-:W-:-:S10]  /*70d0*/  UMOV UR4, URZ ;  /* 0x0000003f00047c82 */ /* 0x000fd40008000000 */
.L_x_675:
        /* <DEDUP_REMOVED lines=17> */
.L_x_653:
[----:B------:R-:W2:Y:S04]  /*71f0*/  LDG.E.STRONG.GPU R4, desc[UR46][R2.64] ;  /* 0x0000002e02047981 */ /* 0x000ea8000c1ef900 */
[----:B--2---:R-:W-:Y:S01]  /*7200*/  CCTL.IVALL ;  /* 0x00000000ff00798f */ /* 0x004fe20002000000 */
[----:B------:R-:W-:Y:S05]  /*7210*/  YIELD ;  /* 0x0000000000007946 */ /* 0x000fea0003800000 */
[----:B------:R-:W-:-:S13]  /*7220*/  ISETP.NE.AND P2, PT, R4, UR25, PT ;  /* 0x0000001904007c0c */ /* 0x000fda000bf45270 */
[----:B------:R-:W-:Y:S05]  /*7230*/  @P2 BRA `(.L_x_653) ;  /* 0xfffffffc00ec2947 */ /* 0x000fea000383ffff */
.L_x_652:
[----:B------:R-:W-:Y:S05]  /*7240*/  BSYNC B0 ;  /* 0x0000000000007941 */ /* 0x000fea0003800000 */
.L_x_651:
[----:B------:R-:W-:-:S03]  /*7250*/  UMOV UR16, 0xffffffff ;  /* 0xffffffff00107882 */ /* 0x000fc60000000000 */
[----:B------:R-:W-:Y:S05]  /*7260*/  BRA.DIV UR16, `(.L_x_654) ;  /* 0x0000003a10407947 */ /* 0x000fea000b800000 */
[----:B------:R-:W-:Y:S01]  /*7270*/  NOP ;  /* 0x0000000000007918 */ /* 0x000fe20000000000 */
.L_x_722:
        /* <DEDUP_REMOVED lines=19> */
.L_x_656:
[----:B------:R-:W-:Y:S05]  /*73b0*/  BSYNC B0 ;  /* 0x0000000000007941 */ /* 0x000fea0003800000 */
.L_x_655:
        /* <DEDUP_REMOVED lines=13> */
.L_x_658:
[----:B------:R-:W-:Y:S05]  /*7490*/  BSYNC B0 ;  /* 0x0000000000007941 */ /* 0x000fea0003800000 */
.L_x_657:
[----:B------:R-:W-:Y:S06]  /*74a0*/  BAR.ARV 0xa, 0xa0 ;  /* 0x0282800000007b1d */ /* 0x000fec0000002000 */
[----:B------:R-:W-:Y:S04]  /*74b0*/  BSSY B0, `(.L_x_659) ;  /* 0x0000003000007945 */ /* 0x000fe80003800000 */
[----:B------:R-:W-:Y:S05]  /*74c0*/  @!P0 BRA `(.L_x_660) ;  /* 0x0000000000048947 */ /* 0x000fea0003800000 */
[----:B------:R-:W-:-:S04]  /*74d0*/  DEPBAR.LE SB0, 0x0 ;  /* 0x000080000000791a */ /* 0x000fc80000000000 */
.L_x_660:
[----:B------:R-:W-:Y:S05]  /*74e0*/  BSYNC B0 ;  /* 0x0000000000007941 */ /* 0x000fea0003800000 */
.L_x_659:
        /* <DEDUP_REMOVED lines=19> */
.L_x_662:
[----:B------:R-:W-:Y:S05]  /*7620*/  BSYNC B0 ;  /* 0x0000000000007941 */ /* 0x000fea0003800000 */
.L_x_661:
        /* <DEDUP_REMOVED lines=9> */
.L_x_665:
[----:B------:R-:W2:Y:S04]  /*76c0*/  LDG.E.STRONG.GPU R4, desc[UR46][R2.64] ;  /* 0x0000002e02047981 */ /* 0x000ea8000c1ef900 */
[----:B--2---:R-:W-:Y:S01]  /*76d0*/  CCTL.IVALL ;  /* 0x00000000ff00798f */ /* 0x004fe20002000000 */
[----:B------:R-:W-:Y:S05]  /*76e0*/  YIELD ;  /* 0x0000000000007946 */ /* 0x000fea0003800000 */
[----:B------:R-:W-:-:S13]  /*76f0*/  ISETP.NE.AND P2, PT, R4, UR25, PT ;  /* 0x0000001904007c0c */ /* 0x000fda000bf45270 */
[----:B------:R-:W-:Y:S05]  /*7700*/  @P2 BRA `(.L_x_665) ;  /* 0xfffffffc00ec2947 */ /* 0x000fea000383ffff */
.L_x_664:
[----:B------:R-:W-:Y:S05]  /*7710*/  BSYNC B0 ;  /* 0x0000000000007941 */ /* 0x000fea0003800000 */
.L_x_663:
[----:B------:R-:W-:-:S03]  /*7720*/  UMOV UR6, 0xffffffff ;  /* 0xffffffff00067882 */ /* 0x000fc60000000000 */
[----:B------:R-:W-:Y:S05]  /*7730*/  BRA.DIV UR6, `(.L_x_666) ;  /* 0x0000003606287947 */ /* 0x000fea000b800000 */
[----:B------:R-:W-:Y:S01]  /*7740*/  NOP ;  /* 0x0000000000007918 */ /* 0x000fe20000000000 */
.L_x_725:
        /* <DEDUP_REMOVED lines=13> */
.L_x_668:
[----:B------:R-:W-:Y:S05]  /*7820*/  BSYNC B0 ;  /* 0x0000000000007941 */ /* 0x000fea0003800000 */
.L_x_667:
        /* <DEDUP_REMOVED lines=13> */
.L_x_670:
[----:B------:R-:W-:Y:S05]  /*7900*/  BSYNC B0 ;  /* 0x0000000000007941 */ /* 0x000fea0003800000 */
.L_x_669:
[----:B------:R-:W-:Y:S06]  /*7910*/  BAR.ARV 0xa, 0xa0 ;  /* 0x0282800000007b1d */ /* 0x000fec0000002000 */
[----:B------:R-:W-:Y:S04]  /*7920*/  BSSY B0, `(.L_x_671) ;  /* 0x0000003000007945 */ /* 0x000fe80003800000 */
[----:B------:R-:W-:Y:S05]  /*7930*/  @!P0 BRA `(.L_x_672) ;  /* 0x0000000000048947 */ /* 0x000fea0003800000 */
[----:B------:R-:W-:-:S04]  /*7940*/  DEPBAR.LE SB0, 0x0 ;  /* 0x000080000000791a */ /* 0x000fc80000000000 */
.L_x_672:
[----:B------:R-:W-:Y:S05]  /*7950*/  BSYNC B0 ;  /* 0x0000000000007941 */ /* 0x000fea0003800000 */
.L_x_671:
        /* <DEDUP_REMOVED lines=19> */
.L_x_674:
[----:B------:R-:W-:Y:S05]  /*7a90*/  BSYNC B0 ;  /* 0x0000000000007941 */ /* 0x000fea0003800000 */
.L_x_673:
[----:B------:R-:W-:Y:S02]  /*7aa0*/  UIADD3 UR4, UR4, 0x2, URZ ;  /* 0x0000000204047890 */ /* 0x000fe4000fffe03f */
[----:B------:R-:W-:Y:S01]  /*7ab0*/  UIADD3 UR5, UR5, 0x1, URZ ;  /* 0x0000000105057890 */ /* 0x000fe2000fffe03f */
[----:B------:R-:W-:Y:S11]  /*7ac0*/  @P1 BRA `(.L_x_675) ;  /* 0xfffffff400841947 */ /* 0x000ff6000383ffff */
.L_x_650:
        /* <DEDUP_REMOVED lines=13> */
.L_x_678:
[----:B------:R-:W2:Y:S04]  /*7ba0*/  LDG.E.STRONG.GPU R0, desc[UR46][R2.64] ;  /* 0x0000002e02007981 */ /* 0x000ea8000c1ef900 */
[----:B--2---:R-:W-:Y:S01]  /*7bb0*/  CCTL.IVALL ;  /* 0x00000000ff00798f */ /* 0x004fe20002000000 */
[----:B------:R-:W-:Y:S05]  /*7bc0*/  YIELD ;  /* 0x0000000000007946 */ /* 0x000fea0003800000 */
[----:B------:R-:W-:-:S13]  /*7bd0*/  ISETP.NE.AND P1, PT, R0, UR25, PT ;  /* 0x0000001900007c0c */ /* 0x000fda000bf25270 */
[----:B------:R-:W-:Y:S05]  /*7be0*/  @P1 BRA `(.L_x_678) ;  /* 0xfffffffc00ec1947 */ /* 0x000fea000383ffff */
.L_x_677:
[----:B------:R-:W-:Y:S05]  /*7bf0*/  BSYNC B0 ;  /* 0x0000000000007941 */ /* 0x000fea0003800000 */
.L_x_676:
[----:B------:R-:W-:-:S03]  /*7c00*/  UMOV UR5, 0xffffffff ;  /* 0xffffffff00057882 */ /* 0x000fc60000000000 */
[----:B------:R-:W-:Y:S05]  /*7c10*/  BRA.DIV UR5, `(.L_x_679) ;  /* 0x00000032050c7947 */ /* 0x000fea000b800000 */
[----:B------:R-:W-:Y:S01]  /*7c20*/  NOP ;  /* 0x0000000000007918 */ /* 0x000fe20000000000 */
.L_x_728:
        /* <DEDUP_REMOVED lines=22> */
.L_x_681:
[----:B------:R-:W-:Y:S05]  /*7d90*/  BSYNC B0 ;  /* 0x0000000000007941 */ /* 0x000fea0003800000 */
.L_x_680:
[----:B------:R-:W-:Y:S06]  /*7da0*/  BAR.SYNC.DEFER_BLOCKING 0xe, 0xa0 ;  /* 0x0382800000007b1d */ /* 0x000fec0000010000 */
[----:B------:R-:W-:Y:S04]  /*7db0*/  BSSY B0, `(.L_x_682) ;  /* 0x0000013000007945 */ /* 0x000fe80003800000 */
[----:B------:R-:W-:Y:S05]  /*7dc0*/  @!P0 BRA `(.L_x_683) ;  /* 0x0000000000448947 */ /* 0x000fea0003800000 */
[----:B------:R-:W1:Y:S01]  /*7dd0*/  S2UR UR14, SR_CgaCtaId ;  /* 0x00000000000e79c3 */ /* 0x000e620000008800 */
[----:B------:R-:W-:Y:S01]  /*7de0*/  R2UR UR5, R6 ;  /* 0x00000000060572ca */ /* 0x000fe200000e0000 */
[----:B------:R-:W-:Y:S01]  /*7df0*/  UMOV UR13, 0x400 ;  /* 0x00000400000d7882 */ /* 0x000fe20000000000 */
[----:B------:R-:W-:-:S11]  /*7e00*/  ULDC.64 UR6, c[0x0][0x2c0] ;  /* 0x0000b00000067ab9 */ /* 0x000fd60000000a00 */
[----:B------:R-:W-:-:S04]  /*7e10*/  UIADD3 UR5, UR5, 0xc00, URZ ;  /* 0x00000c0005057890 */ /* 0x000fc8000fffe03f */
[----:B------:R-:W-:-:S04]  /*7e20*/  UIADD3 UR15, UP0, UR5, UR8, URZ ;  /* 0x00000008050f7290 */ /* 0x000fc8000ff1e03f */
[----:B------:R-:W-:Y:S02]  /*7e30*/  ULEA.HI.X.SX32 UR5, UR5, UR27, 0x1, UP0 ;  /* 0x0000001b05057291 */ /* 0x000fe400080f0e3f */
[----:B-1----:R-:W-:Y:S02]  /*7e40*/  ULEA UR13, UR14, UR13, 0x18 ;  /* 0x0000000d0e0d7291 */ /* 0x002fe4000f8ec03f */
[----:B------:R-:W-:Y:S02]  /*7e50*/  ULEA UR6, UP0, UR15, UR6, 0x2 ;  /* 0x000000060f067291 */ /* 0x000fe4000f80103f */
[----:B------:R-:W-:Y:S02]  /*7e60*/  UIADD3 UR13, UR13, 0xf000, URZ ;  /* 0x0000f0000d0d7890 */ /* 0x000fe4000fffe03f */
[----:B------:R-:W-:Y:S01]  /*7e70*/  ULEA.HI.X UR7, UR15, UR7, UR5, 0x2, UP0 ;  /* 0x000000070f077291 */ /* 0x000fe200080f1405 */
[----:B------:R-:W-:Y:S02]  /*7e80*/  UMOV UR14, 0x0 ;  /* 0x00000000000e7882 */ /* 0x000fe40000000000 */
[----:B------:R-:W-:Y:S01]  /*7e90*/  UMOV UR5, 0x300 ;  /* 0x0000030000057882 */ /* 0x000fe20000000000 */
[----:B------:R-:W-:-:S05]  /*7ea0*/  UMOV UR15, 0x14f00000 ;  /* 0x14f00000000f7882 */ /* 0x000fca0000000000 */
[----:B------:R1:W-:Y:S01]  /*7eb0*/  UBLKRED.G.S.ADD.F32.RN [UR6], [UR13], UR5, desc[UR14] ;  /* 0x00000e060d0073bb */ /* 0x0003e200080a1405 */
[----:B------:R0:W-:Y:S01]  /*7ec0*/  UTMACMDFLUSH ;  /* 0x00000000000079b7 */ /* 0x0001e20000000000 */
[----:B-1----:R-:W-:-:S04]  /*7ed0*/  DEPBAR.LE SB0, 0x1 ;  /* 0x000080400000791a */ /* 0x002fc80000000000 */
.L_x_683:
[----:B------:R-:W-:Y:S05]  /*7ee0*/  BSYNC B0 ;  /* 0x0000000000007941 */ /* 0x000fea0003800000 */
.L_x_682:
[----:B------:R-:W-:Y:S06]  /*7ef0*/  BAR.ARV 0xa, 0xa0 ;  /* 0x0282800000007b1d */ /* 0x000fec0000002000 */
[----:B------:R-:W-:Y:S04]  /*7f00*/  BSSY B0, `(.L_x_684) ;  /* 0x0000003000007945 */ /* 0x000fe80003800000 */
[----:B------:R-:W-:Y:S05]  /*7f10*/  @!P0 BRA `(.L_x_685) ;  /* 0x0000000000048947 */ /* 0x000fea0003800000 */
[----:B------:R-:W-:-:S04]  /*7f20*/  DEPBAR.LE SB0, 0x0 ;  /* 0x000080000000791a */ /* 0x000fc80000000000 */
.L_x_685:
[----:B------:R-:W-:Y:S05]  /*7f30*/  BSYNC B0 ;  /* 0x0000000000007941 */ /* 0x000fea0003800000 */
.L_x_684:
        /* <DEDUP_REMOVED lines=19> */
.L_x_645:
        /* <DEDUP_REMOVED lines=13> */
.L_x_686:
        /* <DEDUP_REMOVED lines=14> */
.L_x_688:
[----:B------:R-:W-:-:S05]  /*8220*/  ULDC UR4, c[0x0][0x8bc] ;  /* 0x00022f0000047ab9 */ /* 0x000fca0000000800 */
.L_x_687:
        /* <DEDUP_REMOVED lines=56> */
.L_x_690:
        /* <DEDUP_REMOVED lines=63> */
.L_x_729:
        /* <DEDUP_REMOVED lines=13> */
.L_x_693:
        /* <DEDUP_REMOVED lines=125> */
.L_x_704:
[----:B------:R-:W-:-:S04]  /*9240*/  SHF.L.U32 R21, R9, 0x1f, RZ ;  /* 0x0000001f09157819 */ /* 0x000fc800000006ff */
[----:B-1----:R-:W1:Y:S02]  /*9250*/  SYNCS.PHASECHK.TRANS64.TRYWAIT P1, [R0+URZ+0x26840], R21 ;  /* 0x02684015000075a7 */ /* 0x002e64000802017f */
[----:B-12---:R-:W-:Y:S05]  /*9260*/  @!P1 BRA `(.L_x_696) ;  /* 0x0000001800a89947 */ /* 0x006fea0003800000 */
.L_x_730:
[----:B------:R-:W-:Y:S05]  /*9270*/  @P0 BRA `(.L_x_697) ;  /* 0x0000000000140947 */ /* 0x000fea0003800000 */
[----:B------:R-:W-:Y:S01]  /*9280*/  ISETP.NE.AND P1, PT, R16, RZ, PT ;  /* 0x000000ff1000720c */ /* 0x000fe20003f25270 */
[----:B------:R-:W-:-:S04]  /*9290*/  IMAD.MOV.U32 R3, RZ, RZ, 0x3100 ;  /* 0x00003100ff037424 */ /* 0x000fc800078e00ff */
[----:B------:R2:W-:Y:S08]  /*92a0*/  SYNCS.ARRIVE.TRANS64 RZ, [R0+URZ+0x26830], R3 ;  /* 0x0268300300ff79a7 */ /* 0x0005f0000800003f */
[----:B------:R-:W-:Y:S05]  /*92b0*/  @!P1 BRA `(.L_x_697) ;  /* 0x0000000000049947 */ /* 0x000fea0003800000 */
[----:B------:R-:W-:Y:S01]  /*92c0*/  BPT.TRAP 0x1 ;  /* 0x000000040000795c */ /* 0x000fe20000300000 */
.L_x_697:
        /* <DEDUP_REMOVED lines=43> */
.L_x_731:
[----:B------:R-:W-:Y:S05]  /*9580*/  @P0 BRA `(.L_x_699) ;  /* 0x0000000000140947 */ /* 0x000fea0003800000 */
[----:B------:R-:W-:Y:S01]  /*9590*/  ISETP.NE.AND P1, PT, R16, RZ, PT ;  /* 0x000000ff1000720c */ /* 0x000fe20003f25270 */
[----:B------:R-:W-:-:S04]  /*95a0*/  IMAD.MOV.U32 R3, RZ, RZ, 0x3100 ;  /* 0x00003100ff037424 */ /* 0x000fc800078e00ff */
[----:B------:R3:W-:Y:S08]  /*95b0*/  SYNCS.ARRIVE.TRANS64 RZ, [R0+URZ+0x26818], R3 ;  /* 0x0268180300ff79a7 */ /* 0x0007f0000800003f */
[----:B------:R-:W-:Y:S05]  /*95c0*/  @!P1 BRA `(.L_x_699) ;  /* 0x0000000000049947 */ /* 0x000fea0003800000 */
[----:B------:R-:W-:Y:S01]  /*95d0*/  BPT.TRAP 0x1 ;  /* 0x000000040000795c */ /* 0x000fe20000300000 */
.L_x_699:
        /* <DEDUP_REMOVED lines=36> */
.L_x_732:
        /* <DEDUP_REMOVED lines=9> */
.L_x_701:
        /* <DEDUP_REMOVED lines=38> */
.L_x_734:
[----:B------:R-:W-:Y:S05]  /*9b10*/  @P0 BRA `(.L_x_703) ;  /* 0x0000000000140947 */ /* 0x000fea0003800000 */
[----:B------:R-:W-:Y:S01]  /*9b20*/  ISETP.NE.AND P1, PT, R16, RZ, PT ;  /* 0x000000ff1000720c */ /* 0x000fe20003f25270 */
[----:B-1----:R-:W-:-:S04]  /*9b30*/  IMAD.MOV.U32 R5, RZ, RZ, 0x3100 ;  /* 0x00003100ff057424 */ /* 0x002fc800078e00ff */
[----:B------:R2:W-:Y:S08]  /*9b40*/  SYNCS.ARRIVE.TRANS64 RZ, [R0+URZ+0x26810], R5 ;  /* 0x0268100500ff79a7 */ /* 0x0005f0000800003f */
[----:B------:R-:W-:Y:S05]  /*9b50*/  @!P1 BRA `(.L_x_703) ;  /* 0x0000000000049947 */ /* 0x000fea0003800000 */
[----:B------:R-:W-:Y:S01]  /*9b60*/  BPT.TRAP 0x1 ;  /* 0x000000040000795c */ /* 0x000fe20000300000 */
.L_x_703:
        /* <DEDUP_REMOVED lines=37> */
.L_x_695:
[----:B------:R-:W-:-:S13]  /*9dc0*/  ISETP.NE.AND P1, PT, R13, RZ, PT ;  /* 0x000000ff0d00720c */ /* 0x000fda0003f25270 */
[----:B------:R-:W-:Y:S05]  /*9dd0*/  @!P1 BRA `(.L_x_694) ;  /* 0x0000000400689947 */ /* 0x000fea0003800000 */
[----:B------:R-:W-:-:S04]  /*9de0*/  SHF.L.U32 R7, R9, 0x1f, RZ ;  /* 0x0000001f09077819 */ /* 0x000fc800000006ff */
[----:B------:R-:W1:Y:S02]  /*9df0*/  SYNCS.PHASECHK.TRANS64.TRYWAIT P1, [R0+URZ+0x26840], R7 ;  /* 0x02684007000075a7 */ /* 0x000e64000802017f */
[----:B-1----:R-:W-:Y:S05]  /*9e00*/  @!P1 BRA `(.L_x_705) ;  /* 0x0000001000149947 */ /* 0x002fea0003800000 */
.L_x_735:
[----:B------:R-:W-:Y:S05]  /*9e10*/  @P0 BRA `(.L_x_706) ;  /* 0x0000000000140947 */ /* 0x000fea0003800000 */
[----:B------:R-:W-:Y:S01]  /*9e20*/  ISETP.NE.AND P1, PT, R16, RZ, PT ;  /* 0x000000ff1000720c */ /* 0x000fe20003f25270 */
[----:B------:R-:W-:-:S04]  /*9e30*/  IMAD.MOV.U32 R5, RZ, RZ, 0x3100 ;  /* 0x00003100ff057424 */ /* 0x000fc800078e00ff */
[----:B------:R2:W-:Y:S08]  /*9e40*/  SYNCS.ARRIVE.TRANS64 RZ, [R0+URZ+0x26830], R5 ;  /* 0x0268300500ff79a7 */ /* 0x0005f0000800003f */
[----:B------:R-:W-:Y:S05]  /*9e50*/  @!P1 BRA `(.L_x_706) ;  /* 0x0000000000049947 */ /* 0x000fea0003800000 */
[----:B------:R-:W-:Y:S01]  /*9e60*/  BPT.TRAP 0x1 ;  /* 0x000000040000795c */ /* 0x000fe20000300000 */
.L_x_706:
        /* <DEDUP_REMOVED lines=41> */
.L_x_736:
[----:B------:R-:W-:Y:S05]  /*a100*/  @P0 BRA `(.L_x_708) ;  /* 0x0000000000140947 */ /* 0x000fea0003800000 */
[----:B------:R-:W-:Y:S01]  /*a110*/  ISETP.NE.AND P0, PT, R16, RZ, PT ;  /* 0x000000ff1000720c */ /* 0x000fe20003f05270 */
[----:B------:R-:W-:-:S04]  /*a120*/  IMAD.MOV.U32 R5, RZ, RZ, 0x3100 ;  /* 0x00003100ff057424 */ /* 0x000fc800078e00ff */
[----:B------:R3:W-:Y:S08]  /*a130*/  SYNCS.ARRIVE.TRANS64 RZ, [R0+URZ+0x26818], R5 ;  /* 0x0268180500ff79a7 */ /* 0x0007f0000800003f */
[----:B------:R-:W-:Y:S05]  /*a140*/  @!P0 BRA `(.L_x_708) ;  /* 0x0000000000048947 */ /* 0x000fea0003800000 */
[----:B------:R-:W-:Y:S01]  /*a150*/  BPT.TRAP 0x1 ;  /* 0x000000040000795c */ /* 0x000fe20000300000 */
.L_x_708:
        /* <DEDUP_REMOVED lines=34> */
.L_x_694:
[----:B------:R-:W3:Y:S01]  /*a380*/  S2R R2, SR_TID.X ;  /* 0x0000000000027919 */ /* 0x000ee20000002100 */
[----:B------:R-:W-:Y:S01]  /*a390*/  IMAD R3, R12, 0x8, R0 ;  /* 0x000000080c037824 */ /* 0x000fe200078e0200 */
[----:B---3--:R-:W-:Y:S02]  /*a3a0*/  LOP3.LUT R4, R2, 0x7f, RZ, 0xc0, !PT ;  /* 0x0000007f02047812 */ /* 0x008fe400078ec0ff */
[----:B------:R-:W-:Y:S02]  /*a3b0*/  SHF.L.U32 R2, R9, 0x1f, RZ ;  /* 0x0000001f09027819 */ /* 0x000fe400000006ff */
[----:B------:R-:W-:Y:S02]  /*a3c0*/  ISETP.NE.AND P1, PT, R4, RZ, PT ;  /* 0x000000ff0400720c */ /* 0x000fe40003f25270 */
[----:B------:R-:W3:Y:S02]  /*a3d0*/  SYNCS.PHASECHK.TRANS64.TRYWAIT P0, [R3+URZ+0x26840], R2 ;  /* 0x02684002030075a7 */ /* 0x000ee4000800017f */
[----:B---3--:R-:W-:Y:S09]  /*a3e0*/  @!P0 BRA `(.L_x_709) ;  /* 0x0000000800c48947 */ /* 0x008ff20003800000 */
.L_x_737:
[----:B------:R-:W-:Y:S05]  /*a3f0*/  @P1 BRA `(.L_x_710) ;  /* 0x0000000000181947 */ /* 0x000fea0003800000 */
[----:B------:R-:W4:Y:S01]  /*a400*/  S2R R4, SR_TID.X ;  /* 0x0000000000047919 */ /* 0x000f220000002100 */
[----:B---3--:R-:W-:-:S04]  /*a410*/  IMAD.MOV.U32 R2, RZ, RZ, 0x3100 ;  /* 0x00003100ff027424 */ /* 0x008fc800078e00ff */
[----:B------:R3:W-:Y:S01]  /*a420*/  SYNCS.ARRIVE.TRANS64 RZ, [R3+URZ+0x26830], R2 ;  /* 0x0268300203ff79a7 */ /* 0x0007e2000800003f */
[----:B----4-:R-:W-:-:S13]  /*a430*/  LOP3.LUT P0, RZ, R4, 0x1f, RZ, 0xc0, !PT ;  /* 0x0000001f04ff7812 */ /* 0x010fda000780c0ff */
[----:B---3--:R-:W-:Y:S05]  /*a440*/  @!P0 BRA `(.L_x_710) ;  /* 0x0000000000048947 */ /* 0x008fea0003800000 */
[----:B------:R-:W-:Y:S01]  /*a450*/  BPT.TRAP 0x1 ;  /* 0x000000040000795c */ /* 0x000fe20000300000 */
.L_x_710:
        /* <DEDUP_REMOVED lines=48> */
.L_x_691:
[----:B------:R-:W-:Y:S05]  /*a760*/  BSYNC B0 ;  /* 0x0000000000007941 */ /* 0x000fea0003800000 */
.L_x_689:
[----:B------:R-:W-:-:S03]  /*a770*/  UMOV UR8, 0xffffffff ;  /* 0xffffffff00087882 */ /* 0x000fc60000000000 */
[----:B------:R-:W-:Y:S05]  /*a780*/  BRA.DIV UR8, `(.L_x_711) ;  /* 0x0000000608f07947 */ /* 0x000fea000b800000 */
[----:B------:R-:W-:-:S13]  /*a790*/  ELECT P0, URZ, PT ;  /* 0x00000000003f782f */ /* 0x000fda0003800000 */
.L_x_740:
[----:B------:R-:W-:Y:S05]  /*a7a0*/  @!P0 BRA `(.L_x_605) ;  /* 0x0000000000848947 */ /* 0x000fea0003800000 */
[----:B------:R-:W-:-:S06]  /*a7b0*/  ULOP3.LUT UR8, UR38, 0x2, URZ, 0xfc, !UPT ;  /* 0x0000000226087892 */ /* 0x000fcc000f8efc3f */
[----:B------:R-:W-:-:S05]  /*a7c0*/  IMAD.U32 R2, RZ, RZ, UR8 ;  /* 0x00000008ff027e24 */ /* 0x000fca000f8e00ff */
[----:B------:R-:W-:-:S13]  /*a7d0*/  ISETP.NE.AND P2, PT, R2, 0x3, PT ;  /* 0x000000030200780c */ /* 0x000fda0003f45270 */
[----:B------:R-:W-:Y:S05]  /*a7e0*/  @!P2 BRA `(.L_x_712) ;  /* 0x000000000004a947 */ /* 0x000fea0003800000 */
[----:B--2---:R-:W-:Y:S01]  /*a7f0*/  BPT.TRAP 0x1 ;  /* 0x000000040000795c */ /* 0x004fe20000300000 */
.L_x_712:
        /* <DEDUP_REMOVED lines=15> */
.L_x_741:
[----:B------:R-:W3:Y:S02]  /*a8f0*/  SYNCS.PHASECHK.TRANS64.TRYWAIT P0, [R3+URZ], R2 ;  /* 0x00000002030075a7 */ /* 0x000ee4000800017f */
[----:B---3--:R-:W-:Y:S05]  /*a900*/  @!P0 BRA `(.L_x_714) ;  /* 0x0000000400c88947 */ /* 0x008fea0003800000 */
.L_x_742:
[----:B------:R-:W-:Y:S05]  /*a910*/  @!P2 BRA `(.L_x_715) ;  /* 0x000000000004a947 */ /* 0x000fea0003800000 */
[----:B--2---:R-:W-:Y:S01]  /*a920*/  BPT.TRAP 0x1 ;  /* 0x000000040000795c */ /* 0x004fe20000300000 */
.L_x_715:
[----:B---3--:R-:W-:-:S04]  /*a930*/  VIADD R3, R7, 0x26840 ;  /* 0x0002684007037836 */ /* 0x008fc80000000000 */
[----:B------:R-:W-:-:S04]  /*a940*/  IMAD R0, R0, 0x8, R3 ;  /* 0x0000000800007824 */ /* 0x000fc800078e0203 */
[----:B------:R-:W3:Y:S02]  /*a950*/  SYNCS.PHASECHK.TRANS64.TRYWAIT P0, [R0+URZ], R5 ;  /* 0x00000005000075a7 */ /* 0x000ee4000800017f */
[----:B---3--:R-:W-:Y:S05]  /*a960*/  @!P0 BRA `(.L_x_716) ;  /* 0x0000000400c48947 */ /* 0x008fea0003800000 */
.L_x_743:
[----:B------:R-:W-:-:S07]  /*a970*/  IMAD R3, R4, 0x8, R3 ;  /* 0x0000000804037824 */ /* 0x000fce00078e0203 */
.L_x_717:
[----:B----4-:R4:W1:Y:S02]  /*a980*/  SYNCS.PHASECHK.TRANS64.TRYWAIT P0, [R3+URZ], R2 ;  /* 0x00000002030075a7 */ /* 0x010864000800017f */
[----:B-1----:R-:W-:Y:S05]  /*a990*/  @!P0 NANOSLEEP.SYNCS 0x989680 ;  /* 0x009896800000895d */ /* 0x002fea0003900000 */
[----:B------:R-:W1:Y:S02]  /*a9a0*/  @!P0 SYNCS.PHASECHK.TRANS64 P0, [R3+URZ], R2 ;  /* 0x00000002030085a7 */ /* 0x000e64000800007f */
[----:B-1----:R-:W-:Y:S05]  /*a9b0*/  @!P0 BRA `(.L_x_717) ;  /* 0xfffffffc00f08947 */ /* 0x002fea000383ffff */
.L_x_605:
[----:B--2---:R-:W-:Y:S05]  /*a9c0*/  BSYNC B6 ;  /* 0x0000000000067941 */ /* 0x004fea0003800000 */
.L_x_599:
[----:B------:R-:W-:Y:S05]  /*a9d0*/  EXIT ;  /* 0x000000000000794d */ /* 0x000fea0003800000 */
.L_x_615:
[----:B------:R-:W-:Y:S02]  /*a9e0*/  IMAD.MOV.U32 R13, RZ, RZ, R16 ;  /* 0x000000ffff0d7224 */ /* 0x000fe400078e0010 */
[----:B------:R-:W-:Y:S02]  /*a9f0*/  IMAD.MOV.U32 R12, RZ, RZ, RZ ;  /* 0x000000ffff0c7224 */ /* 0x000fe400078e00ff */
[----:B------:R-:W-:Y:S02]  /*aa00*/  IMAD.MOV.U32 R11, RZ, RZ, 0x1f ;  /* 0x0000001fff0b7424 */ /* 0x000fe400078e00ff */
[----:B------:R-:W-:-:S07]  /*aa10*/  IMAD.MOV.U32 R15, RZ, RZ, -0x1 ;  /* 0xffffffffff0f7424 */ /* 0x000fce00078e00ff */
[----:B-1---5:R-:W-:Y:S05]  /*aa20*/  WARPSYNC.COLLECTIVE R15, `(.L_x_718) ;  /* 0x000000000f087348 */ /* 0x022fea0003c00000 */
[----:B------:R2:W3:Y:S02]  /*aa30*/  SHFL.IDX P6, R14, R13, R12, R11 ;  /* 0x0000000c0d0e7389 */ /* 0x0004e400000c000b */
[----:B-123-5:R-:W-:Y:S01]  /*aa40*/  ENDCOLLECTIVE ;  /* 0x000000000000791b */ /* 0x02efe20003800000 */
.L_x_718:
[----:B------:R-:W-:Y:S05]  /*aa50*/  BRA `(.L_x_719) ;  /* 0xffffff6800447947 */ /* 0x000fea000383ffff */
.L_x_617:
[----:B-1----:R1:W3:Y:S02]  /*aa60*/  SYNCS.PHASECHK.TRANS64.TRYWAIT P0, [R18+URZ+0x26800], R5 ;  /* 0x02680005120075a7 */ /* 0x0022e4000800017f */
[----:B---3--:R-:W-:Y:S05]  /*aa70*/  @!P0 NANOSLEEP.SYNCS 0x989680 ;  /* 0x009896800000895d */ /* 0x008fea0003900000 */
[----:B------:R-:W3:Y:S02]  /*aa80*/  @!P0 SYNCS.PHASECHK.TRANS64 P0, [R18+URZ+0x26800], R5 ;  /* 0x02680005120085a7 */ /* 0x000ee4000800007f */
[----:B---3--:R-:W-:Y:S05]  /*aa90*/  @!P0 BRA `(.L_x_617) ;  /* 0xfffffffc00f08947 */ /* 0x008fea000383ffff */
[----:B------:R-:W-:Y:S05]  /*aaa0*/  BRA `(.L_x_616) ;  /* 0xffffff6800687947 */ /* 0x000fea000383ffff */
.L_x_622:
[----:B--2---:R-:W-:-:S04]  /*aab0*/  IMAD.U32 R5, RZ, RZ, UR10 ;  /* 0x0000000aff057e24 */ /* 0x004fc8000f8e00ff */
[----:B------:R2:W3:Y:S03]  /*aac0*/  SYNCS.PHASECHK.TRANS64.TRYWAIT P1, [R5+URZ+0x26810], R16 ;  /* 0x02681010050075a7 */ /* 0x0004e6000802017f */
[----:B---3--:R-:W-:Y:S05]  /*aad0*/  @!P1 NANOSLEEP.SYNCS 0x989680 ;  /* 0x009896800000995d */ /* 0x008fea0003900000 */
[----:B------:R-:W3:Y:S02]  /*aae0*/  @!P1 SYNCS.PHASECHK.TRANS64 P1, [R5+URZ+0x26810], R16 ;  /* 0x02681010050095a7 */ /* 0x000ee4000802007f */
[----:B---3--:R-:W-:Y:S05]  /*aaf0*/  @!P1 BRA `(.L_x_622) ;  /* 0xfffffffc00ec9947 */ /* 0x008fea000383ffff */
[----:B------:R-:W-:Y:S05]  /*ab00*/  BRA `(.L_x_621) ;  /* 0xffffff7000cc7947 */ /* 0x000fea000383ffff */
.L_x_626:
[----:B------:R-:W-:-:S04]  /*ab10*/  IMAD.U32 R121, RZ, RZ, UR10 ;  /* 0x0000000aff797e24 */ /* 0x000fc8000f8e00ff */
[----:B------:R1:W1:Y:S03]  /*ab20*/  SYNCS.PHASECHK.TRANS64.TRYWAIT P1, [R121+URZ+0x26830], R16 ;  /* 0x02683010790075a7 */ /* 0x000266000802017f */
[----:B-1----:R-:W-:Y:S05]  /*ab30*/  @!P1 NANOSLEEP.SYNCS 0x989680 ;  /* 0x009896800000995d */ /* 0x002fea0003900000 */
[----:B------:R-:W1:Y:S02]  /*ab40*/  @!P1 SYNCS.PHASECHK.TRANS64 P1, [R121+URZ+0x26830], R16 ;  /* 0x02683010790095a7 */ /* 0x000e64000802007f */
[----:B-1----:R-:W-:Y:S05]  /*ab50*/  @!P1 BRA `(.L_x_626) ;  /* 0xfffffffc00ec9947 */ /* 0x002fea000383ffff */
[----:B------:R-:W-:Y:S05]  /*ab60*/  BRA `(.L_x_625) ;  /* 0xffffff7400d87947 */ /* 0x000fea000383ffff */
.L_x_654:
[----:B------:R-:W-:Y:S01]  /*ab70*/  BSSY B0, `(.L_x_720) ;  /* 0x0000005000007945 */ /* 0x000fe20003800000 */
[----:B------:R-:W-:-:S07]  /*ab80*/  IMAD.MOV.U32 R15, RZ, RZ, -0x1 ;  /* 0xffffffffff0f7424 */ /* 0x000fce00078e00ff */
[----:B------:R-:W-:Y:S05]  /*ab90*/  WARPSYNC.COLLECTIVE R15, `(.L_x_721) ;  /* 0x000000000f087348 */ /* 0x000fea0003c00000 */
[----:B------:R-:W-:Y:S01]  /*aba0*/  NOP ;  /* 0x0000000000007918 */ /* 0x000fe20000000000 */
[----:B------:R-:W-:Y:S01]  /*abb0*/  ENDCOLLECTIVE ;  /* 0x000000000000791b */ /* 0x000fe20003800000 */
.L_x_721:
[----:B------:R-:W-:Y:S05]  /*abc0*/  BSYNC B0 ;  /* 0x0000000000007941 */ /* 0x000fea0003800000 */
.L_x_720:
[----:B------:R-:W-:Y:S05]  /*abd0*/  BRA `(.L_x_722) ;  /* 0xffffffc400a87947 */ /* 0x000fea000383ffff */
.L_x_666:
[----:B------:R-:W-:Y:S01]  /*abe0*/  BSSY B0, `(.L_x_723) ;  /* 0x0000005000007945 */ /* 0x000fe20003800000 */
[----:B------:R-:W-:-:S07]  /*abf0*/  IMAD.MOV.U32 R15, RZ, RZ, -0x1 ;  /* 0xffffffffff0f7424 */ /* 0x000fce00078e00ff */
[----:B------:R-:W-:Y:S05]  /*ac00*/  WARPSYNC.COLLECTIVE R15, `(.L_x_724) ;  /* 0x000000000f087348 */ /* 0x000fea0003c00000 */
[----:B------:R-:W-:Y:S01]  /*ac10*/  NOP ;  /* 0x0000000000007918 */ /* 0x000fe20000000000 */
[----:B------:R-:W-:Y:S01]  /*ac20*/  ENDCOLLECTIVE ;  /* 0x000000000000791b */ /* 0x000fe20003800000 */
.L_x_724:
[----:B------:R-:W-:Y:S05]  /*ac30*/  BSYNC B0 ;  /* 0x0000000000007941 */ /* 0x000fea0003800000 */
.L_x_723:
[----:B------:R-:W-:Y:S05]  /*ac40*/  BRA `(.L_x_725) ;  /* 0xffffffc800c07947 */ /* 0x000fea000383ffff */
.L_x_679:
[----:B------:R-:W-:Y:S01]  /*ac50*/  BSSY B0, `(.L_x_726) ;  /* 0x0000005000007945 */ /* 0x000fe20003800000 */
[----:B------:R-:W-:-:S07]  /*ac60*/  IMAD.MOV.U32 R15, RZ, RZ, -0x1 ;  /* 0xffffffffff0f7424 */ /* 0x000fce00078e00ff */
[----:B------:R-:W-:Y:S05]  /*ac70*/  WARPSYNC.COLLECTIVE R15, `(.L_x_727) ;  /* 0x000000000f087348 */ /* 0x000fea0003c00000 */
[----:B------:R-:W-:Y:S01]  /*ac80*/  NOP ;  /* 0x0000000000007918 */ /* 0x000fe20000000000 */
[----:B------:R-:W-:Y:S01]  /*ac90*/  ENDCOLLECTIVE ;  /* 0x000000000000791b */ /* 0x000fe20003800000 */
.L_x_727:
[----:B------:R-:W-:Y:S05]  /*aca0*/  BSYNC B0 ;  /* 0x0000000000007941 */ /* 0x000fea0003800000 */
.L_x_726:
[----:B------:R-:W-:Y:S05]  /*acb0*/  BRA `(.L_x_728) ;  /* 0xffffffcc00dc7947 */ /* 0x000fea000383ffff */
.L_x_692:
[----:B-1----:R1:W2:Y:S02]  /*acc0*/  SYNCS.PHASECHK.TRANS64.TRYWAIT P0, [R0+URZ+0x26820], R3 ;  /* 0x02682003000075a7 */ /* 0x0022a4000800017f */
[----:B--2---:R-:W-:Y:S05]  /*acd0*/  @!P0 NANOSLEEP.SYNCS 0x989680 ;  /* 0x009896800000895d */ /* 0x004fea0003900000 */
[----:B------:R-:W2:Y:S02]  /*ace0*/  @!P0 SYNCS.PHASECHK.TRANS64 P0, [R0+URZ+0x26820], R3 ;  /* 0x02682003000085a7 */ /* 0x000ea4000800007f */
[----:B--2---:R-:W-:Y:S05]  /*acf0*/  @!P0 BRA `(.L_x_692) ;  /* 0xfffffffc00f08947 */ /* 0x004fea000383ffff */
[----:B------:R-:W-:Y:S05]  /*ad00*/  BRA `(.L_x_729) ;  /* 0xffffffdc00247947 */ /* 0x000fea000383ffff */
.L_x_696:
[----:B-1----:R1:W2:Y:S02]  /*ad10*/  SYNCS.PHASECHK.TRANS64.TRYWAIT P1, [R0+URZ+0x26840], R21 ;  /* 0x02684015000075a7 */ /* 0x0022a4000802017f */
[----:B--2---:R-:W-:Y:S05]  /*ad20*/  @!P1 NANOSLEEP.SYNCS 0x989680 ;  /* 0x009896800000995d */ /* 0x004fea0003900000 */
[----:B------:R-:W2:Y:S02]  /*ad30*/  @!P1 SYNCS.PHASECHK.TRANS64 P1, [R0+URZ+0x26840], R21 ;  /* 0x02684015000095a7 */ /* 0x000ea4000802007f */
[----:B--2---:R-:W-:Y:S05]  /*ad40*/  @!P1 BRA `(.L_x_696) ;  /* 0xfffffffc00f09947 */ /* 0x004fea000383ffff */
[----:B------:R-:W-:Y:S05]  /*ad50*/  BRA `(.L_x_730) ;  /* 0xffffffe400447947 */ /* 0x000fea000383ffff */
.L_x_698:
[----:B--2---:R2:W3:Y:S02]  /*ad60*/  SYNCS.PHASECHK.TRANS64.TRYWAIT P1, [R0+URZ+0x26828], R21 ;  /* 0x02682815000075a7 */ /* 0x0044e4000802017f */
[----:B---3--:R-:W-:Y:S05]  /*ad70*/  @!P1 NANOSLEEP.SYNCS 0x989680 ;  /* 0x009896800000995d */ /* 0x008fea0003900000 */
[----:B------:R-:W3:Y:S02]  /*ad80*/  @!P1 SYNCS.PHASECHK.TRANS64 P1, [R0+URZ+0x26828], R21 ;  /* 0x02682815000095a7 */ /* 0x000ee4000802007f */
[----:B---3--:R-:W-:Y:S05]  /*ad90*/  @!P1 BRA `(.L_x_698) ;  /* 0xfffffffc00f09947 */ /* 0x008fea000383ffff */
[----:B------:R-:W-:Y:S05]  /*ada0*/  BRA `(.L_x_731) ;  /* 0xffffffe400f47947 */ /* 0x000fea000383ffff */
.L_x_700:
[----:B---3--:R3:W4:Y:S02]  /*adb0*/  SYNCS.PHASECHK.TRANS64.TRYWAIT P1, [R0+URZ+0x26848], R21 ;  /* 0x02684815000075a7 */ /* 0x008724000802017f */
[----:B----4-:R-:W-:Y:S05]  /*adc0*/  @!P1 NANOSLEEP.SYNCS 0x989680 ;  /* 0x009896800000995d */ /* 0x010fea0003900000 */
[----:B------:R-:W4:Y:S02]  /*add0*/  @!P1 SYNCS.PHASECHK.TRANS64 P1, [R0+URZ+0x26848], R21 ;  /* 0x02684815000095a7 */ /* 0x000f24000802007f */
[----:B----4-:R-:W-:Y:S05]  /*ade0*/  @!P1 BRA `(.L_x_700) ;  /* 0xfffffffc00f09947 */ /* 0x010fea000383ffff */
[----:B------:R-:W-:Y:S05]  /*adf0*/  BRA `(.L_x_732) ;  /* 0xffffffe800887947 */ /* 0x000fea000383ffff */
.L_x_702:
[----:B------:R-:W-:-:S07]  /*ae00*/  SHF.L.U32 R5, R9, 0x1f, RZ ;  /* 0x0000001f09057819 */ /* 0x000fce00000006ff */
.L_x_733:
[----:B-1----:R1:W2:Y:S02]  /*ae10*/  SYNCS.PHASECHK.TRANS64.TRYWAIT P1, [R0+URZ+0x26820], R5 ;  /* 0x02682005000075a7 */ /* 0x0022a4000802017f */
[----:B--2---:R-:W-:Y:S05]  /*ae20*/  @!P1 NANOSLEEP.SYNCS 0x989680 ;  /* 0x009896800000995d */ /* 0x004fea0003900000 */
[----:B------:R-:W2:Y:S02]  /*ae30*/  @!P1 SYNCS.PHASECHK.TRANS64 P1, [R0+URZ+0x26820], R5 ;  /* 0x02682005000095a7 */ /* 0x000ea4000802007f */
[----:B--2---:R-:W-:Y:S05]  /*ae40*/  @!P1 BRA `(.L_x_733) ;  /* 0xfffffffc00f09947 */ /* 0x004fea000383ffff */
[----:B------:R-:W-:Y:S05]  /*ae50*/  BRA `(.L_x_734) ;  /* 0xffffffec002c7947 */ /* 0x000fea000383ffff */
.L_x_705:
[----:B-1----:R1:W2:Y:S02]  /*ae60*/  SYNCS.PHASECHK.TRANS64.TRYWAIT P1, [R0+URZ+0x26840], R7 ;  /* 0x02684007000075a7 */ /* 0x0022a4000802017f */
[----:B--2---:R-:W-:Y:S05]  /*ae70*/  @!P1 NANOSLEEP.SYNCS 0x989680 ;  /* 0x009896800000995d */ /* 0x004fea0003900000 */
[----:B------:R-:W2:Y:S02]  /*ae80*/  @!P1 SYNCS.PHASECHK.TRANS64 P1, [R0+URZ+0x26840], R7 ;  /* 0x02684007000095a7 */ /* 0x000ea4000802007f */
[----:B--2---:R-:W-:Y:S05]  /*ae90*/  @!P1 BRA `(.L_x_705) ;  /* 0xfffffffc00f09947 */ /* 0x004fea000383ffff */
[----:B------:R-:W-:Y:S05]  /*aea0*/  BRA `(.L_x_735) ;  /* 0xffffffec00d87947 */ /* 0x000fea000383ffff */
.L_x_707:
[----:B--2---:R2:W3:Y:S02]  /*aeb0*/  SYNCS.PHASECHK.TRANS64.TRYWAIT P1, [R0+URZ+0x26828], R7 ;  /* 0x02682807000075a7 */ /* 0x0044e4000802017f */
[----:B---3--:R-:W-:Y:S05]  /*aec0*/  @!P1 NANOSLEEP.SYNCS 0x989680 ;  /* 0x009896800000995d */ /* 0x008fea0003900000 */
[----:B------:R-:W3:Y:S02]  /*aed0*/  @!P1 SYNCS.PHASECHK.TRANS64 P1, [R0+URZ+0x26828], R7 ;  /* 0x02682807000095a7 */ /* 0x000ee4000802007f */
[----:B---3--:R-:W-:Y:S05]  /*aee0*/  @!P1 BRA `(.L_x_707) ;  /* 0xfffffffc00f09947 */ /* 0x008fea000383ffff */
[----:B------:R-:W-:Y:S05]  /*aef0*/  BRA `(.L_x_736) ;  /* 0xfffffff000807947 */ /* 0x000fea000383ffff */
.L_x_709:
[----:B---3--:R3:W4:Y:S02]  /*af00*/  SYNCS.PHASECHK.TRANS64.TRYWAIT P0, [R3+URZ+0x26840], R2 ;  /* 0x02684002030075a7 */ /* 0x008724000800017f */
[----:B----4-:R-:W-:Y:S05]  /*af10*/  @!P0 NANOSLEEP.SYNCS 0x989680 ;  /* 0x009896800000895d */ /* 0x010fea0003900000 */
[----:B------:R-:W4:Y:S02]  /*af20*/  @!P0 SYNCS.PHASECHK.TRANS64 P0, [R3+URZ+0x26840], R2 ;  /* 0x02684002030085a7 */ /* 0x000f24000800007f */
[----:B----4-:R-:W-:Y:S05]  /*af30*/  @!P0 BRA `(.L_x_709) ;  /* 0xfffffffc00f08947 */ /* 0x010fea000383ffff */
[----:B------:R-:W-:Y:S05]  /*af40*/  BRA `(.L_x_737) ;  /* 0xfffffff400287947 */ /* 0x000fea000383ffff */
.L_x_711:
[----:B------:R-:W-:Y:S01]  /*af50*/  BSSY B0, `(.L_x_738) ;  /* 0x0000006000007945 */ /* 0x000fe20003800000 */
[----:B------:R-:W-:-:S07]  /*af60*/  IMAD.MOV.U32 R15, RZ, RZ, -0x1 ;  /* 0xffffffffff0f7424 */ /* 0x000fce00078e00ff */
[----:B--2---:R-:W-:Y:S05]  /*af70*/  WARPSYNC.COLLECTIVE R15, `(.L_x_739) ;  /* 0x000000000f0c7348 */ /* 0x004fea0003c00000 */
[----:B------:R-:W-:Y:S02]  /*af80*/  ELECT P6, UR62, PT ;  /* 0x00000000003e782f */ /* 0x000fe400038c0000 */
[----:B------:R-:W-:Y:S01]  /*af90*/  MOV R14, UR62 ;  /* 0x0000003e000e7c02 */ /* 0x000fe20008000f00 */
[----:B--2---:R-:W-:Y:S10]  /*afa0*/  ENDCOLLECTIVE ;  /* 0x000000000000791b */ /* 0x004ff40003800000 */
.L_x_739:
[----:B------:R-:W-:Y:S05]  /*afb0*/  BSYNC B0 ;  /* 0x0000000000007941 */ /* 0x000fea0003800000 */
.L_x_738:
[----:B------:R-:W-:Y:S01]  /*afc0*/  PLOP3.LUT P0, PT, P6, PT, PT, 0x80, 0x0 ;  /* 0x000000000000781c */ /* 0x000fe2000370f070 */
[----:B------:R-:W-:-:S12]  /*afd0*/  BRA `(.L_x_740) ;  /* 0xfffffff400f07947 */ /* 0x000fd8000383ffff */
.L_x_713:
[----:B-1----:R1:W3:Y:S02]  /*afe0*/  SYNCS.PHASECHK.TRANS64.TRYWAIT P0, [R6+URZ], R5 ;  /* 0x00000005060075a7 */ /* 0x0022e4000800017f */
[----:B---3--:R-:W-:Y:S05]  /*aff0*/  @!P0 NANOSLEEP.SYNCS 0x989680 ;  /* 0x009896800000895d */ /* 0x008fea0003900000 */
[----:B------:R-:W3:Y:S02]  /*b000*/  @!P0 SYNCS.PHASECHK.TRANS64 P0, [R6+URZ], R5 ;  /* 0x00000005060085a7 */ /* 0x000ee4000800007f */
[----:B---3--:R-:W-:Y:S05]  /*b010*/  @!P0 BRA `(.L_x_713) ;  /* 0xfffffffc00f08947 */ /* 0x008fea000383ffff */
[----:B------:R-:W-:Y:S05]  /*b020*/  BRA `(.L_x_741) ;  /* 0xfffffff800307947 */ /* 0x000fea000383ffff */
.L_x_714:
[----:B---3--:R3:W4:Y:S02]  /*b030*/  SYNCS.PHASECHK.TRANS64.TRYWAIT P0, [R3+URZ], R2 ;  /* 0x00000002030075a7 */ /* 0x008724000800017f */
[----:B----4-:R-:W-:Y:S05]  /*b040*/  @!P0 NANOSLEEP.SYNCS 0x989680 ;  /* 0x009896800000895d */ /* 0x010fea0003900000 */
[----:B------:R-:W4:Y:S02]  /*b050*/  @!P0 SYNCS.PHASECHK.TRANS64 P0, [R3+URZ], R2 ;  /* 0x00000002030085a7 */ /* 0x000f24000800007f */
[----:B----4-:R-:W-:Y:S05]  /*b060*/  @!P0 BRA `(.L_x_714) ;  /* 0xfffffffc00f08947 */ /* 0x010fea000383ffff */
[----:B------:R-:W-:Y:S05]  /*b070*/  BRA `(.L_x_742) ;  /* 0xfffffff800247947 */ /* 0x000fea000383ffff */
.L_x_716:
[----:B---3--:R3:W4:Y:S02]  /*b080*/  SYNCS.PHASECHK.TRANS64.TRYWAIT P0, [R0+URZ], R5 ;  /* 0x00000005000075a7 */ /* 0x008724000800017f */
[----:B----4-:R-:W-:Y:S05]  /*b090*/  @!P0 NANOSLEEP.SYNCS 0x989680 ;  /* 0x009896800000895d */ /* 0x010fea0003900000 */
[----:B------:R-:W4:Y:S02]  /*b0a0*/  @!P0 SYNCS.PHASECHK.TRANS64 P0, [R0+URZ], R5 ;  /* 0x00000005000085a7 */ /* 0x000f24000800007f */
[----:B----4-:R-:W-:Y:S05]  /*b0b0*/  @!P0 BRA `(.L_x_716) ;  /* 0xfffffffc00f08947 */ /* 0x010fea000383ffff */
[----:B------:R-:W-:Y:S05]  /*b0c0*/  BRA `(.L_x_743) ;  /* 0xfffffff800287947 */ /* 0x000fea000383ffff */
.L_x_744:
        /* <DEDUP_REMOVED lines=11> */
.L_x_6558:


//--------------------- .text._ZN7cutlass13device_kernelIN5flash11enable_sm90INS1_16FlashAttnBwdSm90INS1_25CollectiveMainloopBwdSm90ILi2ELi2ELi2EN4cute5tupleIJNS5_1CILi1EEES8_S8_EEENS6_IJNS7_ILi64EEENS7_ILi128EEENS7_ILi96EEEEEENS_6half_tEfNS_4arch4Sm90ELb0ELb0ELb1ELb1ELb0ELb1ELb0ELb0ELi2ELi1ELi2ELi1ELb1EEENS1_24CollectiveEpilogueBwdGQAISD_fSG_Li256ELb1ELb0EEENS1_19SingleTileSchedulerILb1ELb0ELb0ELi128EEEEEEEEEvNT_6ParamsE --------------------------
	.section	.text._ZN7cutlass13device_kernelIN5flash11enable_sm90INS1_16FlashAttnBwdSm90INS1_25CollectiveMainloopBwdSm90ILi2ELi2ELi2EN4cute5tupleIJNS5_1CILi1EEES8_S8_EEENS6_IJNS7_ILi64EEENS7_ILi128EEENS7_ILi96EEEEEENS_6half_tEfNS_4arch4Sm90ELb0ELb0ELb1ELb1ELb0ELb1ELb0ELb0ELi2ELi1ELi2ELi1ELb1EEENS1_24CollectiveEpilogueBwdGQAISD_fSG_Li256ELb1ELb0EEENS1_19SingleTileSchedulerILb1ELb0ELb0ELi128EEEEEEEEEvNT_6ParamsE,"ax",@progbits
	.align	128
.text._ZN7cutlass13device_kernelIN5flash11enable_sm90INS1_16FlashAttnBwdSm90INS1_25CollectiveMainloopBwdSm90ILi2ELi2ELi2EN4cute5tupleIJNS5_1CILi1EEES8_S8_EEENS6_IJNS7_ILi64EEENS7_ILi128EEENS7_ILi96EEEEEENS_6half_tEfNS_4arch4Sm90ELb0ELb0ELb1ELb1ELb0ELb1ELb0ELb0ELi2ELi1ELi2ELi1ELb1EEENS1_24CollectiveEpilogueBwdGQAISD_fSG_Li256ELb1ELb0EEENS1_19SingleTileSchedulerILb1ELb0ELb0ELi128EEEEEEEEEvNT_6ParamsE:
        .type           _ZN7cutlass13device_kernelIN5flash11enable_sm90INS1_16FlashAttnBwdSm90INS1_25CollectiveMainloopBwdSm90ILi2ELi2ELi2EN4cute5tupleIJNS5_1CILi1EEES8_S8_EEENS6_IJNS7_ILi64EEENS7_ILi128EEENS7_ILi96EEEEEENS_6half_tEfNS_4arch4Sm90ELb0ELb0ELb1ELb1ELb0ELb1ELb0ELb0ELi2ELi1ELi2ELi1ELb1EEENS1_24CollectiveEpilogueBwdGQAISD_fSG_Li256ELb1ELb0EEENS1_19SingleTileSchedulerILb1ELb0ELb0ELi128EEEEEEEEEvNT_6ParamsE,@function
        .size           _ZN7cutlass13device_kernelIN5flash11enable_sm90INS1_16FlashAttnBwdSm90INS1_25CollectiveMainloopBwdSm90ILi2ELi2ELi2EN4cute5tupleIJNS5_1CILi1EEES8_S8_EEENS6_IJNS7_ILi64EEENS7_ILi128EEENS7_ILi96EEEEEENS_6half_tEfNS_4arch4Sm90ELb0ELb0ELb1ELb1ELb0ELb1ELb0ELb0ELi2ELi1ELi2ELi1ELb1EEENS1_24CollectiveEpilogueBwdGQAISD_fSG_Li256ELb1ELb0EEENS1_19SingleTileSchedulerILb1ELb0ELb0ELi128EEEEEEEEEvNT_6ParamsE,(.L_x_6559 - _ZN7cutlass13device_kernelIN5flash11enable_sm90INS1_16FlashAttnBwdSm90INS1_25CollectiveMainloopBwdSm90ILi2ELi2ELi2EN4cute5tupleIJNS5_1CILi1EEES8_S8_EEENS6_IJNS7_ILi64EEENS7_ILi128EEENS7_ILi96EEEEEENS_6half_tEfNS_4arch4Sm90ELb0ELb0ELb1ELb1ELb0ELb1ELb0ELb0ELi2ELi1ELi2ELi1ELb1EEENS1_24CollectiveEpilogueBwdGQAISD_fSG_Li256ELb1ELb0EEENS1_19SingleTileSchedulerILb1ELb0ELb0ELi128EEEEEEEEEvNT_6ParamsE)
        .other          _ZN7cutlass13device_kernelIN5flash11enable_sm90INS1_16FlashAttnBwdSm90INS1_25CollectiveMainloopBwdSm90ILi2ELi2ELi2EN4cute5tupleIJNS5_1CILi1EEES8_S8_EEENS6_IJNS7_ILi64EEENS7_ILi128EEENS7_ILi96EEEEEENS_6half_tEfNS_4arch4Sm90ELb0ELb0ELb1ELb1ELb0ELb1ELb0ELb0ELi2ELi1ELi2ELi1ELb1EEENS1_24CollectiveEpilogueBwdGQAISD_fSG_Li256ELb1ELb0EEENS1_19SingleTileSchedulerILb1ELb0ELb0ELi128EEEEEEEEEvNT_6ParamsE,@"STO_CUDA_ENTRY STV_DEFAULT"
_ZN7cutlass13device_kernelIN5flash11enable_sm90INS1_16FlashAttnBwdSm90INS1_25CollectiveMainloopBwdSm90ILi2ELi2ELi2EN4cute5tupleIJNS5_1CILi1EEES8_S8_EEENS6_IJNS7_ILi64EEENS7_ILi128EEENS7_ILi96EEEEEENS_6half_tEfNS_4arch4Sm90ELb0ELb0ELb1ELb1ELb0ELb1ELb0ELb0ELi2ELi1ELi2ELi1ELb1EEENS1_24CollectiveEpilogueBwdGQAISD_fSG_Li256ELb1ELb0EEENS1_19SingleTileSchedulerILb1ELb0ELb0ELi128EEEEEEEEEvNT_6ParamsE:
        /* <DEDUP_REMOVED lines=23> */
.L_x_746:
[----:B------:R-:W-:Y:S05]  /*0170*/  BSYNC B0 ;  /* 0x0000000000007941 */ /* 0x000fea0003800000 */
.L_x_745:
        /* <DEDUP_REMOVED lines=37> */
.L_x_747:
        /* <DEDUP_REMOVED lines=22> */
.L_x_748:
[----:B------:R-:W-:Y:S01]  /*0530*/  PLOP3.LUT P0, PT, PT, PT, UP0, 0x80, 0x0 ;  /* 0x000000000000781c */ /* 0x000fe20003f0f008 */
[----:B------:R-:W-:Y:S01]  /*0540*/  NOP ;  /* 0x0000000000007918 */ /* 0x000fe20000000000 */
[----:B------:R-:W-:Y:S01]  /*0550*/  ULDC.64 UR46, c[0x0][0x208] ;  /* 0x00008200002e7ab9 */ /* 0x000fe20000000a00 */
[----:B------:R-:W-:Y:S01]  /*0560*/  BSSY B6, `(.L_x_749) ;  /* 0x000089a000067945 */ /* 0x000fe20003800000 */
[----:B-12-4-:R-:W-:Y:S09]  /*0570*/  BAR.SYNC.DEFER_BLOCKING 0x0 ;  /* 0x0000000000007b1d */ /* 0x016ff20000010000 */
[----:B------:R-:W-:Y:S05]  /*0580*/  @!P0 BRA `(.L_x_750) ;  /* 0x00000050001c8947 */ /* 0x000fea0003800000 */
.L_x_751:
        /* <DEDUP_REMOVED lines=21> */
.L_x_752:
        /* <DEDUP_REMOVED lines=14> */
.L_x_754:
[----:B------:R-:W-:-:S05]  /*07c0*/  ULDC UR4, c[0x0][0x8c4] ;  /* 0x0002310000047ab9 */ /* 0x000fca0000000800 */
.L_x_753:
        /* <DEDUP_REMOVED lines=21> */
.L_x_756:
        /* <DEDUP_REMOVED lines=14> */
.L_x_757:
        /* <DEDUP_REMOVED lines=10> */
.L_x_758:
        /* <DEDUP_REMOVED lines=11> */
.L_x_759:
        /* <DEDUP_REMOVED lines=35> */
[----:B-1----:R-:W-:Y:S02]  /*0d80*/  CS2R R4, SRZ ;  /* 0x0000000000047805 */ /* 0x002fe4000001ff00 */
        /* <DEDUP_REMOVED lines=35> */
.L_x_762:
        /* <DEDUP_REMOVED lines=15> */
.L_x_761:
        /* <DEDUP_REMOVED lines=22> */
.L_x_764:
        /* <DEDUP_REMOVED lines=15> */
.L_x_763:
[----:B------:R-:W-:Y:S01]  /*1300*/  SHF.R.S32.HI R25, RZ, 0x1f, R22 ;  /* 0x0000001fff197819 */ /* 0x000fe20000011416 */
[----:B------:R-:W-:-:S03]  /*1310*/  UMOV UR4, 0xffffffff ;  /* 0xffffffff00047882 */ /* 0x000fc60000000000 */
[----:B------:R-:W-:-:S04]  /*1320*/  LEA.HI R0, R25, R22, RZ, 0x7 ;  /* 0x0000001619007211 */ /* 0x000fc800078f38ff */
[----:B------:R-:W-:Y:S01]  /*1330*/  SHF.R.S32.HI R16, RZ, 0x7, R0 ;  /* 0x00000007ff107819 */ /* 0x000fe20000011400 */
[----:B------:R-:W-:Y:S06]  /*1340*/  BRA.DIV UR4, `(.L_x_765) ;  /* 0x0000007a04f47947 */ /* 0x000fec000b800000 */
[----:B------:R1:W2:Y:S02]  /*1350*/  SHFL.IDX PT, R14, R16, RZ, 0x1f ;  /* 0x00001fff100e7589 */ /* 0x0002a400000e0000 */
.L_x_842:
[----:B------:R-:W-:Y:S02]  /*1360*/  SHF.L.U32 R5, RZ, 0x1f, RZ ;  /* 0x0000001fff057819 */ /* 0x000fe400000006ff */
[----:B------:R-:W-:Y:S01]  /*1370*/  LOP3.LUT R3, R0, 0xffffff80, RZ, 0xc0, !PT ;  /* 0xffffff8000037812 */ /* 0x000fe200078ec0ff */
[----:B------:R-:W-:Y:S01]  /*1380*/  VIADD R0, R18, 0x6000 ;  /* 0x0000600012007836 */ /* 0x000fe20000000000 */
[----:B------:R-:W3:Y:S03]  /*1390*/  SYNCS.PHASECHK.TRANS64.TRYWAIT P1, [R18+URZ+0x26800], R5 ;  /* 0x02680005120075a7 */ /* 0x000ee6000802017f */
[----:B------:R-:W-:Y:S01]  /*13a0*/  IMAD.IADD R27, R22, 0x1, -R3 ;  /* 0x00000001161b7824 */ /* 0x000fe200078e0a03 */
[----:B------:R-:W-:Y:S02]  /*13b0*/  LOP3.LUT P0, RZ, R0, 0x1bf, RZ, 0xc0, !PT ;  /* 0x000001bf00ff7812 */ /* 0x000fe4000780c0ff */
[----:B--2---:R-:W-:-:S02]  /*13c0*/  LEA.HI R0, R14, R14, RZ, 0x1 ;  /* 0x0000000e0e007211 */ /* 0x004fc400078f08ff */
[----:B------:R-:W-:Y:S02]  /*13d0*/  SHF.R.S32.HI R24, RZ, 0x1f, R27 ;  /* 0x0000001fff187819 */ /* 0x000fe4000001141b */
[----:B------:R-:W-:Y:S02]  /*13e0*/  LOP3.LUT R23, R0, 0xfffffffe, RZ, 0xc0, !PT ;  /* 0xfffffffe00177812 */ /* 0x000fe400078ec0ff */
[----:B------:R-:W-:-:S04]  /*13f0*/  LEA.HI R26, R24, R27, RZ, 0x2 ;  /* 0x0000001b181a7211 */ /* 0x000fc800078f10ff */
[----:B------:R-:W-:Y:S01]  /*1400*/  LOP3.LUT R0, R26, 0x7ffffffc, RZ, 0xc0, !PT ;  /* 0x7ffffffc1a007812 */ /* 0x000fe200078ec0ff */
[----:B---3--:R-:W-:Y:S06]  /*1410*/  @P1 BRA `(.L_x_766) ;  /* 0x0000000000081947 */ /* 0x008fec0003800000 */
[----:B------:R-:W2:Y:S02]  /*1420*/  SYNCS.PHASECHK.TRANS64.TRYWAIT P1, [R18+URZ+0x26800], R5 ;  /* 0x02680005120075a7 */ /* 0x000ea4000802017f */
[----:B--2---:R-:W-:Y:S05]  /*1430*/  @!P1 BRA `(.L_x_767) ;  /* 0x0000007800d89947 */ /* 0x004fea0003800000 */
.L_x_766:
        /* <DEDUP_REMOVED lines=18> */
[----:B-1--45:R-:W-:Y:S05]  /*1560*/  CALL.ABS.NOINC R14 ;  /* 0x000000000e007343 */ /* 0x032fea0003c00000 */
.L_x_768:
[----:B------:R-:W-:Y:S01]  /*1570*/  LEA.HI R0, R25, R22, RZ, 0x4 ;  /* 0x0000001619007211 */ /* 0x000fe200078f20ff */
[----:B------:R-:W-:Y:S05]  /*1580*/  WARPSYNC.ALL ;  /* 0x0000000000007948 */ /* 0x000fea0003800000 */
[----:B------:R-:W-:-:S05]  /*1590*/  LOP3.LUT R3, R0, 0xfffffff0, RZ, 0xc0, !PT ;  /* 0xfffffff000037812 */ /* 0x000fca00078ec0ff */
[----:B--2---:R-:W-:Y:S01]  /*15a0*/  IMAD.IADD R5, R22, 0x1, -R3 ;  /* 0x0000000116057824 */ /* 0x004fe200078e0a03 */
        /* <DEDUP_REMOVED lines=33> */
[----:B------:R-:W2:Y:S01]  /*17c0*/  LDSM.16.M88.4 R184, [R7+0x6000] ;  /* 0x0060000007b8783b */ /* 0x000ea20000000200 */
        /* <DEDUP_REMOVED lines=27> */
[----:B-1----:R-:W-:Y:S01]  /*1980*/  IMAD R16, R16, 0x300, R27 ;  /* 0x0000030010107824 */ /* 0x002fe200078e021b */
        /* <DEDUP_REMOVED lines=18> */
[----:B------:R-:W1:Y:S01]  /*1ab0*/  LDSM.16.M88.4 R196, [R0+0x6000] ;  /* 0x0060000000c4783b */ /* 0x000e620000000200 */
        /* <DEDUP_REMOVED lines=33> */
[----:B--2---:R-:W-:Y:S01]  /*1cd0*/  IMAD R0, R5, 0x4, R18 ;  /* 0x0000000405007824 */ /* 0x004fe200078e0212 */
[----:B------:R-:W-:Y:S01]  /*1ce0*/  ULOP3.LUT UR20, UR38, 0x1, URZ, 0xfc, !UPT ;  /* 0x0000000126147892 */ /* 0x000fe2000f8efc3f */
[----:B------:R-:W-:Y:S01]  /*1cf0*/  UMOV UR4, URZ ;  /* 0x0000003f00047c82 */ /* 0x000fe20008000000 */
[----:B------:R-:W-:Y:S01]  /*1d00*/  UMOV UR5, URZ ;  /* 0x0000003f00057c82 */ /* 0x000fe20008000000 */
[----:B------:R-:W-:Y:S01]  /*1d10*/  UMOV UR6, URZ ;  /* 0x0000003f00067c82 */ /* 0x000fe20008000000 */
[----:B------:R-:W-:Y:S01]  /*1d20*/  USHF.R.S32.HI UR7, URZ, 0x6, UR7 ;  /* 0x000000063f077899 */ /* 0x000fe20008011407 */
[----:B------:R-:W-:Y:S01]  /*1d30*/  ULDC UR8, c[0x0][0x75c] ;  /* 0x0001d70000087ab9 */ /* 0x000fe20000000800 */
[----:B-1-34-:R-:W-:-:S10]  /*1d40*/  ULDC UR9, c[0x0][0x744] ;  /* 0x0001d10000097ab9 */ /* 0x01afd40000000800 */
.L_x_779:
[----:B------:R-:W-:-:S06]  /*1d50*/  UISETP.NE.AND UP0, UPT, UR20, 0x3, UPT ;  /* 0x000000031400788c */ /* 0x000fcc000bf05270 */
[----:B------:R-:W-:-:S13]  /*1d60*/  PLOP3.LUT P0, PT, PT, PT, UP0, 0x80, 0x0 ;  /* 0x000000000000781c */ /* 0x000fda0003f0f008 */
[----:B-1----:R-:W-:Y:S05]  /*1d70*/  @!P0 BRA `(.L_x_769) ;  /* 0x0000000000048947 */ /* 0x002fea0003800000 */
[----:B------:R-:W-:Y:S01]  /*1d80*/  BPT.TRAP 0x1 ;  /* 0x000000040000795c */ /* 0x000fe20000300000 */
.L_x_769:
[----:B------:R-:W-:Y:S01]  /*1d90*/  R2UR UR10, R18 ;  /* 0x00000000120a72ca */ /* 0x000fe200000e0000 */
[----:B------:R-:W-:-:S05]  /*1da0*/  IMAD.U32 R16, RZ, RZ, UR5 ;  /* 0x00000005ff107e24 */ /* 0x000fca000f8e00ff */
[----:B------:R-:W-:-:S07]  /*1db0*/  SHF.L.U32 R16, R16, 0x1f, RZ ;  /* 0x0000001f10107819 */ /* 0x000fce00000006ff */
[----:B------:R-:W-:-:S09]  /*1dc0*/  ULEA UR10, UR6, UR10, 0x3 ;  /* 0x0000000a060a7291 */ /* 0x000fd2000f8e183f */
[----:B------:R1:W2:Y:S01]  /*1dd0*/  SYNCS.PHASECHK.TRANS64.TRYWAIT P1, [UR10+0x26810], R16 ;  /* 0x02681010ff0075a7 */ /* 0x0002a2000802014a */
[----:B------:R-:W-:Y:S05]  /*1de0*/  @!P0 BRA `(.L_x_770) ;  /* 0x0000000000048947 */ /* 0x000fea0003800000 */
[----:B------:R-:W-:Y:S01]  /*1df0*/  BPT.TRAP 0x1 ;  /* 0x000000040000795c */ /* 0x000fe20000300000 */
.L_x_770:
[----:B--2---:R-:W-:Y:S05]  /*1e00*/  @P1 BRA `(.L_x_771) ;  /* 0x0000000000081947 */ /* 0x004fea0003800000 */
[----:B------:R-:W2:Y:S02]  /*1e10*/  SYNCS.PHASECHK.TRANS64.TRYWAIT P1, [UR10+0x26810], R16 ;  /* 0x02681010ff0075a7 */ /* 0x000ea4000802014a */
[----:B--2---:R-:W-:Y:S05]  /*1e20*/  @!P1 BRA `(.L_x_772) ;  /* 0x0000007000709947 */ /* 0x004fea0003800000 */
.L_x_771:
        /* <DEDUP_REMOVED lines=67> */
.L_x_773:
[----:B------:R1:W1:Y:S01]  /*2260*/  SYNCS.PHASECHK.TRANS64.TRYWAIT P1, [UR10+0x26830], R16 ;  /* 0x02683010ff0075a7 */ /* 0x000262000802014a */
[----:B------:R-:W-:Y:S05]  /*2270*/  @!P0 BRA `(.L_x_774) ;  /* 0x0000000000048947 */ /* 0x000fea0003800000 */
[----:B------:R-:W-:Y:S01]  /*2280*/  BPT.TRAP 0x1 ;  /* 0x000000040000795c */ /* 0x000fe20000300000 */
.L_x_774:
[----:B-1----:R-:W-:Y:S05]  /*2290*/  @P1 BRA `(.L_x_775) ;  /* 0x0000000000081947 */ /* 0x002fea0003800000 */
[----:B------:R-:W1:Y:S02]  /*22a0*/  SYNCS.PHASECHK.TRANS64.TRYWAIT P1, [UR10+0x26830], R16 ;  /* 0x02683010ff0075a7 */ /* 0x000e64000802014a */
[----:B-1----:R-:W-:Y:S05]  /*22b0*/  @!P1 BRA `(.L_x_776) ;  /* 0x0000006c00649947 */ /* 0x002fea0003800000 */
.L_x_775:
        /* <DEDUP_REMOVED lines=565> */
.L_x_777:
        /* <DEDUP_REMOVED lines=44> */
.L_x_778:
        /* <DEDUP_REMOVED lines=13> */
[----:B------:R-:W-:Y:S01]  /*49a0*/  IMAD.MOV.U32 R4, RZ, RZ, R40 ;  /* 0x000000ffff047224 */ /* 0x000fe200078e0028 */
[----:B------:R-:W-:Y:S01]  /*49b0*/  PLOP3.LUT P0, PT, PT, PT, PT, 0x8, 0x0 ;  /* 0x000000000000781c */ /* 0x000fe20003f0e170 */
[----:B-1----:R-:W-:Y:S02]  /*49c0*/  IMAD.MOV.U32 R5, RZ, RZ, R41 ;  /* 0x000000ffff057224 */ /* 0x002fe400078e0029 */
[----:B------:R-:W-:Y:S01]  /*49d0*/  FMUL.FTZ R72, R72, UR4 ;  /* 0x0000000448487c20 */ /* 0x000fe20008410000 */
[----:B------:R-:W-:Y:S02]  /*49e0*/  IMAD.MOV.U32 R6, RZ, RZ, R42 ;  /* 0x000000ffff067224 */ /* 0x000fe400078e002a */
[----:B------:R-:W-:Y:S01]  /*49f0*/  FMUL.FTZ R73, R73, UR4 ;  /* 0x0000000449497c20 */ /* 0x000fe20008410000 */
[----:B------:R-:W-:Y:S02]  /*4a00*/  IMAD.MOV.U32 R7, RZ, RZ, R43 ;  /* 0x000000ffff077224 */ /* 0x000fe400078e002b */
        /* <DEDUP_REMOVED lines=46> */
.L_x_760:
[----:B------:R-:W-:Y:S05]  /*4cf0*/  @P0 BRA `(.L_x_755) ;  /* 0x0000004000800947 */ /* 0x000fea0003800000 */
[----:B------:R-:W-:Y:S01]  /*4d00*/  ULDC.64 UR4, c[0x0][0x878] ;  /* 0x00021e0000047ab9 */ /* 0x000fe20000000a00 */
[----:B------:R-:W1:Y:S01]  /*4d10*/  S2R R8, SR_TID.X ;  /* 0x0000000000087919 */ /* 0x000e620000002100 */
[----:B------:R-:W-:Y:S01]  /*4d20*/  UISETP.NE.U32.AND UP0, UPT, UR4, URZ, UPT ;  /* 0x0000003f0400728c */ /* 0x000fe2000bf05070 */
[----:B------:R-:W2:Y:S08]  /*4d30*/  S2UR UR10, SR_CTAID.Y ;  /* 0x00000000000a79c3 */ /* 0x000eb00000002600 */
[----:B------:R-:W-:Y:S01]  /*4d40*/  S2UR UR8, SR_CTAID.X ;  /* 0x00000000000879c3 */ /* 0x000fe20000002500 */
[----:B------:R-:W-:Y:S01]  /*4d50*/  UISETP.NE.AND.EX UP0, UPT, UR5, URZ, UPT, UP0 ;  /* 0x0000003f0500728c */ /* 0x000fe2000bf05300 */
[----:B------:R-:W-:Y:S01]  /*4d60*/  UMOV UR9, 0x400 ;  /* 0x0000040000097882 */ /* 0x000fe20000000000 */
[----:B------:R-:W-:Y:S01]  /*4d70*/  ULDC.64 UR12, c[0x0][0x818] ;  /* 0x00020600000c7ab9 */ /* 0x000fe20000000a00 */
[----:B------:R-:W-:-:S03]  /*4d80*/  ULDC.64 UR14, c[0x0][0x840] ;  /* 0x00021000000e7ab9 */ /* 0x000fc60000000a00 */
[----:B------:R-:W-:-:S05]  /*4d90*/  PLOP3.LUT P0, PT, PT, PT, UP0, 0x80, 0x0 ;  /* 0x000000000000781c */ /* 0x000fca0003f0f008 */
[----:B------:R-:W-:Y:S02]  /*4da0*/  @UP0 ULDC.64 UR4, c[0x0][0x878] ;  /* 0x00021e0000040ab9 */ /* 0x000fe40000000a00 */
[----:B------:R-:W-:-:S06]  /*4db0*/  @UP0 UIMAD.WIDE UR4, UR36, 0x4, UR4 ;  /* 0x00000004240408a5 */ /* 0x000fcc000f8e0204 */
[----:B------:R-:W-:Y:S02]  /*4dc0*/  IMAD.U32 R2, RZ, RZ, UR4 ;  /* 0x00000004ff027e24 */ /* 0x000fe4000f8e00ff */
[----:B------:R-:W-:Y:S01]  /*4dd0*/  IMAD.U32 R3, RZ, RZ, UR5 ;  /* 0x00000005ff037e24 */ /* 0x000fe2000f8e00ff */
[----:B------:R-:W3:Y:S01]  /*4de0*/  S2UR UR11, SR_CgaCtaId ;  /* 0x00000000000b79c3 */ /* 0x000ee20000008800 */
[----:B------:R-:W-:-:S03]  /*4df0*/  ULDC UR5, c[0x0][0x850] ;  /* 0x0002140000057ab9 */ /* 0x000fc60000000800 */
[----:B------:R1:W4:Y:S01]  /*4e00*/  @P0 LDG.E R2, desc[UR46][R2.64] ;  /* 0x0000002e02020981 */ /* 0x000322000c1e1900 */
[----:B------:R-:W-:Y:S01]  /*4e10*/  UISETP.NE.AND UP1, UPT, UR5, 0x1, UPT ;  /* 0x000000010500788c */ /* 0x000fe2000bf25270 */
[----:B------:R-:W-:Y:S01]  /*4e20*/  BSSY B0, `(.L_x_780) ;  /* 0x0000059000007945 */ /* 0x000fe20003800000 */
[----:B-1----:R-:W-:-:S09]  /*4e30*/  VIADD R3, R8, 0xffffff80 ;  /* 0xffffff8008037836 */ /* 0x002fd20000000000 */
[----:B------:R-:W-:Y:S01]  /*4e40*/  @UP1 ULDC UR16, c[0x0][0x858] ;  /* 0x0002160000101ab9 */ /* 0x000fe20000000800 */
[----:B------:R-:W-:Y:S01]  /*4e50*/  SHF.R.S32.HI R0, RZ, 0x1f, R3 ;  /* 0x0000001fff007819 */ /* 0x000fe20000011403 */
[----:B------:R-:W-:Y:S01]  /*4e60*/  BAR.SYNC.DEFER_BLOCKING 0x1, 0x100 ;  /* 0x0044000000007b1d */ /* 0x000fe20000010000 */
[----:B----4-:R-:W-:Y:S02]  /*4e70*/  @P0 R2UR UR4, R2 ;  /* 0x00000000020402ca */ /* 0x010fe400000e0000 */
[----:B------:R-:W-:Y:S02]  /*4e80*/  LEA.HI R2, R0, R3, RZ, 0x7 ;  /* 0x0000000300027211 */ /* 0x000fe400078f38ff */
[----:B------:R-:W-:Y:S02]  /*4e90*/  ISETP.NE.AND P0, PT, R3, RZ, PT ;  /* 0x000000ff0300720c */ /* 0x000fe40003f05270 */
[----:B------:R-:W-:Y:S02]  /*4ea0*/  LOP3.LUT R0, R2, 0x3fffff80, RZ, 0xc0, !PT ;  /* 0x3fffff8002007812 */ /* 0x000fe400078ec0ff */
[----:B------:R-:W-:-:S03]  /*4eb0*/  SHF.R.S32.HI R9, RZ, 0x7, R2 ;  /* 0x00000007ff097819 */ /* 0x000fc60000011402 */
[----:B------:R-:W-:Y:S02]  /*4ec0*/  IMAD.IADD R0, R3, 0x1, -R0 ;  /* 0x0000000103007824 */ /* 0x000fe400078e0a00 */
[----:B------:R-:W-:Y:S02]  /*4ed0*/  @UP0 ULEA UR6, UR36, UR4, 0x7 ;  /* 0x0000000424060291 */ /* 0x000fe4000f8e383f */
[----:B------:R-:W-:Y:S01]  /*4ee0*/  IMAD R0, R9, 0x600, R0 ;  /* 0x0000060009007824 */ /* 0x000fe200078e0200 */
[----:B------:R-:W-:Y:S01]  /*4ef0*/  @UP1 ULDC UR4, c[0x0][0x854] ;  /* 0x0002150000041ab9 */ /* 0x000fe20000000800 */
[----:B------:R-:W-:Y:S02]  /*4f00*/  @UP0 USHF.R.S32.HI UR7, URZ, 0x1f, UR6 ;  /* 0x0000001f3f070899 */ /* 0x000fe40008011406 */
[----:B--2---:R-:W-:Y:S01]  /*4f10*/  UIMAD.WIDE.U32 UR4, UR10, UR4, URZ ;  /* 0x000000040a0472a5 */ /* 0x004fe2000f8e003f */
[----:B------:R-:W-:Y:S01]  /*4f20*/  IMAD.SHL.U32 R0, R0, 0x4, RZ ;  /* 0x0000000400007824 */ /* 0x000fe200078e00ff */
[----:B------:R-:W-:-:S02]  /*4f30*/  @UP0 ULEA.HI UR7, UR7, UR6, URZ, 0x7 ;  /* 0x0000000607070291 */ /* 0x000fc4000f8f383f */
[----:B------:R-:W-:Y:S02]  /*4f40*/  @UP1 USHF.R.U32.HI UR10, URZ, UR16, UR5 ;  /* 0x000000103f0a1299 */ /* 0x000fe40008011605 */
[----:B------:R-:W-:Y:S02]  /*4f50*/  @UP0 USHF.R.S32.HI UR7, URZ, 0x7, UR7 ;  /* 0x000000073f070899 */ /* 0x000fe40008011407 */
[----:B---3--:R-:W-:Y:S02]  /*4f60*/  ULEA UR4, UR11, UR9, 0x18 ;  /* 0x000000090b047291 */ /* 0x008fe4000f8ec03f */
[----:B------:R-:W-:Y:S02]  /*4f70*/  @UP0 UIMAD UR6, UR7, 0x3000, URZ ;  /* 0x00003000070608a4 */ /* 0x000fe4000f8e023f */
[----:B------:R-:W-:Y:S02]  /*4f80*/  UIMAD UR5, UR8, 0x3000, URZ ;  /* 0x00003000080578a4 */ /* 0x000fe4000f8e023f */
[----:B------:R-:W-:Y:S01]  /*4f90*/  @UP0 USHF.R.S32.HI UR7, URZ, 0x1f, UR6 ;  /* 0x0000001f3f070899 */ /* 0x000fe20008011406 */
[----:B------:R-:W-:Y:S01]  /*4fa0*/  LEA R0, R0, UR4, 0x2 ;  /* 0x0000000400007c11 */ /* 0x000fe2000f8e10ff */
[----:B------:R-:W-:Y:S01]  /*4fb0*/  USHF.R.S32.HI UR11, URZ, 0x1f, UR10 ;  /* 0x0000001f3f0b7899 */ /* 0x000fe2000801140a */
[----:B------:R-:W-:Y:S01]  /*4fc0*/  @!UP0 UMOV UR6, URZ ;  /* 0x0000003f00068c82 */ /* 0x000fe20008000000 */
[----:B------:R-:W-:Y:S01]  /*4fd0*/  ULDC.64 UR16, c[0x0][0x848] ;  /* 0x0002120000107ab9 */ /* 0x000fe20000000a00 */
[----:B------:R-:W-:Y:S01]  /*4fe0*/  UIADD3 UR8, UP1, UR5, UR6, URZ ;  /* 0x0000000605087290 */ /* 0x000fe2000ff3e03f */
[----:B------:R1:W-:Y:S01]  /*4ff0*/  STS.128 [R0], R24 ;  /* 0x0000001800007388 */ /* 0x0003e20000000c00 */
[----:B------:R-:W-:Y:S01]  /*5000*/  @!UP0 UMOV UR7, URZ ;  /* 0x0000003f00078c82 */ /* 0x000fe20008000000 */
[----:B------:R-:W-:-:S02]  /*5010*/  UIMAD UR6, UR11, UR12, URZ ;  /* 0x0000000c0b0672a4 */ /* 0x000fc4000f8e023f */
[----:B------:R-:W-:Y:S01]  /*5020*/  ULEA.HI.X.SX32 UR9, UR5, UR7, 0x1, UP1 ;  /* 0x0000000705097291 */ /* 0x000fe200088f0e3f */
[----:B------:R1:W-:Y:S01]  /*5030*/  STS.128 [R0+0x800], R28 ;  /* 0x0008001c00007388 */ /* 0x0003e20000000c00 */
[----:B------:R-:W-:Y:S02]  /*5040*/  UIMAD UR5, UR11, UR14, URZ ;  /* 0x0000000e0b0572a4 */ /* 0x000fe4000f8e023f */
[----:B------:R-:W-:Y:S01]  /*5050*/  UIMAD UR11, UR10, UR13, UR6 ;  /* 0x0000000d0a0b72a4 */ /* 0x000fe2000f8e0206 */
[----:B------:R1:W-:Y:S01]  /*5060*/  STS.128 [R0+0x1000], R32 ;  /* 0x0010002000007388 */ /* 0x0003e20000000c00 */
[----:B------:R-:W-:Y:S02]  /*5070*/  UIMAD.WIDE.U32 UR6, UR10, UR12, UR8 ;  /* 0x0000000c0a0672a5 */ /* 0x000fe4000f8e0008 */
[----:B------:R-:W-:Y:S01]  /*5080*/  UIMAD UR12, UR10, UR15, UR5 ;  /* 0x0000000f0a0c72a4 */ /* 0x000fe2000f8e0205 */
[----:B------:R1:W-:Y:S01]  /*5090*/  STS.128 [R0+0x1800], R36 ;  /* 0x0018002400007388 */ /* 0x0003e20000000c00 */
[----:B------:R-:W-:-:S02]  /*50a0*/  USHF.R.S32.HI UR5, URZ, 0x1f, UR36 ;  /* 0x0000001f3f057899 */ /* 0x000fc40008011424 */
[----:B------:R-:W-:Y:S01]  /*50b0*/  UIMAD.WIDE.U32 UR8, UR10, UR14, UR8 ;  /* 0x0000000e0a0872a5 */ /* 0x000fe2000f8e0008 */
[----:B------:R1:W-:Y:S01]  /*50c0*/  STS.128 [R0+0x2000], R4 ;  /* 0x0020000400007388 */ /* 0x0003e20000000c00 */
[----:B------:R-:W-:Y:S01]  /*50d0*/  USEL UR5, UR5, URZ, !UP0 ;  /* 0x0000003f05057287 */ /* 0x000fe2000c000000 */
[----:B------:R-:W-:Y:S02]  /*50e0*/  ULDC.64 UR14, c[0x0][0x820] ;  /* 0x00020800000e7ab9 */ /* 0x000fe40000000a00 */
[----:B------:R1:W-:Y:S01]  /*50f0*/  STS.128 [R0+0x2800], R44 ;  /* 0x0028002c00007388 */ /* 0x0003e20000000c00 */
[----:B------:R-:W-:Y:S02]  /*5100*/  USEL UR36, UR36, URZ, !UP0 ;  /* 0x0000003f24247287 */ /* 0x000fe4000c000000 */
[----:B------:R-:W-:Y:S01]  /*5110*/  UIMAD UR10, UR5, UR14, URZ ;  /* 0x0000000e050a72a4 */ /* 0x000fe2000f8e023f */
[----:B------:R1:W-:Y:S01]  /*5120*/  STS.128 [R0+0x3000], R48 ;  /* 0x0030003000007388 */ /* 0x0003e20000000c00 */
[----:B------:R-:W-:-:S02]  /*5130*/  UIADD3 UR7, UR7, UR11, URZ ;  /* 0x0000000b07077290 */ /* 0x000fc4000fffe03f */
[----:B------:R-:W-:Y:S01]  /*5140*/  UIMAD UR5, UR5, UR16, URZ ;  /* 0x00000010050572a4 */ /* 0x000fe2000f8e023f */
[----:B------:R1:W-:Y:S01]  /*5150*/  STS.128 [R0+0x3800], R52 ;  /* 0x0038003400007388 */ /* 0x0003e20000000c00 */
[----:B------:R-:W-:Y:S02]  /*5160*/  UIADD3 UR9, UR9, UR12, URZ ;  /* 0x0000000c09097290 */ /* 0x000fe4000fffe03f */
[----:B------:R-:W-:Y:S01]  /*5170*/  UIMAD UR10, UR36, UR15, UR10 ;  /* 0x0000000f240a72a4 */ /* 0x000fe2000f8e020a */
[----:B------:R1:W-:Y:S01]  /*5180*/  STS.128 [R0+0x4000], R56 ;  /* 0x0040003800007388 */ /* 0x0003e20000000c00 */
[----:B------:R-:W-:Y:S02]  /*5190*/  UIMAD.WIDE.U32 UR6, UR36, UR14, UR6 ;  /* 0x0000000e240672a5 */ /* 0x000fe4000f8e0006 */
[----:B------:R-:W-:Y:S01]  /*51a0*/  UIMAD UR5, UR36, UR17, UR5 ;  /* 0x00000011240572a4 */ /* 0x000fe2000f8e0205 */
[----:B------:R1:W-:Y:S01]  /*51b0*/  STS.128 [R0+0x4800], R60 ;  /* 0x0048003c00007388 */ /* 0x0003e20000000c00 */
[----:B------:R-:W-:Y:S01]  /*51c0*/  UIMAD.WIDE.U32 UR8, UR36, UR16, UR8 ;  /* 0x00000010240872a5 */ /* 0x000fe2000f8e0008 */
[----:B------:R-:W-:-:S02]  /*51d0*/  ULDC.64 UR12, c[0x0][0x800] ;  /* 0x00020000000c7ab9 */ /* 0x000fc40000000a00 */
[----:B------:R1:W-:Y:S01]  /*51e0*/  STS.128 [R0+0x5000], R64 ;  /* 0x0050004000007388 */ /* 0x0003e20000000c00 */
[----:B------:R-:W-:Y:S01]  /*51f0*/  ULDC.64 UR14, c[0x0][0x828] ;  /* 0x00020a00000e7ab9 */ /* 0x000fe20000000a00 */
[----:B------:R-:W-:Y:S02]  /*5200*/  UIADD3 UR7, UR7, UR10, URZ ;  /* 0x0000000a07077290 */ /* 0x000fe4000fffe03f */
[----:B------:R1:W-:Y:S01]  /*5210*/  STS.128 [R0+0x5800], R68 ;  /* 0x0058004400007388 */ /* 0x0003e20000000c00 */
[----:B------:R-:W-:Y:S02]  /*5220*/  ULEA UR12, UP0, UR6, UR12, 0x2 ;  /* 0x0000000c060c7291 */ /* 0x000fe4000f80103f */
[----:B------:R-:W-:Y:S01]  /*5230*/  UIADD3 UR5, UR9, UR5, URZ ;  /* 0x0000000509057290 */ /* 0x000fe2000fffe03f */
[----:B------:R-:W-:Y:S01]  /*5240*/  @!PT LDS RZ, [RZ] ;  /* 0x00000000fffff984 */ /* 0x000fe20000000800 */
[----:B------:R-:W-:Y:S01]  /*5250*/  @!PT LDS RZ, [RZ] ;  /* 0x00000000fffff984 */ /* 0x000fe20000000800 */
[----:B------:R-:W-:Y:S01]  /*5260*/  @!PT LDS RZ, [RZ] ;  /* 0x00000000fffff984 */ /* 0x000fe20000000800 */
[----:B------:R-:W-:Y:S01]  /*5270*/  @!PT LDS RZ, [RZ] ;  /* 0x00000000fffff984 */ /* 0x000fe20000000800 */
[----:B------:R2:W-:Y:S06]  /*5280*/  MEMBAR.ALL.CTA ;  /* 0x0000000000007992 */ /* 0x0005ec0000008000 */
[----:B--2---:R-:W2:Y:S01]  /*5290*/  FENCE.VIEW.ASYNC.S ;  /* 0x00000000000073c6 */ /* 0x004ea20000000000 */
[----:B------:R-:W-:-:S02]  /*52a0*/  ULEA UR14, UP1, UR8, UR14, 0x2 ;  /* 0x0000000e080e7291 */ /* 0x000fc4000f82103f */
[----:B------:R-:W-:Y:S02]  /*52b0*/  ULEA.HI.X UR13, UR6, UR13, UR7, 0x2, UP0 ;  /* 0x0000000d060d7291 */ /* 0x000fe400080f1407 */
[----:B------:R-:W-:Y:S01]  /*52c0*/  ULEA.HI.X UR7, UR8, UR15, UR5, 0x2, UP1 ;  /* 0x0000000f08077291 */ /* 0x000fe200088f1405 */
[----:B--2---:R-:W-:Y:S06]  /*52d0*/  BAR.SYNC.DEFER_BLOCKING 0x1, 0x100 ;  /* 0x0044000000007b1d */ /* 0x004fec0000010000 */
[----:B------:R-:W-:Y:S05]  /*52e0*/  @P0 BRA `(.L_x_781) ;  /* 0x0000000000300947 */ /* 0x000fea0003800000 */
[----:B------:R-:W-:Y:S01]  /*52f0*/  PLOP3.LUT P0, PT, PT, PT, PT, 0x80, 0x0 ;  /* 0x000000000000781c */ /* 0x000fe20003f0f070 */
[----:B------:R-:W-:Y:S01]  /*5300*/  UMOV UR5, 0xc00 ;  /* 0x00000c0000057882 */ /* 0x000fe20000000000 */
[----:B------:R-:W-:Y:S01]  /*5310*/  UMOV UR8, 0x0 ;  /* 0x0000000000087882 */ /* 0x000fe20000000000 */
[----:B------:R-:W-:Y:S01]  /*5320*/  UMOV UR9, 0x14f00000 ;  /* 0x14f0000000097882 */ /* 0x000fe20000000000 */
[----:B------:R-:W-:-:S09]  /*5330*/  UMOV UR6, UR14 ;  /* 0x0000000e00067c82 */ /* 0x000fd20008000000 */
.L_x_782:
[----:B------:R-:W-:Y:S01]  /*5340*/  @P0 ELECT P1, URZ, PT ;  /* 0x00000000003f082f */ /* 0x000fe20003820000 */
[----:B------:R2:W-:-:S12]  /*5350*/  UBLKRED.G.S.ADD.F32.RN [UR6], [UR4], UR5, desc[UR8] ;  /* 0x00000806040073bb */ /* 0x0005d800080a1405 */
[----:B------:R-:W-:Y:S02]  /*5360*/  @P1 PLOP3.LUT P0, PT, P1, PT, PT, 0x8, 0x0 ;  /* 0x000000000000181c */ /* 0x000fe40000f0e170 */
[----:B------:R-:W-:-:S11]  /*5370*/  PLOP3.LUT P1, PT, PT, PT, PT, 0x8, 0x0 ;  /* 0x000000000000781c */ /* 0x000fd60003f2e170 */
[----:B--2---:R-:W-:Y:S05]  /*5380*/  @P0 BRA.U.ANY `(.L_x_782) ;  /* 0xfffffffd00ec0947 */ /* 0x004fea000393ffff */
[----:B------:R0:W-:Y:S01]  /*5390*/  UTMACMDFLUSH ;  /* 0x00000000000079b7 */ /* 0x0001e20000000000 */
[----:B------:R-:W-:-:S04]  /*53a0*/  DEPBAR.LE SB0, 0x0 ;  /* 0x000080000000791a */ /* 0x000fc80000000000 */
.L_x_781:
[----:B------:R-:W-:Y:S05]  /*53b0*/  BSYNC B0 ;  /* 0x0000000000007941 */ /* 0x000fea0003800000 */
.L_x_780:
[----:B------:R-:W-:Y:S01]  /*53c0*/  BAR.SYNC.DEFER_BLOCKING 0x1, 0x100 ;  /* 0x0044000000007b1d */ /* 0x000fe20000010000 */
[----:B------:R-:W-:-:S05]  /*53d0*/  ISETP.NE.AND P0, PT, R8, 0x80, PT ;  /* 0x000000800800780c */ /* 0x000fca0003f05270 */
        /* <DEDUP_REMOVED lines=20> */
[----:B------:R-:W-:Y:S01]  /*5520*/  PLOP3.LUT P0, PT, PT, PT, PT, 0x80, 0x0 ;  /* 0x000000000000781c */ /* 0x000fe20003f0f070 */
[----:B------:R-:W-:Y:S01]  /*5530*/  UMOV UR5, 0xc00 ;  /* 0x00000c0000057882 */ /* 0x000fe20000000000 */
[----:B------:R-:W-:Y:S01]  /*5540*/  UMOV UR8, 0x0 ;  /* 0x0000000000087882 */ /* 0x000fe20000000000 */
[----:B------:R-:W-:Y:S01]  /*5550*/  UMOV UR9, 0x14f00000 ;  /* 0x14f0000000097882 */ /* 0x000fe20000000000 */
[----:B------:R-:W-:Y:S01]  /*5560*/  UMOV UR6, UR12 ;  /* 0x0000000c00067c82 */ /* 0x000fe20008000000 */
[----:B------:R-:W-:-:S08]  /*5570*/  UMOV UR7, UR13 ;  /* 0x0000000d00077c82 */ /* 0x000fd00008000000 */
.L_x_783:
        /* <DEDUP_REMOVED lines=8> */
.L_x_750:
        /* <DEDUP_REMOVED lines=20> */
.L_x_785:
        /* <DEDUP_REMOVED lines=13> */
.L_x_787:
[----:B------:R-:W-:-:S05]  /*5810*/  ULDC UR5, c[0x0][0x8c4] ;  /* 0x0002310000057ab9 */ /* 0x000fca0000000800 */
.L_x_786:
        /* <DEDUP_REMOVED lines=40> */
.L_x_788:
        /* <DEDUP_REMOVED lines=49> */
.L_x_802:
        /* <DEDUP_REMOVED lines=21> */
.L_x_791:
[----:B------:R-:W-:Y:S05]  /*5f00*/  BSYNC B0 ;  /* 0x0000000000007941 */ /* 0x000fea0003800000 */
.L_x_790:
        /* <DEDUP_REMOVED lines=13> */
.L_x_793:
[----:B------:R-:W-:Y:S05]  /*5fe0*/  BSYNC B0 ;  /* 0x0000000000007941 */ /* 0x000fea0003800000 */
.L_x_792:
[----:B------:R-:W-:Y:S06]  /*5ff0*/  BAR.ARV 0xa, 0xa0 ;  /* 0x0282800000007b1d */ /* 0x000fec0000002000 */
[----:B------:R-:W-:Y:S04]  /*6000*/  BSSY B0, `(.L_x_794) ;  /* 0x0000003000007945 */ /* 0x000fe80003800000 */
[----:B------:R-:W-:Y:S05]  /*6010*/  @!P0 BRA `(.L_x_795) ;  /* 0x0000000000048947 */ /* 0x000fea0003800000 */
[----:B------:R-:W-:-:S04]  /*6020*/  DEPBAR.LE SB0, 0x0 ;  /* 0x000080000000791a */ /* 0x000fc80000000000 */
.L_x_795:
[----:B------:R-:W-:Y:S05]  /*6030*/  BSYNC B0 ;  /* 0x0000000000007941 */ /* 0x000fea0003800000 */
.L_x_794:
        /* <DEDUP_REMOVED lines=13> */
.L_x_797:
[----:B------:R-:W-:Y:S05]  /*6110*/  BSYNC B0 ;  /* 0x0000000000007941 */ /* 0x000fea0003800000 */
.L_x_796:
        /* <DEDUP_REMOVED lines=13> */
.L_x_799:
[----:B------:R-:W-:Y:S05]  /*61f0*/  BSYNC B0 ;  /* 0x0000000000007941 */ /* 0x000fea0003800000 */
.L_x_798:
[----:B------:R-:W-:Y:S01]  /*6200*/  VIADD R0, R0, 0xfffffffe ;  /* 0xfffffffe00007836 */ /* 0x000fe20000000000 */
[----:B------:R-:W-:Y:S06]  /*6210*/  BAR.ARV 0xa, 0xa0 ;  /* 0x0282800000007b1d */ /* 0x000fec0000002000 */
[----:B------:R-:W-:Y:S01]  /*6220*/  BSSY B0, `(.L_x_800) ;  /* 0x0000004000007945 */ /* 0x000fe20003800000 */
[----:B------:R-:W-:-:S03]  /*6230*/  ISETP.NE.AND P1, PT, R0, RZ, PT ;  /* 0x000000ff0000720c */ /* 0x000fc60003f25270 */
[----:B------:R-:W-:Y:S10]  /*6240*/  @!P0 BRA `(.L_x_801) ;  /* 0x0000000000048947 */ /* 0x000ff40003800000 */
[----:B------:R-:W-:-:S04]  /*6250*/  DEPBAR.LE SB0, 0x0 ;  /* 0x000080000000791a */ /* 0x000fc80000000000 */
.L_x_801:
[----:B------:R-:W-:Y:S05]  /*6260*/  BSYNC B0 ;  /* 0x0000000000007941 */ /* 0x000fea0003800000 */
.L_x_800:
[----:B------:R-:W-:Y:S06]  /*6270*/  BAR.ARV 0xb, 0xa0 ;  /* 0x02c2800000007b1d */ /* 0x000fec0000002000 */
[----:B------:R-:W-:Y:S02]  /*6280*/  UIADD3 UR5, UR5, 0x2, URZ ;  /* 0x0000000205057890 */ /* 0x000fe4000fffe03f */
[----:B------:R-:W-:Y:S01]  /*6290*/  UIADD3 UR4, UR4, 0x1, URZ ;  /* 0x0000000104047890 */ /* 0x000fe2000fffe03f */
[----:B------:R-:W-:Y:S11]  /*62a0*/  @P1 BRA `(.L_x_802) ;  /* 0xfffffff800c01947 */ /* 0x000ff6000383ffff */
[----:B------:R-:W-:-:S12]  /*62b0*/  UIADD3 UR6, UR16, 0x3000, URZ ;  /* 0x0000300010067890 */ /* 0x000fd8000fffe03f */
.L_x_789:
        /* <DEDUP_REMOVED lines=19> */
.L_x_804:
[----:B------:R-:W-:Y:S05]  /*63f0*/  BSYNC B0 ;  /* 0x0000000000007941 */ /* 0x000fea0003800000 */
.L_x_803:
        /* <DEDUP_REMOVED lines=19> */
.L_x_806:
[----:B------:R-:W-:Y:S05]  /*6530*/  BSYNC B0 ;  /* 0x0000000000007941 */ /* 0x000fea0003800000 */
.L_x_805:
[----:B------:R-:W-:Y:S06]  /*6540*/  BAR.ARV 0xa, 0xa0 ;  /* 0x0282800000007b1d */ /* 0x000fec0000002000 */
[----:B------:R-:W-:Y:S04]  /*6550*/  BSSY B0, `(.L_x_807) ;  /* 0x0000003000007945 */ /* 0x000fe80003800000 */
[----:B------:R-:W-:Y:S05]  /*6560*/  @!P0 BRA `(.L_x_808) ;  /* 0x0000000000048947 */ /* 0x000fea0003800000 */
[----:B------:R-:W-:-:S04]  /*6570*/  DEPBAR.LE SB0, 0x0 ;  /* 0x000080000000791a */ /* 0x000fc80000000000 */
.L_x_808:
[----:B------:R-:W-:Y:S05]  /*6580*/  BSYNC B0 ;  /* 0x0000000000007941 */ /* 0x000fea0003800000 */
.L_x_807:
[----:B------:R-:W-:Y:S06]  /*6590*/  BAR.ARV 0xb, 0xa0 ;  /* 0x02c2800000007b1d */ /* 0x000fec0000002000 */
[----:B------:R-:W-:Y:S05]  /*65a0*/  BRA `(.L_x_755) ;  /* 0x0000002800547947 */ /* 0x000fea0003800000 */
.L_x_784:
        /* <DEDUP_REMOVED lines=13> */
.L_x_809:
        /* <DEDUP_REMOVED lines=14> */
.L_x_811:
[----:B------:R-:W-:-:S05]  /*6760*/  ULDC UR4, c[0x0][0x8c4] ;  /* 0x0002310000047ab9 */ /* 0x000fca0000000800 */
.L_x_810:
        /* <DEDUP_REMOVED lines=56> */
.L_x_813:
        /* <DEDUP_REMOVED lines=63> */
.L_x_843:
        /* <DEDUP_REMOVED lines=13> */
.L_x_816:
        /* <DEDUP_REMOVED lines=125> */
.L_x_827:
[----:B------:R-:W-:-:S04]  /*7780*/  SHF.L.U32 R21, R9, 0x1f, RZ ;  /* 0x0000001f09157819 */ /* 0x000fc800000006ff */
[----:B-1----:R-:W1:Y:S02]  /*7790*/  SYNCS.PHASECHK.TRANS64.TRYWAIT P1, [R0+URZ+0x26840], R21 ;  /* 0x02684015000075a7 */ /* 0x002e64000802017f */
[----:B-12---:R-:W-:Y:S05]  /*77a0*/  @!P1 BRA `(.L_x_819) ;  /* 0x0000001800549947 */ /* 0x006fea0003800000 */
.L_x_844:
[----:B------:R-:W-:Y:S05]  /*77b0*/  @P0 BRA `(.L_x_820) ;  /* 0x0000000000140947 */ /* 0x000fea0003800000 */
[----:B------:R-:W-:Y:S01]  /*77c0*/  ISETP.NE.AND P1, PT, R16, RZ, PT ;  /* 0x000000ff1000720c */ /* 0x000fe20003f25270 */
[----:B------:R-:W-:-:S04]  /*77d0*/  IMAD.MOV.U32 R3, RZ, RZ, 0x3100 ;  /* 0x00003100ff037424 */ /* 0x000fc800078e00ff */
[----:B------:R2:W-:Y:S08]  /*77e0*/  SYNCS.ARRIVE.TRANS64 RZ, [R0+URZ+0x26830], R3 ;  /* 0x0268300300ff79a7 */ /* 0x0005f0000800003f */
[----:B------:R-:W-:Y:S05]  /*77f0*/  @!P1 BRA `(.L_x_820) ;  /* 0x0000000000049947 */ /* 0x000fea0003800000 */
[----:B------:R-:W-:Y:S01]  /*7800*/  BPT.TRAP 0x1 ;  /* 0x000000040000795c */ /* 0x000fe20000300000 */
.L_x_820:
        /* <DEDUP_REMOVED lines=43> */
.L_x_845:
[----:B------:R-:W-:Y:S05]  /*7ac0*/  @P0 BRA `(.L_x_822) ;  /* 0x0000000000140947 */ /* 0x000fea0003800000 */
[----:B------:R-:W-:Y:S01]  /*7ad0*/  ISETP.NE.AND P1, PT, R16, RZ, PT ;  /* 0x000000ff1000720c */ /* 0x000fe20003f25270 */
[----:B------:R-:W-:-:S04]  /*7ae0*/  IMAD.MOV.U32 R3, RZ, RZ, 0x3100 ;  /* 0x00003100ff037424 */ /* 0x000fc800078e00ff */
[----:B------:R3:W-:Y:S08]  /*7af0*/  SYNCS.ARRIVE.TRANS64 RZ, [R0+URZ+0x26818], R3 ;  /* 0x0268180300ff79a7 */ /* 0x0007f0000800003f */
[----:B------:R-:W-:Y:S05]  /*7b00*/  @!P1 BRA `(.L_x_822) ;  /* 0x0000000000049947 */ /* 0x000fea0003800000 */
[----:B------:R-:W-:Y:S01]  /*7b10*/  BPT.TRAP 0x1 ;  /* 0x000000040000795c */ /* 0x000fe20000300000 */
.L_x_822:
        /* <DEDUP_REMOVED lines=36> */
.L_x_846:
        /* <DEDUP_REMOVED lines=9> */
.L_x_824:
        /* <DEDUP_REMOVED lines=38> */
.L_x_848:
[----:B------:R-:W-:Y:S05]  /*8050*/  @P0 BRA `(.L_x_826) ;  /* 0x0000000000140947 */ /* 0x000fea0003800000 */
[----:B------:R-:W-:Y:S01]  /*8060*/  ISETP.NE.AND P1, PT, R16, RZ, PT ;  /* 0x000000ff1000720c */ /* 0x000fe20003f25270 */
[----:B-1----:R-:W-:-:S04]  /*8070*/  IMAD.MOV.U32 R5, RZ, RZ, 0x3100 ;  /* 0x00003100ff057424 */ /* 0x002fc800078e00ff */
[----:B------:R2:W-:Y:S08]  /*8080*/  SYNCS.ARRIVE.TRANS64 RZ, [R0+URZ+0x26810], R5 ;  /* 0x0268100500ff79a7 */ /* 0x0005f0000800003f */
[----:B------:R-:W-:Y:S05]  /*8090*/  @!P1 BRA `(.L_x_826) ;  /* 0x0000000000049947 */ /* 0x000fea0003800000 */
[----:B------:R-:W-:Y:S01]  /*80a0*/  BPT.TRAP 0x1 ;  /* 0x000000040000795c */ /* 0x000fe20000300000 */
.L_x_826:
        /* <DEDUP_REMOVED lines=37> */
.L_x_818:
[----:B------:R-:W-:-:S13]  /*8300*/  ISETP.NE.AND P1, PT, R13, RZ, PT ;  /* 0x000000ff0d00720c */ /* 0x000fda0003f25270 */
[----:B------:R-:W-:Y:S05]  /*8310*/  @!P1 BRA `(.L_x_817) ;  /* 0x0000000400689947 */ /* 0x000fea0003800000 */
[----:B------:R-:W-:-:S04]  /*8320*/  SHF.L.U32 R7, R9, 0x1f, RZ ;  /* 0x0000001f09077819 */ /* 0x000fc800000006ff */
[----:B------:R-:W1:Y:S02]  /*8330*/  SYNCS.PHASECHK.TRANS64.TRYWAIT P1, [R0+URZ+0x26840], R7 ;  /* 0x02684007000075a7 */ /* 0x000e64000802017f */
[----:B-1----:R-:W-:Y:S05]  /*8340*/  @!P1 BRA `(.L_x_828) ;  /* 0x0000000c00c09947 */ /* 0x002fea0003800000 */
.L_x_849:
[----:B------:R-:W-:Y:S05]  /*8350*/  @P0 BRA `(.L_x_829) ;  /* 0x0000000000140947 */ /* 0x000fea0003800000 */
[----:B------:R-:W-:Y:S01]  /*8360*/  ISETP.NE.AND P1, PT, R16, RZ, PT ;  /* 0x000000ff1000720c */ /* 0x000fe20003f25270 */
[----:B------:R-:W-:-:S04]  /*8370*/  IMAD.MOV.U32 R5, RZ, RZ, 0x3100 ;  /* 0x00003100ff057424 */ /* 0x000fc800078e00ff */
[----:B------:R2:W-:Y:S08]  /*8380*/  SYNCS.ARRIVE.TRANS64 RZ, [R0+URZ+0x26830], R5 ;  /* 0x0268300500ff79a7 */ /* 0x0005f0000800003f */
[----:B------:R-:W-:Y:S05]  /*8390*/  @!P1 BRA `(.L_x_829) ;  /* 0x0000000000049947 */ /* 0x000fea0003800000 */
[----:B------:R-:W-:Y:S01]  /*83a0*/  BPT.TRAP 0x1 ;  /* 0x000000040000795c */ /* 0x000fe20000300000 */
.L_x_829:
        /* <DEDUP_REMOVED lines=41> */
.L_x_850:
[----:B------:R-:W-:Y:S05]  /*8640*/  @P0 BRA `(.L_x_831) ;  /* 0x0000000000140947 */ /* 0x000fea0003800000 */
[----:B------:R-:W-:Y:S01]  /*8650*/  ISETP.NE.AND P0, PT, R16, RZ, PT ;  /* 0x000000ff1000720c */ /* 0x000fe20003f05270 */
[----:B------:R-:W-:-:S04]  /*8660*/  IMAD.MOV.U32 R5, RZ, RZ, 0x3100 ;  /* 0x00003100ff057424 */ /* 0x000fc800078e00ff */
[----:B------:R3:W-:Y:S08]  /*8670*/  SYNCS.ARRIVE.TRANS64 RZ, [R0+URZ+0x26818], R5 ;  /* 0x0268180500ff79a7 */ /* 0x0007f0000800003f */
[----:B------:R-:W-:Y:S05]  /*8680*/  @!P0 BRA `(.L_x_831) ;  /* 0x0000000000048947 */ /* 0x000fea0003800000 */
[----:B------:R-:W-:Y:S01]  /*8690*/  BPT.TRAP 0x1 ;  /* 0x000000040000795c */ /* 0x000fe20000300000 */
.L_x_831:
        /* <DEDUP_REMOVED lines=34> */
.L_x_817:
[----:B------:R-:W3:Y:S01]  /*88c0*/  S2R R2, SR_TID.X ;  /* 0x0000000000027919 */ /* 0x000ee20000002100 */
[----:B------:R-:W-:Y:S01]  /*88d0*/  IMAD R3, R12, 0x8, R0 ;  /* 0x000000080c037824 */ /* 0x000fe200078e0200 */
[----:B---3--:R-:W-:Y:S02]  /*88e0*/  LOP3.LUT R4, R2, 0x7f, RZ, 0xc0, !PT ;  /* 0x0000007f02047812 */ /* 0x008fe400078ec0ff */
[----:B------:R-:W-:Y:S02]  /*88f0*/  SHF.L.U32 R2, R9, 0x1f, RZ ;  /* 0x0000001f09027819 */ /* 0x000fe400000006ff */
[----:B------:R-:W-:Y:S02]  /*8900*/  ISETP.NE.AND P1, PT, R4, RZ, PT ;  /* 0x000000ff0400720c */ /* 0x000fe40003f25270 */
[----:B------:R-:W3:Y:S02]  /*8910*/  SYNCS.PHASECHK.TRANS64.TRYWAIT P0, [R3+URZ+0x26840], R2 ;  /* 0x02684002030075a7 */ /* 0x000ee4000800017f */
[----:B---3--:R-:W-:Y:S09]  /*8920*/  @!P0 BRA `(.L_x_832) ;  /* 0x0000000800708947 */ /* 0x008ff20003800000 */
.L_x_851:
[----:B------:R-:W-:Y:S05]  /*8930*/  @P1 BRA `(.L_x_833) ;  /* 0x0000000000181947 */ /* 0x000fea0003800000 */
[----:B------:R-:W4:Y:S01]  /*8940*/  S2R R4, SR_TID.X ;  /* 0x0000000000047919 */ /* 0x000f220000002100 */
[----:B---3--:R-:W-:-:S04]  /*8950*/  IMAD.MOV.U32 R2, RZ, RZ, 0x3100 ;  /* 0x00003100ff027424 */ /* 0x008fc800078e00ff */
[----:B------:R3:W-:Y:S01]  /*8960*/  SYNCS.ARRIVE.TRANS64 RZ, [R3+URZ+0x26830], R2 ;  /* 0x0268300203ff79a7 */ /* 0x0007e2000800003f */
[----:B----4-:R-:W-:-:S13]  /*8970*/  LOP3.LUT P0, RZ, R4, 0x1f, RZ, 0xc0, !PT ;  /* 0x0000001f04ff7812 */ /* 0x010fda000780c0ff */
[----:B---3--:R-:W-:Y:S05]  /*8980*/  @!P0 BRA `(.L_x_833) ;  /* 0x0000000000048947 */ /* 0x008fea0003800000 */
[----:B------:R-:W-:Y:S01]  /*8990*/  BPT.TRAP 0x1 ;  /* 0x000000040000795c */ /* 0x000fe20000300000 */
.L_x_833:
        /* <DEDUP_REMOVED lines=48> */
.L_x_814:
[----:B------:R-:W-:Y:S05]  /*8ca0*/  BSYNC B0 ;  /* 0x0000000000007941 */ /* 0x000fea0003800000 */
.L_x_812:
[----:B------:R-:W-:-:S03]  /*8cb0*/  UMOV UR8, 0xffffffff ;  /* 0xffffffff00087882 */ /* 0x000fc60000000000 */
[----:B------:R-:W-:Y:S05]  /*8cc0*/  BRA.DIV UR8, `(.L_x_834) ;  /* 0x00000006089c7947 */ /* 0x000fea000b800000 */
[----:B------:R-:W-:-:S13]  /*8cd0*/  ELECT P0, URZ, PT ;  /* 0x00000000003f782f */ /* 0x000fda0003800000 */
.L_x_854:
[----:B------:R-:W-:Y:S05]  /*8ce0*/  @!P0 BRA `(.L_x_755) ;  /* 0x0000000000848947 */ /* 0x000fea0003800000 */
[----:B------:R-:W-:-:S06]  /*8cf0*/  ULOP3.LUT UR8, UR38, 0x2, URZ, 0xfc, !UPT ;  /* 0x0000000226087892 */ /* 0x000fcc000f8efc3f */
[----:B------:R-:W-:-:S05]  /*8d00*/  IMAD.U32 R2, RZ, RZ, UR8 ;  /* 0x00000008ff027e24 */ /* 0x000fca000f8e00ff */
[----:B------:R-:W-:-:S13]  /*8d10*/  ISETP.NE.AND P0, PT, R2, 0x3, PT ;  /* 0x000000030200780c */ /* 0x000fda0003f05270 */
[----:B------:R-:W-:Y:S05]  /*8d20*/  @!P0 BRA `(.L_x_835) ;  /* 0x0000000000048947 */ /* 0x000fea0003800000 */
[----:B--2---:R-:W-:Y:S01]  /*8d30*/  BPT.TRAP 0x1 ;  /* 0x000000040000795c */ /* 0x004fe20000300000 */
.L_x_835:
        /* <DEDUP_REMOVED lines=15> */
.L_x_855:
[----:B------:R-:W3:Y:S02]  /*8e30*/  SYNCS.PHASECHK.TRANS64.TRYWAIT P1, [R3+URZ], R2 ;  /* 0x00000002030075a7 */ /* 0x000ee4000802017f */
[----:B---3--:R-:W-:Y:S05]  /*8e40*/  @!P1 BRA `(.L_x_837) ;  /* 0x0000000400749947 */ /* 0x008fea0003800000 */
.L_x_856:
[----:B------:R-:W-:Y:S05]  /*8e50*/  @!P0 BRA `(.L_x_838) ;  /* 0x0000000000048947 */ /* 0x000fea0003800000 */
[----:B--2---:R-:W-:Y:S01]  /*8e60*/  BPT.TRAP 0x1 ;  /* 0x000000040000795c */ /* 0x004fe20000300000 */
.L_x_838:
[----:B---3--:R-:W-:-:S04]  /*8e70*/  VIADD R3, R7, 0x26840 ;  /* 0x0002684007037836 */ /* 0x008fc80000000000 */
[----:B------:R-:W-:-:S04]  /*8e80*/  IMAD R0, R0, 0x8, R3 ;  /* 0x0000000800007824 */ /* 0x000fc800078e0203 */
[----:B------:R-:W3:Y:S02]  /*8e90*/  SYNCS.PHASECHK.TRANS64.TRYWAIT P0, [R0+URZ], R5 ;  /* 0x00000005000075a7 */ /* 0x000ee4000800017f */
[----:B---3--:R-:W-:Y:S05]  /*8ea0*/  @!P0 BRA `(.L_x_839) ;  /* 0x0000000400708947 */ /* 0x008fea0003800000 */
.L_x_857:
[----:B------:R-:W-:-:S07]  /*8eb0*/  IMAD R3, R4, 0x8, R3 ;  /* 0x0000000804037824 */ /* 0x000fce00078e0203 */
.L_x_840:
[----:B----4-:R4:W1:Y:S02]  /*8ec0*/  SYNCS.PHASECHK.TRANS64.TRYWAIT P0, [R3+URZ], R2 ;  /* 0x00000002030075a7 */ /* 0x010864000800017f */
[----:B-1----:R-:W-:Y:S05]  /*8ed0*/  @!P0 NANOSLEEP.SYNCS 0x989680 ;  /* 0x009896800000895d */ /* 0x002fea0003900000 */
[----:B------:R-:W1:Y:S02]  /*8ee0*/  @!P0 SYNCS.PHASECHK.TRANS64 P0, [R3+URZ], R2 ;  /* 0x00000002030085a7 */ /* 0x000e64000800007f */
[----:B-1----:R-:W-:Y:S05]  /*8ef0*/  @!P0 BRA `(.L_x_840) ;  /* 0xfffffffc00f08947 */ /* 0x002fea000383ffff */
.L_x_755:
[----:B--2---:R-:W-:Y:S05]  /*8f00*/  BSYNC B6 ;  /* 0x0000000000067941 */ /* 0x004fea0003800000 */
.L_x_749:
[----:B------:R-:W-:Y:S05]  /*8f10*/  EXIT ;  /* 0x000000000000794d */ /* 0x000fea0003800000 */
.L_x_765:
[----:B------:R-:W-:Y:S02]  /*8f20*/  IMAD.MOV.U32 R13, RZ, RZ, R16 ;  /* 0x000000ffff0d7224 */ /* 0x000fe400078e0010 */
[----:B------:R-:W-:Y:S02]  /*8f30*/  IMAD.MOV.U32 R12, RZ, RZ, RZ ;  /* 0x000000ffff0c7224 */ /* 0x000fe400078e00ff */
[----:B------:R-:W-:Y:S02]  /*8f40*/  IMAD.MOV.U32 R11, RZ, RZ, 0x1f ;  /* 0x0000001fff0b7424 */ /* 0x000fe400078e00ff */
[----:B------:R-:W-:-:S07]  /*8f50*/  IMAD.MOV.U32 R15, RZ, RZ, -0x1 ;  /* 0xffffffffff0f7424 */ /* 0x000fce00078e00ff */
[----:B-----5:R-:W-:Y:S05]  /*8f60*/  WARPSYNC.COLLECTIVE R15, `(.L_x_841) ;  /* 0x000000000f087348 */ /* 0x020fea0003c00000 */
[----:B------:R1:W2:Y:S02]  /*8f70*/  SHFL.IDX P6, R14, R13, R12, R11 ;  /* 0x0000000c0d0e7389 */ /* 0x0002a400000c000b */
[----:B-12--5:R-:W-:Y:S01]  /*8f80*/  ENDCOLLECTIVE ;  /* 0x000000000000791b */ /* 0x026fe20003800000 */
.L_x_841:
[----:B------:R-:W-:Y:S05]  /*8f90*/  BRA `(.L_x_842) ;  /* 0xffffff8000f07947 */ /* 0x000fea000383ffff */
.L_x_767:
[----:B--2---:R2:W3:Y:S02]  /*8fa0*/  SYNCS.PHASECHK.TRANS64.TRYWAIT P1, [R18+URZ+0x26800], R5 ;  /* 0x02680005120075a7 */ /* 0x0044e4000802017f */
[----:B---3--:R-:W-:Y:S05]  /*8fb0*/  @!P1 NANOSLEEP.SYNCS 0x989680 ;  /* 0x009896800000995d */ /* 0x008fea0003900000 */
[----:B------:R-:W3:Y:S02]  /*8fc0*/  @!P1 SYNCS.PHASECHK.TRANS64 P1, [R18+URZ+0x26800], R5 ;  /* 0x02680005120095a7 */ /* 0x000ee4000802007f */
[----:B---3--:R-:W-:Y:S05]  /*8fd0*/  @!P1 BRA `(.L_x_767) ;  /* 0xfffffffc00f09947 */ /* 0x008fea000383ffff */
[----:B------:R-:W-:Y:S05]  /*8fe0*/  BRA `(.L_x_766) ;  /* 0xffffff8400147947 */ /* 0x000fea000383ffff */
.L_x_772:
[----:B--2---:R-:W-:-:S04]  /*8ff0*/  IMAD.U32 R5, RZ, RZ, UR10 ;  /* 0x0000000aff057e24 */ /* 0x004fc8000f8e00ff */
[----:B------:R2:W3:Y:S03]  /*9000*/  SYNCS.PHASECHK.TRANS64.TRYWAIT P1, [R5+URZ+0x26810], R16 ;  /* 0x02681010050075a7 */ /* 0x0004e6000802017f */
[----:B---3--:R-:W-:Y:S05]  /*9010*/  @!P1 NANOSLEEP.SYNCS 0x989680 ;  /* 0x009896800000995d */ /* 0x008fea0003900000 */
[----:B------:R-:W3:Y:S02]  /*9020*/  @!P1 SYNCS.PHASECHK.TRANS64 P1, [R5+URZ+0x26810], R16 ;  /* 0x02681010050095a7 */ /* 0x000ee4000802007f */
[----:B---3--:R-:W-:Y:S05]  /*9030*/  @!P1 BRA `(.L_x_772) ;  /* 0xfffffffc00ec9947 */ /* 0x008fea000383ffff */
[----:B------:R-:W-:Y:S05]  /*9040*/  BRA `(.L_x_771) ;  /* 0xffffff8c00787947 */ /* 0x000fea000383ffff */
.L_x_776:
[----:B------:R-:W-:-:S04]  /*9050*/  IMAD.U32 R121, RZ, RZ, UR10 ;  /* 0x0000000aff797e24 */ /* 0x000fc8000f8e00ff */
[----:B------:R1:W1:Y:S03]  /*9060*/  SYNCS.PHASECHK.TRANS64.TRYWAIT P1, [R121+URZ+0x26830], R16 ;  /* 0x02683010790075a7 */ /* 0x000266000802017f */
[----:B-1----:R-:W-:Y:S05]  /*9070*/  @!P1 NANOSLEEP.SYNCS 0x989680 ;  /* 0x009896800000995d */ /* 0x002fea0003900000 */
[----:B------:R-:W1:Y:S02]  /*9080*/  @!P1 SYNCS.PHASECHK.TRANS64 P1, [R121+URZ+0x26830], R16 ;  /* 0x02683010790095a7 */ /* 0x000e64000802007f */
[----:B-1----:R-:W-:Y:S05]  /*9090*/  @!P1 BRA `(.L_x_776) ;  /* 0xfffffffc00ec9947 */ /* 0x002fea000383ffff */
[----:B------:R-:W-:Y:S05]  /*90a0*/  BRA `(.L_x_775) ;  /* 0xffffff9000847947 */ /* 0x000fea000383ffff */
.L_x_815:
[----:B-1----:R1:W2:Y:S02]  /*90b0*/  SYNCS.PHASECHK.TRANS64.TRYWAIT P0, [R0+URZ+0x26820], R3 ;  /* 0x02682003000075a7 */ /* 0x0022a4000800017f */
[----:B--2---:R-:W-:Y:S05]  /*90c0*/  @!P0 NANOSLEEP.SYNCS 0x989680 ;  /* 0x009896800000895d */ /* 0x004fea0003900000 */
[----:B------:R-:W2:Y:S02]  /*90d0*/  @!P0 SYNCS.PHASECHK.TRANS64 P0, [R0+URZ+0x26820], R3 ;  /* 0x02682003000085a7 */ /* 0x000ea4000800007f */
[----:B--2---:R-:W-:Y:S05]  /*90e0*/  @!P0 BRA `(.L_x_815) ;  /* 0xfffffffc00f08947 */ /* 0x004fea000383ffff */
[----:B------:R-:W-:Y:S05]  /*90f0*/  BRA `(.L_x_843) ;  /* 0xffffffdc00787947 */ /* 0x000fea000383ffff */
.L_x_819:
[----:B-1----:R1:W2:Y:S02]  /*9100*/  SYNCS.PHASECHK.TRANS64.TRYWAIT P1, [R0+URZ+0x26840], R21 ;  /* 0x02684015000075a7 */ /* 0x0022a4000802017f */
[----:B--2---:R-:W-:Y:S05]  /*9110*/  @!P1 NANOSLEEP.SYNCS 0x989680 ;  /* 0x009896800000995d */ /* 0x004fea0003900000 */
[----:B------:R-:W2:Y:S02]  /*9120*/  @!P1 SYNCS.PHASECHK.TRANS64 P1, [R0+URZ+0x26840], R21 ;  /* 0x02684015000095a7 */ /* 0x000ea4000802007f */
[----:B--2---:R-:W-:Y:S05]  /*9130*/  @!P1 BRA `(.L_x_819) ;  /* 0xfffffffc00f09947 */ /* 0x004fea000383ffff */
[----:B------:R-:W-:Y:S05]  /*9140*/  BRA `(.L_x_844) ;  /* 0xffffffe400987947 */ /* 0x000fea000383ffff */
.L_x_821:
[----:B--2---:R2:W3:Y:S02]  /*9150*/  SYNCS.PHASECHK.TRANS64.TRYWAIT P1, [R0+URZ+0x26828], R21 ;  /* 0x02682815000075a7 */ /* 0x0044e4000802017f */
[----:B---3--:R-:W-:Y:S05]  /*9160*/  @!P1 NANOSLEEP.SYNCS 0x989680 ;  /* 0x009896800000995d */ /* 0x008fea0003900000 */
[----:B------:R-:W3:Y:S02]  /*9170*/  @!P1 SYNCS.PHASECHK.TRANS64 P1, [R0+URZ+0x26828], R21 ;  /* 0x02682815000095a7 */ /* 0x000ee4000802007f */
[----:B---3--:R-:W-:Y:S05]  /*9180*/  @!P1 BRA `(.L_x_821) ;  /* 0xfffffffc00f09947 */ /* 0x008fea000383ffff */
[----:B------:R-:W-:Y:S05]  /*9190*/  BRA `(.L_x_845) ;  /* 0xffffffe800487947 */ /* 0x000fea000383ffff */
.L_x_823:
[----:B---3--:R3:W4:Y:S02]  /*91a0*/  SYNCS.PHASECHK.TRANS64.TRYWAIT P1, [R0+URZ+0x26848], R21 ;  /* 0x02684815000075a7 */ /* 0x008724000802017f */
[----:B----4-:R-:W-:Y:S05]  /*91b0*/  @!P1 NANOSLEEP.SYNCS 0x989680 ;  /* 0x009896800000995d */ /* 0x010fea0003900000 */
[----:B------:R-:W4:Y:S02]  /*91c0*/  @!P1 SYNCS.PHASECHK.TRANS64 P1, [R0+URZ+0x26848], R21 ;  /* 0x02684815000095a7 */ /* 0x000f24000802007f */
[----:B----4-:R-:W-:Y:S05]  /*91d0*/  @!P1 BRA `(.L_x_823) ;  /* 0xfffffffc00f09947 */ /* 0x010fea000383ffff */
[----:B------:R-:W-:Y:S05]  /*91e0*/  BRA `(.L_x_846) ;  /* 0xffffffe800dc7947 */ /* 0x000fea000383ffff */
.L_x_825:
[----:B------:R-:W-:-:S07]  /*91f0*/  SHF.L.U32 R5, R9, 0x1f, RZ ;  /* 0x0000001f09057819 */ /* 0x000fce00000006ff */
.L_x_847:
[----:B-1----:R1:W2:Y:S02]  /*9200*/  SYNCS.PHASECHK.TRANS64.TRYWAIT P1, [R0+URZ+0x26820], R5 ;  /* 0x02682005000075a7 */ /* 0x0022a4000802017f */
[----:B--2---:R-:W-:Y:S05]  /*9210*/  @!P1 NANOSLEEP.SYNCS 0x989680 ;  /* 0x009896800000995d */ /* 0x004fea0003900000 */
[----:B------:R-:W2:Y:S02]  /*9220*/  @!P1 SYNCS.PHASECHK.TRANS64 P1, [R0+URZ+0x26820], R5 ;  /* 0x02682005000095a7 */ /* 0x000ea4000802007f */
[----:B--2---:R-:W-:Y:S05]  /*9230*/  @!P1 BRA `(.L_x_847) ;  /* 0xfffffffc00f09947 */ /* 0x004fea000383ffff */
[----:B------:R-:W-:Y:S05]  /*9240*/  BRA `(.L_x_848) ;  /* 0xffffffec00807947 */ /* 0x000fea000383ffff */
.L_x_828:
[----:B-1----:R1:W2:Y:S02]  /*9250*/  SYNCS.PHASECHK.TRANS64.TRYWAIT P1, [R0+URZ+0x26840], R7 ;  /* 0x02684007000075a7 */ /* 0x0022a4000802017f */
[----:B--2---:R-:W-:Y:S05]  /*9260*/  @!P1 NANOSLEEP.SYNCS 0x989680 ;  /* 0x009896800000995d */ /* 0x004fea0003900000 */
[----:B------:R-:W2:Y:S02]  /*9270*/  @!P1 SYNCS.PHASECHK.TRANS64 P1, [R0+URZ+0x26840], R7 ;  /* 0x02684007000095a7 */ /* 0x000ea4000802007f */
[----:B--2---:R-:W-:Y:S05]  /*9280*/  @!P1 BRA `(.L_x_828) ;  /* 0xfffffffc00f09947 */ /* 0x004fea000383ffff */
[----:B------:R-:W-:Y:S05]  /*9290*/  BRA `(.L_x_849) ;  /* 0xfffffff0002c7947 */ /* 0x000fea000383ffff */
.L_x_830:
[----:B--2---:R2:W3:Y:S02]  /*92a0*/  SYNCS.PHASECHK.TRANS64.TRYWAIT P1, [R0+URZ+0x26828], R7 ;  /* 0x02682807000075a7 */ /* 0x0044e4000802017f */
[----:B---3--:R-:W-:Y:S05]  /*92b0*/  @!P1 NANOSLEEP.SYNCS 0x989680 ;  /* 0x009896800000995d */ /* 0x008fea0003900000 */
[----:B------:R-:W3:Y:S02]  /*92c0*/  @!P1 SYNCS.PHASECHK.TRANS64 P1, [R0+URZ+0x26828], R7 ;  /* 0x02682807000095a7 */ /* 0x000ee4000802007f */
[----:B---3--:R-:W-:Y:S05]  /*92d0*/  @!P1 BRA `(.L_x_830) ;  /* 0xfffffffc00f09947 */ /* 0x008fea000383ffff */
[----:B------:R-:W-:Y:S05]  /*92e0*/  BRA `(.L_x_850) ;  /* 0xfffffff000d47947 */ /* 0x000fea000383ffff */
.L_x_832:
[----:B---3--:R3:W4:Y:S02]  /*92f0*/  SYNCS.PHASECHK.TRANS64.TRYWAIT P0, [R3+URZ+0x26840], R2 ;  /* 0x02684002030075a7 */ /* 0x008724000800017f */
[----:B----4-:R-:W-:Y:S05]  /*9300*/  @!P0 NANOSLEEP.SYNCS 0x989680 ;  /* 0x009896800000895d */ /* 0x010fea0003900000 */
[----:B------:R-:W4:Y:S02]  /*9310*/  @!P0 SYNCS.PHASECHK.TRANS64 P0, [R3+URZ+0x26840], R2 ;  /* 0x02684002030085a7 */ /* 0x000f24000800007f */
[----:B----4-:R-:W-:Y:S05]  /*9320*/  @!P0 BRA `(.L_x_832) ;  /* 0xfffffffc00f08947 */ /* 0x010fea000383ffff */
[----:B------:R-:W-:Y:S05]  /*9330*/  BRA `(.L_x_851) ;  /* 0xfffffff4007c7947 */ /* 0x000fea000383ffff */
.L_x_834:
[----:B------:R-:W-:Y:S01]  /*9340*/  BSSY B0, `(.L_x_852) ;  /* 0x0000006000007945 */ /* 0x000fe20003800000 */
[----:B------:R-:W-:-:S07]  /*9350*/  IMAD.MOV.U32 R15, RZ, RZ, -0x1 ;  /* 0xffffffffff0f7424 */ /* 0x000fce00078e00ff */
[----:B--2---:R-:W-:Y:S05]  /*9360*/  WARPSYNC.COLLECTIVE R15, `(.L_x_853) ;  /* 0x000000000f0c7348 */ /* 0x004fea0003c00000 */
[----:B------:R-:W-:Y:S02]  /*9370*/  ELECT P6, UR62, PT ;  /* 0x00000000003e782f */ /* 0x000fe400038c0000 */
[----:B------:R-:W-:Y:S01]  /*9380*/  MOV R14, UR62 ;  /* 0x0000003e000e7c02 */ /* 0x000fe20008000f00 */
[----:B--2---:R-:W-:Y:S10]  /*9390*/  ENDCOLLECTIVE ;  /* 0x000000000000791b */ /* 0x004ff40003800000 */
.L_x_853:
[----:B------:R-:W-:Y:S05]  /*93a0*/  BSYNC B0 ;  /* 0x0000000000007941 */ /* 0x000fea0003800000 */
.L_x_852:
[----:B------:R-:W-:Y:S01]  /*93b0*/  PLOP3.LUT P0, PT, P6, PT, PT, 0x80, 0x0 ;  /* 0x000000000000781c */ /* 0x000fe2000370f070 */
[----:B------:R-:W-:-:S12]  /*93c0*/  BRA `(.L_x_854) ;  /* 0xfffffff800447947 */ /* 0x000fd8000383ffff */
.L_x_836:
[----:B-1----:R1:W3:Y:S02]  /*93d0*/  SYNCS.PHASECHK.TRANS64.TRYWAIT P1, [R6+URZ], R5 ;  /* 0x00000005060075a7 */ /* 0x0022e4000802017f */
[----:B---3--:R-:W-:Y:S05]  /*93e0*/  @!P1 NANOSLEEP.SYNCS 0x989680 ;  /* 0x009896800000995d */ /* 0x008fea0003900000 */
[----:B------:R-:W3:Y:S02]  /*93f0*/  @!P1 SYNCS.PHASECHK.TRANS64 P1, [R6+URZ], R5 ;  /* 0x00000005060095a7 */ /* 0x000ee4000802007f */
[----:B---3--:R-:W-:Y:S05]  /*9400*/  @!P1 BRA `(.L_x_836) ;  /* 0xfffffffc00f09947 */ /* 0x008fea000383ffff */
[----:B------:R-:W-:Y:S05]  /*9410*/  BRA `(.L_x_855) ;  /* 0xfffffff800847947 */ /* 0x000fea000383ffff */
.L_x_837:
[----:B---3--:R3:W4:Y:S02]  /*9420*/  SYNCS.PHASECHK.TRANS64.TRYWAIT P1, [R3+URZ], R2 ;  /* 0x00000002030075a7 */ /* 0x008724000802017f */
[----:B----4-:R-:W-:Y:S05]  /*9430*/  @!P1 NANOSLEEP.SYNCS 0x989680 ;  /* 0x009896800000995d */ /* 0x010fea0003900000 */
[----:B------:R-:W4:Y:S02]  /*9440*/  @!P1 SYNCS.PHASECHK.TRANS64 P1, [R3+URZ], R2 ;  /* 0x00000002030095a7 */ /* 0x000f24000802007f */
[----:B----4-:R-:W-:Y:S05]  /*9450*/  @!P1 BRA `(.L_x_837) ;  /* 0xfffffffc00f09947 */ /* 0x010fea000383ffff */
[----:B------:R-:W-:Y:S05]  /*9460*/  BRA `(.L_x_856) ;  /* 0xfffffff800787947 */ /* 0x000fea000383ffff */
.L_x_839:
[----:B---3--:R3:W4:Y:S02]  /*9470*/  SYNCS.PHASECHK.TRANS64.TRYWAIT P0, [R0+URZ], R5 ;  /* 0x00000005000075a7 */ /* 0x008724000800017f */
[----:B----4-:R-:W-:Y:S05]  /*9480*/  @!P0 NANOSLEEP.SYNCS 0x989680 ;  /* 0x009896800000895d */ /* 0x010fea0003900000 */
[----:B------:R-:W4:Y:S02]  /*9490*/  @!P0 SYNCS.PHASECHK.TRANS64 P0, [R0+URZ], R5 ;  /* 0x00000005000085a7 */ /* 0x000f24000800007f */
[----:B----4-:R-:W-:Y:S05]  /*94a0*/  @!P0 BRA `(.L_x_839) ;  /* 0xfffffffc00f08947 */ /* 0x010fea000383ffff */
[----:B------:R-:W-:Y:S05]  /*94b0*/  BRA `(.L_x_857) ;  /* 0xfffffff8007c7947 */ /* 0x000fea000383ffff */
.L_x_858:
        /* <DEDUP_REMOVED lines=12> */
.L_x_6559:


//--------------------- .text._ZN7cutlass13device_kernelIN5flash11enable_sm90INS1_16FlashAttnBwdSm90INS1_25CollectiveMainloopBwdSm90ILi2ELi2ELi2EN4cute5tupleIJNS5_1CILi1EEES8_S8_EEENS6_IJNS7_ILi64EEENS7_ILi128EEENS7_ILi96EEEEEENS_6half_tEfNS_4arch4Sm90ELb0ELb0ELb1ELb1ELb1ELb1ELb0ELb0ELi2ELi1ELi2ELi1ELb1EEENS1_24CollectiveEpilogueBwdGQAISD_fSG_Li256ELb1ELb1EEENS1_19SingleTileSchedulerILb1ELb0ELb0ELi128EEEEEEEEEvNT_6ParamsE --------------------------
	.section	.text._ZN7cutlass13device_kernelIN5flash11enable_sm90INS1_16FlashAttnBwdSm90INS1_25CollectiveMainloopBwdSm90ILi2ELi2ELi2EN4cute5tupleIJNS5_1CILi1EEES8_S8_EEENS6_IJNS7_ILi64EEENS7_ILi128EEENS7_ILi96EEEEEENS_6half_tEfNS_4arch4Sm90ELb0ELb0ELb1ELb1ELb1ELb1ELb0ELb0ELi2ELi1ELi2ELi1ELb1EEENS1_24CollectiveEpilogueBwdGQAISD_fSG_Li256ELb1ELb1EEENS1_19SingleTileSchedulerILb1ELb0ELb0ELi128EEEEEEEEEvNT_6ParamsE,"ax",@progbits
	.align	128
.text._ZN7cutlass13device_kernelIN5flash11enable_sm90INS1_16FlashAttnBwdSm90INS1_25CollectiveMainloopBwdSm90ILi2ELi2ELi2EN4cute5tupleIJNS5_1CILi1EEES8_S8_EEENS6_IJNS7_ILi64EEENS7_ILi128EEENS7_ILi96EEEEEENS_6half_tEfNS_4arch4Sm90ELb0ELb0ELb1ELb1ELb1ELb1ELb0ELb0ELi2ELi1ELi2ELi1ELb1EEENS1_24CollectiveEpilogueBwdGQAISD_fSG_Li256ELb1ELb1EEENS1_19SingleTileSchedulerILb1ELb0ELb0ELi128EEEEEEEEEvNT_6ParamsE:
        .type           _ZN7cutlass13device_kernelIN5flash11enable_sm90INS1_16FlashAttnBwdSm90INS1_25CollectiveMainloopBwdSm90ILi2ELi2ELi2EN4cute5tupleIJNS5_1CILi1EEES8_S8_EEENS6_IJNS7_ILi64EEENS7_ILi128EEENS7_ILi96EEEEEENS_6half_tEfNS_4arch4Sm90ELb0ELb0ELb1ELb1ELb1ELb1ELb0ELb0ELi2ELi1ELi2ELi1ELb1EEENS1_24CollectiveEpilogueBwdGQAISD_fSG_Li256ELb1ELb1EEENS1_19SingleTileSchedulerILb1ELb0ELb0ELi128EEEEEEEEEvNT_6ParamsE,@function
        .size           _ZN7cutlass13device_kernelIN5flash11enable_sm90INS1_16FlashAttnBwdSm90INS1_25CollectiveMainloopBwdSm90ILi2ELi2ELi2EN4cute5tupleIJNS5_1CILi1EEES8_S8_EEENS6_IJNS7_ILi64EEENS7_ILi128EEENS7_ILi96EEEEEENS_6half_tEfNS_4arch4Sm90ELb0ELb0ELb1ELb1ELb1ELb1ELb0ELb0ELi2ELi1ELi2ELi1ELb1EEENS1_24CollectiveEpilogueBwdGQAISD_fSG_Li256ELb1ELb1EEENS1_19SingleTileSchedulerILb1ELb0ELb0ELi128EEEEEEEEEvNT_6ParamsE,(.L_x_6560 - _ZN7cutlass13device_kernelIN5flash11enable_sm90INS1_16FlashAttnBwdSm90INS1_25CollectiveMainloopBwdSm90ILi2ELi2ELi2EN4cute5tupleIJNS5_1CILi1EEES8_S8_EEENS6_IJNS7_ILi64EEENS7_ILi128EEENS7_ILi96EEEEEENS_6half_tEfNS_4arch4Sm90ELb0ELb0ELb1ELb1ELb1ELb1ELb0ELb0ELi2ELi1ELi2ELi1ELb1EEENS1_24CollectiveEpilogueBwdGQAISD_fSG_Li256ELb1ELb1EEENS1_19SingleTileSchedulerILb1ELb0ELb0ELi128EEEEEEEEEvNT_6ParamsE)
        .other          _ZN7cutlass13device_kernelIN5flash11enable_sm90INS1_16FlashAttnBwdSm90INS1_25CollectiveMainloopBwdSm90ILi2ELi2ELi2EN4cute5tupleIJNS5_1CILi1EEES8_S8_EEENS6_IJNS7_ILi64EEENS7_ILi128EEENS7_ILi96EEEEEENS_6half_tEfNS_4arch4Sm90ELb0ELb0ELb1ELb1ELb1ELb1ELb0ELb0ELi2ELi1ELi2ELi1ELb1EEENS1_24CollectiveEpilogueBwdGQAISD_fSG_Li256ELb1ELb1EEENS1_19SingleTileSchedulerILb1ELb0ELb0ELi128EEEEEEEEEvNT_6ParamsE,@"STO_CUDA_ENTRY STV_DEFAULT"
_ZN7cutlass13device_kernelIN5flash11enable_sm90INS1_16FlashAttnBwdSm90INS1_25CollectiveMainloopBwdSm90ILi2ELi2ELi2EN4cute5tupleIJNS5_1CILi1EEES8_S8_EEENS6_IJNS7_ILi64EEENS7_ILi128EEENS7_ILi96EEEEEENS_6half_tEfNS_4arch4Sm90ELb0ELb0ELb1ELb1ELb1ELb1ELb0ELb0ELi2ELi1ELi2ELi1ELb1EEENS1_24CollectiveEpilogueBwdGQAISD_fSG_Li256ELb1ELb1EEENS1_19SingleTileSchedulerILb1ELb0ELb0ELi128EEEEEEEEEvNT_6ParamsE:
        /* <DEDUP_REMOVED lines=23> */
.L_x_860:
[----:B------:R-:W-:Y:S05]  /*0170*/  BSYNC B0 ;  /* 0x0000000000007941 */ /* 0x000fea0003800000 */
.L_x_859:
        /* <DEDUP_REMOVED lines=37> */
.L_x_861:
        /* <DEDUP_REMOVED lines=22> */
.L_x_862:
[----:B------:R-:W-:Y:S01]  /*0530*/  PLOP3.LUT P0, PT, PT, PT, UP0, 0x80, 0x0 ;  /* 0x000000000000781c */ /* 0x000fe20003f0f008 */
[----:B------:R-:W-:Y:S01]  /*0540*/  NOP ;  /* 0x0000000000007918 */ /* 0x000fe20000000000 */
[----:B------:R-:W-:Y:S01]  /*0550*/  ULDC.64 UR46, c[0x0][0x208] ;  /* 0x00008200002e7ab9 */ /* 0x000fe20000000a00 */
[----:B------:R-:W-:Y:S01]  /*0560*/  BSSY B6, `(.L_x_863) ;  /* 0x000096e000067945 */ /* 0x000fe20003800000 */
[----:B-12-4-:R-:W-:Y:S09]  /*0570*/  BAR.SYNC.DEFER_BLOCKING 0x0 ;  /* 0x0000000000007b1d */ /* 0x016ff20000010000 */
[----:B------:R-:W-:Y:S05]  /*0580*/  @!P0 BRA `(.L_x_864) ;  /* 0x0000005400588947 */ /* 0x000fea0003800000 */
.L_x_865:
        /* <DEDUP_REMOVED lines=21> */
.L_x_866:
        /* <DEDUP_REMOVED lines=14> */
.L_x_868:
[----:B------:R-:W-:-:S05]  /*07c0*/  ULDC UR4, c[0x0][0x8c4] ;  /* 0x0002310000047ab9 */ /* 0x000fca0000000800 */
.L_x_867:
        /* <DEDUP_REMOVED lines=21> */
.L_x_870:
        /* <DEDUP_REMOVED lines=14> */
.L_x_871:
        /* <DEDUP_REMOVED lines=10> */
.L_x_872:
        /* <DEDUP_REMOVED lines=11> */
.L_x_873:
        /* <DEDUP_REMOVED lines=71> */
.L_x_876:
        /* <DEDUP_REMOVED lines=15> */
.L_x_875:
        /* <DEDUP_REMOVED lines=22> */
.L_x_878:
        /* <DEDUP_REMOVED lines=15> */
.L_x_877:
[----:B------:R-:W-:Y:S01]  /*1300*/  SHF.R.S32.HI R25, RZ, 0x1f, R22 ;  /* 0x0000001fff197819 */ /* 0x000fe20000011416 */
[----:B------:R-:W-:-:S03]  /*1310*/  UMOV UR4, 0xffffffff ;  /* 0xffffffff00047882 */ /* 0x000fc60000000000 */
[----:B------:R-:W-:-:S04]  /*1320*/  LEA.HI R0, R25, R22, RZ, 0x7 ;  /* 0x0000001619007211 */ /* 0x000fc800078f38ff */
[----:B------:R-:W-:Y:S01]  /*1330*/  SHF.R.S32.HI R16, RZ, 0x7, R0 ;  /* 0x00000007ff107819 */ /* 0x000fe20000011400 */
[----:B------:R-:W-:Y:S06]  /*1340*/  BRA.DIV UR4, `(.L_x_879) ;  /* 0x0000008a04447947 */ /* 0x000fec000b800000 */
[----:B------:R1:W2:Y:S02]  /*1350*/  SHFL.IDX PT, R14, R16, RZ, 0x1f ;  /* 0x00001fff100e7589 */ /* 0x0002a400000e0000 */
.L_x_984:
        /* <DEDUP_REMOVED lines=14> */
.L_x_880:
        /* <DEDUP_REMOVED lines=19> */
.L_x_882:
        /* <DEDUP_REMOVED lines=126> */
.L_x_893:
[----:B------:R-:W-:-:S06]  /*1d50*/  UISETP.NE.AND UP0, UPT, UR20, 0x3, UPT ;  /* 0x000000031400788c */ /* 0x000fcc000bf05270 */
[----:B------:R-:W-:-:S13]  /*1d60*/  PLOP3.LUT P0, PT, PT, PT, UP0, 0x80, 0x0 ;  /* 0x000000000000781c */ /* 0x000fda0003f0f008 */
[----:B-1----:R-:W-:Y:S05]  /*1d70*/  @!P0 BRA `(.L_x_883) ;  /* 0x0000000000048947 */ /* 0x002fea0003800000 */
[----:B------:R-:W-:Y:S01]  /*1d80*/  BPT.TRAP 0x1 ;  /* 0x000000040000795c */ /* 0x000fe20000300000 */
.L_x_883:
[----:B------:R-:W-:Y:S01]  /*1d90*/  R2UR UR10, R18 ;  /* 0x00000000120a72ca */ /* 0x000fe200000e0000 */
[----:B------:R-:W-:-:S05]  /*1da0*/  IMAD.U32 R16, RZ, RZ, UR5 ;  /* 0x00000005ff107e24 */ /* 0x000fca000f8e00ff */
[----:B------:R-:W-:-:S07]  /*1db0*/  SHF.L.U32 R16, R16, 0x1f, RZ ;  /* 0x0000001f10107819 */ /* 0x000fce00000006ff */
[----:B------:R-:W-:-:S09]  /*1dc0*/  ULEA UR10, UR6, UR10, 0x3 ;  /* 0x0000000a060a7291 */ /* 0x000fd2000f8e183f */
[----:B------:R1:W2:Y:S01]  /*1dd0*/  SYNCS.PHASECHK.TRANS64.TRYWAIT P1, [UR10+0x26810], R16 ;  /* 0x02681010ff0075a7 */ /* 0x0002a2000802014a */
[----:B------:R-:W-:Y:S05]  /*1de0*/  @!P0 BRA `(.L_x_884) ;  /* 0x0000000000048947 */ /* 0x000fea0003800000 */
[----:B------:R-:W-:Y:S01]  /*1df0*/  BPT.TRAP 0x1 ;  /* 0x000000040000795c */ /* 0x000fe20000300000 */
.L_x_884:
[----:B--2---:R-:W-:Y:S05]  /*1e00*/  @P1 BRA `(.L_x_885) ;  /* 0x0000000000081947 */ /* 0x004fea0003800000 */
[----:B------:R-:W2:Y:S02]  /*1e10*/  SYNCS.PHASECHK.TRANS64.TRYWAIT P1, [UR10+0x26810], R16 ;  /* 0x02681010ff0075a7 */ /* 0x000ea4000802014a */
[----:B--2---:R-:W-:Y:S05]  /*1e20*/  @!P1 BRA `(.L_x_886) ;  /* 0x0000007c00c09947 */ /* 0x004fea0003800000 */
.L_x_885:
        /* <DEDUP_REMOVED lines=67> */
.L_x_887:
[----:B------:R1:W1:Y:S01]  /*2260*/  SYNCS.PHASECHK.TRANS64.TRYWAIT P1, [UR10+0x26830], R16 ;  /* 0x02683010ff0075a7 */ /* 0x000262000802014a */
[----:B------:R-:W-:Y:S05]  /*2270*/  @!P0 BRA `(.L_x_888) ;  /* 0x0000000000048947 */ /* 0x000fea0003800000 */
[----:B------:R-:W-:Y:S01]  /*2280*/  BPT.TRAP 0x1 ;  /* 0x000000040000795c */ /* 0x000fe20000300000 */
.L_x_888:
[----:B-1----:R-:W-:Y:S05]  /*2290*/  @P1 BRA `(.L_x_889) ;  /* 0x0000000000081947 */ /* 0x002fea0003800000 */
[----:B------:R-:W1:Y:S02]  /*22a0*/  SYNCS.PHASECHK.TRANS64.TRYWAIT P1, [UR10+0x26830], R16 ;  /* 0x02683010ff0075a7 */ /* 0x000e64000802014a */
[----:B-1----:R-:W-:Y:S05]  /*22b0*/  @!P1 BRA `(.L_x_890) ;  /* 0x0000007800b49947 */ /* 0x002fea0003800000 */
.L_x_889:
        /* <DEDUP_REMOVED lines=565> */
.L_x_891:
        /* <DEDUP_REMOVED lines=44> */
.L_x_892:
        /* <DEDUP_REMOVED lines=66> */
.L_x_874:
[----:B------:R-:W-:Y:S05]  /*4cf0*/  @P0 BRA `(.L_x_869) ;  /* 0x0000004c00d00947 */ /* 0x000fea0003800000 */
[----:B------:R-:W-:Y:S01]  /*4d00*/  ULDC.64 UR4, c[0x0][0x878] ;  /* 0x00021e0000047ab9 */ /* 0x000fe20000000a00 */
[----:B------:R-:W1:Y:S01]  /*4d10*/  S2R R8, SR_TID.X ;  /* 0x0000000000087919 */ /* 0x000e620000002100 */
[----:B------:R-:W-:Y:S01]  /*4d20*/  UISETP.NE.U32.AND UP0, UPT, UR4, URZ, UPT ;  /* 0x0000003f0400728c */ /* 0x000fe2000bf05070 */
[----:B------:R-:W2:Y:S01]  /*4d30*/  S2UR UR15, SR_CTAID.X ;  /* 0x00000000000f79c3 */ /* 0x000ea20000002500 */
[----:B------:R-:W-:Y:S01]  /*4d40*/  ULDC UR13, c[0x0][0x870] ;  /* 0x00021c00000d7ab9 */ /* 0x000fe20000000800 */
[----:B------:R-:W-:Y:S01]  /*4d50*/  ULDC UR14, c[0x0][0x80c] ;  /* 0x00020300000e7ab9 */ /* 0x000fe20000000800 */
[----:B------:R-:W-:Y:S01]  /*4d60*/  UISETP.NE.AND.EX UP0, UPT, UR5, URZ, UPT, UP0 ;  /* 0x0000003f0500728c */ /* 0x000fe2000bf05300 */
[----:B------:R-:W-:Y:S01]  /*4d70*/  ULDC.64 UR10, c[0x0][0x868] ;  /* 0x00021a00000a7ab9 */ /* 0x000fe20000000a00 */
[----:B------:R-:W-:Y:S01]  /*4d80*/  ULDC.64 UR18, c[0x0][0x818] ;  /* 0x0002060000127ab9 */ /* 0x000fe20000000a00 */
[----:B------:R-:W-:Y:S02]  /*4d90*/  ULDC.64 UR20, c[0x0][0x840] ;  /* 0x0002100000147ab9 */ /* 0x000fe40000000a00 */
[----:B------:R-:W-:Y:S01]  /*4da0*/  S2UR UR17, SR_CgaCtaId ;  /* 0x00000000001179c3 */ /* 0x000fe20000008800 */
[----:B------:R-:W-:Y:S01]  /*4db0*/  PLOP3.LUT P0, PT, PT, PT, UP0, 0x80, 0x0 ;  /* 0x000000000000781c */ /* 0x000fe20003f0f008 */
[----:B------:R-:W-:-:S04]  /*4dc0*/  ULDC.64 UR22, c[0x0][0x848] ;  /* 0x0002120000167ab9 */ /* 0x000fc80000000a00 */
[----:B------:R-:W-:Y:S02]  /*4dd0*/  @UP0 ULDC.64 UR4, c[0x0][0x878] ;  /* 0x00021e0000040ab9 */ /* 0x000fe40000000a00 */
[----:B------:R-:W-:-:S06]  /*4de0*/  @UP0 UIMAD.WIDE UR4, UR36, 0x4, UR4 ;  /* 0x00000004240408a5 */ /* 0x000fcc000f8e0204 */
[----:B------:R-:W-:Y:S02]  /*4df0*/  IMAD.U32 R2, RZ, RZ, UR4 ;  /* 0x00000004ff027e24 */ /* 0x000fe4000f8e00ff */
[----:B------:R-:W-:Y:S01]  /*4e00*/  IMAD.U32 R3, RZ, RZ, UR5 ;  /* 0x00000005ff037e24 */ /* 0x000fe2000f8e00ff */
[----:B------:R-:W-:-:S04]  /*4e10*/  ULDC UR5, c[0x0][0x850] ;  /* 0x0002140000057ab9 */ /* 0x000fc80000000800 */
[----:B------:R3:W4:Y:S01]  /*4e20*/  @P0 LDG.E R2, desc[UR46][R2.64] ;  /* 0x0000002e02020981 */ /* 0x000722000c1e1900 */
[----:B------:R-:W3:Y:S01]  /*4e30*/  S2UR UR4, SR_CTAID.Y ;  /* 0x00000000000479c3 */ /* 0x000ee20000002600 */
[----:B------:R-:W-:Y:S01]  /*4e40*/  UISETP.NE.AND UP1, UPT, UR5, 0x1, UPT ;  /* 0x000000010500788c */ /* 0x000fe2000bf25270 */
[----:B------:R-:W-:Y:S01]  /*4e50*/  BSSY B0, `(.L_x_894) ;  /* 0x000005c000007945 */ /* 0x000fe20003800000 */
[----:B--2---:R-:W-:Y:S01]  /*4e60*/  UIMAD UR13, UR15, UR13, URZ ;  /* 0x0000000d0f0d72a4 */ /* 0x004fe2000f8e023f */
[C---:B-1----:R-:W-:Y:S01]  /*4e70*/  ISETP.NE.AND P1, PT, R8.reuse, 0x80, PT ;  /* 0x000000800800780c */ /* 0x042fe20003f25270 */
[----:B------:R-:W-:Y:S02]  /*4e80*/  UIMAD UR12, UR36, UR14, URZ ;  /* 0x0000000e240c72a4 */ /* 0x000fe4000f8e023f */
[----:B------:R-:W-:Y:S01]  /*4e90*/  UIMAD UR13, UR13, UR14, URZ ;  /* 0x0000000e0d0d72a4 */ /* 0x000fe2000f8e023f */
[----:B---3--:R-:W-:Y:S01]  /*4ea0*/  VIADD R3, R8, 0xffffff80 ;  /* 0xffffff8008037836 */ /* 0x008fe20000000000 */
[----:B------:R-:W-:-:S03]  /*4eb0*/  UIMAD UR15, UR15, 0x3000, URZ ;  /* 0x000030000f0f78a4 */ /* 0x000fc6000f8e023f */
[----:B------:R-:W-:Y:S01]  /*4ec0*/  @UP1 ULDC UR8, c[0x0][0x854] ;  /* 0x0002150000081ab9 */ /* 0x000fe20000000800 */
[----:B------:R-:W-:Y:S01]  /*4ed0*/  @UP1 ULDC UR16, c[0x0][0x858] ;  /* 0x0002160000101ab9 */ /* 0x000fe20000000800 */
[----:B------:R-:W-:Y:S01]  /*4ee0*/  USHF.R.S32.HI UR14, URZ, 0x1f, UR13 ;  /* 0x0000001f3f0e7899 */ /* 0x000fe2000801140d */
[----:B------:R-:W-:Y:S01]  /*4ef0*/  SHF.R.S32.HI R0, RZ, 0x1f, R3 ;  /* 0x0000001fff007819 */ /* 0x000fe20000011403 */
[----:B------:R-:W-:Y:S02]  /*4f00*/  UIMAD.WIDE.U32 UR8, UR4, UR8, URZ ;  /* 0x00000008040872a5 */ /* 0x000fe4000f8e003f */
[----:B------:R-:W-:Y:S02]  /*4f10*/  UMOV UR6, UR4 ;  /* 0x0000000400067c82 */ /* 0x000fe40008000000 */
[----:B------:R-:W-:Y:S02]  /*4f20*/  @UP1 USHF.R.U32.HI UR6, URZ, UR16, UR9 ;  /* 0x000000103f061299 */ /* 0x000fe40008011609 */
[----:B------:R-:W-:-:S02]  /*4f30*/  USHF.R.S32.HI UR9, URZ, 0x1f, UR12 ;  /* 0x0000001f3f097899 */ /* 0x000fc4000801140c */
[----:B------:R-:W-:Y:S02]  /*4f40*/  USHF.R.S32.HI UR16, URZ, 0x1f, UR6 ;  /* 0x0000001f3f107899 */ /* 0x000fe40008011406 */
[----:B------:R-:W-:-:S04]  /*4f50*/  UIADD3 UR12, UP1, UP2, UR13, UR12, UR6 ;  /* 0x0000000c0d0c7290 */ /* 0x000fc8000fa3e006 */
[----:B------:R-:W-:Y:S01]  /*4f60*/  UIADD3.X UR14, UR14, UR9, UR16, UP1, UP2 ;  /* 0x000000090e0e7290 */ /* 0x000fe20008fe4410 */
        /* <DEDUP_REMOVED lines=8> */
[----:B------:R-:W-:Y:S02]  /*4ff0*/  IMAD R0, R9, 0x600, R0 ;  /* 0x0000060009007824 */ /* 0x000fe400078e0200 */
[----:B------:R-:W-:Y:S02]  /*5000*/  @UP0 USHF.R.S32.HI UR8, URZ, 0x1f, UR7 ;  /* 0x0000001f3f080899 */ /* 0x000fe40008011407 */
[----:B------:R-:W-:Y:S02]  /*5010*/  IMAD.SHL.U32 R0, R0, 0x4, RZ ;  /* 0x0000000400007824 */ /* 0x000fe400078e00ff */
[----:B------:R-:W-:-:S02]  /*5020*/  @UP0 ULEA.HI UR9, UR8, UR7, URZ, 0x7 ;  /* 0x0000000708090291 */ /* 0x000fc4000f8f383f */
[----:B------:R-:W-:Y:S02]  /*5030*/  USHF.L.U32 UR7, UR12, 0x2, URZ ;  /* 0x000000020c077899 */ /* 0x000fe4000800063f */
[----:B------:R-:W-:Y:S02]  /*5040*/  @UP0 USHF.R.S32.HI UR9, URZ, 0x7, UR9 ;  /* 0x000000073f090899 */ /* 0x000fe40008011409 */
[----:B------:R-:W-:Y:S02]  /*5050*/  USHF.L.U64.HI UR8, UR12, 0x2, UR14 ;  /* 0x000000020c087899 */ /* 0x000fe4000801020e */
[----:B------:R-:W-:Y:S02]  /*5060*/  @UP0 UIMAD UR12, UR9, 0x3000, URZ ;  /* 0x00003000090c08a4 */ /* 0x000fe4000f8e023f */
[----:B------:R-:W-:Y:S02]  /*5070*/  UIADD3 UR10, UP1, UR7, UR10, URZ ;  /* 0x0000000a070a7290 */ /* 0x000fe4000ff3e03f */
[----:B------:R-:W-:Y:S01]  /*5080*/  @UP0 USHF.R.S32.HI UR13, URZ, 0x1f, UR12 ;  /* 0x0000001f3f0d0899 */ /* 0x000fe2000801140c */
[----:B------:R-:W-:-:S02]  /*5090*/  UMOV UR9, 0x400 ;  /* 0x0000040000097882 */ /* 0x000fc40000000000 */
[----:B------:R-:W-:Y:S01]  /*50a0*/  @!UP0 UMOV UR12, URZ ;  /* 0x0000003f000c8c82 */ /* 0x000fe20008000000 */
[----:B------:R-:W-:Y:S01]  /*50b0*/  UIADD3.X UR11, UR8, UR11, URZ, UP1, !UPT ;  /* 0x0000000b080b7290 */ /* 0x000fe20008ffe43f */
[----:B------:R-:W-:Y:S01]  /*50c0*/  IMAD.U32 R2, RZ, RZ, UR10 ;  /* 0x0000000aff027e24 */ /* 0x000fe2000f8e00ff */
[----:B------:R-:W-:Y:S02]  /*50d0*/  UIADD3 UR14, UP1, UR15, UR12, URZ ;  /* 0x0000000c0f0e7290 */ /* 0x000fe4000ff3e03f */
[----:B------:R-:W-:Y:S02]  /*50e0*/  ULEA UR9, UR17, UR9, 0x18 ;  /* 0x0000000911097291 */ /* 0x000fe4000f8ec03f */
[----:B------:R-:W-:Y:S01]  /*50f0*/  UIMAD UR12, UR16, UR18, URZ ;  /* 0x00000012100c72a4 */ /* 0x000fe2000f8e023f */
[----:B------:R-:W-:Y:S01]  /*5100*/  IMAD.U32 R3, RZ, RZ, UR11 ;  /* 0x0000000bff037e24 */ /* 0x000fe2000f8e00ff */
[----:B------:R-:W-:Y:S01]  /*5110*/  UIMAD UR16, UR16, UR20, URZ ;  /* 0x00000014101072a4 */ /* 0x000fe2000f8e023f */
[----:B------:R-:W-:Y:S01]  /*5120*/  @!UP0 UMOV UR13, URZ ;  /* 0x0000003f000d8c82 */ /* 0x000fe20008000000 */
[----:B------:R-:W-:Y:S01]  /*5130*/  UIMAD UR17, UR6, UR19, UR12 ;  /* 0x00000013061172a4 */ /* 0x000fe2000f8e020c */
[----:B------:R-:W-:Y:S01]  /*5140*/  LEA R0, R0, UR9, 0x2 ;  /* 0x0000000900007c11 */ /* 0x000fe2000f8e10ff */
[----:B------:R-:W-:-:S02]  /*5150*/  UIMAD UR19, UR6, UR21, UR16 ;  /* 0x00000015061372a4 */ /* 0x000fc4000f8e0210 */
[----:B------:R-:W-:Y:S02]  /*5160*/  ULEA.HI.X.SX32 UR15, UR15, UR13, 0x1, UP1 ;  /* 0x0000000d0f0f7291 */ /* 0x000fe400088f0e3f */
[----:B------:R-:W-:Y:S01]  /*5170*/  USHF.R.S32.HI UR16, URZ, 0x1f, UR36 ;  /* 0x0000001f3f107899 */ /* 0x000fe20008011424 */
[----:B------:R1:W-:Y:S01]  /*5180*/  STS.128 [R0], R24 ;  /* 0x0000001800007388 */ /* 0x0003e20000000c00 */
[----:B------:R-:W-:Y:S02]  /*5190*/  UIMAD.WIDE.U32 UR12, UR6, UR18, UR14 ;  /* 0x00000012060c72a5 */ /* 0x000fe4000f8e000e */
[----:B------:R-:W-:Y:S01]  /*51a0*/  USEL UR16, UR16, URZ, !UP0 ;  /* 0x0000003f10107287 */ /* 0x000fe2000c000000 */
[----:B------:R1:W-:Y:S01]  /*51b0*/  STS.128 [R0+0x800], R28 ;  /* 0x0008001c00007388 */ /* 0x0003e20000000c00 */
[----:B------:R-:W-:Y:S02]  /*51c0*/  UIMAD.WIDE.U32 UR14, UR6, UR20, UR14 ;  /* 0x00000014060e72a5 */ /* 0x000fe4000f8e000e */
[----:B------:R-:W-:Y:S01]  /*51d0*/  USEL UR36, UR36, URZ, !UP0 ;  /* 0x0000003f24247287 */ /* 0x000fe2000c000000 */
[----:B------:R1:W-:Y:S01]  /*51e0*/  STS.128 [R0+0x1000], R32 ;  /* 0x0010002000007388 */ /* 0x0003e20000000c00 */
[----:B------:R-:W-:Y:S01]  /*51f0*/  ULDC.64 UR20, c[0x0][0x820] ;  /* 0x0002080000147ab9 */ /* 0x000fe20000000a00 */
[----:B------:R-:W-:-:S02]  /*5200*/  UIADD3 UR13, UR13, UR17, URZ ;  /* 0x000000110d0d7290 */ /* 0x000fc4000fffe03f */
[----:B------:R1:W-:Y:S01]  /*5210*/  STS.128 [R0+0x1800], R36 ;  /* 0x0018002400007388 */ /* 0x0003e20000000c00 */
[----:B------:R-:W-:Y:S02]  /*5220*/  UIMAD UR18, UR16, UR20, URZ ;  /* 0x00000014101272a4 */ /* 0x000fe4000f8e023f */
        /* <DEDUP_REMOVED lines=12> */
[----:B------:R-:W-:Y:S02]  /*52f0*/  UIADD3 UR17, -UR6, URZ, URZ ;  /* 0x0000003f06117290 */ /* 0x000fe4000fffe13f */
[----:B------:R1:W-:Y:S01]  /*5300*/  STS.128 [R0+0x4000], R56 ;  /* 0x0040003800007388 */ /* 0x0003e20000000c00 */
[----:B------:R-:W-:Y:S02]  /*5310*/  UIADD3 UR13, UR13, UR18, URZ ;  /* 0x000000120d0d7290 */ /* 0x000fe4000fffe03f */
[----:B------:R-:W-:Y:S01]  /*5320*/  UIADD3 UR6, UR15, UR16, URZ ;  /* 0x000000100f067290 */ /* 0x000fe2000fffe03f */
[----:B------:R1:W-:Y:S01]  /*5330*/  STS.128 [R0+0x4800], R60 ;  /* 0x0048003c00007388 */ /* 0x0003e20000000c00 */
[----:B------:R-:W-:Y:S02]  /*5340*/  ULEA UR20, UP0, UR12, UR20, 0x2 ;  /* 0x000000140c147291 */ /* 0x000fe4000f80103f */
[----:B------:R-:W-:Y:S01]  /*5350*/  ULEA UR22, UP1, UR14, UR22, 0x2 ;  /* 0x000000160e167291 */ /* 0x000fe2000f82103f */
[----:B------:R1:W-:Y:S01]  /*5360*/  STS.128 [R0+0x5000], R64 ;  /* 0x0050004000007388 */ /* 0x0003e20000000c00 */
[----:B------:R-:W-:-:S02]  /*5370*/  ULEA.HI.X UR21, UR12, UR21, UR13, 0x2, UP0 ;  /* 0x000000150c157291 */ /* 0x000fc400080f140d */
[----:B------:R-:W-:Y:S01]  /*5380*/  ULEA.HI.X UR23, UR14, UR23, UR6, 0x2, UP1 ;  /* 0x000000170e177291 */ /* 0x000fe200088f1406 */
[----:B------:R1:W-:Y:S01]  /*5390*/  STS.128 [R0+0x5800], R68 ;  /* 0x0058004400007388 */ /* 0x0003e20000000c00 */
[----:B------:R-:W-:Y:S01]  /*53a0*/  UIMAD UR17, UR5, UR17, UR4 ;  /* 0x00000011051172a4 */ /* 0x000fe2000f8e0204 */
[----:B------:R-:W-:Y:S11]  /*53b0*/  @P0 BRA `(.L_x_895) ;  /* 0x0000000000140947 */ /* 0x000ff60003800000 */
.L_x_896:
[----:B-1----:R-:W2:Y:S04]  /*53c0*/  LDG.E.STRONG.GPU R4, desc[UR46][R2.64] ;  /* 0x0000002e02047981 */ /* 0x002ea8000c1ef900 */
[----:B--2---:R-:W-:Y:S01]  /*53d0*/  CCTL.IVALL ;  /* 0x00000000ff00798f */ /* 0x004fe20002000000 */
[----:B------:R-:W-:Y:S05]  /*53e0*/  YIELD ;  /* 0x0000000000007946 */ /* 0x000fea0003800000 */
[----:B------:R-:W-:-:S13]  /*53f0*/  ISETP.NE.AND P0, PT, R4, UR17, PT ;  /* 0x0000001104007c0c */ /* 0x000fda000bf05270 */
[----:B------:R-:W-:Y:S05]  /*5400*/  @P0 BRA `(.L_x_896) ;  /* 0xfffffffc00ec0947 */ /* 0x000fea000383ffff */
.L_x_895:
[----:B------:R-:W-:Y:S05]  /*5410*/  BSYNC B0 ;  /* 0x0000000000007941 */ /* 0x000fea0003800000 */
.L_x_894:
[----:B------:R-:W-:-:S03]  /*5420*/  UMOV UR4, 0xffffffff ;  /* 0xffffffff00047882 */ /* 0x000fc60000000000 */
[----:B------:R-:W-:Y:S05]  /*5430*/  BRA.DIV UR4, `(.L_x_897) ;  /* 0x0000004a046c7947 */ /* 0x000fea000b800000 */
[----:B------:R-:W-:Y:S01]  /*5440*/  NOP ;  /* 0x0000000000007918 */ /* 0x000fe20000000000 */
.L_x_987:
        /* <DEDUP_REMOVED lines=10> */
[----:B------:R-:W-:Y:S01]  /*54f0*/  PLOP3.LUT P0, PT, PT, PT, PT, 0x80, 0x0 ;  /* 0x000000000000781c */ /* 0x000fe20003f0f070 */
[----:B------:R-:W-:Y:S01]  /*5500*/  UMOV UR6, 0xc00 ;  /* 0x00000c0000067882 */ /* 0x000fe20000000000 */
[----:B------:R-:W-:Y:S01]  /*5510*/  UMOV UR10, 0x0 ;  /* 0x00000000000a7882 */ /* 0x000fe20000000000 */
[----:B------:R-:W-:Y:S01]  /*5520*/  UMOV UR11, 0x14f00000 ;  /* 0x14f00000000b7882 */ /* 0x000fe20000000000 */
[----:B------:R-:W-:Y:S01]  /*5530*/  UMOV UR4, UR22 ;  /* 0x0000001600047c82 */ /* 0x000fe20008000000 */
[----:B------:R-:W-:-:S08]  /*5540*/  UMOV UR5, UR23 ;  /* 0x0000001700057c82 */ /* 0x000fd00008000000 */
.L_x_900:
[----:B------:R-:W-:Y:S01]  /*5550*/  @P0 ELECT P2, URZ, PT ;  /* 0x00000000003f082f */ /* 0x000fe20003840000 */
[----:B------:R2:W-:-:S12]  /*5560*/  UBLKRED.G.S.ADD.F32.RN [UR4], [UR9], UR6, desc[UR10] ;  /* 0x00000a04090073bb */ /* 0x0005d800080a1406 */
[----:B------:R-:W-:Y:S02]  /*5570*/  @P2 PLOP3.LUT P0, PT, P2, PT, PT, 0x8, 0x0 ;  /* 0x000000000000281c */ /* 0x000fe4000170e170 */
[----:B------:R-:W-:-:S11]  /*5580*/  PLOP3.LUT P2, PT, PT, PT, PT, 0x8, 0x0 ;  /* 0x000000000000781c */ /* 0x000fd60003f4e170 */
[----:B--2---:R-:W-:Y:S05]  /*5590*/  @P0 BRA.U.ANY `(.L_x_900) ;  /* 0xfffffffd00ec0947 */ /* 0x004fea000393ffff */
[----:B------:R0:W-:Y:S01]  /*55a0*/  UTMACMDFLUSH ;  /* 0x00000000000079b7 */ /* 0x0001e20000000000 */
[----:B------:R-:W-:-:S04]  /*55b0*/  DEPBAR.LE SB0, 0x0 ;  /* 0x000080000000791a */ /* 0x000fc80000000000 */
.L_x_899:
[----:B------:R-:W-:Y:S05]  /*55c0*/  BSYNC B0 ;  /* 0x0000000000007941 */ /* 0x000fea0003800000 */
.L_x_898:
        /* <DEDUP_REMOVED lines=12> */
[----:B-1----:R-:W-:-:S05]  /*5690*/  IMAD.MOV.U32 R5, RZ, RZ, 0x1 ;  /* 0x00000001ff057424 */ /* 0x002fca00078e00ff */
[----:B------:R2:W-:Y:S02]  /*56a0*/  REDG.E.ADD.S32.STRONG.GPU desc[UR46][R2.64], R5 ;  /* 0x000000050200798e */ /* 0x0005e4000c10e3ae */
.L_x_902:
[----:B------:R-:W-:Y:S05]  /*56b0*/  BSYNC B0 ;  /* 0x0000000000007941 */ /* 0x000fea0003800000 */
.L_x_901:
        /* <DEDUP_REMOVED lines=20> */
.L_x_905:
[----:B-12---:R-:W2:Y:S04]  /*5800*/  LDG.E.STRONG.GPU R0, desc[UR46][R2.64] ;  /* 0x0000002e02007981 */ /* 0x006ea8000c1ef900 */
[----:B--2---:R-:W-:Y:S01]  /*5810*/  CCTL.IVALL ;  /* 0x00000000ff00798f */ /* 0x004fe20002000000 */
[----:B------:R-:W-:Y:S05]  /*5820*/  YIELD ;  /* 0x0000000000007946 */ /* 0x000fea0003800000 */
[----:B------:R-:W-:-:S13]  /*5830*/  ISETP.NE.AND P0, PT, R0, UR17, PT ;  /* 0x0000001100007c0c */ /* 0x000fda000bf05270 */
[----:B------:R-:W-:Y:S05]  /*5840*/  @P0 BRA `(.L_x_905) ;  /* 0xfffffffc00ec0947 */ /* 0x000fea000383ffff */
.L_x_904:
[----:B------:R-:W-:Y:S05]  /*5850*/  BSYNC B0 ;  /* 0x0000000000007941 */ /* 0x000fea0003800000 */
.L_x_903:
[----:B------:R-:W-:-:S03]  /*5860*/  UMOV UR4, 0xffffffff ;  /* 0xffffffff00047882 */ /* 0x000fc60000000000 */
[----:B------:R-:W-:Y:S05]  /*5870*/  BRA.DIV UR4, `(.L_x_906) ;  /* 0x0000004604787947 */ /* 0x000fea000b800000 */
[----:B------:R-:W-:Y:S01]  /*5880*/  NOP ;  /* 0x0000000000007918 */ /* 0x000fe20000000000 */
.L_x_990:
        /* <DEDUP_REMOVED lines=16> */
.L_x_909:
[----:B------:R-:W-:Y:S01]  /*5990*/  @P0 ELECT P2, URZ, PT ;  /* 0x00000000003f082f */ /* 0x000fe20003840000 */
[----:B------:R3:W-:-:S12]  /*59a0*/  UBLKRED.G.S.ADD.F32.RN [UR4], [UR9], UR6, desc[UR10] ;  /* 0x00000a04090073bb */ /* 0x0007d800080a1406 */
[----:B------:R-:W-:Y:S02]  /*59b0*/  @P2 PLOP3.LUT P0, PT, P2, PT, PT, 0x8, 0x0 ;  /* 0x000000000000281c */ /* 0x000fe4000170e170 */
[----:B------:R-:W-:-:S11]  /*59c0*/  PLOP3.LUT P2, PT, PT, PT, PT, 0x8, 0x0 ;  /* 0x000000000000781c */ /* 0x000fd60003f4e170 */
[----:B---3--:R-:W-:Y:S05]  /*59d0*/  @P0 BRA.U.ANY `(.L_x_909) ;  /* 0xfffffffd00ec0947 */ /* 0x008fea000393ffff */
[----:B------:R0:W-:Y:S01]  /*59e0*/  UTMACMDFLUSH ;  /* 0x00000000000079b7 */ /* 0x0001e20000000000 */
[----:B------:R-:W-:-:S04]  /*59f0*/  DEPBAR.LE SB0, 0x0 ;  /* 0x000080000000791a */ /* 0x000fc80000000000 */
.L_x_908:
[----:B------:R-:W-:Y:S05]  /*5a00*/  BSYNC B0 ;  /* 0x0000000000007941 */ /* 0x000fea0003800000 */
.L_x_907:
[----:B------:R-:W-:Y:S01]  /*5a10*/  NOP ;  /* 0x0000000000007918 */ /* 0x000fe20000000000 */
[----:B------:R-:W-:Y:S05]  /*5a20*/  @P1 BRA `(.L_x_869) ;  /* 0x0000004000841947 */ /* 0x000fea0003800000 */
[----:B-1----:R-:W-:Y:S01]  /*5a30*/  IMAD.MOV.U32 R5, RZ, RZ, 0x1 ;  /* 0x00000001ff057424 */ /* 0x002fe200078e00ff */
        /* <DEDUP_REMOVED lines=8> */
[----:B012345:R-:W-:Y:S04]  /*5ac0*/  CCTL.IVALL ;  /* 0x00000000ff00798f */ /* 0x03ffe80002000000 */
[----:B------:R1:W-:Y:S01]  /*5ad0*/  REDG.E.ADD.S32.STRONG.GPU desc[UR46][R2.64], R5 ;  /* 0x000000050200798e */ /* 0x0003e2000c10e3ae */
[----:B------:R-:W-:Y:S05]  /*5ae0*/  BRA `(.L_x_869) ;  /* 0x0000004000547947 */ /* 0x000fea0003800000 */
.L_x_864:
        /* <DEDUP_REMOVED lines=21> */
.L_x_911:
        /* <DEDUP_REMOVED lines=13> */
.L_x_913:
[----:B------:R-:W-:-:S05]  /*5d10*/  ULDC UR4, c[0x0][0x8c4] ;  /* 0x0002310000047ab9 */ /* 0x000fca0000000800 */
.L_x_912:
        /* <DEDUP_REMOVED lines=39> */
.L_x_914:
        /* <DEDUP_REMOVED lines=20> */
[----:B------:R-:W-:Y:S01]  /*60d0*/  ULEA.HI UR4, UR4, UR5, URZ, 0x6 ;  /* 0x0000000504047291 */ /* 0x000fe2000f8f303f */
[----:B------:R-:W-:Y:S01]  /*60e0*/  ULDC UR10, c[0x0][0x288] ;  /* 0x0000a200000a7ab9 */ /* 0x000fe20000000800 */
[----:B------:R-:W-:Y:S02]  /*60f0*/  USEL UR19, UR12, URZ, !UP0 ;  /* 0x0000003f0c137287 */ /* 0x000fe4000c000000 */
[----:B------:R-:W-:Y:S02]  /*6100*/  USEL UR18, UR8, URZ, !UP0 ;  /* 0x0000003f08127287 */ /* 0x000fe4000c000000 */
[----:B------:R-:W-:-:S02]  /*6110*/  UIMAD UR12, UR12, UR10, URZ ;  /* 0x0000000a0c0c72a4 */ /* 0x000fc4000f8e023f */
[----:B------:R-:W-:Y:S02]  /*6120*/  UIADD3 UR8, UP2, UR6, UR14, URZ ;  /* 0x0000000e06087290 */ /* 0x000fe4000ff5e03f */
[----:B------:R-:W-:Y:S01]  /*6130*/  UIADD3 UR5, UR15, UR9, URZ ;  /* 0x000000090f057290 */ /* 0x000fe2000fffe03f */
[----:B------:R-:W-:Y:S01]  /*6140*/  ULDC UR11, c[0x0][0x760] ;  /* 0x0001d800000b7ab9 */ /* 0x000fe20000000800 */
[----:B------:R-:W-:Y:S01]  /*6150*/  USHF.R.S32.HI UR4, URZ, 0x6, UR4 ;  /* 0x000000063f047899 */ /* 0x000fe20008011404 */
[----:B------:R-:W-:Y:S01]  /*6160*/  ULDC.64 UR16, c[0x0][0x2e0] ;  /* 0x0000b80000107ab9 */ /* 0x000fe20000000a00 */
[----:B------:R-:W-:Y:S01]  /*6170*/  UIMAD UR10, UR10, UR11, URZ ;  /* 0x0000000b0a0a72a4 */ /* 0x000fe2000f8e023f */
[----:B-1----:R-:W-:Y:S01]  /*6180*/  LOP3.LUT R0, R0, 0x1f, RZ, 0xc0, !PT ;  /* 0x0000001f00007812 */ /* 0x002fe200078ec0ff */
[----:B------:R-:W-:Y:S02]  /*6190*/  UIADD3 UR11, UP0, UR12, UR20, URZ ;  /* 0x000000140c0b7290 */ /* 0x000fe4000ff1e03f */
[----:B------:R-:W-:-:S02]  /*61a0*/  UIADD3.X UR9, UR7, UR5, URZ, UP2, !UPT ;  /* 0x0000000507097290 */ /* 0x000fc400097fe43f */
[----:B------:R-:W-:Y:S02]  /*61b0*/  UIMAD UR18, UR18, UR16, URZ ;  /* 0x00000010121272a4 */ /* 0x000fe4000f8e023f */
[----:B------:R-:W-:Y:S02]  /*61c0*/  UISETP.LT.AND UP2, UPT, UR4, 0x1, UPT ;  /* 0x000000010400788c */ /* 0x000fe4000bf41270 */
[----:B------:R-:W-:Y:S02]  /*61d0*/  ULEA.HI.X.SX32 UR12, UR12, UR13, 0x1, UP0 ;  /* 0x0000000d0c0c7291 */ /* 0x000fe400080f0e3f */
[----:B------:R-:W-:Y:S02]  /*61e0*/  UIMAD UR18, UR19, UR17, UR18 ;  /* 0x00000011131272a4 */ /* 0x000fe4000f8e0212 */
[----:B------:R-:W-:Y:S02]  /*61f0*/  USEL UR13, UR4, 0x1, !UP2 ;  /* 0x00000001040d7887 */ /* 0x000fe4000d000000 */
[----:B------:R-:W-:Y:S01]  /*6200*/  UIMAD.WIDE.U32 UR8, UR19, UR16, UR8 ;  /* 0x00000010130872a5 */ /* 0x000fe2000f8e0008 */
[----:B------:R-:W-:Y:S01]  /*6210*/  ELECT P0, URZ, PT ;  /* 0x00000000003f782f */ /* 0x000fe20003800000 */
[----:B------:R-:W-:-:S02]  /*6220*/  ULOP3.LUT UR32, UR13, 0x1, URZ, 0xc0, !UPT ;  /* 0x000000010d207892 */ /* 0x000fc4000f8ec03f */
[----:B------:R-:W-:Y:S01]  /*6230*/  UIADD3 UR27, UR9, UR18, URZ ;  /* 0x00000012091b7290 */ /* 0x000fe2000fffe03f */
[----:B------:R-:W-:Y:S01]  /*6240*/  UMOV UR4, URZ ;  /* 0x0000003f00047c82 */ /* 0x000fe20008000000 */
[----:B------:R-:W-:Y:S10]  /*6250*/  @!P1 BRA `(.L_x_915) ;  /* 0x0000000800bc9947 */ /* 0x000ff40003800000 */
[----:B------:R-:W-:Y:S01]  /*6260*/  UMOV UR15, UR5 ;  /* 0x00000005000f7c82 */ /* 0x000fe20008000000 */
[----:B------:R-:W-:Y:S01]  /*6270*/  ULDC.64 UR4, c[0x0][0x2c0] ;  /* 0x0000b00000047ab9 */ /* 0x000fe20000000a00 */
[----:B------:R-:W-:Y:S02]  /*6280*/  UIMAD.WIDE.U32 UR16, UR19, UR16, UR14 ;  /* 0x00000010131072a5 */ /* 0x000fe4000f8e000e */
[----:B------:R-:W-:Y:S02]  /*6290*/  UIADD3 UR13, UR13, -UR32, URZ ;  /* 0x800000200d0d7290 */ /* 0x000fe4000fffe03f */
[----:B------:R-:W-:-:S04]  /*62a0*/  UIADD3 UR23, UP0, UR6, UR16, URZ ;  /* 0x0000001006177290 */ /* 0x000fc8000ff1e03f */
[----:B------:R-:W-:Y:S02]  /*62b0*/  UIADD3.X UR6, UR7, UR18, UR17, UP0, !UPT ;  /* 0x0000001207067290 */ /* 0x000fe400087fe411 */
[----:B------:R-:W-:-:S03]  /*62c0*/  ULEA UR22, UP0, UR23, UR4, 0x2 ;  /* 0x0000000417167291 */ /* 0x000fc6000f80103f */
[----:B------:R-:W-:Y:S01]  /*62d0*/  UMOV UR4, URZ ;  /* 0x0000003f00047c82 */ /* 0x000fe20008000000 */
        /* <DEDUP_REMOVED lines=8> */
.L_x_940:
        /* <DEDUP_REMOVED lines=17> */
.L_x_918:
[----:B------:R-:W2:Y:S04]  /*6470*/  LDG.E.STRONG.GPU R4, desc[UR46][R2.64] ;  /* 0x0000002e02047981 */ /* 0x000ea8000c1ef900 */
[----:B--2---:R-:W-:Y:S01]  /*6480*/  CCTL.IVALL ;  /* 0x00000000ff00798f */ /* 0x004fe20002000000 */
[----:B------:R-:W-:Y:S05]  /*6490*/  YIELD ;  /* 0x0000000000007946 */ /* 0x000fea0003800000 */
[----:B------:R-:W-:-:S13]  /*64a0*/  ISETP.NE.AND P3, PT, R4, UR25, PT ;  /* 0x0000001904007c0c */ /* 0x000fda000bf65270 */
[----:B------:R-:W-:Y:S05]  /*64b0*/  @P3 BRA `(.L_x_918) ;  /* 0xfffffffc00ec3947 */ /* 0x000fea000383ffff */
.L_x_917:
[----:B------:R-:W-:Y:S05]  /*64c0*/  BSYNC B0 ;  /* 0x0000000000007941 */ /* 0x000fea0003800000 */
.L_x_916:
[----:B------:R-:W-:-:S03]  /*64d0*/  UMOV UR16, 0xffffffff ;  /* 0xffffffff00107882 */ /* 0x000fc60000000000 */
[----:B------:R-:W-:Y:S05]  /*64e0*/  BRA.DIV UR16, `(.L_x_919) ;  /* 0x0000003a10787947 */ /* 0x000fea000b800000 */
[----:B------:R-:W-:Y:S01]  /*64f0*/  NOP ;  /* 0x0000000000007918 */ /* 0x000fe20000000000 */
.L_x_993:
        /* <DEDUP_REMOVED lines=19> */
.L_x_921:
[----:B------:R-:W-:Y:S05]  /*6630*/  BSYNC B0 ;  /* 0x0000000000007941 */ /* 0x000fea0003800000 */
.L_x_920:
        /* <DEDUP_REMOVED lines=13> */
.L_x_923:
[----:B------:R-:W-:Y:S05]  /*6710*/  BSYNC B0 ;  /* 0x0000000000007941 */ /* 0x000fea0003800000 */
.L_x_922:
[----:B------:R-:W-:Y:S06]  /*6720*/  BAR.ARV 0xa, 0xa0 ;  /* 0x0282800000007b1d */ /* 0x000fec0000002000 */
[----:B------:R-:W-:Y:S04]  /*6730*/  BSSY B0, `(.L_x_924) ;  /* 0x0000003000007945 */ /* 0x000fe80003800000 */
[----:B------:R-:W-:Y:S05]  /*6740*/  @!P0 BRA `(.L_x_925) ;  /* 0x0000000000048947 */ /* 0x000fea0003800000 */
[----:B------:R-:W-:-:S04]  /*6750*/  DEPBAR.LE SB0, 0x0 ;  /* 0x000080000000791a */ /* 0x000fc80000000000 */
.L_x_925:
[----:B------:R-:W-:Y:S05]  /*6760*/  BSYNC B0 ;  /* 0x0000000000007941 */ /* 0x000fea0003800000 */
.L_x_924:
        /* <DEDUP_REMOVED lines=19> */
.L_x_927:
[----:B------:R-:W-:Y:S05]  /*68a0*/  BSYNC B0 ;  /* 0x0000000000007941 */ /* 0x000fea0003800000 */
.L_x_926:
        /* <DEDUP_REMOVED lines=9> */
.L_x_930:
[----:B------:R-:W2:Y:S04]  /*6940*/  LDG.E.STRONG.GPU R4, desc[UR46][R2.64] ;  /* 0x0000002e02047981 */ /* 0x000ea8000c1ef900 */
[----:B--2---:R-:W-:Y:S01]  /*6950*/  CCTL.IVALL ;  /* 0x00000000ff00798f */ /* 0x004fe20002000000 */
[----:B------:R-:W-:Y:S05]  /*6960*/  YIELD ;  /* 0x0000000000007946 */ /* 0x000fea0003800000 */
[----:B------:R-:W-:-:S13]  /*6970*/  ISETP.NE.AND P3, PT, R4, UR25, PT ;  /* 0x0000001904007c0c */ /* 0x000fda000bf65270 */
[----:B------:R-:W-:Y:S05]  /*6980*/  @P3 BRA `(.L_x_930) ;  /* 0xfffffffc00ec3947 */ /* 0x000fea000383ffff */
.L_x_929:
[----:B------:R-:W-:Y:S05]  /*6990*/  BSYNC B0 ;  /* 0x0000000000007941 */ /* 0x000fea0003800000 */
.L_x_928:
[----:B------:R-:W-:-:S03]  /*69a0*/  UMOV UR6, 0xffffffff ;  /* 0xffffffff00067882 */ /* 0x000fc60000000000 */
[----:B------:R-:W-:Y:S05]  /*69b0*/  BRA.DIV UR6, `(.L_x_931) ;  /* 0x0000003606607947 */ /* 0x000fea000b800000 */
[----:B------:R-:W-:Y:S01]  /*69c0*/  NOP ;  /* 0x0000000000007918 */ /* 0x000fe20000000000 */
.L_x_996:
        /* <DEDUP_REMOVED lines=13> */
.L_x_933:
[----:B------:R-:W-:Y:S05]  /*6aa0*/  BSYNC B0 ;  /* 0x0000000000007941 */ /* 0x000fea0003800000 */
.L_x_932:
        /* <DEDUP_REMOVED lines=13> */
.L_x_935:
[----:B------:R-:W-:Y:S05]  /*6b80*/  BSYNC B0 ;  /* 0x0000000000007941 */ /* 0x000fea0003800000 */
.L_x_934:
[----:B------:R-:W-:Y:S06]  /*6b90*/  BAR.ARV 0xa, 0xa0 ;  /* 0x0282800000007b1d */ /* 0x000fec0000002000 */
[----:B------:R-:W-:Y:S04]  /*6ba0*/  BSSY B0, `(.L_x_936) ;  /* 0x0000003000007945 */ /* 0x000fe80003800000 */
[----:B------:R-:W-:Y:S05]  /*6bb0*/  @!P0 BRA `(.L_x_937) ;  /* 0x0000000000048947 */ /* 0x000fea0003800000 */
[----:B------:R-:W-:-:S04]  /*6bc0*/  DEPBAR.LE SB0, 0x0 ;  /* 0x000080000000791a */ /* 0x000fc80000000000 */
.L_x_937:
[----:B------:R-:W-:Y:S05]  /*6bd0*/  BSYNC B0 ;  /* 0x0000000000007941 */ /* 0x000fea0003800000 */
.L_x_936:
        /* <DEDUP_REMOVED lines=19> */
.L_x_939:
[----:B------:R-:W-:Y:S05]  /*6d10*/  BSYNC B0 ;  /* 0x0000000000007941 */ /* 0x000fea0003800000 */
.L_x_938:
[----:B------:R-:W-:Y:S02]  /*6d20*/  UIADD3 UR4, UR4, 0x2, URZ ;  /* 0x0000000204047890 */ /* 0x000fe4000fffe03f */
[----:B------:R-:W-:Y:S01]  /*6d30*/  UIADD3 UR5, UR5, 0x1, URZ ;  /* 0x0000000105057890 */ /* 0x000fe2000fffe03f */
[----:B------:R-:W-:Y:S11]  /*6d40*/  @P2 BRA `(.L_x_940) ;  /* 0xfffffff400842947 */ /* 0x000ff6000383ffff */
.L_x_915:
        /* <DEDUP_REMOVED lines=13> */
.L_x_943:
[----:B------:R-:W2:Y:S04]  /*6e20*/  LDG.E.STRONG.GPU R0, desc[UR46][R2.64] ;  /* 0x0000002e02007981 */ /* 0x000ea8000c1ef900 */
[----:B--2---:R-:W-:Y:S01]  /*6e30*/  CCTL.IVALL ;  /* 0x00000000ff00798f */ /* 0x004fe20002000000 */
[----:B------:R-:W-:Y:S05]  /*6e40*/  YIELD ;  /* 0x0000000000007946 */ /* 0x000fea0003800000 */
[----:B------:R-:W-:-:S13]  /*6e50*/  ISETP.NE.AND P2, PT, R0, UR25, PT ;  /* 0x0000001900007c0c */ /* 0x000fda000bf45270 */
[----:B------:R-:W-:Y:S05]  /*6e60*/  @P2 BRA `(.L_x_943) ;  /* 0xfffffffc00ec2947 */ /* 0x000fea000383ffff */
.L_x_942:
[----:B------:R-:W-:Y:S05]  /*6e70*/  BSYNC B0 ;  /* 0x0000000000007941 */ /* 0x000fea0003800000 */
.L_x_941:
[----:B------:R-:W-:-:S03]  /*6e80*/  UMOV UR5, 0xffffffff ;  /* 0xffffffff00057882 */ /* 0x000fc60000000000 */
[----:B------:R-:W-:Y:S05]  /*6e90*/  BRA.DIV UR5, `(.L_x_944) ;  /* 0x0000003205447947 */ /* 0x000fea000b800000 */
[----:B------:R-:W-:Y:S01]  /*6ea0*/  NOP ;  /* 0x0000000000007918 */ /* 0x000fe20000000000 */
.L_x_999:
        /* <DEDUP_REMOVED lines=22> */
.L_x_946:
[----:B------:R-:W-:Y:S05]  /*7010*/  BSYNC B0 ;  /* 0x0000000000007941 */ /* 0x000fea0003800000 */
.L_x_945:
        /* <DEDUP_REMOVED lines=20> */
.L_x_948:
[----:B------:R-:W-:Y:S05]  /*7160*/  BSYNC B0 ;  /* 0x0000000000007941 */ /* 0x000fea0003800000 */
.L_x_947:
[----:B------:R-:W-:Y:S06]  /*7170*/  BAR.ARV 0xa, 0xa0 ;  /* 0x0282800000007b1d */ /* 0x000fec0000002000 */
[----:B------:R-:W-:Y:S04]  /*7180*/  BSSY B0, `(.L_x_949) ;  /* 0x0000003000007945 */ /* 0x000fe80003800000 */
[----:B------:R-:W-:Y:S05]  /*7190*/  @!P0 BRA `(.L_x_950) ;  /* 0x0000000000048947 */ /* 0x000fea0003800000 */
[----:B------:R-:W-:-:S04]  /*71a0*/  DEPBAR.LE SB0, 0x0 ;  /* 0x000080000000791a */ /* 0x000fc80000000000 */
.L_x_950:
[----:B------:R-:W-:Y:S05]  /*71b0*/  BSYNC B0 ;  /* 0x0000000000007941 */ /* 0x000fea0003800000 */
.L_x_949:
        /* <DEDUP_REMOVED lines=19> */
.L_x_910:
        /* <DEDUP_REMOVED lines=13> */
.L_x_951:
        /* <DEDUP_REMOVED lines=14> */
.L_x_953:
[----:B------:R-:W-:-:S05]  /*74a0*/  ULDC UR4, c[0x0][0x8c4] ;  /* 0x0002310000047ab9 */ /* 0x000fca0000000800 */
.L_x_952:
        /* <DEDUP_REMOVED lines=56> */
.L_x_955:
        /* <DEDUP_REMOVED lines=63> */
.L_x_1000:
        /* <DEDUP_REMOVED lines=13> */
.L_x_958:
        /* <DEDUP_REMOVED lines=125> */
.L_x_969:
[----:B------:R-:W-:-:S04]  /*84c0*/  SHF.L.U32 R21, R9, 0x1f, RZ ;  /* 0x0000001f09157819 */ /* 0x000fc800000006ff */
[----:B-1----:R-:W1:Y:S02]  /*84d0*/  SYNCS.PHASECHK.TRANS64.TRYWAIT P1, [R0+URZ+0x26840], R21 ;  /* 0x02684015000075a7 */ /* 0x002e64000802017f */
[----:B-12---:R-:W-:Y:S05]  /*84e0*/  @!P1 BRA `(.L_x_961) ;  /* 0x0000001800e09947 */ /* 0x006fea0003800000 */
.L_x_1001:
[----:B------:R-:W-:Y:S05]  /*84f0*/  @P0 BRA `(.L_x_962) ;  /* 0x0000000000140947 */ /* 0x000fea0003800000 */
[----:B------:R-:W-:Y:S01]  /*8500*/  ISETP.NE.AND P1, PT, R16, RZ, PT ;  /* 0x000000ff1000720c */ /* 0x000fe20003f25270 */
[----:B------:R-:W-:-:S04]  /*8510*/  IMAD.MOV.U32 R3, RZ, RZ, 0x3100 ;  /* 0x00003100ff037424 */ /* 0x000fc800078e00ff */
[----:B------:R2:W-:Y:S08]  /*8520*/  SYNCS.ARRIVE.TRANS64 RZ, [R0+URZ+0x26830], R3 ;  /* 0x0268300300ff79a7 */ /* 0x0005f0000800003f */
[----:B------:R-:W-:Y:S05]  /*8530*/  @!P1 BRA `(.L_x_962) ;  /* 0x0000000000049947 */ /* 0x000fea0003800000 */
[----:B------:R-:W-:Y:S01]  /*8540*/  BPT.TRAP 0x1 ;  /* 0x000000040000795c */ /* 0x000fe20000300000 */
.L_x_962:
        /* <DEDUP_REMOVED lines=43> */
.L_x_1002:
[----:B------:R-:W-:Y:S05]  /*8800*/  @P0 BRA `(.L_x_964) ;  /* 0x0000000000140947 */ /* 0x000fea0003800000 */
[----:B------:R-:W-:Y:S01]  /*8810*/  ISETP.NE.AND P1, PT, R16, RZ, PT ;  /* 0x000000ff1000720c */ /* 0x000fe20003f25270 */
[----:B------:R-:W-:-:S04]  /*8820*/  IMAD.MOV.U32 R3, RZ, RZ, 0x3100 ;  /* 0x00003100ff037424 */ /* 0x000fc800078e00ff */
[----:B------:R3:W-:Y:S08]  /*8830*/  SYNCS.ARRIVE.TRANS64 RZ, [R0+URZ+0x26818], R3 ;  /* 0x0268180300ff79a7 */ /* 0x0007f0000800003f */
[----:B------:R-:W-:Y:S05]  /*8840*/  @!P1 BRA `(.L_x_964) ;  /* 0x0000000000049947 */ /* 0x000fea0003800000 */
[----:B------:R-:W-:Y:S01]  /*8850*/  BPT.TRAP 0x1 ;  /* 0x000000040000795c */ /* 0x000fe20000300000 */
.L_x_964:
        /* <DEDUP_REMOVED lines=36> */
.L_x_1003:
        /* <DEDUP_REMOVED lines=9> */
.L_x_966:
        /* <DEDUP_REMOVED lines=38> */
.L_x_1005:
[----:B------:R-:W-:Y:S05]  /*8d90*/  @P0 BRA `(.L_x_968) ;  /* 0x0000000000140947 */ /* 0x000fea0003800000 */
[----:B------:R-:W-:Y:S01]  /*8da0*/  ISETP.NE.AND P1, PT, R16, RZ, PT ;  /* 0x000000ff1000720c */ /* 0x000fe20003f25270 */
[----:B-1----:R-:W-:-:S04]  /*8db0*/  IMAD.MOV.U32 R5, RZ, RZ, 0x3100 ;  /* 0x00003100ff057424 */ /* 0x002fc800078e00ff */
[----:B------:R2:W-:Y:S08]  /*8dc0*/  SYNCS.ARRIVE.TRANS64 RZ, [R0+URZ+0x26810], R5 ;  /* 0x0268100500ff79a7 */ /* 0x0005f0000800003f */
[----:B------:R-:W-:Y:S05]  /*8dd0*/  @!P1 BRA `(.L_x_968) ;  /* 0x0000000000049947 */ /* 0x000fea0003800000 */
[----:B------:R-:W-:Y:S01]  /*8de0*/  BPT.TRAP 0x1 ;  /* 0x000000040000795c */ /* 0x000fe20000300000 */
.L_x_968:
        /* <DEDUP_REMOVED lines=37> */
.L_x_960:
[----:B------:R-:W-:-:S13]  /*9040*/  ISETP.NE.AND P1, PT, R13, RZ, PT ;  /* 0x000000ff0d00720c */ /* 0x000fda0003f25270 */
[----:B------:R-:W-:Y:S05]  /*9050*/  @!P1 BRA `(.L_x_959) ;  /* 0x0000000400689947 */ /* 0x000fea0003800000 */
[----:B------:R-:W-:-:S04]  /*9060*/  SHF.L.U32 R7, R9, 0x1f, RZ ;  /* 0x0000001f09077819 */ /* 0x000fc800000006ff */
[----:B------:R-:W1:Y:S02]  /*9070*/  SYNCS.PHASECHK.TRANS64.TRYWAIT P1, [R0+URZ+0x26840], R7 ;  /* 0x02684007000075a7 */ /* 0x000e64000802017f */
[----:B-1----:R-:W-:Y:S05]  /*9080*/  @!P1 BRA `(.L_x_970) ;  /* 0x00000010004c9947 */ /* 0x002fea0003800000 */
.L_x_1006:
[----:B------:R-:W-:Y:S05]  /*9090*/  @P0 BRA `(.L_x_971) ;  /* 0x0000000000140947 */ /* 0x000fea0003800000 */
[----:B------:R-:W-:Y:S01]  /*90a0*/  ISETP.NE.AND P1, PT, R16, RZ, PT ;  /* 0x000000ff1000720c */ /* 0x000fe20003f25270 */
[----:B------:R-:W-:-:S04]  /*90b0*/  IMAD.MOV.U32 R5, RZ, RZ, 0x3100 ;  /* 0x00003100ff057424 */ /* 0x000fc800078e00ff */
[----:B------:R2:W-:Y:S08]  /*90c0*/  SYNCS.ARRIVE.TRANS64 RZ, [R0+URZ+0x26830], R5 ;  /* 0x0268300500ff79a7 */ /* 0x0005f0000800003f */
[----:B------:R-:W-:Y:S05]  /*90d0*/  @!P1 BRA `(.L_x_971) ;  /* 0x0000000000049947 */ /* 0x000fea0003800000 */
[----:B------:R-:W-:Y:S01]  /*90e0*/  BPT.TRAP 0x1 ;  /* 0x000000040000795c */ /* 0x000fe20000300000 */
.L_x_971:
        /* <DEDUP_REMOVED lines=41> */
.L_x_1007:
[----:B------:R-:W-:Y:S05]  /*9380*/  @P0 BRA `(.L_x_973) ;  /* 0x0000000000140947 */ /* 0x000fea0003800000 */
[----:B------:R-:W-:Y:S01]  /*9390*/  ISETP.NE.AND P0, PT, R16, RZ, PT ;  /* 0x000000ff1000720c */ /* 0x000fe20003f05270 */
[----:B------:R-:W-:-:S04]  /*93a0*/  IMAD.MOV.U32 R5, RZ, RZ, 0x3100 ;  /* 0x00003100ff057424 */ /* 0x000fc800078e00ff */
[----:B------:R3:W-:Y:S08]  /*93b0*/  SYNCS.ARRIVE.TRANS64 RZ, [R0+URZ+0x26818], R5 ;  /* 0x0268180500ff79a7 */ /* 0x0007f0000800003f */
[----:B------:R-:W-:Y:S05]  /*93c0*/  @!P0 BRA `(.L_x_973) ;  /* 0x0000000000048947 */ /* 0x000fea0003800000 */
[----:B------:R-:W-:Y:S01]  /*93d0*/  BPT.TRAP 0x1 ;  /* 0x000000040000795c */ /* 0x000fe20000300000 */
.L_x_973:
        /* <DEDUP_REMOVED lines=34> */
.L_x_959:
[----:B------:R-:W3:Y:S01]  /*9600*/  S2R R2, SR_TID.X ;  /* 0x0000000000027919 */ /* 0x000ee20000002100 */
[----:B------:R-:W-:Y:S01]  /*9610*/  IMAD R3, R12, 0x8, R0 ;  /* 0x000000080c037824 */ /* 0x000fe200078e0200 */
[----:B---3--:R-:W-:Y:S02]  /*9620*/  LOP3.LUT R4, R2, 0x7f, RZ, 0xc0, !PT ;  /* 0x0000007f02047812 */ /* 0x008fe400078ec0ff */
[----:B------:R-:W-:Y:S02]  /*9630*/  SHF.L.U32 R2, R9, 0x1f, RZ ;  /* 0x0000001f09027819 */ /* 0x000fe400000006ff */
[----:B------:R-:W-:Y:S02]  /*9640*/  ISETP.NE.AND P1, PT, R4, RZ, PT ;  /* 0x000000ff0400720c */ /* 0x000fe40003f25270 */
[----:B------:R-:W3:Y:S02]  /*9650*/  SYNCS.PHASECHK.TRANS64.TRYWAIT P0, [R3+URZ+0x26840], R2 ;  /* 0x02684002030075a7 */ /* 0x000ee4000800017f */
[----:B---3--:R-:W-:Y:S09]  /*9660*/  @!P0 BRA `(.L_x_974) ;  /* 0x0000000800fc8947 */ /* 0x008ff20003800000 */
.L_x_1008:
[----:B------:R-:W-:Y:S05]  /*9670*/  @P1 BRA `(.L_x_975) ;  /* 0x0000000000181947 */ /* 0x000fea0003800000 */
[----:B------:R-:W4:Y:S01]  /*9680*/  S2R R4, SR_TID.X ;  /* 0x0000000000047919 */ /* 0x000f220000002100 */
[----:B---3--:R-:W-:-:S04]  /*9690*/  IMAD.MOV.U32 R2, RZ, RZ, 0x3100 ;  /* 0x00003100ff027424 */ /* 0x008fc800078e00ff */
[----:B------:R3:W-:Y:S01]  /*96a0*/  SYNCS.ARRIVE.TRANS64 RZ, [R3+URZ+0x26830], R2 ;  /* 0x0268300203ff79a7 */ /* 0x0007e2000800003f */
[----:B----4-:R-:W-:-:S13]  /*96b0*/  LOP3.LUT P0, RZ, R4, 0x1f, RZ, 0xc0, !PT ;  /* 0x0000001f04ff7812 */ /* 0x010fda000780c0ff */
[----:B---3--:R-:W-:Y:S05]  /*96c0*/  @!P0 BRA `(.L_x_975) ;  /* 0x0000000000048947 */ /* 0x008fea0003800000 */
[----:B------:R-:W-:Y:S01]  /*96d0*/  BPT.TRAP 0x1 ;  /* 0x000000040000795c */ /* 0x000fe20000300000 */
.L_x_975:
        /* <DEDUP_REMOVED lines=48> */
.L_x_956:
[----:B------:R-:W-:Y:S05]  /*99e0*/  BSYNC B0 ;  /* 0x0000000000007941 */ /* 0x000fea0003800000 */
.L_x_954:
[----:B------:R-:W-:-:S03]  /*99f0*/  UMOV UR8, 0xffffffff ;  /* 0xffffffff00087882 */ /* 0x000fc60000000000 */
[----:B------:R-:W-:Y:S05]  /*9a00*/  BRA.DIV UR8, `(.L_x_976) ;  /* 0x0000000a08287947 */ /* 0x000fea000b800000 */
[----:B------:R-:W-:-:S13]  /*9a10*/  ELECT P0, URZ, PT ;  /* 0x00000000003f782f */ /* 0x000fda0003800000 */
.L_x_1011:
[----:B------:R-:W-:Y:S05]  /*9a20*/  @!P0 BRA `(.L_x_869) ;  /* 0x0000000000848947 */ /* 0x000fea0003800000 */
[----:B------:R-:W-:-:S06]  /*9a30*/  ULOP3.LUT UR8, UR38, 0x2, URZ, 0xfc, !UPT ;  /* 0x0000000226087892 */ /* 0x000fcc000f8efc3f */
[----:B------:R-:W-:-:S05]  /*9a40*/  IMAD.U32 R2, RZ, RZ, UR8 ;  /* 0x00000008ff027e24 */ /* 0x000fca000f8e00ff */
[----:B------:R-:W-:-:S13]  /*9a50*/  ISETP.NE.AND P0, PT, R2, 0x3, PT ;  /* 0x000000030200780c */ /* 0x000fda0003f05270 */
[----:B------:R-:W-:Y:S05]  /*9a60*/  @!P0 BRA `(.L_x_977) ;  /* 0x0000000000048947 */ /* 0x000fea0003800000 */
[----:B--2---:R-:W-:Y:S01]  /*9a70*/  BPT.TRAP 0x1 ;  /* 0x000000040000795c */ /* 0x004fe20000300000 */
.L_x_977:
        /* <DEDUP_REMOVED lines=15> */
.L_x_1012:
[----:B------:R-:W3:Y:S02]  /*9b70*/  SYNCS.PHASECHK.TRANS64.TRYWAIT P1, [R3+URZ], R2 ;  /* 0x00000002030075a7 */ /* 0x000ee4000802017f */
[----:B---3--:R-:W-:Y:S05]  /*9b80*/  @!P1 BRA `(.L_x_979) ;  /* 0x0000000800009947 */ /* 0x008fea0003800000 */
.L_x_1013:
[----:B------:R-:W-:Y:S05]  /*9b90*/  @!P0 BRA `(.L_x_980) ;  /* 0x0000000000048947 */ /* 0x000fea0003800000 */
[----:B--2---:R-:W-:Y:S01]  /*9ba0*/  BPT.TRAP 0x1 ;  /* 0x000000040000795c */ /* 0x004fe20000300000 */
.L_x_980:
[----:B---3--:R-:W-:-:S04]  /*9bb0*/  VIADD R3, R7, 0x26840 ;  /* 0x0002684007037836 */ /* 0x008fc80000000000 */
[----:B------:R-:W-:-:S04]  /*9bc0*/  IMAD R0, R0, 0x8, R3 ;  /* 0x0000000800007824 */ /* 0x000fc800078e0203 */
[----:B------:R-:W3:Y:S02]  /*9bd0*/  SYNCS.PHASECHK.TRANS64.TRYWAIT P0, [R0+URZ], R5 ;  /* 0x00000005000075a7 */ /* 0x000ee4000800017f */
[----:B---3--:R-:W-:Y:S05]  /*9be0*/  @!P0 BRA `(.L_x_981) ;  /* 0x0000000400fc8947 */ /* 0x008fea0003800000 */
.L_x_1014:
[----:B------:R-:W-:-:S07]  /*9bf0*/  IMAD R3, R4, 0x8, R3 ;  /* 0x0000000804037824 */ /* 0x000fce00078e0203 */
.L_x_982:
[----:B----4-:R4:W1:Y:S02]  /*9c00*/  SYNCS.PHASECHK.TRANS64.TRYWAIT P0, [R3+URZ], R2 ;  /* 0x00000002030075a7 */ /* 0x010864000800017f */
[----:B-1----:R-:W-:Y:S05]  /*9c10*/  @!P0 NANOSLEEP.SYNCS 0x989680 ;  /* 0x009896800000895d */ /* 0x002fea0003900000 */
[----:B------:R-:W1:Y:S02]  /*9c20*/  @!P0 SYNCS.PHASECHK.TRANS64 P0, [R3+URZ], R2 ;  /* 0x00000002030085a7 */ /* 0x000e64000800007f */
[----:B-1----:R-:W-:Y:S05]  /*9c30*/  @!P0 BRA `(.L_x_982) ;  /* 0xfffffffc00f08947 */ /* 0x002fea000383ffff */
.L_x_869:
[----:B--2---:R-:W-:Y:S05]  /*9c40*/  BSYNC B6 ;  /* 0x0000000000067941 */ /* 0x004fea0003800000 */
.L_x_863:
[----:B------:R-:W-:Y:S05]  /*9c50*/  EXIT ;  /* 0x000000000000794d */ /* 0x000fea0003800000 */
.L_x_879:
[----:B------:R-:W-:Y:S02]  /*9c60*/  IMAD.MOV.U32 R13, RZ, RZ, R16 ;  /* 0x000000ffff0d7224 */ /* 0x000fe400078e0010 */
[----:B------:R-:W-:Y:S02]  /*9c70*/  IMAD.MOV.U32 R12, RZ, RZ, RZ ;  /* 0x000000ffff0c7224 */ /* 0x000fe400078e00ff */
[----:B------:R-:W-:Y:S02]  /*9c80*/  IMAD.MOV.U32 R11, RZ, RZ, 0x1f ;  /* 0x0000001fff0b7424 */ /* 0x000fe400078e00ff */
[----:B------:R-:W-:-:S07]  /*9c90*/  IMAD.MOV.U32 R15, RZ, RZ, -0x1 ;  /* 0xffffffffff0f7424 */ /* 0x000fce00078e00ff */
[----:B-----5:R-:W-:Y:S05]  /*9ca0*/  WARPSYNC.COLLECTIVE R15, `(.L_x_983) ;  /* 0x000000000f087348 */ /* 0x020fea0003c00000 */
[----:B------:R1:W2:Y:S02]  /*9cb0*/  SHFL.IDX P6, R14, R13, R12, R11 ;  /* 0x0000000c0d0e7389 */ /* 0x0002a400000c000b */
[----:B-12--5:R-:W-:Y:S01]  /*9cc0*/  ENDCOLLECTIVE ;  /* 0x000000000000791b */ /* 0x026fe20003800000 */
.L_x_983:
[----:B------:R-:W-:Y:S05]  /*9cd0*/  BRA `(.L_x_984) ;  /* 0xffffff7400a07947 */ /* 0x000fea000383ffff */
.L_x_881:
[----:B--2---:R2:W3:Y:S02]  /*9ce0*/  SYNCS.PHASECHK.TRANS64.TRYWAIT P0, [R18+URZ+0x26800], R5 ;  /* 0x02680005120075a7 */ /* 0x0044e4000800017f */
[----:B---3--:R-:W-:Y:S05]  /*9cf0*/  @!P0 NANOSLEEP.SYNCS 0x989680 ;  /* 0x009896800000895d */ /* 0x008fea0003900000 */
[----:B------:R-:W3:Y:S02]  /*9d00*/  @!P0 SYNCS.PHASECHK.TRANS64 P0, [R18+URZ+0x26800], R5 ;  /* 0x02680005120085a7 */ /* 0x000ee4000800007f */
[----:B---3--:R-:W-:Y:S05]  /*9d10*/  @!P0 BRA `(.L_x_881) ;  /* 0xfffffffc00f08947 */ /* 0x008fea000383ffff */
[----:B------:R-:W-:Y:S05]  /*9d20*/  BRA `(.L_x_880) ;  /* 0xffffff7400c47947 */ /* 0x000fea000383ffff */
.L_x_886:
[----:B--2---:R-:W-:-:S04]  /*9d30*/  IMAD.U32 R5, RZ, RZ, UR10 ;  /* 0x0000000aff057e24 */ /* 0x004fc8000f8e00ff */
[----:B------:R2:W3:Y:S03]  /*9d40*/  SYNCS.PHASECHK.TRANS64.TRYWAIT P1, [R5+URZ+0x26810], R16 ;  /* 0x02681010050075a7 */ /* 0x0004e6000802017f */
[----:B---3--:R-:W-:Y:S05]  /*9d50*/  @!P1 NANOSLEEP.SYNCS 0x989680 ;  /* 0x009896800000995d */ /* 0x008fea0003900000 */
[----:B------:R-:W3:Y:S02]  /*9d60*/  @!P1 SYNCS.PHASECHK.TRANS64 P1, [R5+URZ+0x26810], R16 ;  /* 0x02681010050095a7 */ /* 0x000ee4000802007f */
[----:B---3--:R-:W-:Y:S05]  /*9d70*/  @!P1 BRA `(.L_x_886) ;  /* 0xfffffffc00ec9947 */ /* 0x008fea000383ffff */
[----:B------:R-:W-:Y:S05]  /*9d80*/  BRA `(.L_x_885) ;  /* 0xffffff8000287947 */ /* 0x000fea000383ffff */
.L_x_890:
[----:B------:R-:W-:-:S04]  /*9d90*/  IMAD.U32 R121, RZ, RZ, UR10 ;  /* 0x0000000aff797e24 */ /* 0x000fc8000f8e00ff */
[----:B------:R1:W1:Y:S03]  /*9da0*/  SYNCS.PHASECHK.TRANS64.TRYWAIT P1, [R121+URZ+0x26830], R16 ;  /* 0x02683010790075a7 */ /* 0x000266000802017f */
[----:B-1----:R-:W-:Y:S05]  /*9db0*/  @!P1 NANOSLEEP.SYNCS 0x989680 ;  /* 0x009896800000995d */ /* 0x002fea0003900000 */
[----:B------:R-:W1:Y:S02]  /*9dc0*/  @!P1 SYNCS.PHASECHK.TRANS64 P1, [R121+URZ+0x26830], R16 ;  /* 0x02683010790095a7 */ /* 0x000e64000802007f */
[----:B-1----:R-:W-:Y:S05]  /*9dd0*/  @!P1 BRA `(.L_x_890) ;  /* 0xfffffffc00ec9947 */ /* 0x002fea000383ffff */
[----:B------:R-:W-:Y:S05]  /*9de0*/  BRA `(.L_x_889) ;  /* 0xffffff8400347947 */ /* 0x000fea000383ffff */
.L_x_897:
[----:B------:R-:W-:Y:S01]  /*9df0*/  BSSY B0, `(.L_x_985) ;  /* 0x0000005000007945 */ /* 0x000fe20003800000 */
[----:B------:R-:W-:-:S07]  /*9e00*/  IMAD.MOV.U32 R15, RZ, RZ, -0x1 ;  /* 0xffffffffff0f7424 */ /* 0x000fce00078e00ff */
[----:B-1---5:R-:W-:Y:S05]  /*9e10*/  WARPSYNC.COLLECTIVE R15, `(.L_x_986) ;  /* 0x000000000f087348 */ /* 0x022fea0003c00000 */
[----:B------:R-:W-:Y:S01]  /*9e20*/  NOP ;  /* 0x0000000000007918 */ /* 0x000fe20000000000 */
[----:B-1---5:R-:W-:Y:S01]  /*9e30*/  ENDCOLLECTIVE ;  /* 0x000000000000791b */ /* 0x022fe20003800000 */
.L_x_986:
[----:B------:R-:W-:Y:S05]  /*9e40*/  BSYNC B0 ;  /* 0x0000000000007941 */ /* 0x000fea0003800000 */
.L_x_985:
[----:B------:R-:W-:Y:S05]  /*9e50*/  BRA `(.L_x_987) ;  /* 0xffffffb4007c7947 */ /* 0x000fea000383ffff */
.L_x_906:
[----:B------:R-:W-:Y:S01]  /*9e60*/  BSSY B0, `(.L_x_988) ;  /* 0x0000005000007945 */ /* 0x000fe20003800000 */
[----:B------:R-:W-:-:S07]  /*9e70*/  IMAD.MOV.U32 R15, RZ, RZ, -0x1 ;  /* 0xffffffffff0f7424 */ /* 0x000fce00078e00ff */
[----:B-12--5:R-:W-:Y:S05]  /*9e80*/  WARPSYNC.COLLECTIVE R15, `(.L_x_989) ;  /* 0x000000000f087348 */ /* 0x026fea0003c00000 */
[----:B------:R-:W-:Y:S01]  /*9e90*/  NOP ;  /* 0x0000000000007918 */ /* 0x000fe20000000000 */
[----:B-12--5:R-:W-:Y:S01]  /*9ea0*/  ENDCOLLECTIVE ;  /* 0x000000000000791b */ /* 0x026fe20003800000 */
.L_x_989:
[----:B------:R-:W-:Y:S05]  /*9eb0*/  BSYNC B0 ;  /* 0x0000000000007941 */ /* 0x000fea0003800000 */
.L_x_988:
[----:B------:R-:W-:Y:S05]  /*9ec0*/  BRA `(.L_x_990) ;  /* 0xffffffb800707947 */ /* 0x000fea000383ffff */
.L_x_919:
[----:B------:R-:W-:Y:S01]  /*9ed0*/  BSSY B0, `(.L_x_991) ;  /* 0x0000005000007945 */ /* 0x000fe20003800000 */
[----:B------:R-:W-:-:S07]  /*9ee0*/  IMAD.MOV.U32 R15, RZ, RZ, -0x1 ;  /* 0xffffffffff0f7424 */ /* 0x000fce00078e00ff */
[----:B------:R-:W-:Y:S05]  /*9ef0*/  WARPSYNC.COLLECTIVE R15, `(.L_x_992) ;  /* 0x000000000f087348 */ /* 0x000fea0003c00000 */
[----:B------:R-:W-:Y:S01]  /*9f00*/  NOP ;  /* 0x0000000000007918 */ /* 0x000fe20000000000 */
[----:B------:R-:W-:Y:S01]  /*9f10*/  ENDCOLLECTIVE ;  /* 0x000000000000791b */ /* 0x000fe20003800000 */
.L_x_992:
[----:B------:R-:W-:Y:S05]  /*9f20*/  BSYNC B0 ;  /* 0x0000000000007941 */ /* 0x000fea0003800000 */
.L_x_991:
[----:B------:R-:W-:Y:S05]  /*9f30*/  BRA `(.L_x_993) ;  /* 0xffffffc400707947 */ /* 0x000fea000383ffff */
.L_x_931:
[----:B------:R-:W-:Y:S01]  /*9f40*/  BSSY B0, `(.L_x_994) ;  /* 0x0000005000007945 */ /* 0x000fe20003800000 */
[----:B------:R-:W-:-:S07]  /*9f50*/  IMAD.MOV.U32 R15, RZ, RZ, -0x1 ;  /* 0xffffffffff0f7424 */ /* 0x000fce00078e00ff */
[----:B------:R-:W-:Y:S05]  /*9f60*/  WARPSYNC.COLLECTIVE R15, `(.L_x_995) ;  /* 0x000000000f087348 */ /* 0x000fea0003c00000 */
[----:B------:R-:W-:Y:S01]  /*9f70*/  NOP ;  /* 0x0000000000007918 */ /* 0x000fe20000000000 */
[----:B------:R-:W-:Y:S01]  /*9f80*/  ENDCOLLECTIVE ;  /* 0x000000000000791b */ /* 0x000fe20003800000 */
.L_x_995:
[----:B------:R-:W-:Y:S05]  /*9f90*/  BSYNC B0 ;  /* 0x0000000000007941 */ /* 0x000fea0003800000 */
.L_x_994:
[----:B------:R-:W-:Y:S05]  /*9fa0*/  BRA `(.L_x_996) ;  /* 0xffffffc800887947 */ /* 0x000fea000383ffff */
.L_x_944:
[----:B------:R-:W-:Y:S01]  /*9fb0*/  BSSY B0, `(.L_x_997) ;  /* 0x0000005000007945 */ /* 0x000fe20003800000 */
[----:B------:R-:W-:-:S07]  /*9fc0*/  IMAD.MOV.U32 R15, RZ, RZ, -0x1 ;  /* 0xffffffffff0f7424 */ /* 0x000fce00078e00ff */
[----:B------:R-:W-:Y:S05]  /*9fd0*/  WARPSYNC.COLLECTIVE R15, `(.L_x_998) ;  /* 0x000000000f087348 */ /* 0x000fea0003c00000 */
[----:B------:R-:W-:Y:S01]  /*9fe0*/  NOP ;  /* 0x0000000000007918 */ /* 0x000fe20000000000 */
[----:B------:R-:W-:Y:S01]  /*9ff0*/  ENDCOLLECTIVE ;  /* 0x000000000000791b */ /* 0x000fe20003800000 */
.L_x_998:
[----:B------:R-:W-:Y:S05]  /*a000*/  BSYNC B0 ;  /* 0x0000000000007941 */ /* 0x000fea0003800000 */
.L_x_997:
[----:B------:R-:W-:Y:S05]  /*a010*/  BRA `(.L_x_999) ;  /* 0xffffffcc00a47947 */ /* 0x000fea000383ffff */
.L_x_957:
[----:B-1----:R1:W2:Y:S02]  /*a020*/  SYNCS.PHASECHK.TRANS64.TRYWAIT P0, [R0+URZ+0x26820], R3 ;  /* 0x02682003000075a7 */ /* 0x0022a4000800017f */
[----:B--2---:R-:W-:Y:S05]  /*a030*/  @!P0 NANOSLEEP.SYNCS 0x989680 ;  /* 0x009896800000895d */ /* 0x004fea0003900000 */
[----:B------:R-:W2:Y:S02]  /*a040*/  @!P0 SYNCS.PHASECHK.TRANS64 P0, [R0+URZ+0x26820], R3 ;  /* 0x02682003000085a7 */ /* 0x000ea4000800007f */
[----:B--2---:R-:W-:Y:S05]  /*a050*/  @!P0 BRA `(.L_x_957) ;  /* 0xfffffffc00f08947 */ /* 0x004fea000383ffff */
[----:B------:R-:W-:Y:S05]  /*a060*/  BRA `(.L_x_1000) ;  /* 0xffffffd800ec7947 */ /* 0x000fea000383ffff */
.L_x_961:
[----:B-1----:R1:W2:Y:S02]  /*a070*/  SYNCS.PHASECHK.TRANS64.TRYWAIT P1, [R0+URZ+0x26840], R21 ;  /* 0x02684015000075a7 */ /* 0x0022a4000802017f */
[----:B--2---:R-:W-:Y:S05]  /*a080*/  @!P1 NANOSLEEP.SYNCS 0x989680 ;  /* 0x009896800000995d */ /* 0x004fea0003900000 */
[----:B------:R-:W2:Y:S02]  /*a090*/  @!P1 SYNCS.PHASECHK.TRANS64 P1, [R0+URZ+0x26840], R21 ;  /* 0x02684015000095a7 */ /* 0x000ea4000802007f */
[----:B--2---:R-:W-:Y:S05]  /*a0a0*/  @!P1 BRA `(.L_x_961) ;  /* 0xfffffffc00f09947 */ /* 0x004fea000383ffff */
[----:B------:R-:W-:Y:S05]  /*a0b0*/  BRA `(.L_x_1001) ;  /* 0xffffffe4000c7947 */ /* 0x000fea000383ffff */
.L_x_963:
[----:B--2---:R2:W3:Y:S02]  /*a0c0*/  SYNCS.PHASECHK.TRANS64.TRYWAIT P1, [R0+URZ+0x26828], R21 ;  /* 0x02682815000075a7 */ /* 0x0044e4000802017f */
[----:B---3--:R-:W-:Y:S05]  /*a0d0*/  @!P1 NANOSLEEP.SYNCS 0x989680 ;  /* 0x009896800000995d */ /* 0x008fea0003900000 */
[----:B------:R-:W3:Y:S02]  /*a0e0*/  @!P1 SYNCS.PHASECHK.TRANS64 P1, [R0+URZ+0x26828], R21 ;  /* 0x02682815000095a7 */ /* 0x000ee4000802007f */
[----:B---3--:R-:W-:Y:S05]  /*a0f0*/  @!P1 BRA `(.L_x_963) ;  /* 0xfffffffc00f09947 */ /* 0x008fea000383ffff */
[----:B------:R-:W-:Y:S05]  /*a100*/  BRA `(.L_x_1002) ;  /* 0xffffffe400bc7947 */ /* 0x000fea000383ffff */
.L_x_965:
[----:B---3--:R3:W4:Y:S02]  /*a110*/  SYNCS.PHASECHK.TRANS64.TRYWAIT P1, [R0+URZ+0x26848], R21 ;  /* 0x02684815000075a7 */ /* 0x008724000802017f */
[----:B----4-:R-:W-:Y:S05]  /*a120*/  @!P1 NANOSLEEP.SYNCS 0x989680 ;  /* 0x009896800000995d */ /* 0x010fea0003900000 */
[----:B------:R-:W4:Y:S02]  /*a130*/  @!P1 SYNCS.PHASECHK.TRANS64 P1, [R0+URZ+0x26848], R21 ;  /* 0x02684815000095a7 */ /* 0x000f24000802007f */
[----:B----4-:R-:W-:Y:S05]  /*a140*/  @!P1 BRA `(.L_x_965) ;  /* 0xfffffffc00f09947 */ /* 0x010fea000383ffff */
[----:B------:R-:W-:Y:S05]  /*a150*/  BRA `(.L_x_1003) ;  /* 0xffffffe800507947 */ /* 0x000fea000383ffff */
.L_x_967:
[----:B------:R-:W-:-:S07]  /*a160*/  SHF.L.U32 R5, R9, 0x1f, RZ ;  /* 0x0000001f09057819 */ /* 0x000fce00000006ff */
.L_x_1004:
[----:B-1----:R1:W2:Y:S02]  /*a170*/  SYNCS.PHASECHK.TRANS64.TRYWAIT P1, [R0+URZ+0x26820], R5 ;  /* 0x02682005000075a7 */ /* 0x0022a4000802017f */
[----:B--2---:R-:W-:Y:S05]  /*a180*/  @!P1 NANOSLEEP.SYNCS 0x989680 ;  /* 0x009896800000995d */ /* 0x004fea0003900000 */
[----:B------:R-:W2:Y:S02]  /*a190*/  @!P1 SYNCS.PHASECHK.TRANS64 P1, [R0+URZ+0x26820], R5 ;  /* 0x02682005000095a7 */ /* 0x000ea4000802007f */
[----:B--2---:R-:W-:Y:S05]  /*a1a0*/  @!P1 BRA `(.L_x_1004) ;  /* 0xfffffffc00f09947 */ /* 0x004fea000383ffff */
[----:B------:R-:W-:Y:S05]  /*a1b0*/  BRA `(.L_x_1005) ;  /* 0xffffffe800f47947 */ /* 0x000fea000383ffff */
.L_x_970:
[----:B-1----:R1:W2:Y:S02]  /*a1c0*/  SYNCS.PHASECHK.TRANS64.TRYWAIT P1, [R0+URZ+0x26840], R7 ;  /* 0x02684007000075a7 */ /* 0x0022a4000802017f */
[----:B--2---:R-:W-:Y:S05]  /*a1d0*/  @!P1 NANOSLEEP.SYNCS 0x989680 ;  /* 0x009896800000995d */ /* 0x004fea0003900000 */
[----:B------:R-:W2:Y:S02]  /*a1e0*/  @!P1 SYNCS.PHASECHK.TRANS64 P1, [R0+URZ+0x26840], R7 ;  /* 0x02684007000095a7 */ /* 0x000ea4000802007f */
[----:B--2---:R-:W-:Y:S05]  /*a1f0*/  @!P1 BRA `(.L_x_970) ;  /* 0xfffffffc00f09947 */ /* 0x004fea000383ffff */
[----:B------:R-:W-:Y:S05]  /*a200*/  BRA `(.L_x_1006) ;  /* 0xffffffec00a07947 */ /* 0x000fea000383ffff */
.L_x_972:
[----:B--2---:R2:W3:Y:S02]  /*a210*/  SYNCS.PHASECHK.TRANS64.TRYWAIT P1, [R0+URZ+0x26828], R7 ;  /* 0x02682807000075a7 */ /* 0x0044e4000802017f */
[----:B---3--:R-:W-:Y:S05]  /*a220*/  @!P1 NANOSLEEP.SYNCS 0x989680 ;  /* 0x009896800000995d */ /* 0x008fea0003900000 */
[----:B------:R-:W3:Y:S02]  /*a230*/  @!P1 SYNCS.PHASECHK.TRANS64 P1, [R0+URZ+0x26828], R7 ;  /* 0x02682807000095a7 */ /* 0x000ee4000802007f */
[----:B---3--:R-:W-:Y:S05]  /*a240*/  @!P1 BRA `(.L_x_972) ;  /* 0xfffffffc00f09947 */ /* 0x008fea000383ffff */
[----:B------:R-:W-:Y:S05]  /*a250*/  BRA `(.L_x_1007) ;  /* 0xfffffff000487947 */ /* 0x000fea000383ffff */
.L_x_974:
[----:B---3--:R3:W4:Y:S02]  /*a260*/  SYNCS.PHASECHK.TRANS64.TRYWAIT P0, [R3+URZ+0x26840], R2 ;  /* 0x02684002030075a7 */ /* 0x008724000800017f */
[----:B----4-:R-:W-:Y:S05]  /*a270*/  @!P0 NANOSLEEP.SYNCS 0x989680 ;  /* 0x009896800000895d */ /* 0x010fea0003900000 */
[----:B------:R-:W4:Y:S02]  /*a280*/  @!P0 SYNCS.PHASECHK.TRANS64 P0, [R3+URZ+0x26840], R2 ;  /* 0x02684002030085a7 */ /* 0x000f24000800007f */
[----:B----4-:R-:W-:Y:S05]  /*a290*/  @!P0 BRA `(.L_x_974) ;  /* 0xfffffffc00f08947 */ /* 0x010fea000383ffff */
[----:B------:R-:W-:Y:S05]  /*a2a0*/  BRA `(.L_x_1008) ;  /* 0xfffffff000f07947 */ /* 0x000fea000383ffff */
.L_x_976:
[----:B------:R-:W-:Y:S01]  /*a2b0*/  BSSY B0, `(.L_x_1009) ;  /* 0x0000006000007945 */ /* 0x000fe20003800000 */
[----:B------:R-:W-:-:S07]  /*a2c0*/  IMAD.MOV.U32 R15, RZ, RZ, -0x1 ;  /* 0xffffffffff0f7424 */ /* 0x000fce00078e00ff */
[----:B--2---:R-:W-:Y:S05]  /*a2d0*/  WARPSYNC.COLLECTIVE R15, `(.L_x_1010) ;  /* 0x000000000f0c7348 */ /* 0x004fea0003c00000 */
[----:B------:R-:W-:Y:S02]  /*a2e0*/  ELECT P6, UR62, PT ;  /* 0x00000000003e782f */ /* 0x000fe400038c0000 */
[----:B------:R-:W-:Y:S01]  /*a2f0*/  MOV R14, UR62 ;  /* 0x0000003e000e7c02 */ /* 0x000fe20008000f00 */
[----:B--2---:R-:W-:Y:S10]  /*a300*/  ENDCOLLECTIVE ;  /* 0x000000000000791b */ /* 0x004ff40003800000 */
.L_x_1010:
[----:B------:R-:W-:Y:S05]  /*a310*/  BSYNC B0 ;  /* 0x0000000000007941 */ /* 0x000fea0003800000 */
.L_x_1009:
[----:B------:R-:W-:Y:S01]  /*a320*/  PLOP3.LUT P0, PT, P6, PT, PT, 0x80, 0x0 ;  /* 0x000000000000781c */ /* 0x000fe2000370f070 */
[----:B------:R-:W-:-:S12]  /*a330*/  BRA `(.L_x_1011) ;  /* 0xfffffff400b87947 */ /* 0x000fd8000383ffff */
.L_x_978:
[----:B-1----:R1:W3:Y:S02]  /*a340*/  SYNCS.PHASECHK.TRANS64.TRYWAIT P1, [R6+URZ], R5 ;  /* 0x00000005060075a7 */ /* 0x0022e4000802017f */
[----:B---3--:R-:W-:Y:S05]  /*a350*/  @!P1 NANOSLEEP.SYNCS 0x989680 ;  /* 0x009896800000995d */ /* 0x008fea0003900000 */
[----:B------:R-:W3:Y:S02]  /*a360*/  @!P1 SYNCS.PHASECHK.TRANS64 P1, [R6+URZ], R5 ;  /* 0x00000005060095a7 */ /* 0x000ee4000802007f */
[----:B---3--:R-:W-:Y:S05]  /*a370*/  @!P1 BRA `(.L_x_978) ;  /* 0xfffffffc00f09947 */ /* 0x008fea000383ffff */
[----:B------:R-:W-:Y:S05]  /*a380*/  BRA `(.L_x_1012) ;  /* 0xfffffff400f87947 */ /* 0x000fea000383ffff */
.L_x_979:
[----:B---3--:R3:W4:Y:S02]  /*a390*/  SYNCS.PHASECHK.TRANS64.TRYWAIT P1, [R3+URZ], R2 ;  /* 0x00000002030075a7 */ /* 0x008724000802017f */
[----:B----4-:R-:W-:Y:S05]  /*a3a0*/  @!P1 NANOSLEEP.SYNCS 0x989680 ;  /* 0x009896800000995d */ /* 0x010fea0003900000 */
[----:B------:R-:W4:Y:S02]  /*a3b0*/  @!P1 SYNCS.PHASECHK.TRANS64 P1, [R3+URZ], R2 ;  /* 0x00000002030095a7 */ /* 0x000f24000802007f */
[----:B----4-:R-:W-:Y:S05]  /*a3c0*/  @!P1 BRA `(.L_x_979) ;  /* 0xfffffffc00f09947 */ /* 0x010fea000383ffff */
[----:B------:R-:W-:Y:S05]  /*a3d0*/  BRA `(.L_x_1013) ;  /* 0xfffffff400ec7947 */ /* 0x000fea000383ffff */
.L_x_981:
[----:B---3--:R3:W4:Y:S02]  /*a3e0*/  SYNCS.PHASECHK.TRANS64.TRYWAIT P0, [R0+URZ], R5 ;  /* 0x00000005000075a7 */ /* 0x008724000800017f */
[----:B----4-:R-:W-:Y:S05]  /*a3f0*/  @!P0 NANOSLEEP.SYNCS 0x989680 ;  /* 0x009896800000895d */ /* 0x010fea0003900000 */
[----:B------:R-:W4:Y:S02]  /*a400*/  @!P0 SYNCS.PHASECHK.TRANS64 P0, [R0+URZ], R5 ;  /* 0x00000005000085a7 */ /* 0x000f24000800007f */
[----:B----4-:R-:W-:Y:S05]  /*a410*/  @!P0 BRA `(.L_x_981) ;  /* 0xfffffffc00f08947 */ /* 0x010fea000383ffff */
[----:B------:R-:W-:Y:S05]  /*a420*/  BRA `(.L_x_1014) ;  /* 0xfffffff400f07947 */ /* 0x000fea000383ffff */
.L_x_1015:
        /* <DEDUP_REMOVED lines=13> */
.L_x_6560:


//--------------------- .text._ZN7cutlass13device_kernelIN5flash11enable_sm90INS1_16FlashAttnBwdSm90INS1_25CollectiveMainloopBwdSm90ILi2ELi2ELi2EN4cute5tupleIJNS5_1CILi1EEES8_S8_EEENS6_IJNS7_ILi64EEENS7_ILi128EEENS7_ILi96EEEEEENS_6half_tEfNS_4arch4Sm90ELb0ELb1ELb1ELb0ELb0ELb1ELb0ELb0ELi2ELi1ELi2ELi1ELb1EEENS1_21CollectiveEpilogueBwdISD_SE_SG_Li256ELb0ELb0ELi1EEENS1_19SingleTileSchedulerILb0ELb0ELb0ELi128EEEEEEEEEvNT_6ParamsE --------------------------
	.section	.text._ZN7cutlass13device_kernelIN5flash11enable_sm90INS1_16FlashAttnBwdSm90INS1_25CollectiveMainloopBwdSm90ILi2ELi2ELi2EN4cute5tupleIJNS5_1CILi1EEES8_S8_EEENS6_IJNS7_ILi64EEENS7_ILi128EEENS7_ILi96EEEEEENS_6half_tEfNS_4arch4Sm90ELb0ELb1ELb1ELb0ELb0ELb1ELb0ELb0ELi2ELi1ELi2ELi1ELb1EEENS1_21CollectiveEpilogueBwdISD_SE_SG_Li256ELb0ELb0ELi1EEENS1_19SingleTileSchedulerILb0ELb0ELb0ELi128EEEEEEEEEvNT_6ParamsE,"ax",@progbits
	.align	128
.text._ZN7cutlass13device_kernelIN5flash11enable_sm90INS1_16FlashAttnBwdSm90INS1_25CollectiveMainloopBwdSm90ILi2ELi2ELi2EN4cute5tupleIJNS5_1CILi1EEES8_S8_EEENS6_IJNS7_ILi64EEENS7_ILi128EEENS7_ILi96EEEEEENS_6half_tEfNS_4arch4Sm90ELb0ELb1ELb1ELb0ELb0ELb1ELb0ELb0ELi2ELi1ELi2ELi1ELb1EEENS1_21CollectiveEpilogueBwdISD_SE_SG_Li256ELb0ELb0ELi1EEENS1_19SingleTileSchedulerILb0ELb0ELb0ELi128EEEEEEEEEvNT_6ParamsE:
        .type           _ZN7cutlass13device_kernelIN5flash11enable_sm90INS1_16FlashAttnBwdSm90INS1_25CollectiveMainloopBwdSm90ILi2ELi2ELi2EN4cute5tupleIJNS5_1CILi1EEES8_S8_EEENS6_IJNS7_ILi64EEENS7_ILi128EEENS7_ILi96EEEEEENS_6half_tEfNS_4arch4Sm90ELb0ELb1ELb1ELb0ELb0ELb1ELb0ELb0ELi2ELi1ELi2ELi1ELb1EEENS1_21CollectiveEpilogueBwdISD_SE_SG_Li256ELb0ELb0ELi1EEENS1_19SingleTileSchedulerILb0ELb0ELb0ELi128EEEEEEEEEvNT_6ParamsE,@function
        .size           _ZN7cutlass13device_kernelIN5flash11enable_sm90INS1_16FlashAttnBwdSm90INS1_25CollectiveMainloopBwdSm90ILi2ELi2ELi2EN4cute5tupleIJNS5_1CILi1EEES8_S8_EEENS6_IJNS7_ILi64EEENS7_ILi128EEENS7_ILi96EEEEEENS_6half_tEfNS_4arch4Sm90ELb0ELb1ELb1ELb0ELb0ELb1ELb0ELb0ELi2ELi1ELi2ELi1ELb1EEENS1_21CollectiveEpilogueBwdISD_SE_SG_Li256ELb0ELb0ELi1EEENS1_19SingleTileSchedulerILb0ELb0ELb0ELi128EEEEEEEEEvNT_6ParamsE,(.L_x_6561 - _ZN7cutlass13device_kernelIN5flash11enable_sm90INS1_16FlashAttnBwdSm90INS1_25CollectiveMainloopBwdSm90ILi2ELi2ELi2EN4cute5tupleIJNS5_1CILi1EEES8_S8_EEENS6_IJNS7_ILi64EEENS7_ILi128EEENS7_ILi96EEEEEENS_6half_tEfNS_4arch4Sm90ELb0ELb1ELb1ELb0ELb0ELb1ELb0ELb0ELi2ELi1ELi2ELi1ELb1EEENS1_21CollectiveEpilogueBwdISD_SE_SG_Li256ELb0ELb0ELi1EEENS1_19SingleTileSchedulerILb0ELb0ELb0ELi128EEEEEEEEEvNT_6ParamsE)
        .other          _ZN7cutlass13device_kernelIN5flash11enable_sm90INS1_16FlashAttnBwdSm90INS1_25CollectiveMainloopBwdSm90ILi2ELi2ELi2EN4cute5tupleIJNS5_1CILi1EEES8_S8_EEENS6_IJNS7_ILi64EEENS7_ILi128EEENS7_ILi96EEEEEENS_6half_tEfNS_4arch4Sm90ELb0ELb1ELb1ELb0ELb0ELb1ELb0ELb0ELi2ELi1ELi2ELi1ELb1EEENS1_21CollectiveEpilogueBwdISD_SE_SG_Li256ELb0ELb0ELi1EEENS1_19SingleTileSchedulerILb0ELb0ELb0ELi128EEEEEEEEEvNT_6ParamsE,@"STO_CUDA_ENTRY STV_DEFAULT"
_ZN7cutlass13device_kernelIN5flash11enable_sm90INS1_16FlashAttnBwdSm90INS1_25CollectiveMainloopBwdSm90ILi2ELi2ELi2EN4cute5tupleIJNS5_1CILi1EEES8_S8_EEENS6_IJNS7_ILi64EEENS7_ILi128EEENS7_ILi96EEEEEENS_6half_tEfNS_4arch4Sm90ELb0ELb1ELb1ELb0ELb0ELb1ELb0ELb0ELi2ELi1ELi2ELi1ELb1EEENS1_21CollectiveEpilogueBwdISD_SE_SG_Li256ELb0ELb0ELi1EEENS1_19SingleTileSchedulerILb0ELb0ELb0ELi128EEEEEEEEEvNT_6ParamsE:
[----:B------:R-:W1:Y:S02]  /*0000*/  LDC R1, c[0x0][0x28] ;  /* 0x00000a00ff017b82 */ /* 0x000e640000000800 */
[----:B-1----:R-:W-:Y:S01]  /*0010*/  VIADD R1, R1, 0xfffffff8 ;  /* 0xfffffff801017836 */ /* 0x002fe20000000000 */
[----:B------:R-:W1:Y:S01]  /*0020*/  S2R R3, SR_TID.X ;  /* 0x0000000000037919 */ /* 0x000e620000002100 */
[----:B------:R-:W-:Y:S01]  /*0030*/  ELECT P0, URZ, PT ;  /* 0x00000000003f782f */ /* 0x000fe20003800000 */
[----:B------:R-:W-:Y:S01]  /*0040*/  BSSY B0, `(.L_x_1016) ;  /* 0x000001a000007945 */ /* 0x000fe20003800000 */
[--C-:B-1----:R-:W-:Y:S02]  /*0050*/  SHF.R.U32.HI R0, RZ, 0x5, R3.reuse ;  /* 0x00000005ff007819 */ /* 0x102fe40000011603 */
[----:B------:R-:W-:-:S03]  /*0060*/  SHF.R.U32.HI R3, RZ, 0x7, R3 ;  /* 0x00000007ff037819 */ /* 0x000fc60000011603 */
[----:B------:R-:W1:Y:S02]  /*0070*/  SHFL.IDX PT, R2, R0, RZ, 0x1f ;  /* 0x00001fff00027589 */ /* 0x000e6400000e0000 */
[----:B-1----:R-:W-:-:S13]  /*0080*/  ISETP.EQ.AND P0, PT, R2, RZ, P0 ;  /* 0x000000ff0200720c */ /* 0x002fda0000702270 */
[----:B------:R-:W-:Y:S05]  /*0090*/  @!P0 BRA `(.L_x_1017) ;  /* 0x0000000000508947 */ /* 0x000fea0003800000 */
        /* <DEDUP_REMOVED lines=20> */
.L_x_1017:
[----:B------:R-:W-:Y:S05]  /*01e0*/  BSYNC B0 ;  /* 0x0000000000007941 */ /* 0x000fea0003800000 */
.L_x_1016:
        /* <DEDUP_REMOVED lines=37> */
.L_x_1018:
        /* <DEDUP_REMOVED lines=22> */
.L_x_1019:
[----:B------:R-:W-:Y:S01]  /*05a0*/  PLOP3.LUT P0, PT, PT, PT, UP0, 0x80, 0x0 ;  /* 0x000000000000781c */ /* 0x000fe20003f0f008 */
[----:B------:R-:W-:Y:S01]  /*05b0*/  NOP ;  /* 0x0000000000007918 */ /* 0x000fe20000000000 */
[----:B-12-4-:R-:W-:Y:S11]  /*05c0*/  BAR.SYNC.DEFER_BLOCKING 0x0 ;  /* 0x0000000000007b1d */ /* 0x016ff60000010000 */
[----:B------:R-:W-:Y:S05]  /*05d0*/  @!P0 BRA `(.L_x_1020) ;  /* 0x0000006000048947 */ /* 0x000fea0003800000 */
.L_x_1021:
[----:B------:R-:W-:-:S08]  /*05e0*/  NOP ;  /* 0x0000000000007918 */ /* 0x000fd00000000000 */
[----:B------:R-:W1:Y:S02]  /*05f0*/  USETMAXREG.TRY_ALLOC.CTAPOOL UP0, 0xf0 ;  /* 0x000000f0000079c8 */ /* 0x000e640008000600 */
[----:B-1----:R-:W-:-:S13]  /*0600*/  PLOP3.LUT P0, PT, PT, PT, UP0, 0x80, 0x0 ;  /* 0x000000000000781c */ /* 0x002fda0003f0f008 */
[----:B------:R-:W-:Y:S05]  /*0610*/  @!P0 BRA `(.L_x_1021) ;  /* 0xfffffffc00f08947 */ /* 0x000fea000383ffff */
[----:B------:R-:W-:Y:S01]  /*0620*/  LOP3.LUT R0, R0, 0x3, RZ, 0xc0, !PT ;  /* 0x0000000300007812 */ /* 0x000fe200078ec0ff */
[----:B------:R-:W1:Y:S01]  /*0630*/  S2R R2, SR_TID.X ;  /* 0x0000000000027919 */ /* 0x000e620000002100 */
[----:B------:R-:W2:Y:S04]  /*0640*/  S2UR UR4, SR_CTAID.Z ;  /* 0x00000000000479c3 */ /* 0x000ea80000002700 */
[----:B------:R-:W3:Y:S02]  /*0650*/  SHFL.IDX PT, R0, R0, RZ, 0x1f ;  /* 0x00001fff00007589 */ /* 0x000ee400000e0000 */
[----:B---3--:R-:W-:Y:S02]  /*0660*/  ISETP.NE.AND P0, PT, R0, RZ, PT ;  /* 0x000000ff0000720c */ /* 0x008fe40003f05270 */
[----:B-1----:R-:W-:-:S11]  /*0670*/  SHF.R.U32.HI R2, RZ, 0x7, R2 ;  /* 0x00000007ff027819 */ /* 0x002fd60000011602 */
[----:B------:R-:W-:-:S05]  /*0680*/  @!P0 VIADD R2, R2, 0x9 ;  /* 0x0000000902028836 */ /* 0x000fca0000000000 */
[----:B------:R1:W-:Y:S06]  /*0690*/  @!P0 BAR.ARV R2, 0xa0 ;  /* 0x000280020000851d */ /* 0x0003ec0000002000 */
[----:B--2---:R-:W-:-:S13]  /*06a0*/  ISETP.LE.AND P0, PT, RZ, UR4, PT ;  /* 0x00000004ff007c0c */ /* 0x004fda000bf03270 */
[----:B-1----:R-:W-:Y:S05]  /*06b0*/  @!P0 EXIT ;  /* 0x000000000000894d */ /* 0x002fea0003800000 */
[----:B------:R-:W1:Y:S01]  /*06c0*/  S2UR UR39, SR_CTAID.X ;  /* 0x00000000002779c3 */ /* 0x000e620000002500 */
[----:B------:R-:W2:Y:S01]  /*06d0*/  S2R R3, SR_TID.X ;  /* 0x0000000000037919 */ /* 0x000ea20000002100 */
[----:B------:R-:W-:Y:S01]  /*06e0*/  ULDC UR7, c[0x0][0x280] ;  /* 0x0000a00000077ab9 */ /* 0x000fe20000000800 */
[----:B------:R-:W-:Y:S01]  /*06f0*/  ULDC UR6, c[0x0][0x290] ;  /* 0x0000a40000067ab9 */ /* 0x000fe20000000800 */
[----:B------:R-:W-:Y:S01]  /*0700*/  ULDC UR4, c[0x0][0x74c] ;  /* 0x0001d30000047ab9 */ /* 0x000fe20000000800 */
[----:B------:R-:W-:Y:S02]  /*0710*/  PLOP3.LUT P0, PT, PT, PT, PT, 0x80, 0x0 ;  /* 0x000000000000781c */ /* 0x000fe40003f0f070 */
        /* <DEDUP_REMOVED lines=18> */
[----:B-1----:R-:W-:Y:S02]  /*0840*/  ULEA UR5, UR39, UR7, 0x7 ;  /* 0x0000000727057291 */ /* 0x002fe4000f8e383f */
[----:B------:R-:W-:Y:S02]  /*0850*/  ISETP.LE.AND P1, PT, RZ, UR39, PT ;  /* 0x00000027ff007c0c */ /* 0x000fe4000bf23270 */
[----:B------:R-:W-:Y:S02]  /*0860*/  CS2R R34, SRZ ;  /* 0x0000000000227805 */ /* 0x000fe4000001ff00 */
[----:B------:R-:W-:Y:S01]  /*0870*/  CS2R R32, SRZ ;  /* 0x0000000000207805 */ /* 0x000fe2000001ff00 */
[----:B------:R-:W-:Y:S01]  /*0880*/  UIADD3 UR4, -UR4, UR5, -UR6 ;  /* 0x0000000504047290 */ /* 0x000fe2000fffe906 */
[----:B------:R-:W-:-:S02]  /*0890*/  CS2R R30, SRZ ;  /* 0x00000000001e7805 */ /* 0x000fc4000001ff00 */
[----:B------:R-:W-:Y:S02]  /*08a0*/  CS2R R28, SRZ ;  /* 0x00000000001c7805 */ /* 0x000fe4000001ff00 */
[----:B------:R-:W-:Y:S01]  /*08b0*/  CS2R R26, SRZ ;  /* 0x00000000001a7805 */ /* 0x000fe2000001ff00 */
[----:B------:R-:W-:Y:S01]  /*08c0*/  USHF.R.S32.HI UR5, URZ, 0x1f, UR4 ;  /* 0x0000001f3f057899 */ /* 0x000fe20008011404 */
[----:B--2---:R-:W-:Y:S01]  /*08d0*/  VIADD R18, R3, 0xffffff80 ;  /* 0xffffff8003127836 */ /* 0x004fe20000000000 */
[----:B------:R-:W-:Y:S02]  /*08e0*/  CS2R R24, SRZ ;  /* 0x0000000000187805 */ /* 0x000fe4000001ff00 */
[----:B------:R-:W-:Y:S01]  /*08f0*/  CS2R R118, SRZ ;  /* 0x0000000000767805 */ /* 0x000fe2000001ff00 */
[----:B------:R-:W-:Y:S01]  /*0900*/  ULEA.HI UR5, UR5, UR4, URZ, 0x6 ;  /* 0x0000000405057291 */ /* 0x000fe2000f8f303f */
[----:B------:R-:W-:Y:S01]  /*0910*/  CS2R R116, SRZ ;  /* 0x0000000000747805 */ /* 0x000fe2000001ff00 */
[----:B------:R-:W-:Y:S01]  /*0920*/  UIADD3 UR4, UR7, 0x3f, URZ ;  /* 0x0000003f07047890 */ /* 0x000fe2000fffe03f */
[----:B------:R-:W-:Y:S01]  /*0930*/  CS2R R114, SRZ ;  /* 0x0000000000727805 */ /* 0x000fe2000001ff00 */
[----:B------:R-:W-:Y:S01]  /*0940*/  USHF.R.S32.HI UR6, URZ, 0x6, UR5 ;  /* 0x000000063f067899 */ /* 0x000fe20008011405 */
[----:B------:R-:W-:Y:S01]  /*0950*/  CS2R R112, SRZ ;  /* 0x0000000000707805 */ /* 0x000fe2000001ff00 */
[----:B------:R-:W-:Y:S01]  /*0960*/  USHF.R.S32.HI UR5, URZ, 0x1f, UR4 ;  /* 0x0000001f3f057899 */ /* 0x000fe20008011404 */
[----:B------:R-:W-:Y:S01]  /*0970*/  CS2R R110, SRZ ;  /* 0x00000000006e7805 */ /* 0x000fe2000001ff00 */
[----:B------:R-:W-:Y:S01]  /*0980*/  UISETP.LT.AND UP0, UPT, URZ, UR6, UPT ;  /* 0x000000063f00728c */ /* 0x000fe2000bf01270 */
[----:B------:R-:W-:Y:S01]  /*0990*/  CS2R R108, SRZ ;  /* 0x00000000006c7805 */ /* 0x000fe2000001ff00 */
[----:B------:R-:W-:Y:S01]  /*09a0*/  ULEA.HI UR5, UR5, UR4, URZ, 0x6 ;  /* 0x0000000405057291 */ /* 0x000fe2000f8f303f */
[----:B------:R-:W-:Y:S01]  /*09b0*/  CS2R R106, SRZ ;  /* 0x00000000006a7805 */ /* 0x000fe2000001ff00 */
[----:B------:R-:W-:Y:S01]  /*09c0*/  USEL UR37, URZ, UR6, !UP0 ;  /* 0x000000063f257287 */ /* 0x000fe2000c000000 */
[----:B------:R-:W-:Y:S01]  /*09d0*/  CS2R R104, SRZ ;  /* 0x0000000000687805 */ /* 0x000fe2000001ff00 */
[----:B------:R-:W-:Y:S01]  /*09e0*/  USHF.R.S32.HI UR36, URZ, 0x6, UR5 ;  /* 0x000000063f247899 */ /* 0x000fe20008011405 */
        /* <DEDUP_REMOVED lines=10> */
[----:B------:R-:W-:Y:S01]  /*0a90*/  IMAD.MOV.U32 R83, RZ, RZ, RZ ;  /* 0x000000ffff537224 */ /* 0x000fe200078e00ff */
[----:B------:R-:W-:Y:S06]  /*0aa0*/  @!P1 BRA `(.L_x_1022) ;  /* 0x0000000000289947 */ /* 0x000fec0003800000 */
[----:B------:R-:W-:Y:S01]  /*0ab0*/  ULEA UR4, UR39, UR7, 0x7 ;  /* 0x0000000727047291 */ /* 0x000fe2000f8e383f */
[----:B------:R-:W-:-:S03]  /*0ac0*/  ULDC UR5, c[0x0][0x290] ;  /* 0x0000a40000057ab9 */ /* 0x000fc60000000800 */
[----:B------:R-:W-:-:S03]  /*0ad0*/  UIADD3 UR4, -UR5, 0xbf, UR4 ;  /* 0x000000bf05047890 */ /* 0x000fc6000fffe104 */
[----:B------:R-:W-:Y:S02]  /*0ae0*/  ULDC UR5, c[0x0][0x748] ;  /* 0x0001d20000057ab9 */ /* 0x000fe40000000800 */
[----:B------:R-:W-:-:S04]  /*0af0*/  UIADD3 UR4, UR4, UR5, URZ ;  /* 0x0000000504047290 */ /* 0x000fc8000fffe03f */
[----:B------:R-:W-:-:S04]  /*0b00*/  USHF.R.S32.HI UR5, URZ, 0x1f, UR4 ;  /* 0x0000001f3f057899 */ /* 0x000fc80008011404 */
[----:B------:R-:W-:-:S04]  /*0b10*/  ULEA.HI UR5, UR5, UR4, URZ, 0x6 ;  /* 0x0000000405057291 */ /* 0x000fc8000f8f303f */
[----:B------:R-:W-:-:S04]  /*0b20*/  USHF.R.S32.HI UR5, URZ, 0x6, UR5 ;  /* 0x000000063f057899 */ /* 0x000fc80008011405 */
[----:B------:R-:W-:-:S04]  /*0b30*/  UISETP.LT.AND UP0, UPT, UR36, UR5, UPT ;  /* 0x000000052400728c */ /* 0x000fc8000bf01270 */
[----:B------:R-:W-:-:S12]  /*0b40*/  USEL UR36, UR36, UR5, UP0 ;  /* 0x0000000524247287 */ /* 0x000fd80008000000 */
.L_x_1022:
[----:B------:R-:W-:Y:S01]  /*0b50*/  UISETP.GT.AND UP0, UPT, UR36, UR37, UPT ;  /* 0x000000252400728c */ /* 0x000fe2000bf04270 */
[----:B------:R-:W-:Y:S01]  /*0b60*/  IMAD.MOV.U32 R82, RZ, RZ, RZ ;  /* 0x000000ffff527224 */ /* 0x000fe200078e00ff */
[----:B------:R-:W-:Y:S02]  /*0b70*/  CS2R R80, SRZ ;  /* 0x0000000000507805 */ /* 0x000fe4000001ff00 */
[----:B------:R-:W-:Y:S02]  /*0b80*/  CS2R R78, SRZ ;  /* 0x00000000004e7805 */ /* 0x000fe4000001ff00 */
[----:B------:R-:W-:Y:S02]  /*0b90*/  CS2R R76, SRZ ;  /* 0x00000000004c7805 */ /* 0x000fe4000001ff00 */
[----:B------:R-:W-:Y:S02]  /*0ba0*/  CS2R R74, SRZ ;  /* 0x00000000004a7805 */ /* 0x000fe4000001ff00 */
[----:B------:R-:W-:-:S02]  /*0bb0*/  PLOP3.LUT P1, PT, PT, PT, UP0, 0x80, 0x0 ;  /* 0x000000000000781c */ /* 0x000fc40003f2f008 */
[----:B------:R-:W-:-:S11]  /*0bc0*/  CS2R R72, SRZ ;  /* 0x0000000000487805 */ /* 0x000fd6000001ff00 */
[----:B------:R-:W-:Y:S05]  /*0bd0*/  @!P1 BRA `(.L_x_1023) ;  /* 0x0000004000ec9947 */ /* 0x000fea0003800000 */
        /* <DEDUP_REMOVED lines=19> */
.L_x_1025:
        /* <DEDUP_REMOVED lines=15> */
.L_x_1024:
        /* <DEDUP_REMOVED lines=22> */
.L_x_1027:
        /* <DEDUP_REMOVED lines=15> */
.L_x_1026:
[----:B------:R-:W-:Y:S01]  /*1050*/  SHF.R.S32.HI R19, RZ, 0x1f, R18 ;  /* 0x0000001fff137819 */ /* 0x000fe20000011412 */
[----:B------:R-:W-:-:S03]  /*1060*/  UMOV UR4, 0xffffffff ;  /* 0xffffffff00047882 */ /* 0x000fc60000000000 */
[----:B------:R-:W-:-:S04]  /*1070*/  LEA.HI R0, R19, R18, RZ, 0x7 ;  /* 0x0000001213007211 */ /* 0x000fc800078f38ff */
[----:B------:R-:W-:Y:S01]  /*1080*/  SHF.R.S32.HI R17, RZ, 0x7, R0 ;  /* 0x00000007ff117819 */ /* 0x000fe20000011400 */
[----:B------:R-:W-:Y:S06]  /*1090*/  BRA.DIV UR4, `(.L_x_1028) ;  /* 0x0000008a04307947 */ /* 0x000fec000b800000 */
[----:B------:R1:W2:Y:S02]  /*10a0*/  SHFL.IDX PT, R14, R17, RZ, 0x1f ;  /* 0x00001fff110e7589 */ /* 0x0002a400000e0000 */
.L_x_1113:
        /* <DEDUP_REMOVED lines=10> */
[----:B------:R-:W-:-:S05]  /*1150*/  LOP3.LUT R5, R24, 0x7ffffffc, RZ, 0xc0, !PT ;  /* 0x7ffffffc18057812 */ /* 0x000fca00078ec0ff */
[----:B------:R-:W-:Y:S01]  /*1160*/  IMAD.IADD R2, R22, 0x1, -R5 ;  /* 0x0000000116027824 */ /* 0x000fe200078e0a05 */
[----:B---3--:R-:W-:Y:S06]  /*1170*/  @P0 BRA `(.L_x_1029) ;  /* 0x0000000000080947 */ /* 0x008fec0003800000 */
[----:B------:R-:W2:Y:S02]  /*1180*/  SYNCS.PHASECHK.TRANS64.TRYWAIT P0, [R237+URZ+0x26800], R4 ;  /* 0x02680004ed0075a7 */ /* 0x000ea4000800017f */
[----:B--2---:R-:W-:Y:S05]  /*1190*/  @!P0 BRA `(.L_x_1030) ;  /* 0x0000008800108947 */ /* 0x004fea0003800000 */
.L_x_1029:
[----:B------:R-:W-:Y:S02]  /*11a0*/  IMAD.IADD R16, R14, 0x1, -R3 ;  /* 0x000000010e107824 */ /* 0x000fe400078e0a03 */
[----:B------:R-:W-:Y:S01]  /*11b0*/  IMAD.SHL.U32 R2, R2, 0x2, RZ ;  /* 0x0000000202027824 */ /* 0x000fe200078e00ff */
[----:B------:R-:W-:Y:S06]  /*11c0*/  @!P1 BRA `(.L_x_1031) ;  /* 0x0000000000409947 */ /* 0x000fec0003800000 */
[----:B------:R-:W-:Y:S01]  /*11d0*/  MOV R0, 0x0 ;  /* 0x0000000000007802 */ /* 0x000fe20000000f00 */
[----:B------:R-:W-:Y:S01]  /*11e0*/  ULDC.64 UR4, c[0x4][0x88] ;  /* 0x0100220000047ab9 */ /* 0x000fe20000000a00 */
[----:B------:R-:W-:Y:S01]  /*11f0*/  ULDC.64 UR6, c[0x4][0x90] ;  /* 0x0100240000067ab9 */ /* 0x000fe20000000a00 */
[----:B--2---:R-:W-:Y:S01]  /*1200*/  IMAD.U32 R4, RZ, RZ, UR4 ;  /* 0x00000004ff047e24 */ /* 0x004fe2000f8e00ff */
[----:B------:R2:W3:Y:S01]  /*1210*/  LDC.64 R14, c[0x4][R0] ;  /* 0x01000000000e7b82 */ /* 0x0004e20000000a00 */
        /* <DEDUP_REMOVED lines=8> */
[----:B--2---:R-:W-:-:S07]  /*12a0*/  IMAD.MOV.U32 R13, RZ, RZ, RZ ;  /* 0x000000ffff0d7224 */ /* 0x004fce00078e00ff */
[----:B------:R-:W-:-:S07]  /*12b0*/  LEPC R20, `(.L_x_1031) ;  /* 0x000000001014794e */ /* 0x000fce0000000000 */
[----:B-1-3--:R-:W-:Y:S05]  /*12c0*/  CALL.ABS.NOINC R14 ;  /* 0x000000000e007343 */ /* 0x00afea0003c00000 */
.L_x_1031:
[----:B------:R-:W-:Y:S01]  /*12d0*/  LEA.HI R0, R19, R18, RZ, 0x4 ;  /* 0x0000001213007211 */ /* 0x000fe200078f20ff */
[----:B------:R-:W-:Y:S05]  /*12e0*/  WARPSYNC.ALL ;  /* 0x0000000000007948 */ /* 0x000fea0003800000 */
[----:B------:R-:W-:-:S05]  /*12f0*/  LOP3.LUT R3, R0, 0xfffffff0, RZ, 0xc0, !PT ;  /* 0xfffffff000037812 */ /* 0x000fca00078ec0ff */
[----:B------:R-:W-:Y:S01]  /*1300*/  IMAD.IADD R5, R18, 0x1, -R3 ;  /* 0x0000000112057824 */ /* 0x000fe200078e0a03 */
[----:B------:R-:W-:-:S04]  /*1310*/  SHF.R.S32.HI R3, RZ, 0x4, R0 ;  /* 0x00000004ff037819 */ /* 0x000fc80000011400 */
[----:B------:R-:W-:Y:S02]  /*1320*/  LEA.HI R6, R5, R5, RZ, 0x1 ;  /* 0x0000000505067211 */ /* 0x000fe400078f08ff */
[----:B------:R-:W-:Y:S02]  /*1330*/  LEA.HI R0, R0, R3, RZ, 0x1 ;  /* 0x0000000300007211 */ /* 0x000fe400078f08ff */
[--C-:B------:R-:W-:Y:S02]  /*1340*/  SHF.R.S32.HI R7, RZ, 0x1, R6.reuse ;  /* 0x00000001ff077819 */ /* 0x100fe40000011406 */
[----:B--2---:R-:W-:Y:S02]  /*1350*/  SHF.R.S32.HI R4, RZ, 0x1f, R6 ;  /* 0x0000001fff047819 */ /* 0x004fe40000011406 */
        /* <DEDUP_REMOVED lines=26> */
[--C-:B------:R-:W-:Y:S01]  /*1500*/  SHF.R.S32.HI R3, RZ, 0x2, R24.reuse ;  /* 0x00000002ff037819 */ /* 0x100fe20000011418 */
[----:B------:R-:W-:Y:S01]  /*1510*/  IMAD.SHL.U32 R7, R7, 0x10, RZ ;  /* 0x0000001007077824 */ /* 0x000fe200078e00ff */
[----:B------:R-:W-:Y:S02]  /*1520*/  SHF.R.S32.HI R24, RZ, 0x1f, R24 ;  /* 0x0000001fff187819 */ /* 0x000fe40000011418 */
[----:B------:R-:W2:Y:S01]  /*1530*/  LDSM.16.M88.4 R160, [R6+0x6000] ;  /* 0x0060000006a0783b */ /* 0x000ea20000000200 */
[----:B------:R-:W-:Y:S01]  /*1540*/  LEA.HI R18, R19, R18, RZ, 0x3 ;  /* 0x0000001213127211 */ /* 0x000fe200078f18ff */
[----:B------:R-:W-:Y:S01]  /*1550*/  IMAD R4, R17, 0x8, R4 ;  /* 0x0000000811047824 */ /* 0x000fe200078e0204 */
[----:B------:R-:W-:Y:S01]  /*1560*/  LEA.HI R24, R24, R3, RZ, 0x3 ;  /* 0x0000000318187211 */ /* 0x000fe200078f18ff */
[----:B------:R-:W3:Y:S01]  /*1570*/  LDSM.16.M88.4 R164, [R6+0x8000] ;  /* 0x0080000006a4783b */ /* 0x000ee20000000200 */
[----:B------:R-:W-:Y:S01]  /*1580*/  LOP3.LUT R7, R0, 0x30, R7, 0xf8, !PT ;  /* 0x0000003000077812 */ /* 0x000fe200078ef807 */
[----:B------:R-:W-:Y:S01]  /*1590*/  ULDC UR6, c[0x0][0x290] ;  /* 0x0000a40000067ab9 */ /* 0x000fe20000000800 */
[----:B------:R-:W-:Y:S01]  /*15a0*/  LOP3.LUT R24, R24, 0xfffffff8, RZ, 0xc0, !PT ;  /* 0xfffffff818187812 */ /* 0x000fe200078ec0ff */
[----:B------:R-:W4:Y:S01]  /*15b0*/  LDSM.16.M88.4 R168, [R6+0xa000] ;  /* 0x00a0000006a8783b */ /* 0x000f220000000200 */
[----:B------:R-:W-:Y:S01]  /*15c0*/  LOP3.LUT R7, R7, 0x8, R18, 0xf8, !PT ;  /* 0x0000000807077812 */ /* 0x000fe200078ef812 */
[----:B------:R-:W-:Y:S01]  /*15d0*/  UIMAD UR39, UR39, -0x80, UR6 ;  /* 0xffffff80272778a4 */ /* 0x000fe2000f8e0206 */
[----:B------:R-:W-:Y:S01]  /*15e0*/  SHF.R.U32.HI R8, RZ, 0x3, R0 ;  /* 0x00000003ff087819 */ /* 0x000fe20000011600 */
[----:B------:R-:W5:Y:S01]  /*15f0*/  S2R R5, SR_CTAID.X ;  /* 0x0000000000057919 */ /* 0x000f620000002500 */
[----:B------:R-:W-:Y:S01]  /*1600*/  IMAD.IADD R24, R3, 0x1, -R24 ;  /* 0x0000000103187824 */ /* 0x000fe200078e0a18 */
[----:B------:R-:W-:-:S02]  /*1610*/  LEA.HI R3, R17, R17, RZ, 0x1 ;  /* 0x0000001111037211 */ /* 0x000fc400078f08ff */
[----:B------:R-:W-:Y:S02]  /*1620*/  CS2R R70, SRZ ;  /* 0x0000000000467805 */ /* 0x000fe4000001ff00 */
[----:B------:R-:W-:Y:S02]  /*1630*/  LOP3.LUT R7, R7, R8, RZ, 0x3c, !PT ;  /* 0x0000000807077212 */ /* 0x000fe400078e3cff */
[----:B------:R-:W-:Y:S02]  /*1640*/  CS2R R68, SRZ ;  /* 0x0000000000447805 */ /* 0x000fe4000001ff00 */
[----:B------:R-:W-:Y:S02]  /*1650*/  LOP3.LUT R0, R3, 0x3fffffe, RZ, 0xc0, !PT ;  /* 0x03fffffe03007812 */ /* 0x000fe400078ec0ff */
[----:B------:R-:W-:Y:S02]  /*1660*/  CS2R R66, SRZ ;  /* 0x0000000000427805 */ /* 0x000fe4000001ff00 */
[----:B------:R-:W-:Y:S01]  /*1670*/  LEA.HI R23, R23, R22, RZ, 0x5 ;  /* 0x0000001617177211 */ /* 0x000fe200078f28ff */
[----:B------:R-:W-:Y:S01]  /*1680*/  IMAD.U32 R3, R4, 0x200, R7 ;  /* 0x0000020004037824 */ /* 0x000fe200078e0007 */
[----:B------:R-:W-:Y:S01]  /*1690*/  CS2R R64, SRZ ;  /* 0x0000000000407805 */ /* 0x000fe2000001ff00 */
[C---:B------:R-:W-:Y:S01]  /*16a0*/  IMAD.IADD R0, R17.reuse, 0x1, -R0 ;  /* 0x0000000111007824 */ /* 0x040fe200078e0a00 */
[----:B------:R-:W-:Y:S01]  /*16b0*/  SHF.R.S32.HI R23, RZ, 0x5, R23 ;  /* 0x00000005ff177819 */ /* 0x000fe20000011417 */
[----:B-1----:R-:W-:Y:S01]  /*16c0*/  IMAD R17, R17, 0x300, R22 ;  /* 0x0000030011117824 */ /* 0x002fe200078e0216 */
[----:B------:R1:W-:Y:S01]  /*16d0*/  STL [R1], R3 ;  /* 0x0000000301007387 */ /* 0x0003e20000100800 */
[----:B------:R-:W-:-:S02]  /*16e0*/  CS2R R62, SRZ ;  /* 0x00000000003e7805 */ /* 0x000fc4000001ff00 */
[----:B------:R-:W-:Y:S01]  /*16f0*/  CS2R R60, SRZ ;  /* 0x00000000003c7805 */ /* 0x000fe2000001ff00 */
[----:B------:R-:W-:Y:S01]  /*1700*/  IMAD R23, R23, 0x10, R24 ;  /* 0x0000001017177824 */ /* 0x000fe200078e0218 */
[----:B------:R-:W-:Y:S01]  /*1710*/  CS2R R58, SRZ ;  /* 0x00000000003a7805 */ /* 0x000fe2000001ff00 */
[----:B------:R-:W-:Y:S01]  /*1720*/  IMAD.SHL.U32 R4, R17, 0x4, RZ ;  /* 0x0000000411047824 */ /* 0x000fe200078e00ff */
[----:B------:R-:W-:Y:S01]  /*1730*/  CS2R R56, SRZ ;  /* 0x0000000000387805 */ /* 0x000fe2000001ff00 */
[----:B------:R-:W-:Y:S01]  /*1740*/  IMAD R0, R0, 0x40, R23 ;  /* 0x0000004000007824 */ /* 0x000fe200078e0217 */
[----:B------:R-:W-:Y:S02]  /*1750*/  CS2R R54, SRZ ;  /* 0x0000000000367805 */ /* 0x000fe4000001ff00 */
[----:B------:R-:W-:Y:S01]  /*1760*/  CS2R R52, SRZ ;  /* 0x0000000000347805 */ /* 0x000fe2000001ff00 */
[----:B-1----:R-:W-:Y:S01]  /*1770*/  IMAD.MOV.U32 R3, RZ, RZ, 0x20 ;  /* 0x00000020ff037424 */ /* 0x002fe200078e00ff */
[----:B------:R-:W-:-:S02]  /*1780*/  CS2R R50, SRZ ;  /* 0x0000000000327805 */ /* 0x000fc4000001ff00 */
[----:B------:R-:W-:Y:S02]  /*1790*/  CS2R R48, SRZ ;  /* 0x0000000000307805 */ /* 0x000fe4000001ff00 */
[----:B------:R-:W-:Y:S02]  /*17a0*/  CS2R R46, SRZ ;  /* 0x00000000002e7805 */ /* 0x000fe4000001ff00 */
[----:B------:R-:W-:Y:S02]  /*17b0*/  CS2R R44, SRZ ;  /* 0x00000000002c7805 */ /* 0x000fe4000001ff00 */
[----:B------:R-:W-:Y:S02]  /*17c0*/  SEL R3, R3, 0xffffffe0, !P0 ;  /* 0xffffffe003037807 */ /* 0x000fe40004000000 */
[----:B------:R-:W-:Y:S02]  /*17d0*/  CS2R R42, SRZ ;  /* 0x00000000002a7805 */ /* 0x000fe4000001ff00 */
[----:B------:R-:W-:-:S02]  /*17e0*/  CS2R R40, SRZ ;  /* 0x0000000000287805 */ /* 0x000fc4000001ff00 */
[----:B------:R-:W-:Y:S02]  /*17f0*/  CS2R R38, SRZ ;  /* 0x0000000000267805 */ /* 0x000fe4000001ff00 */
[----:B------:R-:W-:Y:S01]  /*1800*/  CS2R R36, SRZ ;  /* 0x0000000000247805 */ /* 0x000fe2000001ff00 */
[----:B------:R-:W-:Y:S01]  /*1810*/  IMAD.IADD R3, R6, 0x1, R3 ;  /* 0x0000000106037824 */ /* 0x000fe200078e0203 */
[----:B------:R-:W-:Y:S02]  /*1820*/  CS2R R34, SRZ ;  /* 0x0000000000227805 */ /* 0x000fe4000001ff00 */
[----:B------:R-:W-:Y:S02]  /*1830*/  CS2R R32, SRZ ;  /* 0x0000000000207805 */ /* 0x000fe4000001ff00 */
[----:B------:R-:W-:Y:S02]  /*1840*/  CS2R R30, SRZ ;  /* 0x00000000001e7805 */ /* 0x000fe4000001ff00 */
[----:B------:R-:W-:Y:S01]  /*1850*/  CS2R R28, SRZ ;  /* 0x00000000001c7805 */ /* 0x000fe2000001ff00 */
[----:B------:R-:W1:Y:S01]  /*1860*/  LDSM.16.M88.4 R172, [R3+0x6000] ;  /* 0x0060000003ac783b */ /* 0x000e620000000200 */
[----:B------:R-:W-:-:S02]  /*1870*/  CS2R R26, SRZ ;  /* 0x00000000001a7805 */ /* 0x000fc4000001ff00 */
[----:B------:R-:W-:Y:S02]  /*1880*/  CS2R R24, SRZ ;  /* 0x0000000000187805 */ /* 0x000fe4000001ff00 */
[----:B------:R-:W-:Y:S01]  /*1890*/  CS2R R118, SRZ ;  /* 0x0000000000767805 */ /* 0x000fe2000001ff00 */
[----:B------:R-:W1:Y:S01]  /*18a0*/  LDSM.16.M88.4 R176, [R3+0x8000] ;  /* 0x0080000003b0783b */ /* 0x000e620000000200 */
        /* <DEDUP_REMOVED lines=11> */
[----:B-----5:R-:W-:Y:S01]  /*1960*/  IMAD R3, R5, -0x80, -R0 ;  /* 0xffffff8005037824 */ /* 0x020fe200078e0a00 */
        /* <DEDUP_REMOVED lines=12> */
[----:B------:R-:W-:Y:S01]  /*1a30*/  CS2R R72, SRZ ;  /* 0x0000000000487805 */ /* 0x000fe2000001ff00 */
[----:B------:R-:W-:Y:S01]  /*1a40*/  IMAD R4, R4, 0x4, R237 ;  /* 0x0000000404047824 */ /* 0x000fe200078e02ed */
[----:B------:R-:W-:Y:S01]  /*1a50*/  IADD3 R0, -R0, UR39, RZ ;  /* 0x0000002700007c10 */ /* 0x000fe2000fffe1ff */
[----:B------:R-:W-:Y:S01]  /*1a60*/  ULOP3.LUT UR16, UR38, 0x1, URZ, 0xfc, !UPT ;  /* 0x0000000126107892 */ /* 0x000fe2000f8efc3f */
[----:B------:R-:W-:Y:S01]  /*1a70*/  UMOV UR4, URZ ;  /* 0x0000003f00047c82 */ /* 0x000fe20008000000 */
[----:B------:R-:W-:Y:S01]  /*1a80*/  UMOV UR5, URZ ;  /* 0x0000003f00057c82 */ /* 0x000fe20008000000 */
[----:B------:R-:W-:Y:S01]  /*1a90*/  ULDC UR17, c[0x0][0x280] ;  /* 0x0000a00000117ab9 */ /* 0x000fe20000000800 */
[----:B------:R-:W-:Y:S01]  /*1aa0*/  ULDC UR18, c[0x0][0x75c] ;  /* 0x0001d70000127ab9 */ /* 0x000fe20000000800 */
[----:B-1234-:R-:W-:-:S07]  /*1ab0*/  ULDC UR19, c[0x0][0x744] ;  /* 0x0001d10000137ab9 */ /* 0x01efce0000000800 */
.L_x_1042:
[----:B------:R-:W-:-:S06]  /*1ac0*/  UISETP.NE.AND UP0, UPT, UR16, 0x3, UPT ;  /* 0x000000031000788c */ /* 0x000fcc000bf05270 */
[----:B------:R-:W-:-:S13]  /*1ad0*/  PLOP3.LUT P6, PT, PT, PT, UP0, 0x80, 0x0 ;  /* 0x000000000000781c */ /* 0x000fda0003fcf008 */
[----:B-1----:R-:W-:Y:S05]  /*1ae0*/  @!P6 BRA `(.L_x_1032) ;  /* 0x000000000004e947 */ /* 0x002fea0003800000 */
[----:B------:R-:W-:Y:S01]  /*1af0*/  BPT.TRAP 0x1 ;  /* 0x000000040000795c */ /* 0x000fe20000300000 */
.L_x_1032:
[----:B------:R-:W-:Y:S01]  /*1b00*/  R2UR UR6, R237 ;  /* 0x00000000ed0672ca */ /* 0x000fe200000e0000 */
[----:B------:R-:W-:-:S05]  /*1b10*/  IMAD.U32 R120, RZ, RZ, UR4 ;  /* 0x00000004ff787e24 */ /* 0x000fca000f8e00ff */
[----:B------:R-:W-:-:S07]  /*1b20*/  SHF.L.U32 R120, R120, 0x1f, RZ ;  /* 0x0000001f78787819 */ /* 0x000fce00000006ff */
[----:B------:R-:W-:-:S09]  /*1b30*/  ULEA UR6, UR5, UR6, 0x3 ;  /* 0x0000000605067291 */ /* 0x000fd2000f8e183f */
[----:B------:R1:W2:Y:S01]  /*1b40*/  SYNCS.PHASECHK.TRANS64.TRYWAIT P0, [UR6+0x26810], R120 ;  /* 0x02681078ff0075a7 */ /* 0x0002a20008000146 */
[----:B------:R-:W-:Y:S05]  /*1b50*/  @!P6 BRA `(.L_x_1033) ;  /* 0x000000000004e947 */ /* 0x000fea0003800000 */
[----:B------:R-:W-:Y:S01]  /*1b60*/  BPT.TRAP 0x1 ;  /* 0x000000040000795c */ /* 0x000fe20000300000 */
.L_x_1033:
[----:B--2---:R-:W-:Y:S05]  /*1b70*/  @P0 BRA `(.L_x_1034) ;  /* 0x0000000000080947 */ /* 0x004fea0003800000 */
[----:B------:R-:W2:Y:S02]  /*1b80*/  SYNCS.PHASECHK.TRANS64.TRYWAIT P0, [UR6+0x26810], R120 ;  /* 0x02681078ff0075a7 */ /* 0x000ea40008000146 */
[----:B--2---:R-:W-:Y:S05]  /*1b90*/  @!P0 BRA `(.L_x_1035) ;  /* 0x0000007c00a48947 */ /* 0x004fea0003800000 */
.L_x_1034:
[----:B------:R-:W-:Y:S01]  /*1ba0*/  R2UR UR7, R237 ;  /* 0x00000000ed0772ca */ /* 0x000fe200000e0000 */
[----:B--2---:R-:W-:Y:S01]  /*1bb0*/  IMAD R5, R16, 0x800, R237 ;  /* 0x0000080010057824 */ /* 0x004fe200078e02ed */
[----:B------:R-:W-:Y:S01]  /*1bc0*/  WARPGROUP.ARRIVE ;  /* 0x00000000000079c5 */ /* 0x000fe20000000000 */
[----:B------:R-:W-:Y:S01]  /*1bd0*/  UMOV UR9, 0xc0000010 ;  /* 0xc000001000097882 */ /* 0x000fe20000000000 */
[----:B------:R-:W-:Y:S02]  /*1be0*/  UMOV UR11, 0x80000020 ;  /* 0x80000020000b7882 */ /* 0x000fe40000000000 */
[----:B------:R-:W-:Y:S01]  /*1bf0*/  R2UR UR8, R5 ;  /* 0x00000000050872ca */ /* 0x000fe200000e0000 */
[----:B------:R-:W-:-:S04]  /*1c00*/  IMAD.U32 R5, RZ, RZ, UR5 ;  /* 0x00000005ff057e24 */ /* 0x000fc8000f8e00ff */
[----:B------:R-:W-:Y:S02]  /*1c10*/  IMAD R6, R5, 0x40, R2 ;  /* 0x0000004005067824 */ /* 0x000fe400078e0202 */
[----:B------:R-:W-:Y:S02]  /*1c20*/  UIADD3 UR7, UR7, 0x12000, URZ ;  /* 0x0001200007077890 */ /* 0x000fe4000fffe03f */
[----:B------:R-:W-:Y:S02]  /*1c30*/  IMAD R5, R6, 0x4, R237 ;  /* 0x0000000406057824 */ /* 0x000fe400078e02ed */
[----:B------:R-:W-:Y:S02]  /*1c40*/  USHF.R.U32.HI UR7, URZ, 0x4, UR7 ;  /* 0x000000043f077899 */ /* 0x000fe40008011607 */
[----:B------:R-:W-:Y:S02]  /*1c50*/  USHF.R.U32.HI UR8, URZ, 0x4, UR8 ;  /* 0x000000043f087899 */ /* 0x000fe40008011608 */
        /* <DEDUP_REMOVED lines=54> */
.L_x_1036:
[----:B------:R1:W1:Y:S01]  /*1fc0*/  SYNCS.PHASECHK.TRANS64.TRYWAIT P0, [UR6+0x26830], R120 ;  /* 0x02683078ff0075a7 */ /* 0x0002620008000146 */
[----:B------:R-:W-:Y:S05]  /*1fd0*/  @!P6 BRA `(.L_x_1037) ;  /* 0x000000000004e947 */ /* 0x000fea0003800000 */
[----:B------:R-:W-:Y:S01]  /*1fe0*/  BPT.TRAP 0x1 ;  /* 0x000000040000795c */ /* 0x000fe20000300000 */
.L_x_1037:
[----:B------:R-:W1:Y:S01]  /*1ff0*/  LDC.64 R222, c[0x0][0x748] ;  /* 0x0001d200ffde7b82 */ /* 0x000e620000000a00 */
        /* <DEDUP_REMOVED lines=23> */
[----:B------:R-:W1:Y:S08]  /*2170*/  MUFU.TANH R6, R6 ;  /* 0x0000000600067308 */ /* 0x000e700000002400 */
        /* <DEDUP_REMOVED lines=20> */
[----:B------:R-:W2:Y:S08]  /*22c0*/  MUFU.TANH R204, R204 ;  /* 0x000000cc00cc7308 */ /* 0x000eb00000002400 */
[----:B------:R-:W2:Y:S01]  /*22d0*/  MUFU.TANH R205, R205 ;  /* 0x000000cd00cd7308 */ /* 0x000ea20000002400 */
[----:B-1----:R-:W-:Y:S05]  /*22e0*/  @P0 BRA `(.L_x_1038) ;  /* 0x0000000000080947 */ /* 0x002fea0003800000 */
[----:B------:R-:W1:Y:S02]  /*22f0*/  SYNCS.PHASECHK.TRANS64.TRYWAIT P0, [UR6+0x26830], R120 ;  /* 0x02683078ff0075a7 */ /* 0x000e640008000146 */
[----:B-1----:R-:W-:Y:S05]  /*2300*/  @!P0 BRA `(.L_x_1039) ;  /* 0x0000007400e08947 */ /* 0x002fea0003800000 */
.L_x_1038:
[----:B------:R-:W-:Y:S01]  /*2310*/  ULEA UR9, UR37, -UR17, 0x6 ;  /* 0x8000001125097291 */ /* 0x000fe2000f8e303f */
[----:B------:R-:W-:Y:S01]  /*2320*/  ISETP.GT.AND P2, PT, R3, RZ, PT ;  /* 0x000000ff0300720c */ /* 0x000fe20003f44270 */
[----:B------:R-:W-:Y:S01]  /*2330*/  FMUL.FTZ R236, R151, UR18 ;  /* 0x0000001297ec7c20 */ /* 0x000fe20008410000 */
[----:B------:R-:W-:Y:S01]  /*2340*/  ISETP.GT.AND P0, PT, R3, 0x8, PT ;  /* 0x000000080300780c */ /* 0x000fe20003f04270 */
[----:B------:R-:W-:Y:S01]  /*2350*/  FMUL.FTZ R235, R152, UR18 ;  /* 0x0000001298eb7c20 */ /* 0x000fe20008410000 */
[----:B------:R-:W-:Y:S01]  /*2360*/  ISETP.GT.AND P1, PT, R0, RZ, PT ;  /* 0x000000ff0000720c */ /* 0x000fe20003f24270 */
[----:B------:R-:W-:Y:S01]  /*2370*/  FMUL.FTZ R234, R154, UR18 ;  /* 0x000000129aea7c20 */ /* 0x000fe20008410000 */
[C---:B------:R-:W-:Y:S01]  /*2380*/  IADD3 R120, R0.reuse, UR9, R2 ;  /* 0x0000000900787c10 */ /* 0x040fe2000fffe002 */
[----:B------:R-:W1:Y:S01]  /*2390*/  MUFU.TANH R236, R236 ;  /* 0x000000ec00ec7308 */ /* 0x000e620000002400 */
[----:B------:R-:W-:Y:S01]  /*23a0*/  ISETP.GT.AND P3, PT, R0, 0x8, PT ;  /* 0x000000080000780c */ /* 0x000fe20003f64270 */
[----:B------:R-:W-:Y:S01]  /*23b0*/  UMOV UR11, 0x80000020 ;  /* 0x80000020000b7882 */ /* 0x000fe20000000000 */
[--C-:B------:R-:W-:Y:S01]  /*23c0*/  IADD3 R123, RZ, -R120, -R223.reuse ;  /* 0x80000078ff7b7210 */ /* 0x100fe20007ffe8df */
[--C-:B------:R-:W-:Y:S01]  /*23d0*/  IMAD.IADD R121, R222, 0x1, -R120.reuse ;  /* 0x00000001de797824 */ /* 0x100fe200078e0a78 */
[----:B------:R-:W-:Y:S01]  /*23e0*/  IADD3 R223, -R120, 0x8, -R223 ;  /* 0x0000000878df7810 */ /* 0x000fe20007ffe9df */
[----:B------:R-:W-:Y:S01]  /*23f0*/  UMOV UR15, 0x80000020 ;  /* 0x80000020000f7882 */ /* 0x000fe20000000000 */
[----:B------:R-:W-:Y:S01]  /*2400*/  IADD3 R120, R222, 0x8, -R120 ;  /* 0x00000008de787810 */ /* 0x000fe20007ffe878 */
[----:B------:R-:W5:Y:S01]  /*2410*/  MUFU.TANH R235, R235 ;  /* 0x000000eb00eb7308 */ /* 0x000f620000002400 */
[----:B------:R-:W-:Y:S01]  /*2420*/  SEL R121, R121, 0x40, !P2 ;  /* 0x0000004079797807 */ /* 0x000fe20005000000 */
[----:B------:R-:W-:Y:S01]  /*2430*/  FMUL.FTZ R224, R159, UR18 ;  /* 0x000000129fe07c20 */ /* 0x000fe20008410000 */
[----:B------:R-:W-:-:S02]  /*2440*/  SEL R122, R120, 0x40, !P0 ;  /* 0x00000040787a7807 */ /* 0x000fc40004000000 */
[----:B------:R-:W-:Y:S02]  /*2450*/  SEL R120, R123, 0x40, P1 ;  /* 0x000000407b787807 */ /* 0x000fe40000800000 */
[C---:B------:R-:W-:Y:S01]  /*2460*/  ISETP.GE.AND P0, PT, R121.reuse, RZ, PT ;  /* 0x000000ff7900720c */ /* 0x040fe20003f06270 */
[----:B------:R-:W5:Y:S01]  /*2470*/  MUFU.TANH R234, R234 ;  /* 0x000000ea00ea7308 */ /* 0x000f620000002400 */
[----:B------:R-:W-:Y:S02]  /*2480*/  ISETP.GE.AND P1, PT, R121, 0x8, PT ;  /* 0x000000087900780c */ /* 0x000fe40003f26270 */
[----:B------:R-:W-:Y:S02]  /*2490*/  SEL R223, R223, 0x40, P3 ;  /* 0x00000040dfdf7807 */ /* 0x000fe40001800000 */
[C---:B------:R-:W-:Y:S02]  /*24a0*/  ISETP.GT.OR P0, PT, R120.reuse, RZ, !P0 ;  /* 0x000000ff7800720c */ /* 0x040fe40004704670 */
[----:B------:R-:W-:Y:S01]  /*24b0*/  ISETP.GT.OR P1, PT, R120, 0x8, !P1 ;  /* 0x000000087800780c */ /* 0x000fe20004f24670 */
[----:B------:R-:W-:Y:S01]  /*24c0*/  MUFU.TANH R224, R224 ;  /* 0x000000e000e07308 */ /* 0x000fe20000002400 */
[----:B------:R-:W-:-:S02]  /*24d0*/  ISETP.GE.AND P3, PT, R122, RZ, PT ;  /* 0x000000ff7a00720c */ /* 0x000fc40003f66270 */
[----:B------:R-:W-:Y:S02]  /*24e0*/  ISETP.GE.AND P4, PT, R121, 0x1, PT ;  /* 0x000000017900780c */ /* 0x000fe40003f86270 */
[----:B------:R-:W-:Y:S02]  /*24f0*/  ISETP.GE.AND P5, PT, R122, 0x1, PT ;  /* 0x000000017a00780c */ /* 0x000fe40003fa6270 */
[----:B------:R-:W-:Y:S02]  /*2500*/  FSEL R225, R6, -INF , !P0 ;  /* 0xff80000006e17808 */ /* 0x000fe40004000000 */
[----:B------:R-:W-:Y:S02]  /*2510*/  FSEL R221, R10, -INF , !P1 ;  /* 0xff8000000add7808 */ /* 0x000fe40004800000 */
[----:B------:R-:W-:Y:S01]  /*2520*/  ISETP.GE.AND P2, PT, R122, 0x8, PT ;  /* 0x000000087a00780c */ /* 0x000fe20003f46270 */
[----:B---3--:R-:W-:Y:S01]  /*2530*/  FFMA.FTZ R225, R225, UR19, -R194 ;  /* 0x00000013e1e17c23 */ /* 0x008fe200080108c2 */
[----:B------:R-:W-:Y:S01]  /*2540*/  ISETP.GT.OR P3, PT, R223, RZ, !P3 ;  /* 0x000000ffdf00720c */ /* 0x000fe20005f64670 */
[----:B----4-:R-:W-:Y:S01]  /*2550*/  FFMA.FTZ R230, R221, UR19, -R192 ;  /* 0x00000013dde67c23 */ /* 0x010fe200080108c0 */
[----:B------:R-:W-:Y:S01]  /*2560*/  ISETP.GE.AND P0, PT, R121, 0x9, PT ;  /* 0x000000097900780c */ /* 0x000fe20003f06270 */
[----:B------:R-:W-:Y:S01]  /*2570*/  FMUL.FTZ R221, R156, UR18 ;  /* 0x000000129cdd7c20 */ /* 0x000fe20008410000 */
[----:B------:R-:W-:Y:S01]  /*2580*/  ISETP.GT.OR P4, PT, R120, 0x1, !P4 ;  /* 0x000000017800780c */ /* 0x000fe20006784670 */
[----:B------:R-:W-:Y:S01]  /*2590*/  MUFU.EX2 R225, R225 ;  /* 0x000000e100e17308 */ /* 0x000fe20000000800 */
[----:B------:R-:W-:-:S02]  /*25a0*/  ISETP.GT.OR P5, PT, R223, 0x1, !P5 ;  /* 0x00000001df00780c */ /* 0x000fc40006fa4670 */
[----:B------:R-:W-:Y:S02]  /*25b0*/  ISETP.GE.AND P1, PT, R121, 0x11, PT ;  /* 0x000000117900780c */ /* 0x000fe40003f26270 */
[----:B------:R-:W-:Y:S02]  /*25c0*/  FSEL R233, R8, -INF , !P3 ;  /* 0xff80000008e97808 */ /* 0x000fe40005800000 */
[----:B------:R-:W-:Y:S01]  /*25d0*/  FSEL R226, R7, -INF , !P4 ;  /* 0xff80000007e27808 */ /* 0x000fe20006000000 */
[----:B------:R-:W-:Y:S01]  /*25e0*/  MUFU.TANH R221, R221 ;  /* 0x000000dd00dd7308 */ /* 0x000fe20000002400 */
[----:B------:R-:W-:Y:S01]  /*25f0*/  FSEL R232, R9, -INF , !P5 ;  /* 0xff80000009e87808 */ /* 0x000fe20006800000 */
[----:B------:R-:W-:Y:S01]  /*2600*/  FFMA.FTZ R233, R233, UR19, -R194 ;  /* 0x00000013e9e97c23 */ /* 0x000fe200080108c2 */
[----:B------:R-:W-:Y:S01]  /*2610*/  ISETP.GT.OR P2, PT, R223, 0x8, !P2 ;  /* 0x00000008df00780c */ /* 0x000fe20005744670 */
[--C-:B------:R-:W-:Y:S01]  /*2620*/  FFMA.FTZ R226, R226, UR19, -R195.reuse ;  /* 0x00000013e2e27c23 */ /* 0x100fe200080108c3 */
[----:B------:R-:W-:Y:S01]  /*2630*/  ISETP.GT.OR P0, PT, R120, 0x9, !P0 ;  /* 0x000000097800780c */ /* 0x000fe20004704670 */
[----:B------:R-:W-:Y:S01]  /*2640*/  FFMA.FTZ R232, R232, UR19, -R195 ;  /* 0x00000013e8e87c23 */ /* 0x000fe200080108c3 */
[----:B------:R-:W-:Y:S01]  /*2650*/  ISETP.GT.OR P1, PT, R120, 0x11, !P1 ;  /* 0x000000117800780c */ /* 0x000fe20004f24670 */
[----:B------:R-:W-:Y:S01]  /*2660*/  FMUL.FTZ R195, R153, UR18 ;  /* 0x0000001299c37c20 */ /* 0x000fe20008410000 */
[----:B------:R-:W-:Y:S01]  /*2670*/  R2UR UR8, R237 ;  /* 0x00000000ed0872ca */ /* 0x000fe200000e0000 */
[----:B------:R-:W3:Y:S01]  /*2680*/  MUFU.EX2 R153, R233 ;  /* 0x000000e900997308 */ /* 0x000ee20000000800 */
[----:B------:R-:W-:-:S02]  /*2690*/  ISETP.GE.AND P3, PT, R122, 0x9, PT ;  /* 0x000000097a00780c */ /* 0x000fc40003f66270 */
[----:B------:R-:W-:Y:S02]  /*26a0*/  ISETP.GE.AND P4, PT, R121, 0x10, PT ;  /* 0x000000107900780c */ /* 0x000fe40003f86270 */
[----:B------:R-:W-:Y:S02]  /*26b0*/  ISETP.GE.AND P5, PT, R122, 0x10, PT ;  /* 0x000000107a00780c */ /* 0x000fe40003fa6270 */
[----:B------:R-:W-:Y:S01]  /*26c0*/  FSEL R231, R12, -INF , !P2 ;  /* 0xff8000000ce77808 */ /* 0x000fe20005000000 */
[----:B------:R-:W-:Y:S01]  /*26d0*/  FFMA.FTZ R8, -R8, R8, 1 ;  /* 0x3f80000008087423 */ /* 0x000fe20000010108 */
[----:B------:R-:W-:Y:S01]  /*26e0*/  FSEL R222, R11, -INF , !P0 ;  /* 0xff8000000bde7808 */ /* 0x000fe20004000000 */
[----:B------:R-:W-:Y:S01]  /*26f0*/  MUFU.TANH R195, R195 ;  /* 0x000000c300c37308 */ /* 0x000fe20000002400 */
[----:B------:R-:W-:Y:S01]  /*2700*/  FSEL R219, R15, -INF , !P1 ;  /* 0xff8000000fdb7808 */ /* 0x000fe20004800000 */
[----:B------:R-:W-:Y:S01]  /*2710*/  UIADD3 UR8, UR8, 0x18000, URZ ;  /* 0x0001800008087890 */ /* 0x000fe2000fffe03f */
[----:B------:R-:W-:Y:S01]  /*2720*/  ISETP.GE.AND P2, PT, R122, 0x11, PT ;  /* 0x000000117a00780c */ /* 0x000fe20003f46270 */
[----:B------:R-:W-:Y:S01]  /*2730*/  FFMA.FTZ R231, R231, UR19, -R192 ;  /* 0x00000013e7e77c23 */ /* 0x000fe200080108c0 */
[----:B------:R-:W-:Y:S01]  /*2740*/  ISETP.GT.OR P3, PT, R223, 0x9, !P3 ;  /* 0x00000009df00780c */ /* 0x000fe20005f64670 */
[----:B------:R-:W-:Y:S01]  /*2750*/  USHF.R.U32.HI UR8, URZ, 0x4, UR8 ;  /* 0x000000043f087899 */ /* 0x000fe20008011608 */
[----:B------:R-:W-:Y:S01]  /*2760*/  ISETP.GE.AND P0, PT, R121, 0x18, PT ;  /* 0x000000187900780c */ /* 0x000fe20003f06270 */
[--C-:B------:R-:W-:Y:S01]  /*2770*/  FFMA.FTZ R194, R222, UR19, -R193.reuse ;  /* 0x00000013dec27c23 */ /* 0x100fe200080108c1 */
[----:B------:R-:W-:Y:S01]  /*2780*/  ISETP.GT.OR P4, PT, R120, 0x10, !P4 ;  /* 0x000000107800780c */ /* 0x000fe20006784670 */
[----:B------:R-:W-:Y:S01]  /*2790*/  ULOP3.LUT UR8, UR8, 0x3fff, URZ, 0xc0, !UPT ;  /* 0x00003fff08087892 */ /* 0x000fe2000f8ec03f */
[----:B------:R-:W-:Y:S01]  /*27a0*/  ISETP.GT.OR P5, PT, R223, 0x10, !P5 ;  /* 0x00000010df00780c */ /* 0x000fe20006fa4670 */
[----:B------:R-:W-:Y:S01]  /*27b0*/  FMUL.FTZ R222, R157, UR18 ;  /* 0x000000129dde7c20 */ /* 0x000fe20008410000 */
[----:B------:R-:W-:Y:S01]  /*27c0*/  ISETP.GE.AND P1, PT, R121, 0x20, PT ;  /* 0x000000207900780c */ /* 0x000fe20003f26270 */
[----:B------:R-:W-:Y:S01]  /*27d0*/  ULOP3.LUT UR10, UR8, 0x10000, URZ, 0xfc, !UPT ;  /* 0x00010000080a7892 */ /* 0x000fe2000f8efc3f */
[----:B------:R-:W-:Y:S01]  /*27e0*/  FSEL R220, R13, -INF , !P3 ;  /* 0xff8000000ddc7808 */ /* 0x000fe20005800000 */
[----:B------:R-:W-:Y:S01]  /*27f0*/  MUFU.EX2 R226, R226 ;  /* 0x000000e200e27308 */ /* 0x000fe20000000800 */
[----:B------:R-:W-:Y:S01]  /*2800*/  FSEL R228, R14, -INF , !P4 ;  /* 0xff8000000ee47808 */ /* 0x000fe20006000000 */
[----:B------:R-:W-:Y:S01]  /*2810*/  UIMAD UR10, UR5, 0x300, UR10 ;  /* 0x00000300050a78a4 */ /* 0x000fe2000f8e020a */
[----:B------:R-:W-:Y:S01]  /*2820*/  FSEL R227, R17, -INF , !P5 ;  /* 0xff80000011e37808 */ /* 0x000fe20006800000 */
[----:B------:R-:W-:Y:S01]  /*2830*/  FFMA.FTZ R229, R220, UR19, -R193 ;  /* 0x00000013dce57c23 */ /* 0x000fe200080108c1 */
[----:B------:R-:W-:Y:S01]  /*2840*/  ISETP.GT.OR P2, PT, R223, 0x11, !P2 ;  /* 0x00000011df00780c */ /* 0x000fe20005744670 */
[----:B------:R-:W-:Y:S01]  /*2850*/  UIADD3 UR12, UR10, 0x2, URZ ;  /* 0x000000020a0c7890 */ /* 0x000fe2000fffe03f */
[C---:B------:R-:W-:Y:S01]  /*2860*/  ISETP.GT.OR P0, PT, R120.reuse, 0x18, !P0 ;  /* 0x000000187800780c */ /* 0x040fe20004704670 */
[----:B------:R-:W-:Y:S01]  /*2870*/  FMUL.FTZ R220, R155, UR18 ;  /* 0x000000129bdc7c20 */ /* 0x000fe20008410000 */
[----:B------:R-:W-:Y:S01]  /*2880*/  ISETP.GT.OR P1, PT, R120, 0x20, !P1 ;  /* 0x000000207800780c */ /* 0x000fe20004f24670 */
[----:B------:R4:W3:Y:S01]  /*2890*/  MUFU.EX2 R155, R232 ;  /* 0x000000e8009b7308 */ /* 0x0008e20000000800 */
[----:B------:R-:W-:-:S02]  /*28a0*/  ISETP.GE.AND P3, PT, R122, 0x18, PT ;  /* 0x000000187a00780c */ /* 0x000fc40003f66270 */
[----:B------:R-:W-:Y:S01]  /*28b0*/  ISETP.GE.AND P4, PT, R121, 0x19, PT ;  /* 0x000000197900780c */ /* 0x000fe20003f86270 */
[----:B------:R-:W-:Y:S01]  /*28c0*/  UMOV UR14, UR12 ;  /* 0x0000000c000e7c82 */ /* 0x000fe20008000000 */
[----:B------:R-:W-:Y:S01]  /*28d0*/  ISETP.GE.AND P5, PT, R122, 0x19, PT ;  /* 0x000000197a00780c */ /* 0x000fe20003fa6270 */
[----:B------:R-:W-:Y:S01]  /*28e0*/  UIADD3 UR12, UR10, 0x100, URZ ;  /* 0x000001000a0c7890 */ /* 0x000fe2000fffe03f */
[----:B------:R-:W-:Y:S01]  /*28f0*/  FSEL R218, R18, -INF , !P2 ;  /* 0xff80000012da7808 */ /* 0x000fe20005000000 */
[----:B------:R-:W-:Y:S01]  /*2900*/  FFMA.FTZ R227, R227, UR19, -R190 ;  /* 0x00000013e3e37c23 */ /* 0x000fe200080108be */
[----:B------:R-:W-:Y:S01]  /*2910*/  FSEL R214, R19, -INF , !P0 ;  /* 0xff80000013d67808 */ /* 0x000fe20004000000 */
[----:B----4-:R-:W4:Y:S01]  /*2920*/  LDL R232, [R1] ;  /* 0x0000000001e87983 */ /* 0x010f220000100800 */
[----:B------:R-:W-:Y:S01]  /*2930*/  FSEL R152, R199, -INF , !P1 ;  /* 0xff800000c7987808 */ /* 0x000fe20004800000 */
[----:B------:R-:W-:Y:S01]  /*2940*/  MUFU.EX2 R159, R231 ;  /* 0x000000e7009f7308 */ /* 0x000fe20000000800 */
[----:B------:R-:W-:-:S02]  /*2950*/  ISETP.GE.AND P2, PT, R122, 0x20, PT ;  /* 0x000000207a00780c */ /* 0x000fc40003f46270 */
[----:B------:R-:W-:Y:S02]  /*2960*/  ISETP.GT.OR P3, PT, R223, 0x18, !P3 ;  /* 0x00000018df00780c */ /* 0x000fe40005f64670 */
[----:B------:R-:W-:Y:S02]  /*2970*/  ISETP.GE.AND P0, PT, R121, 0x21, PT ;  /* 0x000000217900780c */ /* 0x000fe40003f06270 */
[----:B------:R-:W-:Y:S01]  /*2980*/  ISETP.GT.OR P4, PT, R120, 0x19, !P4 ;  /* 0x000000197800780c */ /* 0x000fe20006784670 */
[----:B------:R-:W-:Y:S01]  /*2990*/  FFMA.FTZ R219, R219, UR19, -R191 ;  /* 0x00000013dbdb7c23 */ /* 0x000fe200080108bf */
[----:B------:R-:W-:Y:S01]  /*29a0*/  ISETP.GT.OR P5, PT, R223, 0x19, !P5 ;  /* 0x00000019df00780c */ /* 0x000fe20006fa4670 */
[----:B------:R-:W3:Y:S01]  /*29b0*/  MUFU.EX2 R194, R194 ;  /* 0x000000c200c27308 */ /* 0x000ee20000000800 */
[----:B------:R-:W-:Y:S02]  /*29c0*/  ISETP.GE.AND P1, PT, R121, 0x29, PT ;  /* 0x000000297900780c */ /* 0x000fe40003f26270 */
[----:B------:R-:W-:-:S02]  /*29d0*/  FSEL R217, R197, -INF , !P3 ;  /* 0xff800000c5d97808 */ /* 0x000fc40005800000 */
[----:B------:R-:W-:Y:S02]  /*29e0*/  FSEL R215, R196, -INF , !P4 ;  /* 0xff800000c4d77808 */ /* 0x000fe40006000000 */
[----:B------:R-:W-:Y:S01]  /*29f0*/  FSEL R216, R198, -INF , !P5 ;  /* 0xff800000c6d87808 */ /* 0x000fe20006800000 */
[----:B------:R-:W-:Y:S01]  /*2a00*/  MUFU.TANH R222, R222 ;  /* 0x000000de00de7308 */ /* 0x000fe20000002400 */
[----:B------:R-:W-:Y:S02]  /*2a10*/  ISETP.GT.OR P2, PT, R223, 0x20, !P2 ;  /* 0x00000020df00780c */ /* 0x000fe40005744670 */
[C---:B------:R-:W-:Y:S02]  /*2a20*/  ISETP.GT.OR P0, PT, R120.reuse, 0x21, !P0 ;  /* 0x000000217800780c */ /* 0x040fe40004704670 */
[----:B------:R-:W-:Y:S02]  /*2a30*/  ISETP.GT.OR P1, PT, R120, 0x29, !P1 ;  /* 0x000000297800780c */ /* 0x000fe40004f24670 */
[----:B------:R-:W-:Y:S01]  /*2a40*/  ISETP.GE.AND P3, PT, R122, 0x21, PT ;  /* 0x000000217a00780c */ /* 0x000fe20003f66270 */
[----:B------:R-:W-:Y:S01]  /*2a50*/  MUFU.TANH R220, R220 ;  /* 0x000000dc00dc7308 */ /* 0x000fe20000002400 */
[----:B------:R-:W-:-:S02]  /*2a60*/  ISETP.GE.AND P4, PT, R121, 0x28, PT ;  /* 0x000000287900780c */ /* 0x000fc40003f86270 */
[----:B------:R-:W-:Y:S02]  /*2a70*/  ISETP.GE.AND P5, PT, R122, 0x28, PT ;  /* 0x000000287a00780c */ /* 0x000fe40003fa6270 */
[----:B------:R-:W-:Y:S02]  /*2a80*/  FSEL R213, R201, -INF , !P2 ;  /* 0xff800000c9d57808 */ /* 0x000fe40005000000 */
[----:B------:R-:W-:Y:S02]  /*2a90*/  FSEL R154, R200, -INF , !P0 ;  /* 0xff800000c89a7808 */ /* 0x000fe40004000000 */
[----:B--2---:R-:W-:Y:S02]  /*2aa0*/  FSEL R206, R204, -INF , !P1 ;  /* 0xff800000ccce7808 */ /* 0x004fe40004800000 */
[----:B------:R-:W-:Y:S02]  /*2ab0*/  ISETP.GE.AND P2, PT, R122, 0x29, PT ;  /* 0x000000297a00780c */ /* 0x000fe40003f46270 */
[----:B------:R-:W-:-:S02]  /*2ac0*/  ISETP.GT.OR P3, PT, R223, 0x21, !P3 ;  /* 0x00000021df00780c */ /* 0x000fc40005f64670 */
[----:B------:R-:W-:Y:S02]  /*2ad0*/  ISETP.GE.AND P0, PT, R121, 0x30, PT ;  /* 0x000000307900780c */ /* 0x000fe40003f06270 */
[----:B------:R-:W-:Y:S02]  /*2ae0*/  ISETP.GT.OR P4, PT, R120, 0x28, !P4 ;  /* 0x000000287800780c */ /* 0x000fe40006784670 */
[----:B------:R-:W-:Y:S02]  /*2af0*/  ISETP.GT.OR P5, PT, R223, 0x28, !P5 ;  /* 0x00000028df00780c */ /* 0x000fe40006fa4670 */
[----:B------:R-:W-:Y:S02]  /*2b00*/  ISETP.GE.AND P1, PT, R122, 0x30, PT ;  /* 0x000000307a00780c */ /* 0x000fe40003f26270 */
[----:B------:R-:W-:Y:S02]  /*2b10*/  FSEL R212, R202, -INF , !P3 ;  /* 0xff800000cad47808 */ /* 0x000fe40005800000 */
[----:B------:R-:W-:-:S02]  /*2b20*/  FSEL R208, R203, -INF , !P4 ;  /* 0xff800000cbd07808 */ /* 0x000fc40006000000 */
[----:B------:R-:W-:Y:S02]  /*2b30*/  FSEL R211, R205, -INF , !P5 ;  /* 0xff800000cdd37808 */ /* 0x000fe40006800000 */
[C---:B------:R-:W-:Y:S02]  /*2b40*/  ISETP.GT.OR P2, PT, R223.reuse, 0x29, !P2 ;  /* 0x00000029df00780c */ /* 0x040fe40005744670 */
[----:B------:R-:W-:Y:S02]  /*2b50*/  ISETP.GT.OR P0, PT, R120, 0x30, !P0 ;  /* 0x000000307800780c */ /* 0x000fe40004704670 */
[----:B------:R-:W-:Y:S02]  /*2b60*/  ISETP.GT.OR P1, PT, R223, 0x30, !P1 ;  /* 0x00000030df00780c */ /* 0x000fe40004f24670 */
[C---:B------:R-:W-:Y:S02]  /*2b70*/  ISETP.GE.AND P3, PT, R121.reuse, 0x31, PT ;  /* 0x000000317900780c */ /* 0x040fe40003f66270 */
[----:B------:R-:W-:-:S02]  /*2b80*/  ISETP.GE.AND P4, PT, R121, 0x38, PT ;  /* 0x000000387900780c */ /* 0x000fc40003f86270 */
[----:B------:R-:W-:Y:S02]  /*2b90*/  ISETP.GE.AND P5, PT, R121, 0x39, PT ;  /* 0x000000397900780c */ /* 0x000fe40003fa6270 */
[----:B-1----:R-:W-:Y:S02]  /*2ba0*/  FSEL R210, R236, -INF , !P2 ;  /* 0xff800000ecd27808 */ /* 0x002fe40005000000 */
[----:B-----5:R-:W-:Y:S02]  /*2bb0*/  FSEL R207, R235, -INF , !P0 ;  /* 0xff800000ebcf7808 */ /* 0x020fe40004000000 */
[----:B------:R-:W-:Y:S02]  /*2bc0*/  FSEL R209, R234, -INF , !P1 ;  /* 0xff800000ead17808 */ /* 0x000fe40004800000 */
[C---:B------:R-:W-:Y:S02]  /*2bd0*/  ISETP.GE.AND P2, PT, R122.reuse, 0x31, PT ;  /* 0x000000317a00780c */ /* 0x040fe40003f46270 */
[----:B------:R-:W-:-:S02]  /*2be0*/  ISETP.GE.AND P0, PT, R122, 0x38, PT ;  /* 0x000000387a00780c */ /* 0x000fc40003f06270 */
[----:B------:R-:W-:Y:S02]  /*2bf0*/  ISETP.GE.AND P1, PT, R122, 0x39, PT ;  /* 0x000000397a00780c */ /* 0x000fe40003f26270 */
[C---:B------:R-:W-:Y:S02]  /*2c00*/  ISETP.GT.OR P3, PT, R120.reuse, 0x31, !P3 ;  /* 0x000000317800780c */ /* 0x040fe40005f64670 */
[C---:B------:R-:W-:Y:S02]  /*2c10*/  ISETP.GT.OR P4, PT, R120.reuse, 0x38, !P4 ;  /* 0x000000387800780c */ /* 0x040fe40006784670 */
[----:B------:R-:W-:Y:S02]  /*2c20*/  ISETP.GT.OR P5, PT, R120, 0x39, !P5 ;  /* 0x000000397800780c */ /* 0x000fe40006fa4670 */
[----:B------:R-:W-:Y:S01]  /*2c30*/  WARPGROUP.ARRIVE ;  /* 0x00000000000079c5 */ /* 0x000fe20000000000 */
[C---:B------:R-:W-:Y:S02]  /*2c40*/  ISETP.GT.OR P2, PT, R223.reuse, 0x31, !P2 ;  /* 0x00000031df00780c */ /* 0x040fe40005744670 */
[----:B------:R-:W-:-:S02]  /*2c50*/  ISETP.GT.OR P0, PT, R223, 0x38, !P0 ;  /* 0x00000038df00780c */ /* 0x000fc40004704670 */
[----:B------:R-:W-:Y:S01]  /*2c60*/  ISETP.GT.OR P1, PT, R223, 0x39, !P1 ;  /* 0x00000039df00780c */ /* 0x000fe20004f24670 */
[----:B------:R-:W-:Y:S01]  /*2c70*/  HGMMA.64x64x16.F32 R120, R160, gdesc[UR8], RZ, !UPT, gsb0 ;  /* 0x00e00008a0787df0 */ /* 0x000fe2000c0008ff */
[----:B------:R-:W-:Y:S01]  /*2c80*/  UMOV UR11, 0x80000020 ;  /* 0x80000020000b7882 */ /* 0x000fe20000000000 */
[----:B------:R-:W-:Y:S01]  /*2c90*/  FMUL.FTZ R223, R158, UR18 ;  /* 0x000000129edf7c20 */ /* 0x000fe20008410000 */
[----:B------:R-:W-:Y:S02]  /*2ca0*/  WARPGROUP.DEPBAR.LE gsb0, 0x0 ;  /* 0x00008000000079c5 */ /* 0x000fe40000010000 */
[----:B------:R-:W-:Y:S01]  /*2cb0*/  WARPGROUP.ARRIVE ;  /* 0x00000000000079c5 */ /* 0x000fe20000000000 */
[----:B------:R1:W-:Y:S05]  /*2cc0*/  MUFU.EX2 R158, R230 ;  /* 0x000000e6009e7308 */ /* 0x0003ea0000000800 */
[----:B------:R-:W-:Y:S01]  /*2cd0*/  HGMMA.64x64x16.F32 R120, R172, gdesc[UR12], R120, gsb0 ;  /* 0x00e0000cac787df0 */ /* 0x000fe20008000878 */
[----:B------:R-:W-:Y:S01]  /*2ce0*/  UMOV UR14, UR12 ;  /* 0x0000000c000e7c82 */ /* 0x000fe20008000000 */
[----:B------:R-:W-:Y:S01]  /*2cf0*/  UMOV UR15, 0x80000020 ;  /* 0x80000020000f7882 */ /* 0x000fe20000000000 */
[----:B------:R-:W-:Y:S01]  /*2d00*/  UIADD3 UR12, UR10, 0x102, URZ ;  /* 0x000001020a0c7890 */ /* 0x000fe2000fffe03f */
[----:B------:R-:W-:Y:S01]  /*2d10*/  FFMA.FTZ R214, R214, UR19, -R188 ;  /* 0x00000013d6d67c23 */ /* 0x000fe200080108bc */
[----:B------:R-:W-:Y:S01]  /*2d20*/  FFMA.FTZ R213, R213, UR19, -R186 ;  /* 0x00000013d5d57c23 */ /* 0x000fe200080108ba */
[--C-:B------:R-:W-:Y:S01]  /*2d30*/  FFMA.FTZ R206, R206, UR19, -R185.reuse ;  /* 0x00000013cece7c23 */ /* 0x100fe200080108b9 */
[----:B------:R-:W-:Y:S01]  /*2d40*/  FFMA.FTZ R210, R210, UR19, -R185 ;  /* 0x00000013d2d27c23 */ /* 0x000fe200080108b9 */
[----:B------:R-:W-:Y:S01]  /*2d50*/  MUFU.TANH R223, R223 ;  /* 0x000000df00df7308 */ /* 0x000fe20000002400 */
[----:B------:R-:W-:-:S02]  /*2d60*/  WARPGROUP.DEPBAR.LE gsb0, 0x0 ;  /* 0x00008000000079c5 */ /* 0x000fc40000010000 */
[----:B------:R-:W-:-:S06]  /*2d70*/  WARPGROUP.ARRIVE ;  /* 0x00000000000079c5 */ /* 0x000fcc0000000000 */
[----:B------:R-:W-:Y:S01]  /*2d80*/  HGMMA.64x64x16.F32 R120, R164, gdesc[UR12], R120, gsb0 ;  /* 0x00e0000ca4787df0 */ /* 0x000fe20008000878 */
[----:B------:R-:W-:Y:S01]  /*2d90*/  UMOV UR14, UR12 ;  /* 0x0000000c000e7c82 */ /* 0x000fe20008000000 */
[----:B------:R-:W-:Y:S01]  /*2da0*/  UMOV UR15, 0x80000020 ;  /* 0x80000020000f7882 */ /* 0x000fe20000000000 */
[----:B------:R-:W-:Y:S02]  /*2db0*/  UIADD3 UR12, UR10, 0x200, URZ ;  /* 0x000002000a0c7890 */ /* 0x000fe4000fffe03f */
[----:B------:R-:W-:Y:S01]  /*2dc0*/  UIADD3 UR10, UR10, 0x202, URZ ;  /* 0x000002020a0a7890 */ /* 0x000fe2000fffe03f */
[----:B------:R-:W-:Y:S02]  /*2dd0*/  WARPGROUP.DEPBAR.LE gsb0, 0x0 ;  /* 0x00008000000079c5 */ /* 0x000fe40000010000 */
[----:B------:R-:W-:-:S06]  /*2de0*/  WARPGROUP.ARRIVE ;  /* 0x00000000000079c5 */ /* 0x000fcc0000000000 */
[----:B------:R-:W-:Y:S01]  /*2df0*/  HGMMA.64x64x16.F32 R120, R176, gdesc[UR12], R120, gsb0 ;  /* 0x00e0000cb0787df0 */ /* 0x000fe20008000878 */
[----:B------:R-:W-:Y:S01]  /*2e00*/  UMOV UR14, UR12 ;  /* 0x0000000c000e7c82 */ /* 0x000fe20008000000 */
[----:B------:R-:W-:Y:S01]  /*2e10*/  UMOV UR15, 0x80000020 ;  /* 0x80000020000f7882 */ /* 0x000fe20000000000 */
[----:B------:R-:W-:Y:S02]  /*2e20*/  WARPGROUP.DEPBAR.LE gsb0, 0x0 ;  /* 0x00008000000079c5 */ /* 0x000fe40000010000 */
[----:B------:R-:W-:-:S06]  /*2e30*/  WARPGROUP.ARRIVE ;  /* 0x00000000000079c5 */ /* 0x000fcc0000000000 */
[----:B------:R-:W-:Y:S03]  /*2e40*/  HGMMA.64x64x16.F32 R120, R168, gdesc[UR12], R120, gsb0 ;  /* 0x00e0000ca8787df0 */ /* 0x000fe60008000878 */
[----:B------:R-:W-:Y:S02]  /*2e50*/  WARPGROUP.DEPBAR.LE gsb0, 0x0 ;  /* 0x00008000000079c5 */ /* 0x000fe40000010000 */
[----:B------:R-:W-:-:S06]  /*2e60*/  WARPGROUP.ARRIVE ;  /* 0x00000000000079c5 */ /* 0x000fcc0000000000 */
[----:B------:R-:W-:Y:S01]  /*2e70*/  HGMMA.64x64x16.F32 R120, R180, gdesc[UR8], R120, gsb0 ;  /* 0x00e00008b4787df0 */ /* 0x000fe20008000878 */
[----:B------:R-:W-:Y:S02]  /*2e80*/  FFMA.FTZ R188, R217, UR19, -R188 ;  /* 0x00000013d9bc7c23 */ /* 0x000fe400080108bc */
[----:B------:R-:W-:Y:S02]  /*2e90*/  WARPGROUP.DEPBAR.LE gsb0, 0x0 ;  /* 0x00008000000079c5 */ /* 0x000fe40000010000 */
[----:B------:R-:W1:Y:S04]  /*2ea0*/  LDS.64 R192, [R5+0x1e200] ;  /* 0x01e2000005c07984 */ /* 0x000e680000000a00 */
[----:B------:R-:W2:Y:S01]  /*2eb0*/  LDS.64 R156, [R5+0x1e220] ;  /* 0x01e22000059c7984 */ /* 0x000ea20000000a00 */
[--C-:B-1----:R-:W-:Y:S01]  /*2ec0*/  FADD.FTZ R230, R120, -R192.reuse ;  /* 0x800000c078e67221 */ /* 0x102fe20000010000 */
[----:B------:R-:W-:Y:S01]  /*2ed0*/  FADD.FTZ R192, R122, -R192 ;  /* 0x800000c07ac07221 */ /* 0x000fe20000010000 */
[----:B------:R-:W-:Y:S01]  /*2ee0*/  FFMA.FTZ R122, R228, UR19, -R190 ;  /* 0x00000013e47a7c23 */ /* 0x000fe200080108be */
[----:B------:R-:W-:Y:S01]  /*2ef0*/  FFMA.FTZ R190, -R6, R6, 1 ;  /* 0x3f80000006be7423 */ /* 0x000fe20000010106 */
[--C-:B------:R-:W-:Y:S01]  /*2f00*/  FADD.FTZ R6, R123, -R193.reuse ;  /* 0x800000c17b067221 */ /* 0x100fe20000010000 */
[----:B---3--:R-:W-:Y:S01]  /*2f10*/  FMUL.FTZ R123, R153, R192 ;  /* 0x000000c0997b7220 */ /* 0x008fe20000410000 */
[----:B------:R-:W-:Y:S01]  /*2f20*/  FADD.FTZ R231, R121, -R193 ;  /* 0x800000c179e77221 */ /* 0x000fe20000010000 */
[----:B------:R-:W-:Y:S01]  /*2f30*/  FFMA.FTZ R193, -R9, R9, 1 ;  /* 0x3f80000009c17423 */ /* 0x000fe20000010109 */
[----:B------:R-:W-:Y:S01]  /*2f40*/  FMUL.FTZ R6, R155, R6 ;  /* 0x000000069b067220 */ /* 0x000fe20000410000 */
[----:B------:R-:W-:Y:S01]  /*2f50*/  FMUL.FTZ R192, R8, R123 ;  /* 0x0000007b08c07220 */ /* 0x000fe20000410000 */
[----:B------:R-:W-:Y:S01]  /*2f60*/  FFMA.FTZ R123, R218, UR19, -R191 ;  /* 0x00000013da7b7c23 */ /* 0x000fe200080108bf */
[----:B------:R-:W-:Y:S01]  /*2f70*/  FFMA.FTZ R191, -R7, R7, 1 ;  /* 0x3f80000007bf7423 */ /* 0x000fe20000010107 */
[----:B------:R-:W-:-:S02]  /*2f80*/  FMUL.FTZ R193, R193, R6 ;  /* 0x00000006c1c17220 */ /* 0x000fc40000410000 */
[----:B------:R-:W1:Y:S01]  /*2f90*/  LDS.64 R6, [R5+0x1e240] ;  /* 0x01e2400005067984 */ /* 0x000e620000000a00 */
[----:B--2---:R-:W-:Y:S01]  /*2fa0*/  FADD.FTZ R217, R125, -R157 ;  /* 0x8000009d7dd97221 */ /* 0x004fe20000010000 */
[----:B------:R2:W-:Y:S01]  /*2fb0*/  MUFU.EX2 R9, R214 ;  /* 0x000000d600097308 */ /* 0x0005e20000000800 */
[----:B------:R-:W-:Y:S01]  /*2fc0*/  FFMA.FTZ R125, R215, UR19, -R189 ;  /* 0x00000013d77d7c23 */ /* 0x000fe200080108bd */
[----:B------:R-:W-:Y:S01]  /*2fd0*/  FFMA.FTZ R215, -R11, R11, 1 ;  /* 0x3f8000000bd77423 */ /* 0x000fe2000001010b */
[----:B--2---:R-:W-:Y:S01]  /*2fe0*/  FFMA.FTZ R214, -R10, R10, 1 ;  /* 0x3f8000000ad67423 */ /* 0x004fe2000001010a */
[----:B------:R-:W-:-:S04]  /*2ff0*/  FMUL.FTZ R10, R194, R217 ;  /* 0x000000d9c20a7220 */ /* 0x000fc80000410000 */
[----:B------:R-:W2:Y:S01]  /*3000*/  MUFU.EX2 R120, R229 ;  /* 0x000000e500787308 */ /* 0x000ea20000000800 */
[----:B------:R-:W-:Y:S02]  /*3010*/  FMUL.FTZ R215, R215, R10 ;  /* 0x0000000ad7d77220 */ /* 0x000fe40000410000 */
[----:B------:R-:W3:Y:S01]  /*3020*/  LDS.64 R10, [R5+0x1e260] ;  /* 0x01e26000050a7984 */ /* 0x000ee20000000a00 */
[----:B------:R-:W-:-:S04]  /*3030*/  FADD.FTZ R126, R126, -R156 ;  /* 0x8000009c7e7e7221 */ /* 0x000fc80000010000 */
[----:B------:R-:W5:Y:S01]  /*3040*/  MUFU.EX2 R121, R227 ;  /* 0x000000e300797308 */ /* 0x000f620000000800 */
[----:B------:R-:W-:Y:S01]  /*3050*/  FADD.FTZ R127, R127, -R157 ;  /* 0x8000009d7f7f7221 */ /* 0x000fe20000010000 */
[----:B------:R-:W-:Y:S01]  /*3060*/  FFMA.FTZ R157, -R12, R12, 1 ;  /* 0x3f8000000c9d7423 */ /* 0x000fe2000001010c */
[----:B------:R-:W-:-:S05]  /*3070*/  FMUL.FTZ R126, R159, R126 ;  /* 0x0000007e9f7e7220 */ /* 0x000fca0000410000 */
[----:B------:R-:W5:Y:S01]  /*3080*/  MUFU.EX2 R122, R122 ;  /* 0x0000007a007a7308 */ /* 0x000f620000000800 */
[----:B------:R-:W-:Y:S01]  /*3090*/  FMUL.FTZ R157, R157, R126 ;  /* 0x0000007e9d9d7220 */ /* 0x000fe20000410000 */
[----:B------:R-:W-:Y:S01]  /*30a0*/  FFMA.FTZ R126, R152, UR19, -R186 ;  /* 0x00000013987e7c23 */ /* 0x000fe200080108ba */
[----:B------:R-:W-:Y:S01]  /*30b0*/  FFMA.FTZ R186, -R13, R13, 1 ;  /* 0x3f8000000dba7423 */ /* 0x000fe2000001010d */
[----:B--2---:R-:W-:Y:S01]  /*30c0*/  FMUL.FTZ R127, R120, R127 ;  /* 0x0000007f787f7220 */ /* 0x004fe20000410000 */
[--C-:B------:R-:W-:Y:S01]  /*30d0*/  FFMA.FTZ R208, R208, UR19, -R184.reuse ;  /* 0x00000013d0d07c23 */ /* 0x100fe200080108b8 */
[----:B------:R-:W-:Y:S01]  /*30e0*/  FFMA.FTZ R211, R211, UR19, -R184 ;  /* 0x00000013d3d37c23 */ /* 0x000fe200080108b8 */
[--C-:B-1----:R-:W-:Y:S01]  /*30f0*/  FADD.FTZ R185, R128, -R6.reuse ;  /* 0x8000000680b97221 */ /* 0x102fe20000010000 */
[----:B------:R-:W-:Y:S01]  /*3100*/  FADD.FTZ R6, R130, -R6 ;  /* 0x8000000682067221 */ /* 0x000fe20000010000 */
[----:B------:R-:W-:Y:S01]  /*3110*/  FMUL.FTZ R186, R186, R127 ;  /* 0x0000007fbaba7220 */ /* 0x000fe20000410000 */
[----:B------:R1:W2:Y:S01]  /*3120*/  MUFU.EX2 R8, R219 ;  /* 0x000000db00087308 */ /* 0x0002a20000000800 */
[--C-:B------:R-:W-:Y:S01]  /*3130*/  FFMA.FTZ R127, R154, UR19, -R187.reuse ;  /* 0x000000139a7f7c23 */ /* 0x100fe200080108bb */
[----:B------:R-:W-:Y:S01]  /*3140*/  FFMA.FTZ R152, R212, UR19, -R187 ;  /* 0x00000013d4987c23 */ /* 0x000fe200080108bb */
[----:B------:R-:W-:Y:S01]  /*3150*/  FFMA.FTZ R184, -R14, R14, 1 ;  /* 0x3f8000000eb87423 */ /* 0x000fe2000001010e */
[--C-:B------:R-:W-:Y:S01]  /*3160*/  FADD.FTZ R187, R129, -R7.reuse ;  /* 0x8000000781bb7221 */ /* 0x100fe20000010000 */
[----:B------:R-:W-:Y:S01]  /*3170*/  FADD.FTZ R154, R131, -R7 ;  /* 0x80000007839a7221 */ /* 0x000fe20000010000 */
[----:B-----5:R-:W-:-:S02]  /*3180*/  FMUL.FTZ R14, R121, R6 ;  /* 0x00000006790e7220 */ /* 0x020fc40000410000 */
[----:B------:R-:W5:Y:S01]  /*3190*/  MUFU.EX2 R123, R123 ;  /* 0x0000007b007b7308 */ /* 0x000f620000000800 */
[----:B------:R-:W4:Y:S01]  /*31a0*/  LDS.64 R6, [R5+0x1e280] ;  /* 0x01e2800005067984 */ /* 0x000f220000000a00 */
[----:B-1----:R-:W-:Y:S01]  /*31b0*/  FADD.FTZ R219, R124, -R156 ;  /* 0x8000009c7cdb7221 */ /* 0x002fe20000010000 */
[----:B------:R-:W-:-:S05]  /*31c0*/  FMUL.FTZ R185, R122, R185 ;  /* 0x000000b97ab97220 */ /* 0x000fca0000410000 */
[----:B------:R-:W1:Y:S01]  /*31d0*/  MUFU.EX2 R124, R188 ;  /* 0x000000bc007c7308 */ /* 0x000e620000000800 */
[----:B------:R-:W-:Y:S01]  /*31e0*/  FMUL.FTZ R184, R184, R185 ;  /* 0x000000b9b8b87220 */ /* 0x000fe20000410000 */
[----:B------:R-:W-:Y:S01]  /*31f0*/  FFMA.FTZ R185, -R17, R17, 1 ;  /* 0x3f80000011b97423 */ /* 0x000fe20000010111 */
[----:B------:R-:W-:Y:S01]  /*3200*/  FFMA.FTZ R129, -R15, R15, 1 ;  /* 0x3f8000000f817423 */ /* 0x000fe2000001010f */
[----:B------:R-:W-:Y:S01]  /*3210*/  FFMA.FTZ R216, R216, UR19, -R189 ;  /* 0x00000013d8d87c23 */ /* 0x000fe200080108bd */
[----:B------:R-:W-:Y:S02]  /*3220*/  FSEL R131, R221, -INF , !P4 ;  /* 0xff800000dd837808 */ /* 0x000fe40006000000 */
[----:B------:R-:W-:Y:S01]  /*3230*/  FSEL R15, R223, -INF , !P0 ;  /* 0xff800000df0f7808 */ /* 0x000fe20004000000 */
[----:B------:R-:W1:Y:S01]  /*3240*/  MUFU.EX2 R125, R125 ;  /* 0x0000007d007d7308 */ /* 0x000e620000000800 */
[----:B------:R-:W-:Y:S01]  /*3250*/  FMUL.FTZ R185, R185, R14 ;  /* 0x0000000eb9b97220 */ /* 0x000fe20000410000 */
[----:B--2---:R-:W-:Y:S01]  /*3260*/  FMUL.FTZ R14, R8, R187 ;  /* 0x000000bb080e7220 */ /* 0x004fe20000410000 */
[----:B-----5:R-:W-:Y:S01]  /*3270*/  FMUL.FTZ R187, R123, R154 ;  /* 0x0000009a7bbb7220 */ /* 0x020fe20000410000 */
[--C-:B------:R-:W-:Y:S01]  /*3280*/  FFMA.FTZ R131, R131, UR19, -R20.reuse ;  /* 0x0000001383837c23 */ /* 0x100fe20008010814 */
[----:B------:R-:W-:Y:S01]  /*3290*/  FFMA.FTZ R154, R15, UR19, -R20 ;  /* 0x000000130f9a7c23 */ /* 0x000fe20008010814 */
[----:B------:R-:W-:-:S02]  /*32a0*/  FFMA.FTZ R130, -R18, R18, 1 ;  /* 0x3f80000012827423 */ /* 0x000fc40000010112 */
[----:B------:R-:W2:Y:S01]  /*32b0*/  MUFU.EX2 R12, R216 ;  /* 0x000000d8000c7308 */ /* 0x000ea20000000800 */
[----:B------:R-:W-:Y:S01]  /*32c0*/  FSEL R20, R222, -INF , !P5 ;  /* 0xff800000de147808 */ /* 0x000fe20006800000 */
[----:B---3--:R-:W-:Y:S01]  /*32d0*/  FADD.FTZ R189, R134, -R10 ;  /* 0x8000000a86bd7221 */ /* 0x008fe20000010000 */
[--C-:B------:R-:W-:Y:S01]  /*32e0*/  FFMA.FTZ R207, R207, UR19, -R22.reuse ;  /* 0x00000013cfcf7c23 */ /* 0x100fe20008010816 */
[----:B------:R-:W-:Y:S01]  /*32f0*/  FFMA.FTZ R209, R209, UR19, -R22 ;  /* 0x00000013d1d17c23 */ /* 0x000fe20008010816 */
[----:B------:R-:W-:Y:S01]  /*3300*/  FMUL.FTZ R130, R130, R187 ;  /* 0x000000bb82827220 */ /* 0x000fe20000410000 */
[----:B------:R-:W-:Y:S02]  /*3310*/  FSEL R156, R224, -INF , !P1 ;  /* 0xff800000e09c7808 */ /* 0x000fe40004800000 */
[----:B------:R3:W-:Y:S01]  /*3320*/  MUFU.EX2 R22, R208 ;  /* 0x000000d000167308 */ /* 0x0007e20000000800 */
[----:B------:R-:W-:Y:S01]  /*3330*/  FFMA.FTZ R134, R20, UR19, -R21 ;  /* 0x0000001314867c23 */ /* 0x000fe20008010815 */
[----:B------:R-:W-:Y:S01]  /*3340*/  FFMA.FTZ R187, -R197, R197, 1 ;  /* 0x3f800000c5bb7423 */ /* 0x000fe200000101c5 */
[----:B------:R-:W-:Y:S01]  /*3350*/  FMUL.FTZ R129, R129, R14 ;  /* 0x0000000e81817220 */ /* 0x000fe20000410000 */
[----:B------:R-:W-:Y:S01]  /*3360*/  FADD.FTZ R20, R133, -R11 ;  /* 0x8000000b85147221 */ /* 0x000fe20000010000 */
[----:B------:R-:W5:Y:S01]  /*3370*/  LDS.64 R14, [R5+0x1e2a0] ;  /* 0x01e2a000050e7984 */ /* 0x000f620000000a00 */
[----:B---3--:R-:W-:Y:S01]  /*3380*/  FADD.FTZ R208, R132, -R10 ;  /* 0x8000000a84d07221 */ /* 0x008fe20000010000 */
[----:B-1----:R-:W-:Y:S01]  /*3390*/  FMUL.FTZ R10, R124, R189 ;  /* 0x000000bd7c0a7220 */ /* 0x002fe20000410000 */
[----:B------:R-:W-:Y:S01]  /*33a0*/  FFMA.FTZ R156, R156, UR19, -R21 ;  /* 0x000000139c9c7c23 */ /* 0x000fe20008010815 */
[----:B------:R-:W1:Y:S01]  /*33b0*/  MUFU.EX2 R126, R126 ;  /* 0x0000007e007e7308 */ /* 0x000e620000000800 */
[----:B------:R-:W-:Y:S01]  /*33c0*/  FFMA.FTZ R132, -R19, R19, 1 ;  /* 0x3f80000013847423 */ /* 0x000fe20000010113 */
[----:B------:R-:W-:Y:S01]  /*33d0*/  FMUL.FTZ R187, R187, R10 ;  /* 0x0000000abbbb7220 */ /* 0x000fe20000410000 */
[----:B------:R-:W-:Y:S01]  /*33e0*/  FMUL.FTZ R21, R9, R208 ;  /* 0x000000d009157220 */ /* 0x000fe20000410000 */
[----:B------:R-:W-:Y:S01]  /*33f0*/  FADD.FTZ R11, R135, -R11 ;  /* 0x8000000b870b7221 */ /* 0x000fe20000010000 */
[----:B------:R-:W-:Y:S01]  /*3400*/  FMUL.FTZ R10, R125, R20 ;  /* 0x000000147d0a7220 */ /* 0x000fe20000410000 */
[----:B------:R-:W-:-:S02]  /*3410*/  FFMA.FTZ R133, -R196, R196, 1 ;  /* 0x3f800000c4857423 */ /* 0x000fc400000101c4 */
[----:B------:R-:W3:Y:S01]  /*3420*/  MUFU.EX2 R13, R213 ;  /* 0x000000d5000d7308 */ /* 0x000ee20000000800 */
[----:B------:R-:W-:Y:S01]  /*3430*/  FMUL.FTZ R132, R132, R21 ;  /* 0x0000001584847220 */ /* 0x000fe20000410000 */
[----:B------:R-:W-:Y:S01]  /*3440*/  FSEL R128, R195, -INF , !P3 ;  /* 0xff800000c3807808 */ /* 0x000fe20005800000 */
[----:B--2---:R-:W-:Y:S01]  /*3450*/  FMUL.FTZ R21, R12, R11 ;  /* 0x0000000b0c157220 */ /* 0x004fe20000410000 */
[----:B------:R-:W-:-:S04]  /*3460*/  FSEL R188, R220, -INF , !P2 ;  /* 0xff800000dcbc7808 */ /* 0x000fc80005000000 */
[----:B------:R-:W2:Y:S01]  /*3470*/  MUFU.EX2 R152, R152 ;  /* 0x0000009800987308 */ /* 0x000ea20000000800 */
[----:B------:R-:W-:Y:S02]  /*3480*/  FMUL.FTZ R133, R133, R10 ;  /* 0x0000000a85857220 */ /* 0x000fe40000410000 */
[----:B------:R-:W5:Y:S01]  /*3490*/  LDS.64 R10, [R5+0x1e2c0] ;  /* 0x01e2c000050a7984 */ /* 0x000f620000000a00 */
[--C-:B------:R-:W-:Y:S01]  /*34a0*/  FFMA.FTZ R128, R128, UR19, -R23.reuse ;  /* 0x0000001380807c23 */ /* 0x100fe20008010817 */
[----:B------:R-:W-:Y:S01]  /*34b0*/  FFMA.FTZ R188, R188, UR19, -R23 ;  /* 0x00000013bcbc7c23 */ /* 0x000fe20008010817 */
[--C-:B----4-:R-:W-:Y:S02]  /*34c0*/  FADD.FTZ R189, R136, -R6.reuse ;  /* 0x8000000688bd7221 */ /* 0x110fe40000010000 */
[----:B------:R4:W-:Y:S01]  /*34d0*/  MUFU.EX2 R23, R206 ;  /* 0x000000ce00177308 */ /* 0x0009e20000000800 */
[----:B------:R-:W-:Y:S01]  /*34e0*/  FFMA.FTZ R198, -R198, R198, 1 ;  /* 0x3f800000c6c67423 */ /* 0x000fe200000101c6 */
[----:B------:R-:W-:Y:S01]  /*34f0*/  FADD.FTZ R6, R138, -R6 ;  /* 0x800000068a067221 */ /* 0x000fe20000010000 */
[----:B-1----:R-:W-:Y:S01]  /*3500*/  FMUL.FTZ R196, R126, R189 ;  /* 0x000000bd7ec47220 */ /* 0x002fe20000410000 */
[--C-:B----4-:R-:W-:Y:S01]  /*3510*/  FADD.FTZ R206, R137, -R7.reuse ;  /* 0x8000000789ce7221 */ /* 0x110fe20000010000 */
[----:B------:R-:W-:-:S03]  /*3520*/  FADD.FTZ R7, R139, -R7 ;  /* 0x800000078b077221 */ /* 0x000fc60000010000 */
[----:B------:R-:W1:Y:S01]  /*3530*/  MUFU.EX2 R127, R127 ;  /* 0x0000007f007f7308 */ /* 0x000e620000000800 */
[----:B------:R-:W-:Y:S01]  /*3540*/  FMUL.FTZ R136, R198, R21 ;  /* 0x00000015c6887220 */ /* 0x000fe20000410000 */
[----:B---3--:R-:W-:Y:S01]  /*3550*/  FMUL.FTZ R198, R13, R6 ;  /* 0x000000060dc67220 */ /* 0x008fe20000410000 */
[----:B--2---:R-:W-:Y:S02]  /*3560*/  FMUL.FTZ R189, R152, R7 ;  /* 0x0000000798bd7220 */ /* 0x004fe40000410000 */
[----:B------:R2:W3:Y:S01]  /*3570*/  LDS.64 R6, [R5+0x1e2e0] ;  /* 0x01e2e00005067984 */ /* 0x0004e20000000a00 */
[----:B------:R-:W-:Y:S02]  /*3580*/  FFMA.FTZ R138, -R200, R200, 1 ;  /* 0x3f800000c88a7423 */ /* 0x000fe400000101c8 */
[----:B------:R-:W4:Y:S01]  /*3590*/  MUFU.EX2 R17, R211 ;  /* 0x000000d300117308 */ /* 0x000f220000000800 */
[----:B------:R-:W-:Y:S01]  /*35a0*/  FFMA.FTZ R137, -R201, R201, 1 ;  /* 0x3f800000c9897423 */ /* 0x000fe200000101c9 */
[----:B-1----:R-:W-:-:S06]  /*35b0*/  FMUL.FTZ R139, R127, R206 ;  /* 0x000000ce7f8b7220 */ /* 0x002fcc0000410000 */
[----:B------:R1:W3:Y:S01]  /*35c0*/  MUFU.EX2 R21, R188 ;  /* 0x000000bc00157308 */ /* 0x0002e20000000800 */
[----:B------:R-:W-:Y:S01]  /*35d0*/  FMUL.FTZ R138, R138, R139 ;  /* 0x0000008b8a8a7220 */ /* 0x000fe20000410000 */
[--C-:B-----5:R-:W-:Y:S01]  /*35e0*/  FADD.FTZ R139, R140, -R14.reuse ;  /* 0x8000000e8c8b7221 */ /* 0x120fe20000010000 */
[----:B------:R-:W-:Y:S01]  /*35f0*/  FMUL.FTZ R137, R137, R198 ;  /* 0x000000c689897220 */ /* 0x000fe20000410000 */
[----:B------:R-:W-:-:S04]  /*3600*/  FADD.FTZ R198, R142, -R14 ;  /* 0x8000000e8ec67221 */ /* 0x000fc80000010000 */
[----:B------:R-:W5:Y:S01]  /*3610*/  MUFU.EX2 R128, R128 ;  /* 0x0000008000807308 */ /* 0x000f620000000800 */
[----:B------:R-:W-:Y:S01]  /*3620*/  FFMA.FTZ R203, -R203, R203, 1 ;  /* 0x3f800000cbcb7423 */ /* 0x000fe200000101cb */
[----:B------:R-:W-:Y:S01]  /*3630*/  FMUL.FTZ R142, R22, R139 ;  /* 0x0000008b168e7220 */ /* 0x000fe20000410000 */
[----:B-1----:R-:W-:Y:S01]  /*3640*/  FADD.FTZ R188, R141, -R15 ;  /* 0x8000000f8dbc7221 */ /* 0x002fe20000010000 */
[--C-:B------:R-:W-:Y:S02]  /*3650*/  FADD.FTZ R145, R145, -R11.reuse ;  /* 0x8000000b91917221 */ /* 0x100fe40000010000 */
[----:B--2---:R-:W-:Y:S01]  /*3660*/  FMUL.FTZ R5, R203, R142 ;  /* 0x0000008ecb057220 */ /* 0x004fe20000410000 */
[----:B------:R-:W-:Y:S01]  /*3670*/  FADD.FTZ R142, R147, -R11 ;  /* 0x8000000b938e7221 */ /* 0x000fe20000010000 */
[----:B------:R-:W1:Y:S01]  /*3680*/  MUFU.EX2 R154, R154 ;  /* 0x0000009a009a7308 */ /* 0x000e620000000800 */
[----:B------:R-:W-:Y:S01]  /*3690*/  FFMA.FTZ R14, -R205, R205, 1 ;  /* 0x3f800000cd0e7423 */ /* 0x000fe200000101cd */
[----:B------:R-:W-:Y:S01]  /*36a0*/  FFMA.FTZ R140, -R204, R204, 1 ;  /* 0x3f800000cc8c7423 */ /* 0x000fe200000101cc */
[----:B----4-:R-:W-:Y:S01]  /*36b0*/  FMUL.FTZ R139, R17, R198 ;  /* 0x000000c6118b7220 */ /* 0x010fe20000410000 */
[----:B------:R-:W-:-:S04]  /*36c0*/  FMUL.FTZ R141, R23, R188 ;  /* 0x000000bc178d7220 */ /* 0x000fc80000410000 */
[----:B------:R-:W2:Y:S01]  /*36d0*/  MUFU.EX2 R11, R156 ;  /* 0x0000009c000b7308 */ /* 0x000ea20000000800 */
[----:B------:R-:W-:Y:S01]  /*36e0*/  FMUL.FTZ R14, R14, R139 ;  /* 0x0000008b0e0e7220 */ /* 0x000fe20000410000 */
[----:B------:R-:W-:Y:S01]  /*36f0*/  FMUL.FTZ R140, R140, R141 ;  /* 0x0000008d8c8c7220 */ /* 0x000fe20000410000 */
[----:B------:R-:W-:-:S05]  /*3700*/  FADD.FTZ R144, R144, -R10 ;  /* 0x8000000a90907221 */ /* 0x000fca0000010000 */
[----:B------:R-:W4:Y:S01]  /*3710*/  MUFU.EX2 R18, R210 ;  /* 0x000000d200127308 */ /* 0x000f220000000800 */
[----:B------:R-:W-:Y:S01]  /*3720*/  FADD.FTZ R139, R146, -R10 ;  /* 0x8000000a928b7221 */ /* 0x000fe20000010000 */
[----:B------:R-:W-:Y:S01]  /*3730*/  FFMA.FTZ R220, -R220, R220, 1 ;  /* 0x3f800000dcdc7423 */ /* 0x000fe200000101dc */
[----:B---3--:R-:W-:-:S05]  /*3740*/  FMUL.FTZ R141, R21, R142 ;  /* 0x0000008e158d7220 */ /* 0x008fca0000410000 */
[----:B------:R-:W3:Y:S01]  /*3750*/  MUFU.EX2 R19, R207 ;  /* 0x000000cf00137308 */ /* 0x000ee20000000800 */
[----:B------:R-:W-:Y:S01]  /*3760*/  FFMA.FTZ R195, -R195, R195, 1 ;  /* 0x3f800000c3c37423 */ /* 0x000fe200000101c3 */
[----:B-----5:R-:W-:-:S06]  /*3770*/  FMUL.FTZ R10, R128, R145 ;  /* 0x00000091800a7220 */ /* 0x020fcc0000410000 */
[----:B------:R-:W5:Y:S08]  /*3780*/  MUFU.EX2 R20, R209 ;  /* 0x000000d100147308 */ /* 0x000f700000000800 */
[----:B------:R-:W5:Y:S08]  /*3790*/  MUFU.EX2 R131, R131 ;  /* 0x0000008300837308 */ /* 0x000f700000000800 */
[----:B------:R-:W5:Y:S01]  /*37a0*/  MUFU.EX2 R134, R134 ;  /* 0x0000008600867308 */ /* 0x000f620000000800 */
[----:B------:R-:W-:Y:S01]  /*37b0*/  FMUL.FTZ R220, R220, R141 ;  /* 0x0000008ddcdc7220 */ /* 0x000fe20000410000 */
[----:B------:R-:W-:Y:S01]  /*37c0*/  FMUL.FTZ R195, R195, R10 ;  /* 0x0000000ac3c37220 */ /* 0x000fe20000410000 */
[--C-:B------:R-:W-:Y:S01]  /*37d0*/  FADD.FTZ R141, R150, -R6.reuse ;  /* 0x80000006968d7221 */ /* 0x100fe20000010000 */
[----:B------:R-:W-:Y:S01]  /*37e0*/  FADD.FTZ R10, R151, -R7 ;  /* 0x80000007970a7221 */ /* 0x000fe20000010000 */
[----:B------:R-:W-:Y:S01]  /*37f0*/  FFMA.FTZ R135, -R199, R199, 1 ;  /* 0x3f800000c7877423 */ /* 0x000fe200000101c7 */
[----:B------:R-:W-:Y:S01]  /*3800*/  FADD.FTZ R143, R143, -R15 ;  /* 0x8000000f8f8f7221 */ /* 0x000fe20000010000 */
[----:B------:R-:W-:Y:S01]  /*3810*/  FADD.FTZ R148, R148, -R6 ;  /* 0x8000000694947221 */ /* 0x000fe20000010000 */
[----:B------:R-:W-:Y:S01]  /*3820*/  FMUL.FTZ R233, R225, R230 ;  /* 0x000000e6e1e97220 */ /* 0x000fe20000410000 */
[----:B------:R-:W-:Y:S01]  /*3830*/  FMUL.FTZ R218, R226, R231 ;  /* 0x000000e7e2da7220 */ /* 0x000fe20000410000 */
[----:B------:R-:W-:Y:S01]  /*3840*/  FADD.FTZ R149, R149, -R7 ;  /* 0x8000000795957221 */ /* 0x000fe20000010000 */
[----:B-1----:R-:W-:Y:S01]  /*3850*/  FMUL.FTZ R6, R154, R141 ;  /* 0x0000008d9a067220 */ /* 0x002fe20000410000 */
[----:B------:R-:W-:Y:S01]  /*3860*/  FMUL.FTZ R219, R158, R219 ;  /* 0x000000db9edb7220 */ /* 0x000fe20000410000 */
[----:B--2---:R-:W-:Y:S01]  /*3870*/  FMUL.FTZ R141, R11, R10 ;  /* 0x0000000a0b8d7220 */ /* 0x004fe20000410000 */
[----:B------:R-:W-:Y:S01]  /*3880*/  FMUL.FTZ R135, R135, R196 ;  /* 0x000000c487877220 */ /* 0x000fe20000410000 */
[----:B------:R-:W-:-:S02]  /*3890*/  IMAD.U32 R10, RZ, RZ, UR5 ;  /* 0x00000005ff0a7e24 */ /* 0x000fc4000f8e00ff */
[----:B------:R-:W-:Y:S01]  /*38a0*/  FFMA.FTZ R196, -R202, R202, 1 ;  /* 0x3f800000cac47423 */ /* 0x000fe200000101ca */
[----:B------:R-:W-:Y:S01]  /*38b0*/  FFMA.FTZ R15, -R236, R236, 1 ;  /* 0x3f800000ec0f7423 */ /* 0x000fe200000101ec */
[----:B----4-:R-:W-:Y:S01]  /*38c0*/  FMUL.FTZ R188, R18, R143 ;  /* 0x0000008f12bc7220 */ /* 0x010fe20000410000 */
[----:B------:R-:W-:Y:S01]  /*38d0*/  FMUL.FTZ R190, R190, R233 ;  /* 0x000000e9bebe7220 */ /* 0x000fe20000410000 */
[----:B------:R-:W-:Y:S01]  /*38e0*/  FMUL.FTZ R191, R191, R218 ;  /* 0x000000dabfbf7220 */ /* 0x000fe20000410000 */
[----:B------:R-:W-:Y:S01]  /*38f0*/  FFMA.FTZ R235, -R235, R235, 1 ;  /* 0x3f800000ebeb7423 */ /* 0x000fe200000101eb */
[----:B------:R-:W-:Y:S01]  /*3900*/  FFMA.FTZ R234, -R234, R234, 1 ;  /* 0x3f800000eaea7423 */ /* 0x000fe200000101ea */
[----:B---3--:R-:W-:Y:S01]  /*3910*/  FMUL.FTZ R144, R19, R144 ;  /* 0x0000009013907220 */ /* 0x008fe20000410000 */
[----:B-----5:R-:W-:Y:S01]  /*3920*/  FMUL.FTZ R139, R20, R139 ;  /* 0x0000008b148b7220 */ /* 0x020fe20000410000 */
[----:B------:R-:W-:Y:S01]  /*3930*/  FFMA.FTZ R221, -R221, R221, 1 ;  /* 0x3f800000dddd7423 */ /* 0x000fe200000101dd */
[----:B------:R-:W-:Y:S01]  /*3940*/  FFMA.FTZ R223, -R223, R223, 1 ;  /* 0x3f800000dfdf7423 */ /* 0x000fe200000101df */
[----:B------:R-:W-:Y:S01]  /*3950*/  FFMA.FTZ R222, -R222, R222, 1 ;  /* 0x3f800000dede7423 */ /* 0x000fe200000101de */
[----:B------:R-:W-:Y:S01]  /*3960*/  FFMA.FTZ R224, -R224, R224, 1 ;  /* 0x3f800000e0e07423 */ /* 0x000fe200000101e0 */
[----:B------:R-:W-:Y:S01]  /*3970*/  FMUL.FTZ R148, R131, R148 ;  /* 0x0000009483947220 */ /* 0x000fe20000410000 */
[----:B------:R-:W-:Y:S01]  /*3980*/  FMUL.FTZ R149, R134, R149 ;  /* 0x0000009586957220 */ /* 0x000fe20000410000 */
[----:B------:R-:W-:Y:S01]  /*3990*/  FMUL.FTZ R214, R214, R219 ;  /* 0x000000dbd6d67220 */ /* 0x000fe20000410000 */
[----:B------:R-:W-:-:S02]  /*39a0*/  IMAD R10, R10, 0x2000, R232 ;  /* 0x000020000a0a7824 */ /* 0x000fc400078e02e8 */
[----:B------:R-:W-:Y:S01]  /*39b0*/  FMUL.FTZ R196, R196, R189 ;  /* 0x000000bdc4c47220 */ /* 0x000fe20000410000 */
[----:B------:R-:W-:Y:S01]  /*39c0*/  FMUL.FTZ R15, R15, R188 ;  /* 0x000000bc0f0f7220 */ /* 0x000fe20000410000 */
[----:B------:R-:W-:Y:S01]  /*39d0*/  FMUL.FTZ R144, R235, R144 ;  /* 0x00000090eb907220 */ /* 0x000fe20000410000 */
[----:B------:R-:W-:Y:S01]  /*39e0*/  FMUL.FTZ R139, R234, R139 ;  /* 0x0000008bea8b7220 */ /* 0x000fe20000410000 */
[----:B------:R-:W-:Y:S01]  /*39f0*/  FMUL.FTZ R146, R221, R148 ;  /* 0x00000094dd927220 */ /* 0x000fe20000410000 */
[----:B------:R-:W-:Y:S01]  /*3a00*/  FMUL.FTZ R6, R223, R6 ;  /* 0x00000006df067220 */ /* 0x000fe20000410000 */
[----:B------:R-:W-:Y:S01]  /*3a10*/  FMUL.FTZ R7, R222, R149 ;  /* 0x00000095de077220 */ /* 0x000fe20000410000 */
[----:B------:R-:W-:Y:S01]  /*3a20*/  FMUL.FTZ R141, R224, R141 ;  /* 0x0000008de08d7220 */ /* 0x000fe20000410000 */
[----:B------:R-:W-:Y:S01]  /*3a30*/  F2FP.F16.F32.PACK_AB R188, R191, R190 ;  /* 0x000000bebfbc723e */ /* 0x000fe200000000ff */
[----:B------:R-:W-:Y:S01]  /*3a40*/  IMAD R10, R10, 0x2, R237 ;  /* 0x000000020a0a7824 */ /* 0x000fe200078e02ed */
[----:B------:R-:W-:-:S02]  /*3a50*/  F2FP.F16.F32.PACK_AB R189, R193, R192 ;  /* 0x000000c0c1bd723e */ /* 0x000fc400000000ff */
[----:B------:R-:W-:Y:S02]  /*3a60*/  F2FP.F16.F32.PACK_AB R190, R215, R214 ;  /* 0x000000d6d7be723e */ /* 0x000fe400000000ff */
[----:B------:R-:W-:Y:S01]  /*3a70*/  F2FP.F16.F32.PACK_AB R191, R186, R157 ;  /* 0x0000009dbabf723e */ /* 0x000fe200000000ff */
[----:B------:R-:W-:Y:S01]  /*3a80*/  ULOP3.LUT UR8, UR8, 0x1000000, URZ, 0xfc, !UPT ;  /* 0x0100000008087892 */ /* 0x000fe2000f8efc3f */
[----:B------:R-:W-:Y:S02]  /*3a90*/  F2FP.F16.F32.PACK_AB R184, R129, R184 ;  /* 0x000000b881b8723e */ /* 0x000fe400000000ff */
        /* <DEDUP_REMOVED lines=10> */
[----:B------:R-:W-:Y:S01]  /*3b40*/  F2FP.F16.F32.PACK_AB R147, R141, R6 ;  /* 0x000000068d93723e */ /* 0x000fe200000000ff */
[----:B------:R1:W-:Y:S01]  /*3b50*/  STSM.16.MT88.4 [R10+0x1e800], R188 ;  /* 0x01e800bc0a007844 */ /* 0x0003e20000004200 */
[----:B------:R-:W-:Y:S01]  /*3b60*/  F2FP.F16.F32.PACK_AB R156, R226, R225 ;  /* 0x000000e1e29c723e */ /* 0x000fe200000000ff */
[----:B------:R-:W-:Y:S01]  /*3b70*/  UIMAD UR8, UR5, 0x300, UR8 ;  /* 0x00000300050878a4 */ /* 0x000fe2000f8e0208 */
[----:B------:R-:W-:Y:S01]  /*3b80*/  F2FP.F16.F32.PACK_AB R157, R155, R153 ;  /* 0x000000999b9d723e */ /* 0x000fe200000000ff */
[----:B------:R1:W-:Y:S01]  /*3b90*/  STSM.16.MT88.4 [R10+0x1f000], R184 ;  /* 0x01f000b80a007844 */ /* 0x0003e20000004200 */
[----:B------:R-:W-:Y:S02]  /*3ba0*/  F2FP.F16.F32.PACK_AB R158, R194, R158 ;  /* 0x0000009ec29e723e */ /* 0x000fe400000000ff */
[----:B------:R-:W-:Y:S01]  /*3bb0*/  F2FP.F16.F32.PACK_AB R159, R120, R159 ;  /* 0x0000009f789f723e */ /* 0x000fe200000000ff */
[----:B------:R1:W-:Y:S04]  /*3bc0*/  STSM.16.MT88.4 [R10+0x1f800], R148 ;  /* 0x01f800940a007844 */ /* 0x0003e80000004200 */
[----:B------:R1:W-:Y:S01]  /*3bd0*/  STSM.16.MT88.4 [R10+0x20000], R144 ;  /* 0x020000900a007844 */ /* 0x0003e20000004200 */
[----:B------:R-:W-:Y:S01]  /*3be0*/  WARPGROUP.ARRIVE ;  /* 0x00000000000079c5 */ /* 0x000fe20000000000 */
[----:B------:R-:W-:Y:S01]  /*3bf0*/  UMOV UR10, UR8 ;  /* 0x00000008000a7c82 */ /* 0x000fe20008000000 */
[----:B------:R-:W-:-:S04]  /*3c00*/  UMOV UR11, 0x80000020 ;  /* 0x80000020000b7882 */ /* 0x000fc80000000000 */
[----:B------:R-:W-:Y:S01]  /*3c10*/  HGMMA.64x96x16.F32 R72, R156, gdesc[UR8].tnspB, R72, gsb0 ;  /* 0x416000089c487df0 */ /* 0x000fe20008000848 */
[----:B------:R-:W-:Y:S02]  /*3c20*/  F2FP.F16.F32.PACK_AB R120, R8, R122 ;  /* 0x0000007a0878723e */ /* 0x000fe400000000ff */
[----:B------:R-:W-:Y:S01]  /*3c30*/  F2FP.F16.F32.PACK_AB R121, R123, R121 ;  /* 0x000000797b79723e */ /* 0x000fe200000000ff */
[----:B------:R-:W-:Y:S01]  /*3c40*/  UIADD3 UR10, UR8, 0x40, URZ ;  /* 0x00000040080a7890 */ /* 0x000fe2000fffe03f */
[----:B------:R-:W-:Y:S02]  /*3c50*/  F2FP.F16.F32.PACK_AB R122, R125, R9 ;  /* 0x000000097d7a723e */ /* 0x000fe400000000ff */
[----:B------:R-:W-:Y:S01]  /*3c60*/  F2FP.F16.F32.PACK_AB R123, R12, R124 ;  /* 0x0000007c0c7b723e */ /* 0x000fe200000000ff */
[----:B------:R-:W-:Y:S01]  /*3c70*/  UMOV UR11, 0x80000020 ;  /* 0x80000020000b7882 */ /* 0x000fe20000000000 */
[----:B------:R-:W-:Y:S02]  /*3c80*/  WARPGROUP.DEPBAR.LE gsb0, 0x0 ;  /* 0x00008000000079c5 */ /* 0x000fe40000010000 */
[----:B------:R-:W-:-:S06]  /*3c90*/  WARPGROUP.ARRIVE ;  /* 0x00000000000079c5 */ /* 0x000fcc0000000000 */
[----:B------:R-:W-:Y:S01]  /*3ca0*/  HGMMA.64x96x16.F32 R72, R120, gdesc[UR8].tnspB, R72, gsb0 ;  /* 0x4160000878487df0 */ /* 0x000fe20008000848 */
[----:B------:R-:W-:Y:S01]  /*3cb0*/  UIADD3 UR10, UR8, 0x80, URZ ;  /* 0x00000080080a7890 */ /* 0x000fe2000fffe03f */
[----:B------:R-:W-:Y:S01]  /*3cc0*/  UMOV UR11, 0x80000020 ;  /* 0x80000020000b7882 */ /* 0x000fe20000000000 */
[----:B------:R-:W-:Y:S01]  /*3cd0*/  VIADD R129, R237, 0x1e800 ;  /* 0x0001e800ed817836 */ /* 0x000fe20000000000 */
[----:B------:R-:W-:Y:S01]  /*3ce0*/  F2FP.F16.F32.PACK_AB R130, R134, R131 ;  /* 0x000000838682723e */ /* 0x000fe200000000ff */
[----:B------:R-:W-:Y:S01]  /*3cf0*/  UIADD3 UR12, UR8, 0xc0, URZ ;  /* 0x000000c0080c7890 */ /* 0x000fe2000fffe03f */
[----:B------:R-:W-:Y:S02]  /*3d00*/  F2FP.F16.F32.PACK_AB R128, R128, R19 ;  /* 0x000000138080723e */ /* 0x000fe400000000ff */
[----:B------:R-:W-:Y:S02]  /*3d10*/  R2UR UR9, R129 ;  /* 0x00000000810972ca */ /* 0x000fe400000e0000 */
[----:B------:R-:W-:-:S02]  /*3d20*/  F2FP.F16.F32.PACK_AB R129, R21, R20 ;  /* 0x000000141581723e */ /* 0x000fc400000000ff */
[----:B------:R-:W-:Y:S01]  /*3d30*/  F2FP.F16.F32.PACK_AB R131, R11, R154 ;  /* 0x0000009a0b83723e */ /* 0x000fe200000000ff */
[----:B------:R-:W-:Y:S02]  /*3d40*/  WARPGROUP.DEPBAR.LE gsb0, 0x0 ;  /* 0x00008000000079c5 */ /* 0x000fe40000010000 */
[----:B------:R-:W-:Y:S02]  /*3d50*/  F2FP.F16.F32.PACK_AB R120, R127, R126 ;  /* 0x0000007e7f78723e */ /* 0x000fe400000000ff */
[----:B------:R-:W-:Y:S02]  /*3d60*/  F2FP.F16.F32.PACK_AB R121, R152, R13 ;  /* 0x0000000d9879723e */ /* 0x000fe400000000ff */
[----:B------:R-:W-:Y:S02]  /*3d70*/  F2FP.F16.F32.PACK_AB R122, R23, R22 ;  /* 0x00000016177a723e */ /* 0x000fe400000000ff */
[----:B------:R-:W-:-:S04]  /*3d80*/  F2FP.F16.F32.PACK_AB R123, R18, R17 ;  /* 0x00000011127b723e */ /* 0x000fc800000000ff */
[----:B------:R-:W-:-:S06]  /*3d90*/  WARPGROUP.ARRIVE ;  /* 0x00000000000079c5 */ /* 0x000fcc0000000000 */
[----:B------:R-:W-:Y:S01]  /*3da0*/  HGMMA.64x96x16.F32 R72, R120, gdesc[UR8].tnspB, R72, gsb0 ;  /* 0x4160000878487df0 */ /* 0x000fe20008000848 */
[----:B------:R-:W-:Y:S01]  /*3db0*/  UMOV UR14, UR12 ;  /* 0x0000000c000e7c82 */ /* 0x000fe20008000000 */
[----:B------:R-:W-:Y:S01]  /*3dc0*/  UMOV UR15, 0x80000020 ;  /* 0x80000020000f7882 */ /* 0x000fe20000000000 */
[----:B------:R-:W-:Y:S02]  /*3dd0*/  WARPGROUP.DEPBAR.LE gsb0, 0x0 ;  /* 0x00008000000079c5 */ /* 0x000fe40000010000 */
[----:B------:R-:W-:-:S06]  /*3de0*/  WARPGROUP.ARRIVE ;  /* 0x00000000000079c5 */ /* 0x000fcc0000000000 */
[----:B------:R-:W-:Y:S01]  /*3df0*/  HGMMA.64x96x16.F32 R72, R128, gdesc[UR12].tnspB, R72, gsb0 ;  /* 0x4160000c80487df0 */ /* 0x000fe20008000848 */
[----:B------:R-:W-:-:S05]  /*3e00*/  IMAD R5, R16, 0x1000, R237 ;  /* 0x0000100010057824 */ /* 0x000fca00078e02ed */
[----:B------:R-:W-:Y:S01]  /*3e10*/  R2UR UR10, R5 ;  /* 0x00000000050a72ca */ /* 0x000fe200000e0000 */
[----:B------:R-:W-:-:S04]  /*3e20*/  USHF.R.U32.HI UR9, URZ, 0x4, UR9 ;  /* 0x000000043f097899 */ /* 0x000fc80008011609 */
[----:B------:R-:W-:-:S04]  /*3e30*/  ULOP3.LUT UR9, UR9, 0x3fff, URZ, 0xc0, !UPT ;  /* 0x00003fff09097892 */ /* 0x000fc8000f8ec03f */
[----:B------:R-:W-:-:S04]  /*3e40*/  ULOP3.LUT UR9, UR9, 0x10000, URZ, 0xfc, !UPT ;  /* 0x0001000009097892 */ /* 0x000fc8000f8efc3f */
[----:B------:R-:W-:Y:S02]  /*3e50*/  USHF.R.U32.HI UR10, URZ, 0x4, UR10 ;  /* 0x000000043f0a7899 */ /* 0x000fe4000801160a */
[----:B------:R-:W-:Y:S02]  /*3e60*/  ULEA UR8, UR5, UR9, 0xa ;  /* 0x0000000905087291 */ /* 0x000fe4000f8e503f */
[----:B------:R-:W-:Y:S01]  /*3e70*/  ULOP3.LUT UR10, UR10, 0x3fff, URZ, 0xc0, !UPT ;  /* 0x00003fff0a0a7892 */ /* 0x000fe2000f8ec03f */
[----:B------:R-:W-:Y:S01]  /*3e80*/  UMOV UR11, 0xc0000010 ;  /* 0xc0000010000b7882 */ /* 0x000fe20000000000 */
        /* <DEDUP_REMOVED lines=11> */
[----:B------:R-:W-:Y:S01]  /*3f40*/  UIADD3 UR20, UR10, 0x200, URZ ;  /* 0x000002000a147890 */ /* 0x000fe2000fffe03f */
[----:B------:R-:W-:Y:S01]  /*3f50*/  UMOV UR12, UR8 ;  /* 0x00000008000c7c82 */ /* 0x000fe20008000000 */
[----:B------:R-:W-:Y:S01]  /*3f60*/  UMOV UR13, UR9 ;  /* 0x00000009000d7c82 */ /* 0x000fe20008000000 */
[----:B------:R-:W-:-:S04]  /*3f70*/  UMOV UR15, 0xc0000010 ;  /* 0xc0000010000f7882 */ /* 0x000fc80000000000 */
[----:B------:R-:W-:Y:S01]  /*3f80*/  UMOV UR14, UR20 ;  /* 0x00000014000e7c82 */ /* 0x000fe20008000000 */
[----:B------:R-:W-:Y:S02]  /*3f90*/  WARPGROUP.DEPBAR.LE gsb0, 0x0 ;  /* 0x00008000000079c5 */ /* 0x000fe40000010000 */
        /* <DEDUP_REMOVED lines=17> */
[----:B------:R-:W-:Y:S01]  /*40b0*/  UIADD3 UR9, UR10, 0x220, URZ ;  /* 0x000002200a097890 */ /* 0x000fe2000fffe03f */
[----:B------:R-:W-:-:S06]  /*40c0*/  UMOV UR15, 0xc0000010 ;  /* 0xc0000010000f7882 */ /* 0x000fcc0000000000 */
[----:B------:R-:W-:Y:S01]  /*40d0*/  UMOV UR14, UR9 ;  /* 0x00000009000e7c82 */ /* 0x000fe20008000000 */
        /* <DEDUP_REMOVED lines=105> */
[----:B------:R-:W-:Y:S02]  /*4770*/  UIADD3 UR8, UR8, 0x206, URZ ;  /* 0x0000020608087890 */ /* 0x000fe4000fffe03f */
[----:B------:R-:W-:Y:S02]  /*4780*/  UIADD3 UR12, UR10, 0x2e0, URZ ;  /* 0x000002e00a0c7890 */ /* 0x000fe4000fffe03f */
[----:B------:R-:W-:Y:S01]  /*4790*/  UIADD3 UR13, UR10, 0x4e0, URZ ;  /* 0x000004e00a0d7890 */ /* 0x000fe2000fffe03f */
[----:B------:R-:W-:Y:S02]  /*47a0*/  UMOV UR11, 0xc0000010 ;  /* 0xc0000010000b7882 */ /* 0x000fe40000000000 */
[----:B------:R-:W-:Y:S01]  /*47b0*/  UMOV UR10, UR9 ;  /* 0x00000009000a7c82 */ /* 0x000fe20008000000 */
[----:B------:R-:W-:Y:S01]  /*47c0*/  UMOV UR9, 0x40000040 ;  /* 0x4000004000097882 */ /* 0x000fe20000000000 */
[----:B------:R-:W-:-:S02]  /*47d0*/  WARPGROUP.DEPBAR.LE gsb0, 0x0 ;  /* 0x00008000000079c5 */ /* 0x000fc40000010000 */
        /* <DEDUP_REMOVED lines=15> */
.L_x_1040:
[----:B------:R-:W-:Y:S01]  /*48d0*/  UIADD3 UR8, UR6, 0x26840, URZ ;  /* 0x0002684006087890 */ /* 0x000fe2000fffe03f */
[----:B------:R-:W1:Y:S01]  /*48e0*/  S2R R5, SR_TID.X ;  /* 0x0000000000057919 */ /* 0x000e620000002100 */
[----:B------:R-:W-:Y:S02]  /*48f0*/  ULOP3.LUT UR10, UR7, 0x1000000, URZ, 0xfc, !UPT ;  /* 0x01000000070a7892 */ /* 0x000fe4000f8efc3f */
        /* <DEDUP_REMOVED lines=12> */
[----:B-1----:R-:W-:-:S05]  /*49c0*/  SHF.R.U32.HI R5, RZ, 0x7, R5 ;  /* 0x00000007ff057819 */ /* 0x002fca0000011605 */
[C---:B------:R-:W-:Y:S02]  /*49d0*/  VIADD R6, R5.reuse, 0x9 ;  /* 0x0000000905067836 */ /* 0x040fe40000000000 */
[----:B------:R-:W-:Y:S01]  /*49e0*/  VIADD R5, R5, 0xc ;  /* 0x0000000c05057836 */ /* 0x000fe20000000000 */
        /* <DEDUP_REMOVED lines=28> */
.L_x_1041:
        /* <DEDUP_REMOVED lines=62> */
.L_x_1023:
[----:B------:R-:W-:Y:S05]  /*4f90*/  @P0 BRA `(.L_x_1043) ;  /* 0x0000000c00980947 */ /* 0x000fea0003800000 */
[----:B------:R-:W2:Y:S01]  /*4fa0*/  S2UR UR4, SR_CgaCtaId ;  /* 0x00000000000479c3 */ /* 0x000ea20000008800 */
[----:B------:R-:W-:Y:S02]  /*4fb0*/  UMOV UR37, 0x400 ;  /* 0x0000040000257882 */ /* 0x000fe40000000000 */
[----:B--2---:R-:W-:-:S06]  /*4fc0*/  ULEA UR37, UR4, UR37, 0x18 ;  /* 0x0000002504257291 */ /* 0x004fcc000f8ec03f */
[----:B------:R-:W-:-:S05]  /*4fd0*/  IMAD.U32 R16, RZ, RZ, UR37 ;  /* 0x00000025ff107e24 */ /* 0x000fca000f8e00ff */
        /* <DEDUP_REMOVED lines=18> */
.L_x_1044:
[----:B------:R-:W-:-:S06]  /*5100*/  UIADD3 UR4, UR37, 0x6000, URZ ;  /* 0x0000600025047890 */ /* 0x000fcc000fffe03f */
        /* <DEDUP_REMOVED lines=19> */
.L_x_1045:
        /* <DEDUP_REMOVED lines=18> */
.L_x_1046:
        /* <DEDUP_REMOVED lines=18> */
.L_x_1047:
[----:B------:R-:W2:Y:S01]  /*5480*/  S2R R0, SR_TID.X ;  /* 0x0000000000007919 */ /* 0x000ea20000002100 */
        /* <DEDUP_REMOVED lines=15> */
[----:B--2---:R-:W-:Y:S01]  /*5580*/  VIADD R0, R0, 0xffffff80 ;  /* 0xffffff8000007836 */ /* 0x004fe20000000000 */
[----:B------:R-:W-:Y:S02]  /*5590*/  F2FP.F16.F32.PACK_AB R97, R99, R98 ;  /* 0x000000626361723e */ /* 0x000fe400000000ff */
[----:B------:R-:W-:-:S02]  /*55a0*/  F2FP.F16.F32.PACK_AB R104, R105, R104 ;  /* 0x000000686968723e */ /* 0x000fc400000000ff */
[----:B------:R-:W-:Y:S02]  /*55b0*/  SHF.R.S32.HI R3, RZ, 0x1f, R0 ;  /* 0x0000001fff037819 */ /* 0x000fe40000011400 */
[----:B------:R-:W-:Y:S02]  /*55c0*/  F2FP.F16.F32.PACK_AB R98, R101, R100 ;  /* 0x000000646562723e */ /* 0x000fe400000000ff */
[CC--:B------:R-:W-:Y:S02]  /*55d0*/  LEA.HI R2, R3.reuse, R0.reuse, RZ, 0x4 ;  /* 0x0000000003027211 */ /* 0x0c0fe400078f20ff */
[----:B------:R-:W-:Y:S02]  /*55e0*/  LEA.HI R3, R3, R0, RZ, 0x5 ;  /* 0x0000000003037211 */ /* 0x000fe400078f28ff */
[----:B-1----:R-:W-:Y:S02]  /*55f0*/  LOP3.LUT R5, R2, 0xfffffff0, RZ, 0xc0, !PT ;  /* 0xfffffff002057812 */ /* 0x002fe400078ec0ff */
[----:B------:R-:W-:-:S02]  /*5600*/  SHF.R.S32.HI R9, RZ, 0x5, R3 ;  /* 0x00000005ff097819 */ /* 0x000fc40000011403 */
[----:B------:R-:W-:Y:S01]  /*5610*/  F2FP.F16.F32.PACK_AB R99, R103, R102 ;  /* 0x000000666763723e */ /* 0x000fe200000000ff */
[----:B------:R-:W-:Y:S01]  /*5620*/  IMAD.IADD R5, R0, 0x1, -R5 ;  /* 0x0000000100057824 */ /* 0x000fe200078e0a05 */
[----:B------:R-:W-:Y:S02]  /*5630*/  SHF.R.S32.HI R0, RZ, 0x4, R2 ;  /* 0x00000004ff007819 */ /* 0x000fe40000011402 */
[----:B------:R-:W-:Y:S02]  /*5640*/  F2FP.F16.F32.PACK_AB R105, R107, R106 ;  /* 0x0000006a6b69723e */ /* 0x000fe400000000ff */
[----:B------:R-:W-:Y:S01]  /*5650*/  LEA.HI R4, R5, R5, RZ, 0x1 ;  /* 0x0000000505047211 */ /* 0x000fe200078f08ff */
[----:B------:R-:W-:Y:S01]  /*5660*/  IMAD.SHL.U32 R0, R0, 0x8, RZ ;  /* 0x0000000800007824 */ /* 0x000fe200078e00ff */
[----:B------:R-:W-:Y:S02]  /*5670*/  SHF.R.S32.HI R8, RZ, 0x1f, R5 ;  /* 0x0000001fff087819 */ /* 0x000fe40000011405 */
[----:B------:R-:W-:-:S02]  /*5680*/  SHF.R.S32.HI R6, RZ, 0x1, R4 ;  /* 0x00000001ff067819 */ /* 0x000fc40000011404 */
[----:B------:R-:W-:Y:S02]  /*5690*/  SHF.R.S32.HI R7, RZ, 0x1f, R4 ;  /* 0x0000001fff077819 */ /* 0x000fe40000011404 */
[----:B------:R-:W-:Y:S02]  /*56a0*/  LEA.HI R8, R8, R5, RZ, 0x3 ;  /* 0x0000000508087211 */ /* 0x000fe400078f18ff */
[----:B------:R-:W-:Y:S02]  /*56b0*/  LEA.HI R7, R7, R6, RZ, 0x2 ;  /* 0x0000000607077211 */ /* 0x000fe400078f10ff */
[----:B------:R-:W-:Y:S01]  /*56c0*/  LOP3.LUT R4, R4, 0x3fffffe, RZ, 0xc0, !PT ;  /* 0x03fffffe04047812 */ /* 0x000fe200078ec0ff */
[----:B------:R-:W-:Y:S01]  /*56d0*/  IMAD.SHL.U32 R8, R8, 0x20, RZ ;  /* 0x0000002008087824 */ /* 0x000fe200078e00ff */
[----:B------:R-:W-:Y:S02]  /*56e0*/  LOP3.LUT R7, R7, 0xfffffffc, RZ, 0xc0, !PT ;  /* 0xfffffffc07077812 */ /* 0x000fe400078ec0ff */
[----:B------:R-:W-:Y:S01]  /*56f0*/  F2FP.F16.F32.PACK_AB R112, R113, R112 ;  /* 0x000000707170723e */ /* 0x000fe200000000ff */
[----:B------:R-:W-:Y:S01]  /*5700*/  IMAD.IADD R4, R5, 0x1, -R4 ;  /* 0x0000000105047824 */ /* 0x000fe200078e0a04 */
[----:B------:R-:W-:Y:S01]  /*5710*/  LOP3.LUT R8, R8, 0x7fffff00, RZ, 0xc0, !PT ;  /* 0x7fffff0008087812 */ /* 0x000fe200078ec0ff */
[----:B------:R-:W-:Y:S01]  /*5720*/  IMAD.IADD R7, R6, 0x1, -R7 ;  /* 0x0000000106077824 */ /* 0x000fe200078e0a07 */
[----:B------:R-:W-:-:S02]  /*5730*/  F2FP.F16.F32.PACK_AB R106, R109, R108 ;  /* 0x0000006c6d6a723e */ /* 0x000fc400000000ff */
[----:B------:R-:W-:Y:S01]  /*5740*/  F2FP.F16.F32.PACK_AB R107, R111, R110 ;  /* 0x0000006e6f6b723e */ /* 0x000fe200000000ff */
[C---:B------:R-:W-:Y:S01]  /*5750*/  IMAD.SHL.U32 R2, R7.reuse, 0x40, RZ ;  /* 0x0000004007027824 */ /* 0x040fe200078e00ff */
[----:B------:R-:W-:Y:S01]  /*5760*/  LOP3.LUT P0, RZ, R7, 0x2, RZ, 0xc0, !PT ;  /* 0x0000000207ff7812 */ /* 0x000fe2000780c0ff */
[----:B------:R-:W-:Y:S01]  /*5770*/  IMAD R5, R9, 0x200, R8 ;  /* 0x0000020009057824 */ /* 0x000fe200078e0208 */
[----:B------:R-:W-:Y:S02]  /*5780*/  F2FP.F16.F32.PACK_AB R113, R115, R114 ;  /* 0x000000727371723e */ /* 0x000fe400000000ff */
[----:B------:R-:W-:Y:S01]  /*5790*/  LOP3.LUT R3, R2, 0xc0, RZ, 0xc0, !PT ;  /* 0x000000c002037812 */ /* 0x000fe200078ec0ff */
[----:B------:R-:W-:Y:S01]  /*57a0*/  IMAD R5, R4, 0x20, R5 ;  /* 0x0000002004057824 */ /* 0x000fe200078e0205 */
[----:B------:R-:W-:Y:S01]  /*57b0*/  F2FP.F16.F32.PACK_AB R24, R25, R24 ;  /* 0x000000181918723e */ /* 0x000fe200000000ff */
[----:B------:R-:W-:Y:S01]  /*57c0*/  IMAD.MOV.U32 R2, RZ, RZ, 0x20 ;  /* 0x00000020ff027424 */ /* 0x000fe200078e00ff */
[----:B------:R-:W-:-:S02]  /*57d0*/  LOP3.LUT R0, R3, 0x8, R0, 0xf8, !PT ;  /* 0x0000000803007812 */ /* 0x000fc400078ef800 */
[----:B------:R-:W-:Y:S02]  /*57e0*/  SHF.R.U32.HI R3, RZ, 0x3, R3 ;  /* 0x00000003ff037819 */ /* 0x000fe40000011603 */
[----:B------:R-:W-:Y:S02]  /*57f0*/  F2FP.F16.F32.PACK_AB R114, R117, R116 ;  /* 0x000000747572723e */ /* 0x000fe400000000ff */
[----:B------:R-:W-:Y:S02]  /*5800*/  LOP3.LUT R0, R0, R3, RZ, 0x3c, !PT ;  /* 0x0000000300007212 */ /* 0x000fe400078e3cff */
[----:B------:R-:W-:Y:S02]  /*5810*/  SEL R3, R2, 0xffffffe0, !P0 ;  /* 0xffffffe002037807 */ /* 0x000fe40004000000 */
[----:B------:R-:W-:Y:S01]  /*5820*/  F2FP.F16.F32.PACK_AB R115, R119, R118 ;  /* 0x000000767773723e */ /* 0x000fe200000000ff */
[----:B------:R-:W-:Y:S01]  /*5830*/  IMAD.IADD R0, R5, 0x1, R0 ;  /* 0x0000000105007824 */ /* 0x000fe200078e0200 */
[----:B------:R-:W-:-:S02]  /*5840*/  F2FP.F16.F32.PACK_AB R25, R27, R26 ;  /* 0x0000001a1b19723e */ /* 0x000fc400000000ff */
[----:B------:R-:W-:Y:S02]  /*5850*/  F2FP.F16.F32.PACK_AB R32, R33, R32 ;  /* 0x000000202120723e */ /* 0x000fe400000000ff */
[----:B------:R-:W-:Y:S02]  /*5860*/  LEA R0, R0, UR37, 0x1 ;  /* 0x0000002500007c11 */ /* 0x000fe4000f8e08ff */
[----:B------:R-:W-:Y:S02]  /*5870*/  F2FP.F16.F32.PACK_AB R26, R29, R28 ;  /* 0x0000001c1d1a723e */ /* 0x000fe400000000ff */
[----:B------:R-:W-:Y:S01]  /*5880*/  IADD3 R2, R3, 0x6000, R0 ;  /* 0x0000600003027810 */ /* 0x000fe20007ffe000 */
[----:B------:R-:W-:Y:S01]  /*5890*/  STSM.16.M88.4 [R0+0x6000], R72 ;  /* 0x0060004800007844 */ /* 0x000fe20000000200 */
[----:B------:R-:W-:Y:S02]  /*58a0*/  F2FP.F16.F32.PACK_AB R27, R31, R30 ;  /* 0x0000001e1f1b723e */ /* 0x000fe400000000ff */
[----:B------:R-:W-:Y:S01]  /*58b0*/  F2FP.F16.F32.PACK_AB R33, R35, R34 ;  /* 0x000000222321723e */ /* 0x000fe200000000ff */
[----:B------:R-:W1:Y:S01]  /*58c0*/  SHFL.IDX PT, R3, R9, RZ, 0x1f ;  /* 0x00001fff09037589 */ /* 0x000e6200000e0000 */
[----:B------:R-:W-:-:S02]  /*58d0*/  F2FP.F16.F32.PACK_AB R40, R41, R40 ;  /* 0x000000282928723e */ /* 0x000fc400000000ff */
[----:B------:R-:W-:Y:S01]  /*58e0*/  F2FP.F16.F32.PACK_AB R34, R37, R36 ;  /* 0x000000242522723e */ /* 0x000fe200000000ff */
[----:B------:R2:W-:Y:S01]  /*58f0*/  STSM.16.M88.4 [R2], R80 ;  /* 0x0000005002007844 */ /* 0x0005e20000000200 */
[----:B------:R-:W-:Y:S02]  /*5900*/  F2FP.F16.F32.PACK_AB R35, R39, R38 ;  /* 0x000000262723723e */ /* 0x000fe400000000ff */
[----:B------:R-:W-:Y:S01]  /*5910*/  F2FP.F16.F32.PACK_AB R41, R43, R42 ;  /* 0x0000002a2b29723e */ /* 0x000fe200000000ff */
[----:B------:R2:W-:Y:S01]  /*5920*/  STSM.16.M88.4 [R0+0x8000], R88 ;  /* 0x0080005800007844 */ /* 0x0005e20000000200 */
[----:B------:R-:W-:Y:S02]  /*5930*/  F2FP.F16.F32.PACK_AB R48, R49, R48 ;  /* 0x000000303130723e */ /* 0x000fe400000000ff */
[----:B------:R-:W-:Y:S01]  /*5940*/  F2FP.F16.F32.PACK_AB R42, R45, R44 ;  /* 0x0000002c2d2a723e */ /* 0x000fe200000000ff */
[----:B------:R2:W-:Y:S01]  /*5950*/  STSM.16.M88.4 [R2+0x2000], R96 ;  /* 0x0020006002007844 */ /* 0x0005e20000000200 */
[----:B------:R-:W-:-:S02]  /*5960*/  F2FP.F16.F32.PACK_AB R43, R47, R46 ;  /* 0x0000002e2f2b723e */ /* 0x000fc400000000ff */
[----:B------:R-:W-:Y:S01]  /*5970*/  F2FP.F16.F32.PACK_AB R49, R51, R50 ;  /* 0x000000323331723e */ /* 0x000fe200000000ff */
[----:B------:R2:W-:Y:S01]  /*5980*/  STSM.16.M88.4 [R0+0xa000], R104 ;  /* 0x00a0006800007844 */ /* 0x0005e20000000200 */
[----:B------:R-:W-:Y:S02]  /*5990*/  F2FP.F16.F32.PACK_AB R56, R57, R56 ;  /* 0x000000383938723e */ /* 0x000fe400000000ff */
[----:B------:R-:W-:Y:S01]  /*59a0*/  F2FP.F16.F32.PACK_AB R50, R53, R52 ;  /* 0x000000343532723e */ /* 0x000fe200000000ff */
[----:B------:R2:W-:Y:S01]  /*59b0*/  STSM.16.M88.4 [R2+0x4000], R112 ;  /* 0x0040007002007844 */ /* 0x0005e20000000200 */
[----:B------:R-:W-:Y:S02]  /*59c0*/  F2FP.F16.F32.PACK_AB R51, R55, R54 ;  /* 0x000000363733723e */ /* 0x000fe400000000ff */
[----:B------:R-:W-:Y:S01]  /*59d0*/  F2FP.F16.F32.PACK_AB R57, R59, R58 ;  /* 0x0000003a3b39723e */ /* 0x000fe200000000ff */
[----:B------:R2:W-:Y:S01]  /*59e0*/  STSM.16.M88.4 [R0], R24 ;  /* 0x0000001800007844 */ /* 0x0005e20000000200 */
[----:B------:R-:W-:-:S02]  /*59f0*/  F2FP.F16.F32.PACK_AB R64, R65, R64 ;  /* 0x000000404140723e */ /* 0x000fc400000000ff */
[----:B------:R-:W-:Y:S01]  /*5a00*/  F2FP.F16.F32.PACK_AB R58, R61, R60 ;  /* 0x0000003c3d3a723e */ /* 0x000fe200000000ff */
[----:B------:R2:W-:Y:S01]  /*5a10*/  STSM.16.M88.4 [R2+-0x6000], R32 ;  /* 0xffa0002002007844 */ /* 0x0005e20000000200 */
[----:B------:R-:W-:Y:S02]  /*5a20*/  F2FP.F16.F32.PACK_AB R59, R63, R62 ;  /* 0x0000003e3f3b723e */ /* 0x000fe400000000ff */
[----:B------:R-:W-:Y:S01]  /*5a30*/  F2FP.F16.F32.PACK_AB R65, R67, R66 ;  /* 0x000000424341723e */ /* 0x000fe200000000ff */
[----:B------:R2:W-:Y:S01]  /*5a40*/  STSM.16.M88.4 [R0+0x2000], R40 ;  /* 0x0020002800007844 */ /* 0x0005e20000000200 */
[----:B------:R-:W-:Y:S02]  /*5a50*/  F2FP.F16.F32.PACK_AB R66, R69, R68 ;  /* 0x000000444542723e */ /* 0x000fe400000000ff */
[----:B------:R-:W-:Y:S01]  /*5a60*/  F2FP.F16.F32.PACK_AB R67, R71, R70 ;  /* 0x000000464743723e */ /* 0x000fe200000000ff */
[----:B------:R2:W-:Y:S01]  /*5a70*/  STSM.16.M88.4 [R2+-0x4000], R48 ;  /* 0xffc0003002007844 */ /* 0x0005e20000000200 */
[----:B-1----:R-:W-:-:S03]  /*5a80*/  ISETP.NE.AND P0, PT, R3, 0x7, PT ;  /* 0x000000070300780c */ /* 0x002fc60003f05270 */
[----:B------:R2:W-:Y:S04]  /*5a90*/  STSM.16.M88.4 [R0+0x4000], R56 ;  /* 0x0040003800007844 */ /* 0x0005e80000000200 */
[----:B------:R2:W-:Y:S01]  /*5aa0*/  STSM.16.M88.4 [R2+-0x2000], R64 ;  /* 0xffe0004002007844 */ /* 0x0005e20000000200 */
        /* <DEDUP_REMOVED lines=12> */
[----:B------:R-:W-:Y:S01]  /*5b70*/  ULDC.64 UR6, c[0x0][0x198] ;  /* 0x0000660000067ab9 */ /* 0x000fe20000000a00 */
[----:B------:R-:W-:Y:S02]  /*5b80*/  UIADD3 UR8, UR37, 0x6000, URZ ;  /* 0x0000600025087890 */ /* 0x000fe4000fffe03f */
[----:B------:R-:W-:Y:S02]  /*5b90*/  UIADD3 UR4, UP0, UR6, 0x770, URZ ;  /* 0x0000077006047890 */ /* 0x000fe4000ff1e03f */
[----:B------:R-:W-:Y:S02]  /*5ba0*/  UIADD3 UR40, UR37, 0x8000, URZ ;  /* 0x0000800025287890 */ /* 0x000fe4000fffe03f */
[----:B------:R-:W3:Y:S01]  /*5bb0*/  S2UR UR11, SR_CTAID.Y ;  /* 0x00000000000b79c3 */ /* 0x000ee20000002600 */
[----:B------:R-:W-:Y:S02]  /*5bc0*/  UIADD3.X UR5, URZ, UR7, URZ, UP0, !UPT ;  /* 0x000000073f057290 */ /* 0x000fe400087fe43f */
[----:B------:R-:W-:-:S02]  /*5bd0*/  UIADD3 UR6, UP0, UR6, 0x670, URZ ;  /* 0x0000067006067890 */ /* 0x000fc4000ff1e03f */
[----:B------:R-:W-:Y:S02]  /*5be0*/  UIADD3 UR32, UR37, 0xa000, URZ ;  /* 0x0000a00025207890 */ /* 0x000fe4000fffe03f */
[----:B------:R-:W-:Y:S01]  /*5bf0*/  UIADD3.X UR7, URZ, UR7, URZ, UP0, !UPT ;  /* 0x000000073f077290 */ /* 0x000fe200087fe43f */
[----:B------:R-:W4:Y:S01]  /*5c00*/  S2UR UR12, SR_CTAID.Z ;  /* 0x00000000000c79c3 */ /* 0x000f220000002700 */
[----:B------:R-:W-:Y:S02]  /*5c10*/  UIADD3 UR24, UR37, 0x2000, URZ ;  /* 0x0000200025187890 */ /* 0x000fe4000fffe03f */
[----:B------:R-:W-:Y:S01]  /*5c20*/  UIADD3 UR16, UR37, 0x4000, URZ ;  /* 0x0000400025107890 */ /* 0x000fe2000fffe03f */
[----:B------:R-:W-:Y:S01]  /*5c30*/  UMOV UR9, URZ ;  /* 0x0000003f00097c82 */ /* 0x000fe20008000000 */
[----:B------:R-:W-:Y:S01]  /*5c40*/  UMOV UR41, 0x20 ;  /* 0x0000002000297882 */ /* 0x000fe20000000000 */
[----:B------:R-:W-:Y:S01]  /*5c50*/  UMOV UR33, 0x40 ;  /* 0x0000004000217882 */ /* 0x000fe20000000000 */
[----:B-1----:R-:W-:Y:S01]  /*5c60*/  USHF.L.U32 UR10, UR10, 0x7, URZ ;  /* 0x000000070a0a7899 */ /* 0x002fe2000800063f */
[----:B------:R-:W-:Y:S01]  /*5c70*/  UMOV UR25, 0x20 ;  /* 0x0000002000197882 */ /* 0x000fe20000000000 */
[----:B------:R-:W-:-:S05]  /*5c80*/  UMOV UR17, 0x40 ;  /* 0x0000004000117882 */ /* 0x000fca0000000000 */
[----:B------:R-:W-:Y:S01]  /*5c90*/  UMOV UR42, UR10 ;  /* 0x0000000a002a7c82 */ /* 0x000fe20008000000 */
[----:B---3--:R-:W-:Y:S01]  /*5ca0*/  UMOV UR43, UR11 ;  /* 0x0000000b002b7c82 */ /* 0x008fe20008000000 */
[----:B------:R-:W-:Y:S01]  /*5cb0*/  UMOV UR35, UR11 ;  /* 0x0000000b00237c82 */ /* 0x000fe20008000000 */
[----:B------:R-:W-:Y:S01]  /*5cc0*/  UMOV UR34, UR10 ;  /* 0x0000000a00227c82 */ /* 0x000fe20008000000 */
[----:B------:R-:W-:Y:S01]  /*5cd0*/  UMOV UR27, UR11 ;  /* 0x0000000b001b7c82 */ /* 0x000fe20008000000 */
[----:B------:R-:W-:Y:S01]  /*5ce0*/  UMOV UR26, UR10 ;  /* 0x0000000a001a7c82 */ /* 0x000fe20008000000 */
[----:B------:R-:W-:Y:S01]  /*5cf0*/  UMOV UR19, UR11 ;  /* 0x0000000b00137c82 */ /* 0x000fe20008000000 */
[----:B------:R-:W-:Y:S01]  /*5d00*/  UMOV UR18, UR10 ;  /* 0x0000000a00127c82 */ /* 0x000fe20008000000 */
[----:B----4-:R-:W-:Y:S01]  /*5d10*/  UMOV UR44, UR12 ;  /* 0x0000000c002c7c82 */ /* 0x010fe20008000000 */
[----:B------:R1:W-:Y:S01]  /*5d20*/  UTMASTG.4D [UR8], [UR4] ;  /* 0x00000008040073b5 */ /* 0x0003e20008018000 */
[----:B------:R-:W-:Y:S01]  /*5d30*/  UMOV UR36, UR12 ;  /* 0x0000000c00247c82 */ /* 0x000fe20008000000 */
        /* <DEDUP_REMOVED lines=9> */
.L_x_1049:
[----:B------:R-:W-:Y:S05]  /*5dd0*/  BSYNC B0 ;  /* 0x0000000000007941 */ /* 0x000fea0003800000 */
.L_x_1048:
[----:B------:R-:W-:-:S04]  /*5de0*/  DEPBAR.LE SB0, 0x0 ;  /* 0x000080000000791a */ /* 0x000fc80000000000 */
[----:B------:R-:W-:Y:S05]  /*5df0*/  EXIT ;  /* 0x000000000000794d */ /* 0x000fea0003800000 */
.L_x_1043:
[----:B------:R-:W2:Y:S01]  /*5e00*/  S2R R0, SR_TID.X ;  /* 0x0000000000007919 */ /* 0x000ea20000002100 */
[----:B------:R-:W3:Y:S01]  /*5e10*/  S2UR UR12, SR_CTAID.Y ;  /* 0x00000000000c79c3 */ /* 0x000ee20000002600 */
[----:B------:R-:W-:Y:S01]  /*5e20*/  ULDC.64 UR4, c[0x0][0x208] ;  /* 0x0000820000047ab9 */ /* 0x000fe20000000a00 */
[----:B------:R-:W-:Y:S01]  /*5e30*/  BSSY B0, `(.L_x_1050) ;  /* 0x000003b000007945 */ /* 0x000fe20003800000 */
[----:B------:R-:W4:Y:S05]  /*5e40*/  S2R R19, SR_CTAID.X ;  /* 0x0000000000137919 */ /* 0x000f2a0000002500 */
[----:B-1----:R-:W1:Y:S08]  /*5e50*/  LDC.64 R4, c[0x0][0x820] ;  /* 0x00020800ff047b82 */ /* 0x002e700000000a00 */
[----:B------:R-:W5:Y:S08]  /*5e60*/  LDC R12, c[0x0][0x808] ;  /* 0x00020200ff0c7b82 */ /* 0x000f700000000800 */
[----:B------:R-:W4:Y:S01]  /*5e70*/  LDC.64 R10, c[0x0][0x850] ;  /* 0x00021400ff0a7b82 */ /* 0x000f220000000a00 */
[----:B---3--:R-:W-:Y:S01]  /*5e80*/  USHF.R.S32.HI UR7, URZ, 0x1f, UR12 ;  /* 0x0000001f3f077899 */ /* 0x008fe2000801140c */
[----:B--2---:R-:W-:-:S06]  /*5e90*/  VIADD R3, R0, 0xffffff80 ;  /* 0xffffff8000037836 */ /* 0x004fcc0000000000 */
[----:B------:R-:W2:Y:S01]  /*5ea0*/  S2UR UR9, SR_CTAID.Z ;  /* 0x00000000000979c3 */ /* 0x000ea20000002700 */
[----:B------:R-:W-:-:S04]  /*5eb0*/  SHF.R.S32.HI R2, RZ, 0x1f, R3 ;  /* 0x0000001fff027819 */ /* 0x000fc80000011403 */
[----:B------:R-:W-:-:S03]  /*5ec0*/  LEA.HI R2, R2, R3, RZ, 0x2 ;  /* 0x0000000302027211 */ /* 0x000fc600078f10ff */
[----:B------:R-:W3:Y:S01]  /*5ed0*/  LDC.64 R16, c[0x0][0x828] ;  /* 0x00020a00ff107b82 */ /* 0x000ee20000000a00 */
[----:B------:R-:W-:Y:S02]  /*5ee0*/  LOP3.LUT R0, R2, 0x1ffffffc, RZ, 0xc0, !PT ;  /* 0x1ffffffc02007812 */ /* 0x000fe400078ec0ff */
[----:B------:R-:W-:-:S03]  /*5ef0*/  SHF.R.S32.HI R2, RZ, 0x2, R2 ;  /* 0x00000002ff027819 */ /* 0x000fc60000011402 */
[----:B------:R-:W-:Y:S02]  /*5f00*/  IMAD.IADD R0, R3, 0x1, -R0 ;  /* 0x0000000103007824 */ /* 0x000fe400078e0a00 */
[----:B------:R-:W3:Y:S01]  /*5f10*/  LDC.64 R14, c[0x0][0x858] ;  /* 0x00021600ff0e7b82 */ /* 0x000ee20000000a00 */
[----:B------:R-:W-:Y:S01]  /*5f20*/  SHF.R.S32.HI R3, RZ, 0x1f, R2 ;  /* 0x0000001fff037819 */ /* 0x000fe20000011402 */
[----:B------:R-:W-:Y:S02]  /*5f30*/  IMAD.SHL.U32 R8, R0, 0x8, RZ ;  /* 0x0000000800087824 */ /* 0x000fe400078e00ff */
[----:B-1----:R-:W-:Y:S01]  /*5f40*/  IMAD R0, R4, UR7, RZ ;  /* 0x0000000704007c24 */ /* 0x002fe2000f8e02ff */
[----:B--2---:R-:W-:Y:S01]  /*5f50*/  USHF.R.S32.HI UR6, URZ, 0x1f, UR9 ;  /* 0x0000001f3f067899 */ /* 0x004fe20008011409 */
[----:B------:R-:W-:Y:S01]  /*5f60*/  VIADD R18, R8, 0x40 ;  /* 0x0000004008127836 */ /* 0x000fe20000000000 */
[----:B------:R-:W-:Y:S01]  /*5f70*/  SHF.R.S32.HI R9, RZ, 0x1f, R8 ;  /* 0x0000001fff097819 */ /* 0x000fe20000011408 */
[----:B------:R-:W-:-:S02]  /*5f80*/  IMAD R5, R5, UR12, R0 ;  /* 0x0000000c05057c24 */ /* 0x000fc4000f8e0200 */
[----:B----4-:R-:W-:Y:S02]  /*5f90*/  IMAD R0, R10, UR7, RZ ;  /* 0x000000070a007c24 */ /* 0x010fe4000f8e02ff */
[----:B------:R-:W-:-:S04]  /*5fa0*/  IMAD.WIDE.U32 R6, R4, UR12, R8 ;  /* 0x0000000c04067c25 */ /* 0x000fc8000f8e0008 */
[----:B------:R-:W-:Y:S02]  /*5fb0*/  IMAD.IADD R7, R7, 0x1, R5 ;  /* 0x0000000107077824 */ /* 0x000fe400078e0205 */
[----:B------:R-:W-:-:S04]  /*5fc0*/  IMAD.WIDE R4, R19, 0x80, R2 ;  /* 0x0000008013047825 */ /* 0x000fc800078e0202 */
[----:B-----5:R-:W-:Y:S02]  /*5fd0*/  IMAD R3, R19, -0x80, R12 ;  /* 0xffffff8013037824 */ /* 0x020fe400078e020c */
[----:B------:R-:W-:Y:S02]  /*5fe0*/  IMAD R13, R11, UR12, R0 ;  /* 0x0000000c0b0d7c24 */ /* 0x000fe4000f8e0200 */
[----:B------:R-:W-:Y:S01]  /*5ff0*/  IMAD.WIDE.U32 R10, R10, UR12, R8 ;  /* 0x0000000c0a0a7c25 */ /* 0x000fe2000f8e0008 */
[----:B------:R-:W-:-:S03]  /*6000*/  ISETP.GE.AND P1, PT, R2, R3, PT ;  /* 0x000000030200720c */ /* 0x000fc60003f26270 */
[----:B------:R-:W-:Y:S02]  /*6010*/  VIADD R0, R2, 0x40 ;  /* 0x0000004002007836 */ /* 0x000fe40000000000 */
[----:B---3--:R-:W-:Y:S02]  /*6020*/  IMAD R12, R16, UR6, RZ ;  /* 0x00000006100c7c24 */ /* 0x008fe4000f8e02ff */
[----:B------:R-:W-:Y:S01]  /*6030*/  IMAD R2, R14, UR6, RZ ;  /* 0x000000060e027c24 */ /* 0x000fe2000f8e02ff */
[----:B------:R-:W-:Y:S01]  /*6040*/  ISETP.GE.AND P0, PT, R0, R3, PT ;  /* 0x000000030000720c */ /* 0x000fe20003f06270 */
[----:B------:R-:W-:Y:S02]  /*6050*/  IMAD.IADD R11, R11, 0x1, R13 ;  /* 0x000000010b0b7824 */ /* 0x000fe400078e020d */
[----:B------:R-:W-:Y:S02]  /*6060*/  IMAD R17, R17, UR9, R12 ;  /* 0x0000000911117c24 */ /* 0x000fe4000f8e020c */
[----:B------:R-:W-:-:S02]  /*6070*/  IMAD R15, R15, UR9, R2 ;  /* 0x000000090f0f7c24 */ /* 0x000fc4000f8e0202 */
[----:B------:R-:W-:-:S04]  /*6080*/  IMAD.WIDE.U32 R12, R14, UR9, R10 ;  /* 0x000000090e0c7c25 */ /* 0x000fc8000f8e000a */
[----:B------:R-:W-:-:S04]  /*6090*/  IMAD.WIDE.U32 R2, R16, UR9, R6 ;  /* 0x0000000910027c25 */ /* 0x000fc8000f8e0006 */
[----:B------:R-:W-:Y:S02]  /*60a0*/  VIADD R16, R8, 0x20 ;  /* 0x0000002008107836 */ /* 0x000fe40000000000 */
[----:B------:R-:W-:Y:S02]  /*60b0*/  IMAD.IADD R15, R13, 0x1, R15 ;  /* 0x000000010d0f7824 */ /* 0x000fe400078e020f */
[----:B------:R-:W-:Y:S01]  /*60c0*/  IMAD.IADD R11, R3, 0x1, R17 ;  /* 0x00000001030b7824 */ /* 0x000fe200078e0211 */
        /* <DEDUP_REMOVED lines=17> */
.L_x_1051:
[----:B------:R-:W-:Y:S05]  /*61e0*/  BSYNC B0 ;  /* 0x0000000000007941 */ /* 0x000fea0003800000 */
.L_x_1050:
[----:B------:R-:W-:Y:S04]  /*61f0*/  BSSY B0, `(.L_x_1052) ;  /* 0x0000014000007945 */ /* 0x000fe80003800000 */
[----:B------:R-:W-:Y:S05]  /*6200*/  @P0 BRA `(.L_x_1053) ;  /* 0x0000000000480947 */ /* 0x000fea0003800000 */
[----:B------:R-:W-:Y:S01]  /*6210*/  IADD3 R7, P2, R4, 0x40, RZ ;  /* 0x0000004004077810 */ /* 0x000fe20007f5e0ff */
[----:B------:R-:W-:Y:S01]  /*6220*/  ULDC.64 UR10, c[0x0][0x818] ;  /* 0x00020600000a7ab9 */ /* 0x000fe20000000a00 */
[----:B------:R-:W-:Y:S01]  /*6230*/  IMAD.MOV.U32 R3, RZ, RZ, R11 ;  /* 0x000000ffff037224 */ /* 0x000fe200078e000b */
[----:B------:R-:W-:Y:S02]  /*6240*/  ULDC UR8, c[0x0][0x80c] ;  /* 0x0002030000087ab9 */ /* 0x000fe40000000800 */
[----:B------:R-:W-:Y:S01]  /*6250*/  IMAD.X R0, RZ, RZ, R5, P2 ;  /* 0x000000ffff007224 */ /* 0x000fe200010e0605 */
[----:B------:R-:W-:Y:S01]  /*6260*/  ISETP.GE.AND P3, PT, R8, UR8, PT ;  /* 0x0000000808007c0c */ /* 0x000fe2000bf66270 */
[----:B------:R-:W-:Y:S01]  /*6270*/  IMAD.WIDE.U32 R2, R7, UR10, R2 ;  /* 0x0000000a07027c25 */ /* 0x000fe2000f8e0002 */
[----:B------:R-:W-:Y:S02]  /*6280*/  ISETP.GE.AND P4, PT, R16, UR8, PT ;  /* 0x0000000810007c0c */ /* 0x000fe4000bf86270 */
[----:B------:R-:W-:Y:S01]  /*6290*/  ISETP.GE.AND P5, PT, R18, UR8, PT ;  /* 0x0000000812007c0c */ /* 0x000fe2000bfa6270 */
        /* <DEDUP_REMOVED lines=9> */
.L_x_1053:
[----:B------:R-:W-:Y:S05]  /*6330*/  BSYNC B0 ;  /* 0x0000000000007941 */ /* 0x000fea0003800000 */
.L_x_1052:
[----:B------:R-:W-:Y:S04]  /*6340*/  BSSY B0, `(.L_x_1054) ;  /* 0x0000012000007945 */ /* 0x000fe80003800000 */
[----:B------:R-:W-:Y:S05]  /*6350*/  @P1 BRA `(.L_x_1055) ;  /* 0x0000000000401947 */ /* 0x000fea0003800000 */
[----:B------:R-:W-:Y:S01]  /*6360*/  ULDC.64 UR8, c[0x0][0x848] ;  /* 0x0002120000087ab9 */ /* 0x000fe20000000a00 */
[----:B------:R-:W-:Y:S01]  /*6370*/  IMAD.MOV.U32 R14, RZ, RZ, R12 ;  /* 0x000000ffff0e7224 */ /* 0x000fe200078e000c */
[----:B------:R-:W-:Y:S01]  /*6380*/  ULDC UR6, c[0x0][0x83c] ;  /* 0x00020f0000067ab9 */ /* 0x000fe20000000800 */
[----:B--2---:R-:W-:Y:S01]  /*6390*/  IMAD R7, R5, UR8, RZ ;  /* 0x0000000805077c24 */ /* 0x004fe2000f8e02ff */
        /* <DEDUP_REMOVED lines=12> */
.L_x_1055:
[----:B------:R-:W-:Y:S05]  /*6460*/  BSYNC B0 ;  /* 0x0000000000007941 */ /* 0x000fea0003800000 */
.L_x_1054:
[----:B------:R-:W-:Y:S04]  /*6470*/  BSSY B0, `(.L_x_1056) ;  /* 0x0000016000007945 */ /* 0x000fe80003800000 */
[----:B------:R-:W-:Y:S05]  /*6480*/  @P0 BRA `(.L_x_1057) ;  /* 0x0000000000500947 */ /* 0x000fea0003800000 */
[----:B--23--:R-:W-:Y:S01]  /*6490*/  IADD3 R7, P0, R4, 0x40, RZ ;  /* 0x0000004004077810 */ /* 0x00cfe20007f1e0ff */
        /* <DEDUP_REMOVED lines=18> */
[----:B------:R2:W-:Y:S02]  /*65c0*/  STG.E.128 desc[UR4][R4.64+0x80], RZ ;  /* 0x000080ff04007986 */ /* 0x0005e4000c101d04 */
.L_x_1057:
[----:B------:R-:W-:Y:S05]  /*65d0*/  BSYNC B0 ;  /* 0x0000000000007941 */ /* 0x000fea0003800000 */
.L_x_1056:
[----:B------:R-:W-:Y:S05]  /*65e0*/  EXIT ;  /* 0x000000000000794d */ /* 0x000fea0003800000 */
.L_x_1020:
[----:B------:R-:W-:-:S08]  /*65f0*/  NOP ;  /* 0x0000000000007918 */ /* 0x000fd00000000000 */
[----:B------:R-:W1:-:S00]  /*6600*/  USETMAXREG.DEALLOC.CTAPOOL 0x18 ;  /* 0x00000018000079c8 */ /* 0x000e4000080e0500 */
[----:B-1----:R-:W-:Y:S01]  /*6610*/  LOP3.LUT R2, R0, 0x3, RZ, 0xc0, !PT ;  /* 0x0000000300027812 */ /* 0x002fe200078ec0ff */
[----:B------:R-:W-:Y:S01]  /*6620*/  BSSY B0, `(.L_x_1058) ;  /* 0x0000332000007945 */ /* 0x000fe20003800000 */
[----:B------:R-:W-:-:S04]  /*6630*/  IMAD.MOV.U32 R0, RZ, RZ, RZ ;  /* 0x000000ffff007224 */ /* 0x000fc800078e00ff */
        /* <DEDUP_REMOVED lines=8> */
[----:B------:R-:W1:Y:S01]  /*66c0*/  S2UR UR9, SR_CTAID.X ;  /* 0x00000000000979c3 */ /* 0x000e620000002500 */
[----:B------:R-:W-:Y:S01]  /*66d0*/  ULDC UR4, c[0x0][0x280] ;  /* 0x0000a00000047ab9 */ /* 0x000fe20000000800 */
[----:B------:R-:W-:Y:S01]  /*66e0*/  ULDC UR6, c[0x0][0x290] ;  /* 0x0000a40000067ab9 */ /* 0x000fe20000000800 */
[----:B------:R-:W-:-:S05]  /*66f0*/  ULDC UR7, c[0x0][0x74c] ;  /* 0x0001d30000077ab9 */ /* 0x000fca0000000800 */
[----:B------:R-:W2:Y:S01]  /*6700*/  S2UR UR13, SR_CTAID.Y ;  /* 0x00000000000d79c3 */ /* 0x000ea20000002600 */
[----:B-1----:R-:W-:Y:S02]  /*6710*/  ULEA UR5, UR9, UR4, 0x7 ;  /* 0x0000000409057291 */ /* 0x002fe4000f8e383f */
[----:B------:R-:W-:Y:S02]  /*6720*/  ISETP.LE.AND P0, PT, RZ, UR9, PT ;  /* 0x00000009ff007c0c */ /* 0x000fe4000bf03270 */
[----:B------:R-:W-:-:S04]  /*6730*/  UIADD3 UR5, -UR7, UR5, -UR6 ;  /* 0x0000000507057290 */ /* 0x000fc8000fffe906 */
[----:B------:R-:W-:-:S04]  /*6740*/  USHF.R.S32.HI UR6, URZ, 0x1f, UR5 ;  /* 0x0000001f3f067899 */ /* 0x000fc80008011405 */
[----:B------:R-:W-:-:S04]  /*6750*/  ULEA.HI UR6, UR6, UR5, URZ, 0x6 ;  /* 0x0000000506067291 */ /* 0x000fc8000f8f303f */
[----:B------:R-:W-:Y:S02]  /*6760*/  USHF.R.S32.HI UR5, URZ, 0x6, UR6 ;  /* 0x000000063f057899 */ /* 0x000fe40008011406 */
[----:B------:R-:W-:Y:S02]  /*6770*/  UIADD3 UR6, UR4, 0x3f, URZ ;  /* 0x0000003f04067890 */ /* 0x000fe4000fffe03f */
[----:B------:R-:W-:Y:S02]  /*6780*/  UISETP.LT.AND UP0, UPT, URZ, UR5, UPT ;  /* 0x000000053f00728c */ /* 0x000fe4000bf01270 */
[----:B------:R-:W-:Y:S02]  /*6790*/  USHF.R.S32.HI UR7, URZ, 0x1f, UR6 ;  /* 0x0000001f3f077899 */ /* 0x000fe40008011406 */
[----:B------:R-:W-:Y:S02]  /*67a0*/  USEL UR5, URZ, UR5, !UP0 ;  /* 0x000000053f057287 */ /* 0x000fe4000c000000 */
[----:B------:R-:W-:-:S04]  /*67b0*/  ULEA.HI UR7, UR7, UR6, URZ, 0x6 ;  /* 0x0000000607077291 */ /* 0x000fc8000f8f303f */
[----:B------:R-:W-:Y:S01]  /*67c0*/  USHF.R.S32.HI UR8, URZ, 0x6, UR7 ;  /* 0x000000063f087899 */ /* 0x000fe20008011407 */
[----:B--2---:R-:W-:Y:S11]  /*67d0*/  @!P0 BRA `(.L_x_1061) ;  /* 0x0000000000288947 */ /* 0x004ff60003800000 */
        /* <DEDUP_REMOVED lines=10> */
.L_x_1061:
[----:B------:R-:W-:Y:S02]  /*6880*/  UISETP.GT.AND UP0, UPT, UR8, UR5, UPT ;  /* 0x000000050800728c */ /* 0x000fe4000bf04270 */
[----:B------:R-:W-:Y:S02]  /*6890*/  USHF.R.S32.HI UR14, URZ, 0x1f, UR12 ;  /* 0x0000001f3f0e7899 */ /* 0x000fe4000801140c */
[----:B------:R-:W-:Y:S02]  /*68a0*/  USHF.R.S32.HI UR9, URZ, 0x1f, UR13 ;  /* 0x0000001f3f097899 */ /* 0x000fe4000801140d */
[----:B------:R-:W-:-:S13]  /*68b0*/  PLOP3.LUT P0, PT, PT, PT, UP0, 0x80, 0x0 ;  /* 0x000000000000781c */ /* 0x000fda0003f0f008 */
[----:B------:R-:W-:Y:S05]  /*68c0*/  @!P0 BRA `(.L_x_1060) ;  /* 0x00000030001c8947 */ /* 0x000fea0003800000 */
[----:B------:R-:W-:Y:S01]  /*68d0*/  UIADD3 UR4, -UR5, UR8, URZ ;  /* 0x0000000805047290 */ /* 0x000fe2000fffe13f */
[----:B------:R-:W-:Y:S01]  /*68e0*/  ULDC.64 UR10, c[0x0][0x2d8] ;  /* 0x0000b600000a7ab9 */ /* 0x000fe20000000a00 */
[----:B------:R-:W-:Y:S02]  /*68f0*/  ELECT P0, URZ, PT ;  /* 0x00000000003f782f */ /* 0x000fe40003800000 */
[----:B------:R-:W-:Y:S02]  /*6900*/  ULOP3.LUT UR4, UR4, 0x1, URZ, 0xc0, !UPT ;  /* 0x0000000104047892 */ /* 0x000fe4000f8ec03f */
[----:B------:R-:W-:Y:S02]  /*6910*/  UIMAD UR9, UR9, UR10, URZ ;  /* 0x0000000a090972a4 */ /* 0x000fe4000f8e023f */
[----:B------:R-:W-:Y:S02]  /*6920*/  UISETP.NE.U32.AND UP0, UPT, UR4, 0x1, UPT ;  /* 0x000000010400788c */ /* 0x000fe4000bf05070 */
[----:B------:R-:W-:-:S02]  /*6930*/  UIMAD.WIDE.U32 UR6, UR13, UR10, URZ ;  /* 0x0000000a0d0672a5 */ /* 0x000fc4000f8e003f */
[----:B------:R-:W-:Y:S02]  /*6940*/  UIMAD UR9, UR13, UR11, UR9 ;  /* 0x0000000b0d0972a4 */ /* 0x000fe4000f8e0209 */
[----:B------:R-:W-:Y:S01]  /*6950*/  PLOP3.LUT P1, PT, PT, PT, UP0, 0x80, 0x0 ;  /* 0x000000000000781c */ /* 0x000fe20003f2f008 */
[----:B------:R-:W-:Y:S01]  /*6960*/  ULDC.64 UR10, c[0x0][0x2e0] ;  /* 0x0000b800000a7ab9 */ /* 0x000fe20000000a00 */
[----:B------:R-:W-:Y:S02]  /*6970*/  UIADD3 UR7, UR7, UR9, URZ ;  /* 0x0000000907077290 */ /* 0x000fe4000fffe03f */
[----:B------:R-:W-:Y:S02]  /*6980*/  UIMAD UR9, UR14, UR10, URZ ;  /* 0x0000000a0e0972a4 */ /* 0x000fe4000f8e023f */
[----:B------:R-:W-:Y:S02]  /*6990*/  UIMAD.WIDE.U32 UR6, UR12, UR10, UR6 ;  /* 0x0000000a0c0672a5 */ /* 0x000fe4000f8e0006 */
[----:B------:R-:W-:-:S04]  /*69a0*/  UIMAD UR9, UR12, UR11, UR9 ;  /* 0x0000000b0c0972a4 */ /* 0x000fc8000f8e0209 */
[----:B------:R-:W-:Y:S01]  /*69b0*/  UIADD3 UR9, UR7, UR9, URZ ;  /* 0x0000000907097290 */ /* 0x000fe2000fffe03f */
[----:B------:R-:W-:Y:S11]  /*69c0*/  @P1 BRA `(.L_x_1062) ;  /* 0x0000000000bc1947 */ /* 0x000ff60003800000 */
[----:B------:R-:W-:Y:S01]  /*69d0*/  UIMAD UR14, UR5, 0x1800, URZ ;  /* 0x00001800050e78a4 */ /* 0x000fe2000f8e023f */
        /* <DEDUP_REMOVED lines=9> */
[----:B------:R-:W-:Y:S01]  /*6a70*/  UMOV UR16, 0x0 ;  /* 0x0000000000107882 */ /* 0x000fe20000000000 */
[----:B------:R-:W-:Y:S02]  /*6a80*/  UMOV UR17, 0x14f00000 ;  /* 0x14f0000000117882 */ /* 0x000fe40000000000 */
[----:B------:R-:W-:-:S02]  /*6a90*/  ULEA.HI.X UR11, UR13, UR11, UR15, 0x2, UP0 ;  /* 0x0000000b0d0b7291 */ /* 0x000fc400080f140f */
[----:B-1----:R-:W-:-:S03]  /*6aa0*/  ULEA UR4, UR12, UR4, 0x18 ;  /* 0x000000040c047291 */ /* 0x002fc6000f8ec03f */
[----:B------:R-:W-:Y:S01]  /*6ab0*/  UMOV UR12, 0x300 ;  /* 0x00000300000c7882 */ /* 0x000fe20000000000 */
[----:B------:R-:W-:-:S09]  /*6ac0*/  UIADD3 UR4, UR4, 0xc000, URZ ;  /* 0x0000c00004047890 */ /* 0x000fd2000fffe03f */
[----:B------:R1:W-:Y:S02]  /*6ad0*/  UBLKRED.G.S.ADD.F32.RN [UR10], [UR4], UR12, desc[UR16] ;  /* 0x0000100a040073bb */ /* 0x0003e400080a140c */
[----:B-1----:R0:W-:Y:S02]  /*6ae0*/  UTMACMDFLUSH ;  /* 0x00000000000079b7 */ /* 0x0021e40000000000 */
.L_x_1064:
[----:B------:R-:W-:Y:S05]  /*6af0*/  BSYNC B1 ;  /* 0x0000000000017941 */ /* 0x000fea0003800000 */
.L_x_1063:
        /* <DEDUP_REMOVED lines=9> */
[----:B------:R-:W-:Y:S02]  /*6b90*/  UMOV UR17, 0x14f00000 ;  /* 0x14f0000000117882 */ /* 0x000fe40000000000 */
[----:B------:R-:W-:Y:S02]  /*6ba0*/  ULEA.HI.X.SX32 UR4, UR4, UR9, 0x1, UP0 ;  /* 0x0000000904047291 */ /* 0x000fe400080f0e3f */
[----:B------:R-:W-:-:S04]  /*6bb0*/  ULEA UR10, UP0, UR15, UR10, 0x2 ;  /* 0x0000000a0f0a7291 */ /* 0x000fc8000f80103f */
[----:B------:R-:W-:-:S03]  /*6bc0*/  ULEA.HI.X UR11, UR15, UR11, UR4, 0x2, UP0 ;  /* 0x0000000b0f0b7291 */ /* 0x000fc600080f1404 */
[----:B------:R-:W-:Y:S01]  /*6bd0*/  UMOV UR4, 0x300 ;  /* 0x0000030000047882 */ /* 0x000fe20000000000 */
[----:B-1----:R-:W-:-:S04]  /*6be0*/  ULEA UR12, UR13, UR12, 0x18 ;  /* 0x0000000c0d0c7291 */ /* 0x002fc8000f8ec03f */
[----:B------:R-:W-:-:S09]  /*6bf0*/  UIADD3 UR12, UR12, 0xf000, URZ ;  /* 0x0000f0000c0c7890 */ /* 0x000fd2000fffe03f */
[----:B------:R1:W-:Y:S01]  /*6c00*/  UBLKRED.G.S.ADD.F32.RN [UR10], [UR12], UR4, desc[UR16] ;  /* 0x0000100a0c0073bb */ /* 0x0003e200080a1404 */
[----:B------:R0:W-:Y:S01]  /*6c10*/  UTMACMDFLUSH ;  /* 0x00000000000079b7 */ /* 0x0001e20000000000 */
[----:B-1----:R-:W-:-:S04]  /*6c20*/  DEPBAR.LE SB0, 0x1 ;  /* 0x000080400000791a */ /* 0x002fc80000000000 */
.L_x_1066:
[----:B------:R-:W-:Y:S05]  /*6c30*/  BSYNC B1 ;  /* 0x0000000000017941 */ /* 0x000fea0003800000 */
.L_x_1065:
[----:B------:R-:W-:Y:S06]  /*6c40*/  BAR.ARV 0xa, 0xa0 ;  /* 0x0282800000007b1d */ /* 0x000fec0000002000 */
[----:B------:R-:W-:Y:S04]  /*6c50*/  BSSY B1, `(.L_x_1067) ;  /* 0x0000003000017945 */ /* 0x000fe80003800000 */
[----:B------:R-:W-:Y:S05]  /*6c60*/  @!P0 BRA `(.L_x_1068) ;  /* 0x0000000000048947 */ /* 0x000fea0003800000 */
[----:B------:R-:W-:-:S04]  /*6c70*/  DEPBAR.LE SB0, 0x0 ;  /* 0x000080000000791a */ /* 0x000fc80000000000 */
.L_x_1068:
[----:B------:R-:W-:Y:S05]  /*6c80*/  BSYNC B1 ;  /* 0x0000000000017941 */ /* 0x000fea0003800000 */
.L_x_1067:
[----:B------:R-:W-:Y:S06]  /*6c90*/  BAR.ARV 0xb, 0xa0 ;  /* 0x02c2800000007b1d */ /* 0x000fec0000002000 */
[----:B------:R-:W-:Y:S01]  /*6ca0*/  UIADD3 UR12, UR5, 0x1, URZ ;  /* 0x00000001050c7890 */ /* 0x000fe2000fffe03f */
[----:B------:R-:W-:Y:S11]  /*6cb0*/  BRA `(.L_x_1069) ;  /* 0x0000000000047947 */ /* 0x000ff60003800000 */
.L_x_1062:
[----:B------:R-:W-:-:S05]  /*6cc0*/  UMOV UR12, UR5 ;  /* 0x00000005000c7c82 */ /* 0x000fca0008000000 */
.L_x_1069:
[----:B------:R-:W-:-:S04]  /*6cd0*/  UIADD3 UR4, UR5, 0x1, URZ ;  /* 0x0000000105047890 */ /* 0x000fc8000fffe03f */
[----:B------:R-:W-:-:S06]  /*6ce0*/  UISETP.NE.AND UP0, UPT, UR8, UR4, UPT ;  /* 0x000000040800728c */ /* 0x000fcc000bf05270 */
[----:B------:R-:W-:-:S13]  /*6cf0*/  PLOP3.LUT P1, PT, PT, PT, UP0, 0x80, 0x0 ;  /* 0x000000000000781c */ /* 0x000fda0003f2f008 */
[----:B------:R-:W-:Y:S05]  /*6d00*/  @!P1 BRA `(.L_x_1060) ;  /* 0x0000002c000c9947 */ /* 0x000fea0003800000 */
[----:B------:R-:W-:Y:S01]  /*6d10*/  ULDC.64 UR18, c[0x0][0x2c0] ;  /* 0x0000b00000127ab9 */ /* 0x000fe20000000a00 */
[----:B------:R-:W-:Y:S02]  /*6d20*/  UIMAD UR13, UR12, 0x1800, URZ ;  /* 0x000018000c0d78a4 */ /* 0x000fe4000f8e023f */
[----:B------:R-:W-:Y:S01]  /*6d30*/  ULEA UR18, UP0, UR6, UR18, 0x2 ;  /* 0x0000001206127291 */ /* 0x000fe2000f80103f */
[----:B------:R-:W-:Y:S01]  /*6d40*/  UMOV UR4, URZ ;  /* 0x0000003f00047c82 */ /* 0x000fe20008000000 */
[----:B------:R-:W-:Y:S02]  /*6d50*/  ULDC.64 UR24, c[0x0][0x2c0] ;  /* 0x0000b00000187ab9 */ /* 0x000fe40000000a00 */
[----:B------:R-:W-:Y:S02]  /*6d60*/  ULEA.HI.X UR19, UR6, UR19, UR9, 0x2, UP0 ;  /* 0x0000001306137291 */ /* 0x000fe400080f1409 */
[----:B------:R-:W-:Y:S02]  /*6d70*/  UIADD3 UR14, UP0, UR18, 0x3000, URZ ;  /* 0x00003000120e7890 */ /* 0x000fe4000ff1e03f */
[----:B------:R-:W-:-:S02]  /*6d80*/  UIADD3 UR16, UP1, UR18, 0x6000, URZ ;  /* 0x0000600012107890 */ /* 0x000fc4000ff3e03f */
[----:B------:R-:W-:Y:S02]  /*6d90*/  UIADD3 UR18, UP2, UR18, 0x9000, URZ ;  /* 0x0000900012127890 */ /* 0x000fe4000ff5e03f */
[----:B------:R-:W-:Y:S02]  /*6da0*/  UIADD3.X UR15, URZ, UR19, URZ, UP0, !UPT ;  /* 0x000000133f0f7290 */ /* 0x000fe400087fe43f */
[----:B------:R-:W-:Y:S02]  /*6db0*/  UIADD3.X UR17, URZ, UR19, URZ, UP1, !UPT ;  /* 0x000000133f117290 */ /* 0x000fe40008ffe43f */
[----:B------:R-:W-:Y:S01]  /*6dc0*/  UIADD3.X UR19, URZ, UR19, URZ, UP2, !UPT ;  /* 0x000000133f137290 */ /* 0x000fe200097fe43f */
[----:B------:R-:W-:-:S11]  /*6dd0*/  UMOV UR20, UR13 ;  /* 0x0000000d00147c82 */ /* 0x000fd60008000000 */
.L_x_1082:
[----:B------:R-:W-:Y:S01]  /*6de0*/  UIADD3 UR10, UR13, UR4, URZ ;  /* 0x000000040d0a7290 */ /* 0x000fe2000fffe03f */
[----:B------:R-:W-:Y:S03]  /*6df0*/  BAR.SYNC.DEFER_BLOCKING 0xd, 0xa0 ;  /* 0x0342800000007b1d */ /* 0x000fe60000010000 */
[----:B------:R-:W-:Y:S02]  /*6e00*/  UIMAD.WIDE UR26, UR10, 0x4, UR14 ;  /* 0x000000040a1a78a5 */ /* 0x000fe4000f8e020e */
[----:B------:R-:W-:Y:S01]  /*6e10*/  UIMAD.WIDE UR28, UR10, 0x4, UR16 ;  /* 0x000000040a1c78a5 */ /* 0x000fe2000f8e0210 */
[----:B------:R-:W-:Y:S01]  /*6e20*/  BSSY B1, `(.L_x_1070) ;  /* 0x0000010000017945 */ /* 0x000fe20003800000 */
[----:B------:R-:W-:-:S03]  /*6e30*/  UIMAD.WIDE UR10, UR10, 0x4, UR18 ;  /* 0x000000040a0a78a5 */ /* 0x000fc6000f8e0212 */
[----:B------:R-:W-:Y:S09]  /*6e40*/  @!P0 BRA `(.L_x_1071) ;  /* 0x0000000000348947 */ /* 0x000ff20003800000 */
[----:B------:R-:W1:Y:S01]  /*6e50*/  S2UR UR22, SR_CgaCtaId ;  /* 0x00000000001679c3 */ /* 0x000e620000008800 */
[----:B------:R-:W-:Y:S01]  /*6e60*/  UIADD3 UR23, UP0, UR20, UR6, URZ ;  /* 0x0000000614177290 */ /* 0x000fe2000ff1e03f */
[----:B------:R-:W-:Y:S01]  /*6e70*/  UMOV UR21, 0x400 ;  /* 0x0000040000157882 */ /* 0x000fe20000000000 */
[----:B------:R-:W-:Y:S02]  /*6e80*/  UMOV UR32, 0x0 ;  /* 0x0000000000207882 */ /* 0x000fe40000000000 */
[----:B------:R-:W-:Y:S01]  /*6e90*/  ULEA.HI.X.SX32 UR30, UR20, UR9, 0x1, UP0 ;  /* 0x00000009141e7291 */ /* 0x000fe200080f0e3f */
[----:B------:R-:W-:Y:S01]  /*6ea0*/  UMOV UR33, 0x14f00000 ;  /* 0x14f0000000217882 */ /* 0x000fe20000000000 */
[----:B-1----:R-:W-:Y:S02]  /*6eb0*/  ULEA UR21, UR22, UR21, 0x18 ;  /* 0x0000001516157291 */ /* 0x002fe4000f8ec03f */
[----:B------:R-:W-:Y:S02]  /*6ec0*/  ULEA UR22, UP0, UR23, UR24, 0x2 ;  /* 0x0000001817167291 */ /* 0x000fe4000f80103f */
[----:B------:R-:W-:-:S02]  /*6ed0*/  UIADD3 UR21, UR21, 0xc000, URZ ;  /* 0x0000c00015157890 */ /* 0x000fc4000fffe03f */
[----:B------:R-:W-:-:S03]  /*6ee0*/  ULEA.HI.X UR23, UR23, UR25, UR30, 0x2, UP0 ;  /* 0x0000001917177291 */ /* 0x000fc600080f141e */
[----:B------:R-:W-:-:S06]  /*6ef0*/  UMOV UR30, 0x300 ;  /* 0x00000300001e7882 */ /* 0x000fcc0000000000 */
[----:B------:R1:W-:Y:S02]  /*6f00*/  UBLKRED.G.S.ADD.F32.RN [UR22], [UR21], UR30, desc[UR32] ;  /* 0x00002016150073bb */ /* 0x0003e400080a141e */
[----:B-1----:R0:W-:Y:S02]  /*6f10*/  UTMACMDFLUSH ;  /* 0x00000000000079b7 */ /* 0x0021e40000000000 */
.L_x_1071:
[----:B------:R-:W-:Y:S05]  /*6f20*/  BSYNC B1 ;  /* 0x0000000000017941 */ /* 0x000fea0003800000 */
.L_x_1070:
        /* <DEDUP_REMOVED lines=13> */
.L_x_1073:
[----:B------:R-:W-:Y:S05]  /*7000*/  BSYNC B1 ;  /* 0x0000000000017941 */ /* 0x000fea0003800000 */
.L_x_1072:
[----:B------:R-:W-:Y:S06]  /*7010*/  BAR.ARV 0xa, 0xa0 ;  /* 0x0282800000007b1d */ /* 0x000fec0000002000 */
[----:B------:R-:W-:Y:S04]  /*7020*/  BSSY B1, `(.L_x_1074) ;  /* 0x0000003000017945 */ /* 0x000fe80003800000 */
[----:B------:R-:W-:Y:S05]  /*7030*/  @!P0 BRA `(.L_x_1075) ;  /* 0x0000000000048947 */ /* 0x000fea0003800000 */
[----:B------:R-:W-:-:S04]  /*7040*/  DEPBAR.LE SB0, 0x0 ;  /* 0x000080000000791a */ /* 0x000fc80000000000 */
.L_x_1075:
[----:B------:R-:W-:Y:S05]  /*7050*/  BSYNC B1 ;  /* 0x0000000000017941 */ /* 0x000fea0003800000 */
.L_x_1074:
        /* <DEDUP_REMOVED lines=13> */
.L_x_1077:
[----:B------:R-:W-:Y:S05]  /*7130*/  BSYNC B1 ;  /* 0x0000000000017941 */ /* 0x000fea0003800000 */
.L_x_1076:
        /* <DEDUP_REMOVED lines=13> */
.L_x_1079:
[----:B------:R-:W-:Y:S05]  /*7210*/  BSYNC B1 ;  /* 0x0000000000017941 */ /* 0x000fea0003800000 */
.L_x_1078:
[----:B------:R-:W-:Y:S01]  /*7220*/  UIADD3 UR12, UR12, 0x2, URZ ;  /* 0x000000020c0c7890 */ /* 0x000fe2000fffe03f */
[----:B------:R-:W-:Y:S06]  /*7230*/  BAR.ARV 0xa, 0xa0 ;  /* 0x0282800000007b1d */ /* 0x000fec0000002000 */
[----:B------:R-:W-:Y:S01]  /*7240*/  UISETP.GE.AND UP0, UPT, UR12, UR8, UPT ;  /* 0x000000080c00728c */ /* 0x000fe2000bf06270 */
[----:B------:R-:W-:Y:S04]  /*7250*/  BSSY B1, `(.L_x_1080) ;  /* 0x0000003000017945 */ /* 0x000fe80003800000 */
[----:B------:R-:W-:Y:S06]  /*7260*/  @!P0 BRA `(.L_x_1081) ;  /* 0x0000000000048947 */ /* 0x000fec0003800000 */
[----:B------:R-:W-:-:S04]  /*7270*/  DEPBAR.LE SB0, 0x0 ;  /* 0x000080000000791a */ /* 0x000fc80000000000 */
.L_x_1081:
[----:B------:R-:W-:Y:S05]  /*7280*/  BSYNC B1 ;  /* 0x0000000000017941 */ /* 0x000fea0003800000 */
.L_x_1080:
[----:B------:R-:W-:Y:S06]  /*7290*/  BAR.ARV 0xb, 0xa0 ;  /* 0x02c2800000007b1d */ /* 0x000fec0000002000 */
[----:B------:R-:W-:Y:S01]  /*72a0*/  PLOP3.LUT P1, PT, PT, PT, UP0, 0x80, 0x0 ;  /* 0x000000000000781c */ /* 0x000fe20003f2f008 */
[----:B------:R-:W-:Y:S02]  /*72b0*/  UIADD3 UR20, UR20, 0x3000, URZ ;  /* 0x0000300014147890 */ /* 0x000fe4000fffe03f */
[----:B------:R-:W-:-:S10]  /*72c0*/  UIADD3 UR4, UR4, 0x3000, URZ ;  /* 0x0000300004047890 */ /* 0x000fd4000fffe03f */
[----:B------:R-:W-:Y:S05]  /*72d0*/  @!P1 BRA `(.L_x_1082) ;  /* 0xfffffff800c09947 */ /* 0x000fea000383ffff */
[----:B------:R-:W-:Y:S05]  /*72e0*/  BRA `(.L_x_1060) ;  /* 0x0000002400947947 */ /* 0x000fea0003800000 */
.L_x_1059:
[----:B------:R-:W1:Y:S01]  /*72f0*/  S2UR UR21, SR_CTAID.Z ;  /* 0x00000000001579c3 */ /* 0x000e620000002700 */
[----:B------:R-:W-:Y:S01]  /*7300*/  IMAD.MOV.U32 R11, RZ, RZ, 0x1 ;  /* 0x00000001ff0b7424 */ /* 0x000fe200078e00ff */
[----:B-1----:R-:W-:-:S13]  /*7310*/  ISETP.LE.AND P0, PT, RZ, UR21, PT ;  /* 0x00000015ff007c0c */ /* 0x002fda000bf03270 */
[----:B------:R-:W-:Y:S05]  /*7320*/  @!P0 BRA `(.L_x_1083) ;  /* 0x0000002000f08947 */ /* 0x000fea0003800000 */
[----:B------:R-:W1:Y:S01]  /*7330*/  S2UR UR9, SR_CTAID.X ;  /* 0x00000000000979c3 */ /* 0x000e620000002500 */
[----:B------:R-:W-:Y:S01]  /*7340*/  ULDC UR8, c[0x0][0x280] ;  /* 0x0000a00000087ab9 */ /* 0x000fe20000000800 */
[----:B------:R-:W-:Y:S01]  /*7350*/  ULDC UR4, c[0x0][0x290] ;  /* 0x0000a40000047ab9 */ /* 0x000fe20000000800 */
[----:B------:R-:W-:-:S05]  /*7360*/  ULDC UR5, c[0x0][0x74c] ;  /* 0x0001d30000057ab9 */ /* 0x000fca0000000800 */
[----:B------:R-:W2:Y:S01]  /*7370*/  S2UR UR20, SR_CTAID.Y ;  /* 0x00000000001479c3 */ /* 0x000ea20000002600 */
[----:B-1----:R-:W-:Y:S02]  /*7380*/  USHF.L.U32 UR11, UR9, 0x7, URZ ;  /* 0x00000007090b7899 */ /* 0x002fe4000800063f */
[----:B------:R-:W-:Y:S02]  /*7390*/  ISETP.LE.AND P0, PT, RZ, UR9, PT ;  /* 0x00000009ff007c0c */ /* 0x000fe4000bf03270 */
[----:B------:R-:W-:-:S04]  /*73a0*/  UIADD3 UR4, -UR4, UR11, UR8 ;  /* 0x0000000b04047290 */ /* 0x000fc8000fffe108 */
[----:B------:R-:W-:-:S04]  /*73b0*/  UIADD3 UR4, UR4, -UR5, URZ ;  /* 0x8000000504047290 */ /* 0x000fc8000fffe03f */
[----:B------:R-:W-:-:S04]  /*73c0*/  USHF.R.S32.HI UR5, URZ, 0x1f, UR4 ;  /* 0x0000001f3f057899 */ /* 0x000fc80008011404 */
[----:B------:R-:W-:Y:S02]  /*73d0*/  ULEA.HI UR5, UR5, UR4, URZ, 0x6 ;  /* 0x0000000405057291 */ /* 0x000fe4000f8f303f */
[----:B------:R-:W-:Y:S02]  /*73e0*/  UIADD3 UR4, UR8, 0x3f, URZ ;  /* 0x0000003f08047890 */ /* 0x000fe4000fffe03f */
[----:B------:R-:W-:Y:S02]  /*73f0*/  USHF.R.S32.HI UR5, URZ, 0x6, UR5 ;  /* 0x000000063f057899 */ /* 0x000fe40008011405 */
[----:B------:R-:W-:Y:S02]  /*7400*/  USHF.R.S32.HI UR6, URZ, 0x1f, UR4 ;  /* 0x0000001f3f067899 */ /* 0x000fe40008011404 */
[----:B------:R-:W-:Y:S02]  /*7410*/  UISETP.LT.AND UP0, UPT, URZ, UR5, UPT ;  /* 0x000000053f00728c */ /* 0x000fe4000bf01270 */
[----:B------:R-:W-:-:S02]  /*7420*/  ULEA.HI UR6, UR6, UR4, URZ, 0x6 ;  /* 0x0000000406067291 */ /* 0x000fc4000f8f303f */
[----:B------:R-:W-:Y:S02]  /*7430*/  USEL UR7, URZ, UR5, !UP0 ;  /* 0x000000053f077287 */ /* 0x000fe4000c000000 */
[----:B------:R-:W-:Y:S01]  /*7440*/  USHF.R.S32.HI UR6, URZ, 0x6, UR6 ;  /* 0x000000063f067899 */ /* 0x000fe20008011406 */
[----:B--2---:R-:W-:Y:S11]  /*7450*/  @!P0 BRA `(.L_x_1084) ;  /* 0x0000000000288947 */ /* 0x004ff60003800000 */
[----:B------:R-:W-:Y:S01]  /*7460*/  ULEA UR8, UR9, UR8, 0x7 ;  /* 0x0000000809087291 */ /* 0x000fe2000f8e383f */
[----:B------:R-:W-:Y:S01]  /*7470*/  ULDC UR4, c[0x0][0x290] ;  /* 0x0000a40000047ab9 */ /* 0x000fe20000000800 */
[----:B------:R-:W-:Y:S02]  /*7480*/  ULDC UR5, c[0x0][0x748] ;  /* 0x0001d20000057ab9 */ /* 0x000fe40000000800 */
[----:B------:R-:W-:-:S04]  /*7490*/  UIADD3 UR4, -UR4, 0xbf, UR8 ;  /* 0x000000bf04047890 */ /* 0x000fc8000fffe108 */
[----:B------:R-:W-:-:S04]  /*74a0*/  UIADD3 UR4, UR4, UR5, URZ ;  /* 0x0000000504047290 */ /* 0x000fc8000fffe03f */
[----:B------:R-:W-:-:S04]  /*74b0*/  USHF.R.S32.HI UR5, URZ, 0x1f, UR4 ;  /* 0x0000001f3f057899 */ /* 0x000fc80008011404 */
[----:B------:R-:W-:-:S04]  /*74c0*/  ULEA.HI UR5, UR5, UR4, URZ, 0x6 ;  /* 0x0000000405057291 */ /* 0x000fc8000f8f303f */
[----:B------:R-:W-:-:S04]  /*74d0*/  USHF.R.S32.HI UR5, URZ, 0x6, UR5 ;  /* 0x000000063f057899 */ /* 0x000fc80008011405 */
[----:B------:R-:W-:-:S04]  /*74e0*/  UISETP.LT.AND UP0, UPT, UR5, UR6, UPT ;  /* 0x000000060500728c */ /* 0x000fc8000bf01270 */
[----:B------:R-:W-:-:S12]  /*74f0*/  USEL UR6, UR5, UR6, UP0 ;  /* 0x0000000605067287 */ /* 0x000fd80008000000 */
.L_x_1084:
[----:B------:R-:W-:-:S06]  /*7500*/  UISETP.GT.AND UP0, UPT, UR6, UR7, UPT ;  /* 0x000000070600728c */ /* 0x000fcc000bf04270 */
[----:B------:R-:W-:-:S13]  /*7510*/  PLOP3.LUT P0, PT, PT, PT, UP0, 0x80, 0x0 ;  /* 0x000000000000781c */ /* 0x000fda0003f0f008 */
[----:B------:R-:W-:Y:S05]  /*7520*/  @!P0 BRA `(.L_x_1083) ;  /* 0x0000002000708947 */ /* 0x000fea0003800000 */
[----:B------:R-:W-:Y:S01]  /*7530*/  USHF.R.S32.HI UR10, URZ, 0x1f, UR20 ;  /* 0x0000001f3f0a7899 */ /* 0x000fe20008011414 */
[----:B------:R-:W-:Y:S01]  /*7540*/  IMAD.U32 R4, RZ, RZ, UR7 ;  /* 0x00000007ff047e24 */ /* 0x000fe2000f8e00ff */
[----:B------:R-:W-:Y:S01]  /*7550*/  ULDC.64 UR8, c[0x0][0x718] ;  /* 0x0001c60000087ab9 */ /* 0x000fe20000000a00 */
[----:B------:R-:W-:Y:S01]  /*7560*/  ULDC.64 UR12, c[0x0][0x730] ;  /* 0x0001cc00000c7ab9 */ /* 0x000fe20000000a00 */
[----:B------:R-:W-:Y:S01]  /*7570*/  UIMAD.WIDE.U32 UR4, UR20, UR8, URZ ;  /* 0x00000008140472a5 */ /* 0x000fe2000f8e003f */
[----:B------:R-:W-:Y:S01]  /*7580*/  BSSY B1, `(.L_x_1083) ;  /* 0x0000216000017945 */ /* 0x000fe20003800000 */
[----:B------:R-:W-:Y:S01]  /*7590*/  UIMAD UR8, UR10, UR8, URZ ;  /* 0x000000080a0872a4 */ /* 0x000fe2000f8e023f */
[----:B------:R-:W-:Y:S01]  /*75a0*/  IMAD.MOV.U32 R0, RZ, RZ, RZ ;  /* 0x000000ffff007224 */ /* 0x000fe200078e00ff */
[----:B------:R-:W-:Y:S02]  /*75b0*/  UIMAD UR10, UR10, UR12, URZ ;  /* 0x0000000c0a0a72a4 */ /* 0x000fe4000f8e023f */
[----:B------:R-:W-:-:S02]  /*75c0*/  UIMAD UR22, UR20, UR9, UR8 ;  /* 0x00000009141672a4 */ /* 0x000fc4000f8e0208 */
[----:B------:R-:W-:Y:S02]  /*75d0*/  UIMAD.WIDE.U32 UR8, UR20, UR12, URZ ;  /* 0x0000000c140872a5 */ /* 0x000fe4000f8e003f */
[----:B------:R-:W-:Y:S02]  /*75e0*/  UIMAD UR12, UR20, UR13, UR10 ;  /* 0x0000000d140c72a4 */ /* 0x000fe4000f8e020a */
[----:B------:R-:W-:Y:S01]  /*75f0*/  USHF.R.S32.HI UR13, URZ, 0x1f, UR21 ;  /* 0x0000001f3f0d7899 */ /* 0x000fe20008011415 */
[----:B------:R-:W-:Y:S01]  /*7600*/  ULDC UR10, c[0x0][0x2e8] ;  /* 0x0000ba00000a7ab9 */ /* 0x000fe20000000800 */
[----:B------:R-:W-:Y:S01]  /*7610*/  ELECT P0, URZ, PT ;  /* 0x00000000003f782f */ /* 0x000fe20003800000 */
[----:B------:R-:W-:Y:S01]  /*7620*/  UISETP.NE.AND UP0, UPT, UR10, 0x1, UPT ;  /* 0x000000010a00788c */ /* 0x000fe2000bf05270 */
[----:B------:R-:W-:Y:S01]  /*7630*/  ULDC.64 UR14, c[0x0][0x720] ;  /* 0x0001c800000e7ab9 */ /* 0x000fe20000000a00 */
[----:B------:R-:W-:Y:S02]  /*7640*/  UIADD3 UR23, UR5, UR22, URZ ;  /* 0x0000001605177290 */ /* 0x000fe4000fffe03f */
[----:B------:R-:W-:-:S02]  /*7650*/  UIMAD UR10, UR13, UR14, URZ ;  /* 0x0000000e0d0a72a4 */ /* 0x000fc4000f8e023f */
[----:B------:R-:W-:Y:S01]  /*7660*/  UIADD3 UR9, UR9, UR12, URZ ;  /* 0x0000000c09097290 */ /* 0x000fe2000fffe03f */
[----:B------:R-:W-:Y:S01]  /*7670*/  ULDC.64 UR18, c[0x0][0x738] ;  /* 0x0001ce0000127ab9 */ /* 0x000fe20000000a00 */
[----:B------:R-:W-:-:S03]  /*7680*/  UMOV UR22, UR4 ;  /* 0x0000000400167c82 */ /* 0x000fc60008000000 */
[----:B------:R-:W-:Y:S01]  /*7690*/  @UP0 ULDC UR16, c[0x0][0x2ec] ;  /* 0x0000bb0000100ab9 */ /* 0x000fe20000000800 */
[----:B------:R-:W-:Y:S02]  /*76a0*/  UIMAD UR13, UR13, UR18, URZ ;  /* 0x000000120d0d72a4 */ /* 0x000fe4000f8e023f */
[----:B------:R-:W-:Y:S02]  /*76b0*/  UIMAD UR5, UR21, UR15, UR10 ;  /* 0x0000000f150572a4 */ /* 0x000fe4000f8e020a */
[----:B------:R-:W-:Y:S02]  /*76c0*/  UIMAD.WIDE.U32 UR22, UR21, UR14, UR22 ;  /* 0x0000000e151672a5 */ /* 0x000fe4000f8e0016 */
[----:B------:R-:W-:Y:S02]  /*76d0*/  UIMAD.WIDE.U32 UR16, UR20, UR16, URZ ;  /* 0x00000010141072a5 */ /* 0x000fe4000f8e003f */
[----:B------:R-:W-:Y:S01]  /*76e0*/  UIMAD.WIDE.U32 UR14, UR21, UR18, UR8 ;  /* 0x00000012150e72a5 */ /* 0x000fe2000f8e0008 */
[----:B------:R-:W-:-:S02]  /*76f0*/  UMOV UR12, UR20 ;  /* 0x00000014000c7c82 */ /* 0x000fc40008000000 */
[----:B------:R-:W-:Y:S01]  /*7700*/  @UP0 ULDC UR8, c[0x0][0x2f0] ;  /* 0x0000bc0000080ab9 */ /* 0x000fe20000000800 */
[----:B------:R-:W-:Y:S02]  /*7710*/  UIMAD UR4, UR21, UR19, UR13 ;  /* 0x00000013150472a4 */ /* 0x000fe4000f8e020d */
[----:B------:R-:W-:Y:S01]  /*7720*/  @UP0 USHF.R.U32.HI UR12, URZ, UR8, UR17 ;  /* 0x000000083f0c0299 */ /* 0x000fe20008011611 */
[----:B------:R-:W-:Y:S11]  /*7730*/  @!P0 BRA `(.L_x_1085) ;  /* 0x0000001c00e88947 */ /* 0x000ff60003800000 */
[----:B------:R-:W1:Y:S01]  /*7740*/  S2R R3, SR_CgaCtaId ;  /* 0x0000000000037919 */ /* 0x000e620000008800 */
[----:B------:R-:W-:-:S04]  /*7750*/  MOV R16, 0x400 ;  /* 0x0000040000107802 */ /* 0x000fc80000000f00 */
[----:B-1----:R-:W-:Y:S01]  /*7760*/  LEA R16, R3, R16, 0x18 ;  /* 0x0000001003107211 */ /* 0x002fe200078ec0ff */
[----:B------:R-:W-:-:S05]  /*7770*/  IMAD.MOV.U32 R3, RZ, RZ, 0x1 ;  /* 0x00000001ff037424 */ /* 0x000fca00078e00ff */
[----:B------:R-:W-:-:S04]  /*7780*/  SHF.L.U32 R3, R3, 0x1f, RZ ;  /* 0x0000001f03037819 */ /* 0x000fc800000006ff */
[----:B------:R-:W1:Y:S02]  /*7790*/  SYNCS.PHASECHK.TRANS64.TRYWAIT P0, [R16+URZ+0x26820], R3 ;  /* 0x02682003100075a7 */ /* 0x000e64000800017f */
[----:B-1----:R-:W-:Y:S05]  /*77a0*/  @!P0 BRA `(.L_x_1086) ;  /* 0x0000002000d08947 */ /* 0x002fea0003800000 */
.L_x_1114:
[----:B------:R-:W2:Y:S01]  /*77b0*/  S2R R0, SR_TID.X ;  /* 0x0000000000007919 */ /* 0x000ea20000002100 */
[----:B------:R-:W-:Y:S02]  /*77c0*/  IMAD.U32 R15, RZ, RZ, UR23 ;  /* 0x00000017ff0f7e24 */ /* 0x000fe4000f8e00ff */
[----:B------:R-:W-:Y:S02]  /*77d0*/  IMAD.U32 R14, RZ, RZ, UR15 ;  /* 0x0000000fff0e7e24 */ /* 0x000fe4000f8e00ff */
[----:B------:R-:W-:Y:S02]  /*77e0*/  VIADD R15, R15, UR5 ;  /* 0x000000050f0f7c36 */ /* 0x000fe40008000000 */
        /* <DEDUP_REMOVED lines=11> */
.L_x_1087:
[----:B------:R-:W-:Y:S01]  /*78a0*/  R2UR UR19, R4 ;  /* 0x00000000041372ca */ /* 0x000fe200000e0000 */
[----:B------:R-:W2:Y:S01]  /*78b0*/  LDC.64 R6, c[0x0][0x198] ;  /* 0x00006600ff067b82 */ /* 0x000ea20000000a00 */
[----:B------:R-:W-:Y:S01]  /*78c0*/  R2UR UR7, R15 ;  /* 0x000000000f0772ca */ /* 0x000fe200000e0000 */
[----:B------:R-:W-:Y:S01]  /*78d0*/  ULDC.64 UR16, c[0x0][0x700] ;  /* 0x0001c00000107ab9 */ /* 0x000fe20000000a00 */
[----:B------:R-:W-:Y:S01]  /*78e0*/  UMOV UR50, 0x0 ;  /* 0x0000000000327882 */ /* 0x000fe20000000000 */
[----:B------:R-:W-:Y:S01]  /*78f0*/  IMAD.U32 R10, RZ, RZ, UR16 ;  /* 0x00000010ff0a7e24 */ /* 0x000fe2000f8e00ff */
[----:B------:R-:W-:Y:S01]  /*7900*/  UMOV UR51, 0x14f00000 ;  /* 0x14f0000000337882 */ /* 0x000fe20000000000 */
[----:B------:R-:W-:Y:S01]  /*7910*/  IMAD.U32 R9, RZ, RZ, UR17 ;  /* 0x00000011ff097e24 */ /* 0x000fe2000f8e00ff */
[----:B------:R-:W-:Y:S01]  /*7920*/  UMOV UR18, URZ ;  /* 0x0000003f00127c82 */ /* 0x000fe20008000000 */
[----:B------:R-:W-:Y:S01]  /*7930*/  UMOV UR42, 0x20 ;  /* 0x00000020002a7882 */ /* 0x000fe20000000000 */
[----:B------:R-:W-:Y:S01]  /*7940*/  UMOV UR44, UR20 ;  /* 0x00000014002c7c82 */ /* 0x000fe20008000000 */
[----:B------:R-:W-:Y:S01]  /*7950*/  UMOV UR45, UR21 ;  /* 0x00000015002d7c82 */ /* 0x000fe20008000000 */
[----:B------:R-:W-:Y:S01]  /*7960*/  UMOV UR26, 0x40 ;  /* 0x00000040001a7882 */ /* 0x000fe20000000000 */
[----:B------:R-:W-:Y:S01]  /*7970*/  USHF.L.U32 UR19, UR19, 0x6, URZ ;  /* 0x0000000613137899 */ /* 0x000fe2000800063f */
[----:B------:R-:W-:Y:S01]  /*7980*/  IMAD.MOV.U32 R5, RZ, RZ, 0xc000 ;  /* 0x0000c000ff057424 */ /* 0x000fe200078e00ff */
[----:B------:R-:W-:Y:S01]  /*7990*/  UMOV UR28, UR20 ;  /* 0x00000014001c7c82 */ /* 0x000fe20008000000 */
[----:B------:R-:W-:Y:S01]  /*79a0*/  UMOV UR29, UR21 ;  /* 0x00000015001d7c82 */ /* 0x000fe20008000000 */
[----:B------:R-:W-:Y:S01]  /*79b0*/  UIADD3 UR8, UP0, UR19, UR22, URZ ;  /* 0x0000001613087290 */ /* 0x000fe2000ff1e03f */
[----:B------:R-:W-:Y:S01]  /*79c0*/  IMAD.MOV.U32 R19, RZ, RZ, RZ ;  /* 0x000000ffff137224 */ /* 0x000fe200078e00ff */
[----:B------:R-:W-:Y:S01]  /*79d0*/  UMOV UR54, 0x0 ;  /* 0x0000000000367882 */ /* 0x000fe20000000000 */
[----:B------:R-:W-:Y:S01]  /*79e0*/  UMOV UR43, UR19 ;  /* 0x00000013002b7c82 */ /* 0x000fe20008000000 */
[----:B------:R-:W-:-:S02]  /*79f0*/  ULEA.HI.X.SX32 UR7, UR19, UR7, 0x1, UP0 ;  /* 0x0000000713077291 */ /* 0x000fc400080f0e3f */
[----:B-1----:R-:W-:Y:S01]  /*7a00*/  IMAD.U32 R3, RZ, RZ, UR8 ;  /* 0x00000008ff037e24 */ /* 0x002fe2000f8e00ff */
[----:B------:R-:W-:Y:S01]  /*7a10*/  UMOV UR27, UR19 ;  /* 0x00000013001b7c82 */ /* 0x000fe20008000000 */
[----:B------:R-:W-:Y:S01]  /*7a20*/  IMAD.U32 R2, RZ, RZ, UR8 ;  /* 0x00000008ff027e24 */ /* 0x000fe2000f8e00ff */
[----:B------:R-:W-:Y:S01]  /*7a30*/  R2UR UR8, R16 ;  /* 0x00000000100872ca */ /* 0x000fe200000e0000 */
[----:B--2---:R-:W-:Y:S01]  /*7a40*/  IMAD.MOV.U32 R8, RZ, RZ, R6 ;  /* 0x000000ffff087224 */ /* 0x004fe200078e0006 */
[----:B------:R-:W-:Y:S01]  /*7a50*/  LEA R0, P1, R3, R10, 0x2 ;  /* 0x0000000a03007211 */ /* 0x000fe200078210ff */
[----:B------:R-:W-:Y:S01]  /*7a60*/  IMAD.U32 R3, RZ, RZ, UR7 ;  /* 0x00000007ff037e24 */ /* 0x000fe2000f8e00ff */
[----:B------:R-:W-:Y:S01]  /*7a70*/  UMOV UR7, 0x10 ;  /* 0x0000001000077882 */ /* 0x000fe20000000000 */
[----:B------:R-:W-:Y:S01]  /*7a80*/  UMOV UR55, 0x10000000 ;  /* 0x1000000000377882 */ /* 0x000fe20000000000 */
[----:B------:R-:W-:Y:S01]  /*7a90*/  R2UR UR32, R0 ;  /* 0x00000000002072ca */ /* 0x000fe200000e0000 */
[----:B------:R-:W-:Y:S01]  /*7aa0*/  UMOV UR13, UR21 ;  /* 0x00000015000d7c82 */ /* 0x000fe20008000000 */
[----:B------:R-:W-:Y:S01]  /*7ab0*/  LEA.HI.X R2, R2, R9, R3, 0x2, P1 ;  /* 0x0000000902027211 */ /* 0x000fe200008f1403 */
[----:B------:R-:W-:Y:S01]  /*7ac0*/  UMOV UR10, UR18 ;  /* 0x00000012000a7c82 */ /* 0x000fe20008000000 */
[----:B------:R-:W-:Y:S01]  /*7ad0*/  IADD3 R0, P1, R8, 0x2f0, RZ ;  /* 0x000002f008007810 */ /* 0x000fe20007f3e0ff */
[----:B------:R-:W-:Y:S01]  /*7ae0*/  UMOV UR34, 0x10 ;  /* 0x0000001000227882 */ /* 0x000fe20000000000 */
[----:B------:R-:W-:Y:S01]  /*7af0*/  R2UR UR33, R2 ;  /* 0x00000000022172ca */ /* 0x000fe200000e0000 */
[----:B------:R-:W-:Y:S01]  /*7b00*/  UIADD3 UR17, UR8, 0x26810, URZ ;  /* 0x0002681008117890 */ /* 0x000fe2000fffe03f */
[----:B------:R-:W-:Y:S01]  /*7b10*/  R2UR UR46, R0 ;  /* 0x00000000002e72ca */ /* 0x000fe200000e0000 */
[----:B------:R-:W-:Y:S01]  /*7b20*/  UIADD3 UR16, UR8, 0x12000, URZ ;  /* 0x0001200008107890 */ /* 0x000fe2000fffe03f */
[----:B------:R-:W-:Y:S01]  /*7b30*/  IADD3 R0, P2, R8, 0x3f0, RZ ;  /* 0x000003f008007810 */ /* 0x000fe20007f5e0ff */
[----:B------:R-:W-:-:S02]  /*7b40*/  UIADD3 UR40, UR8, 0x13000, URZ ;  /* 0x0001300008287890 */ /* 0x000fc4000fffe03f */
[----:B------:R-:W-:Y:S01]  /*7b50*/  UIADD3 UR24, UR8, 0x14000, URZ ;  /* 0x0001400008187890 */ /* 0x000fe2000fffe03f */
[----:B------:R-:W-:Y:S01]  /*7b60*/  R2UR UR30, R0 ;  /* 0x00000000001e72ca */ /* 0x000fe200000e0000 */
[--C-:B------:R-:W-:Y:S01]  /*7b70*/  IMAD.X R0, RZ, RZ, R7.reuse, P1 ;  /* 0x000000ffff007224 */ /* 0x100fe200008e0607 */
[----:B------:R-:W-:Y:S01]  /*7b80*/  IADD3 R2, P1, R8, 0xf0, RZ ;  /* 0x000000f008027810 */ /* 0x000fe20007f3e0ff */
[----:B------:R-:W-:Y:S01]  /*7b90*/  UIADD3 UR56, UR8, 0x1e000, URZ ;  /* 0x0001e00008387890 */ /* 0x000fe2000fffe03f */
[----:B------:R-:W-:Y:S02]  /*7ba0*/  UMOV UR41, UR17 ;  /* 0x0000001100297c82 */ /* 0x000fe40008000000 */
[----:B------:R-:W-:Y:S01]  /*7bb0*/  R2UR UR48, R2 ;  /* 0x00000000023072ca */ /* 0x000fe200000e0000 */
[--C-:B------:R-:W-:Y:S01]  /*7bc0*/  IMAD.X R3, RZ, RZ, R7.reuse, P1 ;  /* 0x000000ffff037224 */ /* 0x100fe200008e0607 */
[----:B------:R-:W-:Y:S01]  /*7bd0*/  R2UR UR47, R0 ;  /* 0x00000000002f72ca */ /* 0x000fe200000e0000 */
[----:B------:R-:W-:Y:S01]  /*7be0*/  IMAD.X R0, RZ, RZ, R7, P2 ;  /* 0x000000ffff007224 */ /* 0x000fe200010e0607 */
[----:B------:R-:W-:Y:S01]  /*7bf0*/  UMOV UR25, UR17 ;  /* 0x0000001100197c82 */ /* 0x000fe20008000000 */
[----:B------:R-:W-:Y:S01]  /*7c00*/  UMOV UR57, UR17 ;  /* 0x0000001100397c82 */ /* 0x000fe20008000000 */
[----:B------:R-:W-:Y:S01]  /*7c10*/  R2UR UR49, R3 ;  /* 0x00000000033172ca */ /* 0x000fe200000e0000 */
[----:B------:R-:W-:Y:S01]  /*7c20*/  UIADD3 UR9, UR8, 0x26800, URZ ;  /* 0x0002680008097890 */ /* 0x000fe2000fffe03f */
[----:B------:R-:W-:Y:S01]  /*7c30*/  R2UR UR31, R0 ;  /* 0x00000000001f72ca */ /* 0x000fe200000e0000 */
[----:B------:R-:W-:Y:S01]  /*7c40*/  IMAD.U32 R0, RZ, RZ, UR6 ;  /* 0x00000006ff007e24 */ /* 0x000fe2000f8e00ff */
[----:B------:R-:W-:Y:S01]  /*7c50*/  UMOV UR35, UR11 ;  /* 0x0000000b00237c82 */ /* 0x000fe20008000000 */
[----:B------:R-:W-:Y:S01]  /*7c60*/  UMOV UR36, UR12 ;  /* 0x0000000c00247c82 */ /* 0x000fe20008000000 */
[----:B------:R-:W-:Y:S01]  /*7c70*/  UMOV UR37, UR21 ;  /* 0x0000001500257c82 */ /* 0x000fe20008000000 */
[----:B------:R-:W-:Y:S01]  /*7c80*/  VIADD R6, R0, 0xffffffff ;  /* 0xffffffff00067836 */ /* 0x000fe20000000000 */
[----:B------:R-:W-:Y:S01]  /*7c90*/  UMOV UR52, UR12 ;  /* 0x0000000c00347c82 */ /* 0x000fe20008000000 */
[----:B------:R-:W-:Y:S01]  /*7ca0*/  UMOV UR53, UR21 ;  /* 0x0000001500357c82 */ /* 0x000fe20008000000 */
[----:B------:R-:W-:Y:S01]  /*7cb0*/  UMOV UR58, 0x50 ;  /* 0x00000050003a7882 */ /* 0x000fe20000000000 */
[----:B------:R-:W-:Y:S01]  /*7cc0*/  UMOV UR59, UR11 ;  /* 0x0000000b003b7c82 */ /* 0x000fe20008000000 */
[----:B------:R1:W-:Y:S01]  /*7cd0*/  STL [R1], R6 ;  /* 0x0000000601007387 */ /* 0x0003e20000100800 */
[----:B------:R-:W-:Y:S01]  /*7ce0*/  ISETP.GE.AND P1, PT, R4, R6, PT ;  /* 0x000000060400720c */ /* 0x000fe20003f26270 */
[----:B------:R-:W-:Y:S01]  /*7cf0*/  UMOV UR60, UR12 ;  /* 0x0000000c003c7c82 */ /* 0x000fe20008000000 */
[----:B------:R-:W-:Y:S01]  /*7d00*/  UMOV UR61, UR21 ;  /* 0x00000015003d7c82 */ /* 0x000fe20008000000 */
[----:B------:R-:W-:Y:S01]  /*7d10*/  UTMALDG.4D [UR16], [UR48], desc[UR50] ;  /* 0x00003210300075b4 */ /* 0x000fe20008019000 */
[----:B------:R2:W-:Y:S01]  /*7d20*/  UTMALDG.4D [UR40], [UR48], desc[UR50] ;  /* 0x00003228300075b4 */ /* 0x0005e20008019000 */
[----:B------:R-:W-:Y:S01]  /*7d30*/  UTMALDG.4D [UR24], [UR48], desc[UR50] ;  /* 0x00003218300075b4 */ /* 0x000fe20008019000 */
[----:B------:R3:W-:Y:S01]  /*7d40*/  UBLKCP.S.G [UR56], [UR32], UR7 ;  /* 0x00000038200073ba */ /* 0x0007e20008000207 */
[----:B------:R1:W-:Y:S01]  /*7d50*/  SYNCS.ARRIVE.TRANS64 RZ, [R16+URZ+0x26800], R5 ;  /* 0x0268000510ff79a7 */ /* 0x0003e2000800003f */
[----:B------:R4:W-:Y:S01]  /*7d60*/  UTMALDG.4D [UR8], [UR46], desc[UR54] ;  /* 0x000036082e0075b4 */ /* 0x0009e20008019000 */
[----:B--2---:R-:W-:Y:S01]  /*7d70*/  UIADD3 UR40, UR8, 0x4000, URZ ;  /* 0x0000400008287890 */ /* 0x004fe2000fffe03f */
[----:B------:R-:W-:Y:S01]  /*7d80*/  UMOV UR42, 0x40 ;  /* 0x00000040002a7882 */ /* 0x000fe20000000000 */
[----:B------:R-:W-:Y:S01]  /*7d90*/  UMOV UR43, UR11 ;  /* 0x0000000b002b7c82 */ /* 0x000fe20008000000 */
[----:B------:R-:W-:Y:S01]  /*7da0*/  UMOV UR44, UR12 ;  /* 0x0000000c002c7c82 */ /* 0x000fe20008000000 */
[----:B------:R-:W-:Y:S01]  /*7db0*/  UMOV UR41, UR9 ;  /* 0x0000000900297c82 */ /* 0x000fe20008000000 */
[----:B---3--:R-:W-:-:S02]  /*7dc0*/  UIADD3 UR32, UR8, 0x1000, URZ ;  /* 0x0000100008207890 */ /* 0x008fc4000fffe03f */
[----:B------:R-:W-:Y:S02]  /*7dd0*/  UIADD3 UR48, UR8, 0x2000, URZ ;  /* 0x0000200008307890 */ /* 0x000fe4000fffe03f */
[----:B------:R-:W-:Y:S01]  /*7de0*/  UIADD3 UR24, UR8, 0x3000, URZ ;  /* 0x0000300008187890 */ /* 0x000fe2000fffe03f */
[----:B------:R-:W-:Y:S01]  /*7df0*/  UMOV UR33, UR9 ;  /* 0x0000000900217c82 */ /* 0x000fe20008000000 */
[----:B------:R-:W-:Y:S01]  /*7e00*/  UMOV UR50, 0x20 ;  /* 0x0000002000327882 */ /* 0x000fe20000000000 */
[----:B------:R-:W-:Y:S01]  /*7e10*/  UMOV UR51, UR11 ;  /* 0x0000000b00337c82 */ /* 0x000fe20008000000 */
[----:B------:R-:W-:Y:S01]  /*7e20*/  UMOV UR49, UR9 ;  /* 0x0000000900317c82 */ /* 0x000fe20008000000 */
[----:B------:R-:W-:Y:S01]  /*7e30*/  UMOV UR26, 0x30 ;  /* 0x00000030001a7882 */ /* 0x000fe20000000000 */
[----:B------:R-:W-:Y:S01]  /*7e40*/  UMOV UR27, UR11 ;  /* 0x0000000b001b7c82 */ /* 0x000fe20008000000 */
[----:B------:R-:W-:Y:S01]  /*7e50*/  UMOV UR28, UR12 ;  /* 0x0000000c001c7c82 */ /* 0x000fe20008000000 */
[----:B------:R2:W-:Y:S01]  /*7e60*/  UTMALDG.4D [UR32], [UR46], desc[UR54] ;  /* 0x000036202e0075b4 */ /* 0x0005e20008019000 */
[----:B------:R-:W-:Y:S01]  /*7e70*/  UMOV UR25, UR9 ;  /* 0x0000000900197c82 */ /* 0x000fe20008000000 */
[----:B------:R-:W-:Y:S01]  /*7e80*/  UIADD3 UR56, UR8, 0x5000, URZ ;  /* 0x0000500008387890 */ /* 0x000fe2000fffe03f */
[----:B------:R-:W-:Y:S01]  /*7e90*/  UMOV UR57, UR9 ;  /* 0x0000000900397c82 */ /* 0x000fe20008000000 */
[----:B----4-:R-:W-:Y:S01]  /*7ea0*/  UMOV UR10, 0x40 ;  /* 0x00000040000a7882 */ /* 0x010fe20000000000 */
[----:B------:R-:W-:Y:S01]  /*7eb0*/  UTMALDG.4D [UR48], [UR46], desc[UR54] ;  /* 0x000036302e0075b4 */ /* 0x000fe20008019000 */
[----:B------:R3:W-:Y:S01]  /*7ec0*/  UTMALDG.4D [UR24], [UR46], desc[UR54] ;  /* 0x000036182e0075b4 */ /* 0x0007e20008019000 */
[----:B------:R1:W-:Y:S01]  /*7ed0*/  UTMALDG.4D [UR40], [UR46], desc[UR54] ;  /* 0x000036282e0075b4 */ /* 0x0003e20008019000 */
[----:B--2---:R-:W-:Y:S01]  /*7ee0*/  UIADD3 UR32, UR8, 0x6000, URZ ;  /* 0x0000600008207890 */ /* 0x004fe2000fffe03f */
[----:B------:R-:W-:-:S02]  /*7ef0*/  UMOV UR34, UR18 ;  /* 0x0000001200227c82 */ /* 0x000fc40008000000 */
[----:B------:R1:W-:Y:S06]  /*7f00*/  UTMALDG.4D [UR56], [UR46], desc[UR54] ;  /* 0x000036382e0075b4 */ /* 0x0003ec0008019000 */
[----:B------:R1:W-:Y:S01]  /*7f10*/  UTMALDG.4D [UR32], [UR30], desc[UR54] ;  /* 0x000036201e0075b4 */ /* 0x0003e20008019000 */
[----:B---3--:R-:W-:Y:S02]  /*7f20*/  UIADD3 UR24, UR8, 0x8000, URZ ;  /* 0x0000800008187890 */ /* 0x008fe4000fffe03f */
[----:B------:R-:W-:Y:S01]  /*7f30*/  UIADD3 UR8, UR8, 0xa000, URZ ;  /* 0x0000a00008087890 */ /* 0x000fe2000fffe03f */
[----:B------:R-:W-:-:S06]  /*7f40*/  UMOV UR26, 0x20 ;  /* 0x00000020001a7882 */ /* 0x000fcc0000000000 */
[----:B------:R1:W-:Y:S02]  /*7f50*/  UTMALDG.4D [UR24], [UR30], desc[UR54] ;  /* 0x000036181e0075b4 */ /* 0x0003e40008019000 */
[----:B------:R1:W-:Y:S02]  /*7f60*/  UTMALDG.4D [UR8], [UR30], desc[UR54] ;  /* 0x000036081e0075b4 */ /* 0x0003e40008019000 */
[----:B-1----:R-:W-:Y:S05]  /*7f70*/  @P1 BRA `(.L_x_1088) ;  /* 0x0000001000e41947 */ /* 0x002fea0003800000 */
[----:B------:R-:W-:Y:S01]  /*7f80*/  R2UR UR7, R4 ;  /* 0x00000000040772ca */ /* 0x000fe200000e0000 */
[----:B------:R-:W1:Y:S01]  /*7f90*/  S2R R6, SR_TID.X ;  /* 0x0000000000067919 */ /* 0x000e620000002100 */
[----:B------:R-:W-:Y:S01]  /*7fa0*/  UIADD3 UR8, UR6, -0x2, URZ ;  /* 0xfffffffe06087890 */ /* 0x000fe2000fffe03f */
[----:B------:R-:W-:-:S05]  /*7fb0*/  IMAD.MOV.U32 R11, RZ, RZ, 0x1 ;  /* 0x00000001ff0b7424 */ /* 0x000fca00078e00ff */
[----:B------:R-:W-:-:S05]  /*7fc0*/  ISETP.NE.AND P1, PT, R4, UR8, PT ;  /* 0x0000000804007c0c */ /* 0x000fca000bf25270 */
[----:B------:R-:W-:-:S04]  /*7fd0*/  ULOP3.LUT UR7, URZ, UR7, URZ, 0x33, !UPT ;  /* 0x000000073f077292 */ /* 0x000fc8000f8e333f */
[----:B------:R-:W-:-:S06]  /*7fe0*/  UIADD3 UR7, UR7, UR6, URZ ;  /* 0x0000000607077290 */ /* 0x000fcc000fffe03f */
[----:B------:R-:W-:-:S05]  /*7ff0*/  IMAD.U32 R0, RZ, RZ, UR7 ;  /* 0x00000007ff007e24 */ /* 0x000fca000f8e00ff */
[----:B------:R-:W-:Y:S01]  /*8000*/  LOP3.LUT R5, R0, 0x1, RZ, 0xc0, !PT ;  /* 0x0000000100057812 */ /* 0x000fe200078ec0ff */
[----:B------:R-:W-:-:S04]  /*8010*/  IMAD.MOV.U32 R0, RZ, RZ, R4 ;  /* 0x000000ffff007224 */ /* 0x000fc800078e0004 */
[----:B------:R2:W-:Y:S01]  /*8020*/  STL [R1+0x4], R5 ;  /* 0x0000040501007387 */ /* 0x0005e20000100800 */
[----:B-1----:R-:W-:Y:S01]  /*8030*/  LOP3.LUT R6, R6, 0x1f, RZ, 0xc0, !PT ;  /* 0x0000001f06067812 */ /* 0x002fe200078ec0ff */
[----:B------:R-:W-:Y:S06]  /*8040*/  @!P1 BRA `(.L_x_1089) ;  /* 0x0000000c00209947 */ /* 0x000fec0003800000 */
[----:B------:R-:W-:Y:S01]  /*8050*/  R2UR UR8, R5 ;  /* 0x00000000050872ca */ /* 0x000fe200000e0000 */
[----:B------:R-:W-:Y:S02]  /*8060*/  IMAD.MOV.U32 R0, RZ, RZ, R4 ;  /* 0x000000ffff007224 */ /* 0x000fe400078e0004 */
[----:B------:R-:W-:-:S10]  /*8070*/  IMAD.MOV.U32 R11, RZ, RZ, 0x1 ;  /* 0x00000001ff0b7424 */ /* 0x000fd400078e00ff */
[----:B------:R-:W-:-:S06]  /*8080*/  UIADD3 UR7, UR7, -UR8, URZ ;  /* 0x8000000807077290 */ /* 0x000fcc000fffe03f */
[----:B------:R-:W-:-:S07]  /*8090*/  IMAD.U32 R20, RZ, RZ, UR7 ;  /* 0x00000007ff147e24 */ /* 0x000fce000f8e00ff */
.L_x_1098:
[----:B--234-:R-:W-:-:S04]  /*80a0*/  SHF.L.U32 R21, R11, 0x1f, RZ ;  /* 0x0000001f0b157819 */ /* 0x01cfc800000006ff */
[----:B------:R-:W1:Y:S02]  /*80b0*/  SYNCS.PHASECHK.TRANS64.TRYWAIT P1, [R16+URZ+0x26840], R21 ;  /* 0x02684015100075a7 */ /* 0x000e64000802017f */
[----:B-1----:R-:W-:Y:S05]  /*80c0*/  @!P1 BRA `(.L_x_1090) ;  /* 0x00000018009c9947 */ /* 0x002fea0003800000 */
.L_x_1115:
[----:B------:R-:W-:Y:S05]  /*80d0*/  @P0 BRA `(.L_x_1091) ;  /* 0x0000000000140947 */ /* 0x000fea0003800000 */
[----:B------:R-:W-:Y:S01]  /*80e0*/  ISETP.NE.AND P1, PT, R6, RZ, PT ;  /* 0x000000ff0600720c */ /* 0x000fe20003f25270 */
[----:B------:R-:W-:-:S04]  /*80f0*/  IMAD.MOV.U32 R3, RZ, RZ, 0x3100 ;  /* 0x00003100ff037424 */ /* 0x000fc800078e00ff */
[----:B------:R3:W-:Y:S08]  /*8100*/  SYNCS.ARRIVE.TRANS64 RZ, [R16+URZ+0x26830], R3 ;  /* 0x0268300310ff79a7 */ /* 0x0007f0000800003f */
[----:B------:R-:W-:Y:S05]  /*8110*/  @!P1 BRA `(.L_x_1091) ;  /* 0x0000000000049947 */ /* 0x000fea0003800000 */
[----:B------:R-:W-:Y:S01]  /*8120*/  BPT.TRAP 0x1 ;  /* 0x000000040000795c */ /* 0x000fe20000300000 */
.L_x_1091:
[----:B------:R-:W3:Y:S01]  /*8130*/  LDC.64 R12, c[0x0][0x728] ;  /* 0x0001ca00ff0c7b82 */ /* 0x000ee20000000a00 */
[----:B------:R-:W-:Y:S01]  /*8140*/  IMAD.SHL.U32 R18, R0, 0x40, RZ ;  /* 0x0000004000127824 */ /* 0x000fe200078e00ff */
[----:B------:R-:W-:Y:S01]  /*8150*/  R2UR UR40, R16 ;  /* 0x00000000102872ca */ /* 0x000fe200000e0000 */
[----:B------:R-:W-:Y:S01]  /*8160*/  UMOV UR30, 0x0 ;  /* 0x00000000001e7882 */ /* 0x000fe20000000000 */
[----:B------:R-:W-:Y:S01]  /*8170*/  UMOV UR31, 0x14f00000 ;  /* 0x14f00000001f7882 */ /* 0x000fe20000000000 */
[----:B------:R-:W-:Y:S01]  /*8180*/  UMOV UR18, URZ ;  /* 0x0000003f00127c82 */ /* 0x000fe20008000000 */
[C---:B------:R-:W-:Y:S01]  /*8190*/  IADD3 R2, P1, R18.reuse, UR14, RZ ;  /* 0x0000000e12027c10 */ /* 0x040fe2000ff3e0ff */
[----:B------:R-:W-:Y:S01]  /*81a0*/  UMOV UR34, 0x20 ;  /* 0x0000002000227882 */ /* 0x000fe20000000000 */
[----:B--2---:R-:W2:Y:S01]  /*81b0*/  LDC.64 R4, c[0x0][0x198] ;  /* 0x00006600ff047b82 */ /* 0x004ea20000000a00 */
[----:B------:R-:W-:Y:S01]  /*81c0*/  R2UR UR19, R18 ;  /* 0x00000000121372ca */ /* 0x000fe200000e0000 */
        /* <DEDUP_REMOVED lines=16> */
[----:B------:R-:W-:Y:S01]  /*82d0*/  LEA.HI.X.SX32 R3, R18, R14, 0x1, P1 ;  /* 0x0000000e12037211 */ /* 0x000fe200008f0eff */
[----:B------:R-:W-:Y:S01]  /*82e0*/  UMOV UR7, 0x10 ;  /* 0x0000001000077882 */ /* 0x000fe20000000000 */
[----:B--2---:R-:W-:Y:S01]  /*82f0*/  IMAD.MOV.U32 R8, RZ, RZ, R4 ;  /* 0x000000ffff087224 */ /* 0x004fe200078e0004 */
[----:B------:R-:W-:Y:S01]  /*8300*/  UMOV UR41, UR17 ;  /* 0x0000001100297c82 */ /* 0x000fe20008000000 */
[----:B------:R-:W-:Y:S01]  /*8310*/  IMAD.MOV.U32 R7, RZ, RZ, R5 ;  /* 0x000000ffff077224 */ /* 0x000fe200078e0005 */
[----:B------:R-:W-:-:S02]  /*8320*/  LEA.HI.X R2, R2, R13, R3, 0x2, P2 ;  /* 0x0000000d02027211 */ /* 0x000fc400010f1403 */
[----:B------:R-:W-:Y:S02]  /*8330*/  IADD3 R4, P1, R8, 0x1f0, RZ ;  /* 0x000001f008047810 */ /* 0x000fe40007f3e0ff */
[----:B------:R-:W-:Y:S02]  /*8340*/  R2UR UR43, R2 ;  /* 0x00000000022b72ca */ /* 0x000fe400000e0000 */
[----:B------:R-:W-:Y:S01]  /*8350*/  R2UR UR8, R4 ;  /* 0x00000000040872ca */ /* 0x000fe200000e0000 */
[----:B------:R-:W-:-:S05]  /*8360*/  IMAD.X R5, RZ, RZ, R7, P1 ;  /* 0x000000ffff057224 */ /* 0x000fca00008e0607 */
[----:B------:R-:W-:-:S13]  /*8370*/  R2UR UR9, R5 ;  /* 0x00000000050972ca */ /* 0x000fda00000e0000 */
[----:B------:R2:W-:Y:S01]  /*8380*/  UTMALDG.4D [UR16], [UR8], desc[UR30] ;  /* 0x00001e10080075b4 */ /* 0x0005e20008019000 */
[----:B------:R2:W-:Y:S01]  /*8390*/  UTMALDG.4D [UR32], [UR8], desc[UR30] ;  /* 0x00001e20080075b4 */ /* 0x0005e20008019000 */
[----:B------:R2:W-:Y:S01]  /*83a0*/  UTMALDG.4D [UR24], [UR8], desc[UR30] ;  /* 0x00001e18080075b4 */ /* 0x0005e20008019000 */
[----:B------:R2:W-:Y:S01]  /*83b0*/  UBLKCP.S.G [UR40], [UR42], UR7 ;  /* 0x000000282a0073ba */ /* 0x0005e20008000207 */
[----:B------:R-:W3:Y:S02]  /*83c0*/  SYNCS.PHASECHK.TRANS64.TRYWAIT P1, [R16+URZ+0x26828], R21 ;  /* 0x02682815100075a7 */ /* 0x000ee4000802017f */
[----:B--23--:R-:W-:Y:S05]  /*83d0*/  @!P1 BRA `(.L_x_1092) ;  /* 0x0000001400ec9947 */ /* 0x00cfea0003800000 */
.L_x_1116:
[----:B------:R-:W-:Y:S05]  /*83e0*/  @P0 BRA `(.L_x_1093) ;  /* 0x0000000000140947 */ /* 0x000fea0003800000 */
[----:B------:R-:W-:Y:S01]  /*83f0*/  ISETP.NE.AND P1, PT, R6, RZ, PT ;  /* 0x000000ff0600720c */ /* 0x000fe20003f25270 */
[----:B------:R-:W-:-:S04]  /*8400*/  IMAD.MOV.U32 R2, RZ, RZ, 0x3100 ;  /* 0x00003100ff027424 */ /* 0x000fc800078e00ff */
[----:B------:R3:W-:Y:S08]  /*8410*/  SYNCS.ARRIVE.TRANS64 RZ, [R16+URZ+0x26818], R2 ;  /* 0x0268180210ff79a7 */ /* 0x0007f0000800003f */
[----:B------:R-:W-:Y:S05]  /*8420*/  @!P1 BRA `(.L_x_1093) ;  /* 0x0000000000049947 */ /* 0x000fea0003800000 */
[----:B------:R-:W-:Y:S01]  /*8430*/  BPT.TRAP 0x1 ;  /* 0x000000040000795c */ /* 0x000fe20000300000 */
.L_x_1093:
[----:B------:R-:W-:Y:S01]  /*8440*/  VIADD R18, R18, 0x40 ;  /* 0x0000004012127836 */ /* 0x000fe20000000000 */
[----:B------:R-:W-:Y:S01]  /*8450*/  ULDC.64 UR8, c[0x0][0x700] ;  /* 0x0001c00000087ab9 */ /* 0x000fe20000000a00 */
[----:B------:R-:W-:Y:S01]  /*8460*/  R2UR UR40, R16 ;  /* 0x00000000102872ca */ /* 0x000fe200000e0000 */
[----:B------:R-:W-:Y:S01]  /*8470*/  IMAD.U32 R10, RZ, RZ, UR8 ;  /* 0x00000008ff0a7e24 */ /* 0x000fe2000f8e00ff */
[----:B------:R-:W-:Y:S01]  /*8480*/  UMOV UR30, 0x0 ;  /* 0x00000000001e7882 */ /* 0x000fe20000000000 */
[----:B---3--:R-:W-:Y:S01]  /*8490*/  IADD3 R2, P1, R18, UR22, RZ ;  /* 0x0000001612027c10 */ /* 0x008fe2000ff3e0ff */
[----:B------:R-:W-:Y:S01]  /*84a0*/  IMAD.U32 R9, RZ, RZ, UR9 ;  /* 0x00000009ff097e24 */ /* 0x000fe2000f8e00ff */
[----:B------:R-:W-:Y:S01]  /*84b0*/  SHF.R.S32.HI R17, RZ, 0x1f, R18 ;  /* 0x0000001fff117819 */ /* 0x000fe20000011412 */
[----:B------:R-:W-:Y:S01]  /*84c0*/  UMOV UR31, 0x14f00000 ;  /* 0x14f00000001f7882 */ /* 0x000fe20000000000 */
[----:B------:R-:W-:Y:S01]  /*84d0*/  LEA R3, P2, R2, R10, 0x2 ;  /* 0x0000000a02037211 */ /* 0x000fe200078410ff */
[----:B------:R-:W-:Y:S01]  /*84e0*/  UMOV UR34, URZ ;  /* 0x0000003f00227c82 */ /* 0x000fe20008000000 */
[----:B------:R-:W-:Y:S01]  /*84f0*/  R2UR UR35, R18 ;  /* 0x00000000122372ca */ /* 0x000fe200000e0000 */
[----:B------:R-:W-:Y:S01]  /*8500*/  UMOV UR36, UR20 ;  /* 0x0000001400247c82 */ /* 0x000fe20008000000 */
[----:B------:R-:W-:Y:S01]  /*8510*/  R2UR UR42, R3 ;  /* 0x00000000032a72ca */ /* 0x000fe200000e0000 */
[----:B------:R-:W-:Y:S01]  /*8520*/  IMAD.X R3, R17, 0x1, R15, P1 ;  /* 0x0000000111037824 */ /* 0x000fe200008e060f */
[----:B------:R-:W-:-:S02]  /*8530*/  UIADD3 UR33, UR40, 0x26818, URZ ;  /* 0x0002681828217890 */ /* 0x000fc4000fffe03f */
[----:B------:R-:W-:Y:S02]  /*8540*/  UIADD3 UR32, UR40, 0x15000, URZ ;  /* 0x0001500028207890 */ /* 0x000fe4000fffe03f */
[----:B------:R-:W-:Y:S01]  /*8550*/  LEA.HI.X R3, R2, R9, R3, 0x2, P2 ;  /* 0x0000000902037211 */ /* 0x000fe200010f1403 */
        /* <DEDUP_REMOVED lines=8> */
[----:B------:R-:W-:Y:S01]  /*85e0*/  UMOV UR26, 0x20 ;  /* 0x00000020001a7882 */ /* 0x000fe20000000000 */
[----:B------:R-:W-:Y:S01]  /*85f0*/  UMOV UR28, UR20 ;  /* 0x00000014001c7c82 */ /* 0x000fe20008000000 */
[----:B------:R-:W-:Y:S01]  /*8600*/  UMOV UR29, UR21 ;  /* 0x00000015001d7c82 */ /* 0x000fe20008000000 */
[----:B------:R-:W-:Y:S01]  /*8610*/  R2UR UR9, R3 ;  /* 0x00000000030972ca */ /* 0x000fe200000e0000 */
[----:B------:R-:W-:Y:S01]  /*8620*/  UMOV UR25, UR33 ;  /* 0x0000002100197c82 */ /* 0x000fe20008000000 */
[----:B------:R-:W-:Y:S01]  /*8630*/  UMOV UR27, UR35 ;  /* 0x00000023001b7c82 */ /* 0x000fe20008000000 */
[----:B------:R-:W-:Y:S01]  /*8640*/  UMOV UR18, 0x40 ;  /* 0x0000004000127882 */ /* 0x000fe20000000000 */
[----:B------:R-:W-:Y:S01]  /*8650*/  UMOV UR17, UR33 ;  /* 0x0000002100117c82 */ /* 0x000fe20008000000 */
[----:B------:R-:W-:Y:S01]  /*8660*/  UMOV UR19, UR35 ;  /* 0x0000002300137c82 */ /* 0x000fe20008000000 */
[----:B------:R-:W-:Y:S01]  /*8670*/  UMOV UR41, UR33 ;  /* 0x0000002100297c82 */ /* 0x000fe20008000000 */
[----:B------:R-:W-:-:S06]  /*8680*/  UMOV UR7, 0x10 ;  /* 0x0000001000077882 */ /* 0x000fcc0000000000 */
[----:B------:R3:W-:Y:S01]  /*8690*/  UTMALDG.4D [UR32], [UR8], desc[UR30] ;  /* 0x00001e20080075b4 */ /* 0x0007e20008019000 */
[----:B------:R3:W-:Y:S01]  /*86a0*/  UTMALDG.4D [UR24], [UR8], desc[UR30] ;  /* 0x00001e18080075b4 */ /* 0x0007e20008019000 */
[----:B------:R3:W-:Y:S01]  /*86b0*/  UTMALDG.4D [UR16], [UR8], desc[UR30] ;  /* 0x00001e10080075b4 */ /* 0x0007e20008019000 */
[----:B------:R3:W-:Y:S01]  /*86c0*/  UBLKCP.S.G [UR40], [UR42], UR7 ;  /* 0x000000282a0073ba */ /* 0x0007e20008000207 */
[----:B------:R-:W4:Y:S02]  /*86d0*/  SYNCS.PHASECHK.TRANS64.TRYWAIT P1, [R16+URZ+0x26848], R21 ;  /* 0x02684815100075a7 */ /* 0x000f24000802017f */
[----:B---34-:R-:W-:Y:S05]  /*86e0*/  @!P1 BRA `(.L_x_1094) ;  /* 0x00000014003c9947 */ /* 0x018fea0003800000 */
.L_x_1117:
[----:B------:R-:W-:Y:S05]  /*86f0*/  @P0 BRA `(.L_x_1095) ;  /* 0x0000000000140947 */ /* 0x000fea0003800000 */
[----:B------:R-:W-:Y:S01]  /*8700*/  ISETP.NE.AND P1, PT, R6, RZ, PT ;  /* 0x000000ff0600720c */ /* 0x000fe20003f25270 */
[----:B-123--:R-:W-:-:S04]  /*8710*/  IMAD.MOV.U32 R21, RZ, RZ, 0x3100 ;  /* 0x00003100ff157424 */ /* 0x00efc800078e00ff */
[----:B------:R4:W-:Y:S08]  /*8720*/  SYNCS.ARRIVE.TRANS64 RZ, [R16+URZ+0x26838], R21 ;  /* 0x0268381510ff79a7 */ /* 0x0009f0000800003f */
[----:B------:R-:W-:Y:S05]  /*8730*/  @!P1 BRA `(.L_x_1095) ;  /* 0x0000000000049947 */ /* 0x000fea0003800000 */
[----:B------:R-:W-:Y:S01]  /*8740*/  BPT.TRAP 0x1 ;  /* 0x000000040000795c */ /* 0x000fe20000300000 */
.L_x_1095:
        /* <DEDUP_REMOVED lines=8> */
[C---:B------:R-:W-:Y:S01]  /*87d0*/  LEA R12, P1, R18.reuse, R12, 0x2 ;  /* 0x0000000c120c7211 */ /* 0x040fe200078210ff */
        /* <DEDUP_REMOVED lines=27> */
[----:B------:R-:W5:Y:S02]  /*8990*/  SYNCS.PHASECHK.TRANS64.TRYWAIT P1, [R16+URZ+0x26820], R5 ;  /* 0x02682005100075a7 */ /* 0x000f64000802017f */
[----:B-1---5:R-:W-:Y:S05]  /*89a0*/  @!P1 BRA `(.L_x_1096) ;  /* 0x0000001000a09947 */ /* 0x022fea0003800000 */
.L_x_1119:
[----:B------:R-:W-:Y:S05]  /*89b0*/  @P0 BRA `(.L_x_1097) ;  /* 0x0000000000140947 */ /* 0x000fea0003800000 */
[----:B------:R-:W-:Y:S01]  /*89c0*/  ISETP.NE.AND P1, PT, R6, RZ, PT ;  /* 0x000000ff0600720c */ /* 0x000fe20003f25270 */
[----:B------:R-:W-:-:S04]  /*89d0*/  IMAD.MOV.U32 R5, RZ, RZ, 0x3100 ;  /* 0x00003100ff057424 */ /* 0x000fc800078e00ff */
[----:B------:R1:W-:Y:S08]  /*89e0*/  SYNCS.ARRIVE.TRANS64 RZ, [R16+URZ+0x26810], R5 ;  /* 0x0268100510ff79a7 */ /* 0x0003f0000800003f */
[----:B------:R-:W-:Y:S05]  /*89f0*/  @!P1 BRA `(.L_x_1097) ;  /* 0x0000000000049947 */ /* 0x000fea0003800000 */
[----:B------:R-:W-:Y:S01]  /*8a00*/  BPT.TRAP 0x1 ;  /* 0x000000040000795c */ /* 0x000fe20000300000 */
.L_x_1097:
[----:B------:R-:W-:Y:S01]  /*8a10*/  R2UR UR7, R0 ;  /* 0x00000000000772ca */ /* 0x000fe200000e0000 */
[----:B------:R-:W-:Y:S01]  /*8a20*/  VIADD R20, R20, 0xfffffffe ;  /* 0xfffffffe14147836 */ /* 0x000fe20000000000 */
[----:B------:R-:W-:Y:S01]  /*8a30*/  R2UR UR8, R15 ;  /* 0x000000000f0872ca */ /* 0x000fe200000e0000 */
[----:B------:R-:W-:Y:S01]  /*8a40*/  UMOV UR30, 0x0 ;  /* 0x00000000001e7882 */ /* 0x000fe20000000000 */
[----:B------:R-:W-:Y:S01]  /*8a50*/  R2UR UR40, R16 ;  /* 0x00000000102872ca */ /* 0x000fe200000e0000 */
[----:B------:R-:W-:Y:S01]  /*8a60*/  UMOV UR31, 0x14f00000 ;  /* 0x14f00000001f7882 */ /* 0x000fe20000000000 */
[----:B------:R-:W-:Y:S01]  /*8a70*/  UMOV UR34, URZ ;  /* 0x0000003f00227c82 */ /* 0x000fe20008000000 */
[----:B------:R-:W-:Y:S01]  /*8a80*/  UMOV UR36, UR20 ;  /* 0x0000001400247c82 */ /* 0x000fe20008000000 */
[----:B------:R-:W-:Y:S01]  /*8a90*/  UMOV UR37, UR21 ;  /* 0x0000001500257c82 */ /* 0x000fe20008000000 */
[----:B------:R-:W-:Y:S01]  /*8aa0*/  UMOV UR26, 0x20 ;  /* 0x00000020001a7882 */ /* 0x000fe20000000000 */
[----:B------:R-:W-:Y:S01]  /*8ab0*/  UMOV UR28, UR20 ;  /* 0x00000014001c7c82 */ /* 0x000fe20008000000 */
[----:B------:R-:W-:Y:S01]  /*8ac0*/  UMOV UR29, UR21 ;  /* 0x00000015001d7c82 */ /* 0x000fe20008000000 */
[----:B------:R-:W-:Y:S01]  /*8ad0*/  UMOV UR18, 0x40 ;  /* 0x0000004000127882 */ /* 0x000fe20000000000 */
[----:B------:R-:W-:Y:S01]  /*8ae0*/  UIADD3 UR7, UR7, 0x2, URZ ;  /* 0x0000000207077890 */ /* 0x000fe2000fffe03f */
[----:B------:R-:W-:-:S03]  /*8af0*/  UMOV UR10, 0x10 ;  /* 0x00000010000a7882 */ /* 0x000fc60000000000 */
[----:B------:R-:W-:Y:S02]  /*8b00*/  USHF.L.U32 UR35, UR7, 0x6, URZ ;  /* 0x0000000607237899 */ /* 0x000fe4000800063f */
[----:B------:R-:W-:Y:S02]  /*8b10*/  UIADD3 UR33, UR40, 0x26810, URZ ;  /* 0x0002681028217890 */ /* 0x000fe4000fffe03f */
[----:B------:R-:W-:Y:S02]  /*8b20*/  UIADD3 UR9, UP0, UR35, UR22, URZ ;  /* 0x0000001623097290 */ /* 0x000fe4000ff1e03f */
[----:B------:R-:W-:Y:S02]  /*8b30*/  UIADD3 UR32, UR40, 0x12000, URZ ;  /* 0x0001200028207890 */ /* 0x000fe4000fffe03f */
[----:B------:R-:W-:Y:S02]  /*8b40*/  ULEA.HI.X.SX32 UR8, UR35, UR8, 0x1, UP0 ;  /* 0x0000000823087291 */ /* 0x000fe400080f0e3f */
[----:B-1----:R-:W-:Y:S01]  /*8b50*/  IMAD.U32 R5, RZ, RZ, UR9 ;  /* 0x00000009ff057e24 */ /* 0x002fe2000f8e00ff */
[----:B------:R-:W-:-:S02]  /*8b60*/  UIADD3 UR24, UR40, 0x13000, URZ ;  /* 0x0001300028187890 */ /* 0x000fc4000fffe03f */
[----:B------:R-:W-:Y:S01]  /*8b70*/  UIADD3 UR16, UR40, 0x14000, URZ ;  /* 0x0001400028107890 */ /* 0x000fe2000fffe03f */
[----:B------:R-:W-:Y:S01]  /*8b80*/  IMAD.U32 R4, RZ, RZ, UR8 ;  /* 0x00000008ff047e24 */ /* 0x000fe2000f8e00ff */
[----:B------:R-:W-:Y:S01]  /*8b90*/  LEA R0, P1, R5, R10, 0x2 ;  /* 0x0000000a05007211 */ /* 0x000fe200078210ff */
[----:B------:R-:W-:Y:S01]  /*8ba0*/  UIADD3 UR40, UR40, 0x1e000, URZ ;  /* 0x0001e00028287890 */ /* 0x000fe2000fffe03f */
[----:B------:R-:W-:Y:S01]  /*8bb0*/  R2UR UR8, R2 ;  /* 0x00000000020872ca */ /* 0x000fe200000e0000 */
[----:B------:R-:W-:Y:S01]  /*8bc0*/  UMOV UR25, UR33 ;  /* 0x0000002100197c82 */ /* 0x000fe20008000000 */
[----:B------:R-:W-:Y:S01]  /*8bd0*/  R2UR UR42, R0 ;  /* 0x00000000002a72ca */ /* 0x000fe200000e0000 */
[----:B------:R-:W-:Y:S01]  /*8be0*/  IMAD.U32 R0, RZ, RZ, UR9 ;  /* 0x00000009ff007e24 */ /* 0x000fe2000f8e00ff */
[----:B------:R-:W-:Y:S01]  /*8bf0*/  R2UR UR9, R3 ;  /* 0x00000000030972ca */ /* 0x000fe200000e0000 */
[----:B------:R-:W-:Y:S01]  /*8c00*/  UMOV UR27, UR35 ;  /* 0x00000023001b7c82 */ /* 0x000fe20008000000 */
[----:B------:R-:W-:Y:S01]  /*8c10*/  UMOV UR17, UR33 ;  /* 0x0000002100117c82 */ /* 0x000fe20008000000 */
[----:B------:R-:W-:Y:S01]  /*8c20*/  UMOV UR19, UR35 ;  /* 0x0000002300137c82 */ /* 0x000fe20008000000 */
[----:B------:R-:W-:Y:S01]  /*8c30*/  LEA.HI.X R0, R0, R9, R4, 0x2, P1 ;  /* 0x0000000900007211 */ /* 0x000fe200008f1404 */
[----:B------:R-:W-:Y:S01]  /*8c40*/  UMOV UR41, UR33 ;  /* 0x0000002100297c82 */ /* 0x000fe20008000000 */
[----:B------:R-:W-:-:S02]  /*8c50*/  ISETP.NE.AND P1, PT, R20, RZ, PT ;  /* 0x000000ff1400720c */ /* 0x000fc40003f25270 */
[----:B------:R-:W-:Y:S01]  /*8c60*/  R2UR UR43, R0 ;  /* 0x00000000002b72ca */ /* 0x000fe200000e0000 */
[----:B------:R-:W-:-:S04]  /*8c70*/  IMAD.U32 R0, RZ, RZ, UR7 ;  /* 0x00000007ff007e24 */ /* 0x000fc8000f8e00ff */
[----:B------:R1:W-:Y:S01]  /*8c80*/  UTMALDG.4D [UR32], [UR8], desc[UR30] ;  /* 0x00001e20080075b4 */ /* 0x0003e20008019000 */
[----:B------:R1:W-:Y:S01]  /*8c90*/  UTMALDG.4D [UR24], [UR8], desc[UR30] ;  /* 0x00001e18080075b4 */ /* 0x0003e20008019000 */
[----:B------:R1:W-:Y:S06]  /*8ca0*/  UTMALDG.4D [UR16], [UR8], desc[UR30] ;  /* 0x00001e10080075b4 */ /* 0x0003ec0008019000 */
[----:B------:R1:W-:Y:S02]  /*8cb0*/  UBLKCP.S.G [UR40], [UR42], UR10 ;  /* 0x000000282a0073ba */ /* 0x0003e4000800020a */
[----:B-1----:R-:W-:Y:S05]  /*8cc0*/  @P1 BRA `(.L_x_1098) ;  /* 0xfffffff000f41947 */ /* 0x002fea000383ffff */
.L_x_1089:
[----:B------:R-:W3:Y:S02]  /*8cd0*/  LDL.LU R4, [R1+0x4] ;  /* 0x0000040001047983 */ /* 0x000ee40000300800 */
[----:B---3--:R-:W-:Y:S02]  /*8ce0*/  ISETP.NE.AND P1, PT, R4, RZ, PT ;  /* 0x000000ff0400720c */ /* 0x008fe40003f25270 */
[----:B------:R1:W5:Y:S11]  /*8cf0*/  LDL R4, [R1] ;  /* 0x0000000001047983 */ /* 0x0003760000100800 */
[----:B-1----:R-:W-:Y:S05]  /*8d00*/  @!P1 BRA `(.L_x_1088) ;  /* 0x0000000400809947 */ /* 0x002fea0003800000 */
[----:B------:R-:W-:-:S04]  /*8d10*/  SHF.L.U32 R13, R11, 0x1f, RZ ;  /* 0x0000001f0b0d7819 */ /* 0x000fc800000006ff */
[----:B------:R-:W1:Y:S02]  /*8d20*/  SYNCS.PHASECHK.TRANS64.TRYWAIT P1, [R16+URZ+0x26840], R13 ;  /* 0x0268400d100075a7 */ /* 0x000e64000802017f */
[----:B-1----:R-:W-:Y:S05]  /*8d30*/  @!P1 BRA `(.L_x_1099) ;  /* 0x0000000c00d49947 */ /* 0x002fea0003800000 */
.L_x_1120:
[----:B------:R-:W-:Y:S05]  /*8d40*/  @P0 BRA `(.L_x_1100) ;  /* 0x0000000000140947 */ /* 0x000fea0003800000 */
[----:B------:R-:W-:Y:S01]  /*8d50*/  ISETP.NE.AND P1, PT, R6, RZ, PT ;  /* 0x000000ff0600720c */ /* 0x000fe20003f25270 */
[----:B--2---:R-:W-:-:S04]  /*8d60*/  IMAD.MOV.U32 R5, RZ, RZ, 0x3100 ;  /* 0x00003100ff057424 */ /* 0x004fc800078e00ff */
[----:B------:R3:W-:Y:S08]  /*8d70*/  SYNCS.ARRIVE.TRANS64 RZ, [R16+URZ+0x26830], R5 ;  /* 0x0268300510ff79a7 */ /* 0x0007f0000800003f */
[----:B------:R-:W-:Y:S05]  /*8d80*/  @!P1 BRA `(.L_x_1100) ;  /* 0x0000000000049947 */ /* 0x000fea0003800000 */
[----:B------:R-:W-:Y:S01]  /*8d90*/  BPT.TRAP 0x1 ;  /* 0x000000040000795c */ /* 0x000fe20000300000 */
.L_x_1100:
[----:B--23-5:R-:W2:Y:S01]  /*8da0*/  LDC.64 R4, c[0x0][0x728] ;  /* 0x0001ca00ff047b82 */ /* 0x02cea20000000a00 */
[----:B------:R-:W-:Y:S01]  /*8db0*/  IMAD.SHL.U32 R17, R0, 0x40, RZ ;  /* 0x0000004000117824 */ /* 0x000fe200078e00ff */
[----:B------:R-:W-:Y:S01]  /*8dc0*/  R2UR UR16, R16 ;  /* 0x00000000101072ca */ /* 0x000fe200000e0000 */
[----:B------:R-:W-:Y:S01]  /*8dd0*/  UMOV UR30, 0x0 ;  /* 0x00000000001e7882 */ /* 0x000fe20000000000 */
[----:B------:R-:W-:Y:S01]  /*8de0*/  UMOV UR31, 0x14f00000 ;  /* 0x14f00000001f7882 */ /* 0x000fe20000000000 */
[----:B------:R-:W-:Y:S01]  /*8df0*/  UMOV UR34, URZ ;  /* 0x0000003f00227c82 */ /* 0x000fe20008000000 */
[C---:B------:R-:W-:Y:S01]  /*8e00*/  IADD3 R0, P1, R17.reuse, UR14, RZ ;  /* 0x0000000e11007c10 */ /* 0x040fe2000ff3e0ff */
[----:B------:R-:W-:Y:S01]  /*8e10*/  UMOV UR36, UR20 ;  /* 0x0000001400247c82 */ /* 0x000fe20008000000 */
[----:B------:R-:W-:Y:S01]  /*8e20*/  R2UR UR35, R17 ;  /* 0x00000000112372ca */ /* 0x000fe200000e0000 */
[----:B------:R-:W-:Y:S01]  /*8e30*/  UMOV UR37, UR21 ;  /* 0x0000001500257c82 */ /* 0x000fe20008000000 */
[----:B------:R-:W-:Y:S01]  /*8e40*/  UMOV UR26, 0x20 ;  /* 0x00000020001a7882 */ /* 0x000fe20000000000 */
[----:B------:R-:W-:Y:S01]  /*8e50*/  UMOV UR28, UR20 ;  /* 0x00000014001c7c82 */ /* 0x000fe20008000000 */
[----:B------:R-:W-:Y:S01]  /*8e60*/  UMOV UR29, UR21 ;  /* 0x00000015001d7c82 */ /* 0x000fe20008000000 */
[----:B------:R-:W-:Y:S01]  /*8e70*/  UMOV UR18, 0x40 ;  /* 0x0000004000127882 */ /* 0x000fe20000000000 */
[----:B------:R-:W-:Y:S01]  /*8e80*/  UMOV UR7, 0x10 ;  /* 0x0000001000077882 */ /* 0x000fe20000000000 */
        /* <DEDUP_REMOVED lines=12> */
[----:B------:R-:W-:-:S03]  /*8f50*/  UMOV UR43, UR33 ;  /* 0x00000021002b7c82 */ /* 0x000fc60008000000 */
[----:B------:R-:W-:Y:S02]  /*8f60*/  LEA.HI.X R5, R0, R5, R4, 0x2, P2 ;  /* 0x0000000500057211 */ /* 0x000fe400010f1404 */
        /* <DEDUP_REMOVED lines=11> */
.L_x_1121:
[----:B------:R-:W-:Y:S05]  /*9020*/  @P0 BRA `(.L_x_1102) ;  /* 0x0000000000140947 */ /* 0x000fea0003800000 */
[----:B------:R-:W-:Y:S01]  /*9030*/  ISETP.NE.AND P0, PT, R6, RZ, PT ;  /* 0x000000ff0600720c */ /* 0x000fe20003f05270 */
[----:B------:R-:W-:-:S04]  /*9040*/  IMAD.MOV.U32 R5, RZ, RZ, 0x3100 ;  /* 0x00003100ff057424 */ /* 0x000fc800078e00ff */
[----:B------:R3:W-:Y:S08]  /*9050*/  SYNCS.ARRIVE.TRANS64 RZ, [R16+URZ+0x26818], R5 ;  /* 0x0268180510ff79a7 */ /* 0x0007f0000800003f */
[----:B------:R-:W-:Y:S05]  /*9060*/  @!P0 BRA `(.L_x_1102) ;  /* 0x0000000000048947 */ /* 0x000fea0003800000 */
[----:B------:R-:W-:Y:S01]  /*9070*/  BPT.TRAP 0x1 ;  /* 0x000000040000795c */ /* 0x000fe20000300000 */
.L_x_1102:
        /* <DEDUP_REMOVED lines=13> */
[----:B------:R-:W-:-:S04]  /*9150*/  UIADD3 UR35, UR35, 0x40, URZ ;  /* 0x0000004023237890 */ /* 0x000fc8000fffe03f */
[----:B------:R-:W-:Y:S02]  /*9160*/  UIADD3 UR8, UP0, UR35, UR22, URZ ;  /* 0x0000001623087290 */ /* 0x000fe4000ff1e03f */
[----:B------:R-:W-:Y:S02]  /*9170*/  UIADD3 UR32, UR40, 0x15000, URZ ;  /* 0x0001500028207890 */ /* 0x000fe4000fffe03f */
[----:B------:R-:W-:Y:S02]  /*9180*/  ULEA.HI.X.SX32 UR7, UR35, UR7, 0x1, UP0 ;  /* 0x0000000723077291 */ /* 0x000fe400080f0e3f */
[----:B---3--:R-:W-:Y:S01]  /*9190*/  IMAD.U32 R5, RZ, RZ, UR8 ;  /* 0x00000008ff057e24 */ /* 0x008fe2000f8e00ff */
[----:B------:R-:W-:Y:S01]  /*91a0*/  UIADD3 UR33, UR40, 0x26818, URZ ;  /* 0x0002681828217890 */ /* 0x000fe2000fffe03f */
[----:B------:R-:W-:Y:S01]  /*91b0*/  IMAD.U32 R0, RZ, RZ, UR8 ;  /* 0x00000008ff007e24 */ /* 0x000fe2000f8e00ff */
[----:B------:R-:W-:Y:S01]  /*91c0*/  R2UR UR8, R2 ;  /* 0x00000000020872ca */ /* 0x000fe200000e0000 */
[----:B------:R-:W-:Y:S01]  /*91d0*/  IMAD.U32 R4, RZ, RZ, UR7 ;  /* 0x00000007ff047e24 */ /* 0x000fe2000f8e00ff */
[----:B------:R-:W-:Y:S01]  /*91e0*/  LEA R10, P0, R5, R10, 0x2 ;  /* 0x0000000a050a7211 */ /* 0x000fe200078010ff */
[----:B------:R-:W-:-:S02]  /*91f0*/  UIADD3 UR24, UR40, 0x16000, URZ ;  /* 0x0001600028187890 */ /* 0x000fc4000fffe03f */
[----:B------:R-:W-:Y:S01]  /*9200*/  UIADD3 UR16, UR40, 0x17000, URZ ;  /* 0x0001700028107890 */ /* 0x000fe2000fffe03f */
[----:B------:R-:W-:Y:S01]  /*9210*/  LEA.HI.X R9, R0, R9, R4, 0x2, P0 ;  /* 0x0000000900097211 */ /* 0x000fe200000f1404 */
[----:B------:R-:W-:Y:S01]  /*9220*/  UIADD3 UR40, UR40, 0x1e100, URZ ;  /* 0x0001e10028287890 */ /* 0x000fe2000fffe03f */
[----:B------:R3:W5:Y:S01]  /*9230*/  LDL.LU R4, [R1] ;  /* 0x0000000001047983 */ /* 0x0007620000300800 */
[----:B------:R-:W-:Y:S01]  /*9240*/  R2UR UR42, R10 ;  /* 0x000000000a2a72ca */ /* 0x000fe200000e0000 */
[----:B------:R-:W-:Y:S01]  /*9250*/  UMOV UR25, UR33 ;  /* 0x0000002100197c82 */ /* 0x000fe20008000000 */
[----:B------:R-:W-:Y:S01]  /*9260*/  R2UR UR43, R9 ;  /* 0x00000000092b72ca */ /* 0x000fe200000e0000 */
[----:B------:R-:W-:Y:S01]  /*9270*/  UMOV UR27, UR35 ;  /* 0x00000023001b7c82 */ /* 0x000fe20008000000 */
[----:B------:R3:W-:Y:S01]  /*9280*/  UTMALDG.4D [UR32], [UR8], desc[UR30] ;  /* 0x00001e20080075b4 */ /* 0x0007e20008019000 */
[----:B------:R-:W-:Y:S01]  /*9290*/  UMOV UR17, UR33 ;  /* 0x0000002100117c82 */ /* 0x000fe20008000000 */
[----:B------:R-:W-:Y:S01]  /*92a0*/  UMOV UR19, UR35 ;  /* 0x0000002300137c82 */ /* 0x000fe20008000000 */
[----:B------:R-:W-:Y:S01]  /*92b0*/  UMOV UR41, UR33 ;  /* 0x0000002100297c82 */ /* 0x000fe20008000000 */
[----:B------:R-:W-:Y:S01]  /*92c0*/  UMOV UR7, 0x10 ;  /* 0x0000001000077882 */ /* 0x000fe20000000000 */
[----:B------:R3:W-:Y:S01]  /*92d0*/  UTMALDG.4D [UR24], [UR8], desc[UR30] ;  /* 0x00001e18080075b4 */ /* 0x0007e20008019000 */
[----:B------:R3:W-:Y:S05]  /*92e0*/  UTMALDG.4D [UR16], [UR8], desc[UR30] ;  /* 0x00001e10080075b4 */ /* 0x0007ea0008019000 */
[----:B------:R3:W-:Y:S02]  /*92f0*/  UBLKCP.S.G [UR40], [UR42], UR7 ;  /* 0x000000282a0073ba */ /* 0x0007e40008000207 */
[----:B---3--:R-:W-:-:S07]  /*9300*/  IMAD.MOV.U32 R19, RZ, RZ, 0x1 ;  /* 0x00000001ff137424 */ /* 0x008fce00078e00ff */
.L_x_1088:
[----:B------:R-:W3:Y:S01]  /*9310*/  S2R R0, SR_TID.X ;  /* 0x0000000000007919 */ /* 0x000ee20000002100 */
[----:B------:R-:W-:Y:S01]  /*9320*/  IMAD R3, R19, 0x8, R16 ;  /* 0x0000000813037824 */ /* 0x000fe200078e0210 */
[----:B---3--:R-:W-:Y:S02]  /*9330*/  LOP3.LUT R2, R0, 0x7f, RZ, 0xc0, !PT ;  /* 0x0000007f00027812 */ /* 0x008fe400078ec0ff */
[----:B------:R-:W-:Y:S02]  /*9340*/  SHF.L.U32 R0, R11, 0x1f, RZ ;  /* 0x0000001f0b007819 */ /* 0x000fe400000006ff */
[----:B------:R-:W-:Y:S02]  /*9350*/  ISETP.NE.AND P1, PT, R2, RZ, PT ;  /* 0x000000ff0200720c */ /* 0x000fe40003f25270 */
[----:B------:R-:W3:Y:S02]  /*9360*/  SYNCS.PHASECHK.TRANS64.TRYWAIT P0, [R3+URZ+0x26840], R0 ;  /* 0x02684000030075a7 */ /* 0x000ee4000800017f */
[----:B---3--:R-:W-:Y:S09]  /*9370*/  @!P0 BRA `(.L_x_1103) ;  /* 0x00000008006c8947 */ /* 0x008ff20003800000 */
.L_x_1122:
[----:B------:R-:W-:Y:S05]  /*9380*/  @P1 BRA `(.L_x_1104) ;  /* 0x0000000000181947 */ /* 0x000fea0003800000 */
[----:B------:R-:W1:Y:S01]  /*9390*/  S2R R2, SR_TID.X ;  /* 0x0000000000027919 */ /* 0x000e620000002100 */
[----:B---3--:R-:W-:-:S04]  /*93a0*/  IMAD.MOV.U32 R0, RZ, RZ, 0x3100 ;  /* 0x00003100ff007424 */ /* 0x008fc800078e00ff */
[----:B------:R3:W-:Y:S01]  /*93b0*/  SYNCS.ARRIVE.TRANS64 RZ, [R3+URZ+0x26830], R0 ;  /* 0x0268300003ff79a7 */ /* 0x0007e2000800003f */
[----:B-1----:R-:W-:-:S13]  /*93c0*/  LOP3.LUT P0, RZ, R2, 0x1f, RZ, 0xc0, !PT ;  /* 0x0000001f02ff7812 */ /* 0x002fda000780c0ff */
[----:B---3--:R-:W-:Y:S05]  /*93d0*/  @!P0 BRA `(.L_x_1104) ;  /* 0x0000000000048947 */ /* 0x008fea0003800000 */
[----:B------:R-:W-:Y:S01]  /*93e0*/  BPT.TRAP 0x1 ;  /* 0x000000040000795c */ /* 0x000fe20000300000 */
.L_x_1104:
[----:B-----5:R-:W-:Y:S01]  /*93f0*/  R2UR UR35, R4 ;  /* 0x00000000042372ca */ /* 0x020fe200000e0000 */
[C-C-:B---3--:R-:W-:Y:S01]  /*9400*/  IMAD R0, R19.reuse, 0x3000, R16.reuse ;  /* 0x0000300013007824 */ /* 0x148fe200078e0210 */
[----:B------:R-:W-:Y:S01]  /*9410*/  IADD3 R8, P0, R8, 0x1f0, RZ ;  /* 0x000001f008087810 */ /* 0x000fe20007f1e0ff */
[----:B-12-4-:R-:W-:Y:S01]  /*9420*/  IMAD R16, R19, 0x100, R16 ;  /* 0x0000010013107824 */ /* 0x016fe200078e0210 */
[----:B------:R-:W-:Y:S01]  /*9430*/  R2UR UR10, R14 ;  /* 0x000000000e0a72ca */ /* 0x000fe200000e0000 */
[----:B------:R-:W-:Y:S01]  /*9440*/  ULDC.64 UR30, c[0x0][0x728] ;  /* 0x0001ca00001e7ab9 */ /* 0x000fe20000000a00 */
[----:B------:R-:W-:Y:S01]  /*9450*/  R2UR UR33, R3 ;  /* 0x00000000032172ca */ /* 0x000fe200000e0000 */
[----:B------:R-:W-:Y:S01]  /*9460*/  IMAD.X R7, RZ, RZ, R7, P0 ;  /* 0x000000ffff077224 */ /* 0x000fe200000e0607 */
[----:B------:R-:W-:Y:S01]  /*9470*/  R2UR UR16, R0 ;  /* 0x00000000001072ca */ /* 0x000fe200000e0000 */
[----:B------:R-:W-:Y:S01]  /*9480*/  UMOV UR40, 0x0 ;  /* 0x0000000000287882 */ /* 0x000fe20000000000 */
[----:B------:R-:W-:Y:S01]  /*9490*/  R2UR UR7, R16 ;  /* 0x00000000100772ca */ /* 0x000fe200000e0000 */
[----:B------:R-:W-:Y:S01]  /*94a0*/  UMOV UR41, 0x14f00000 ;  /* 0x14f0000000297882 */ /* 0x000fe20000000000 */
[----:B------:R-:W-:Y:S01]  /*94b0*/  R2UR UR8, R8 ;  /* 0x00000000080872ca */ /* 0x000fe200000e0000 */
[----:B------:R-:W-:Y:S01]  /*94c0*/  USHF.L.U32 UR35, UR35, 0x6, URZ ;  /* 0x0000000623237899 */ /* 0x000fe2000800063f */
[----:B------:R-:W-:Y:S01]  /*94d0*/  R2UR UR9, R7 ;  /* 0x00000000070972ca */ /* 0x000fe200000e0000 */
[----:B------:R-:W-:Y:S01]  /*94e0*/  UMOV UR34, URZ ;  /* 0x0000003f00227c82 */ /* 0x000fe20008000000 */
[----:B------:R-:W-:Y:S01]  /*94f0*/  UMOV UR36, UR20 ;  /* 0x0000001400247c82 */ /* 0x000fe20008000000 */
[----:B------:R-:W-:Y:S01]  /*9500*/  UIADD3 UR13, UP0, UR35, UR14, URZ ;  /* 0x0000000e230d7290 */ /* 0x000fe2000ff1e03f */
[----:B------:R-:W-:Y:S01]  /*9510*/  VIADD R0, R19, 0x1 ;  /* 0x0000000113007836 */ /* 0x000fe20000000000 */
[----:B------:R-:W-:-:S02]  /*9520*/  UIADD3 UR33, UR33, 0x26830, URZ ;  /* 0x0002683021217890 */ /* 0x000fc4000fffe03f */
[----:B------:R-:W-:Y:S02]  /*9530*/  ULEA UR30, UP1, UR13, UR30, 0x2 ;  /* 0x0000001e0d1e7291 */ /* 0x000fe4000f82103f */
[----:B------:R-:W-:Y:S01]  /*9540*/  ULEA.HI.X.SX32 UR10, UR35, UR10, 0x1, UP0 ;  /* 0x0000000a230a7291 */ /* 0x000fe200080f0e3f */
[C---:B------:R-:W-:Y:S01]  /*9550*/  ISETP.NE.AND P0, PT, R0.reuse, 0x2, PT ;  /* 0x000000020000780c */ /* 0x040fe20003f05270 */
[----:B------:R-:W-:Y:S02]  /*9560*/  UIADD3 UR32, UR16, 0x18000, URZ ;  /* 0x0001800010207890 */ /* 0x000fe4000fffe03f */
[----:B------:R-:W-:Y:S01]  /*9570*/  UIADD3 UR24, UR16, 0x19000, URZ ;  /* 0x0001900010187890 */ /* 0x000fe2000fffe03f */
[----:B------:R-:W-:Y:S01]  /*9580*/  SEL R2, RZ, 0x1, P0 ;  /* 0x00000001ff027807 */ /* 0x000fe20000000000 */
[----:B------:R-:W-:Y:S01]  /*9590*/  UIADD3 UR16, UR16, 0x1a000, URZ ;  /* 0x0001a00010107890 */ /* 0x000fe2000fffe03f */
[----:B------:R-:W-:Y:S01]  /*95a0*/  SEL R0, R0, RZ, P0 ;  /* 0x000000ff00007207 */ /* 0x000fe20000000000 */
[----:B------:R-:W-:Y:S01]  /*95b0*/  ULEA.HI.X UR31, UR13, UR31, UR10, 0x2, UP1 ;  /* 0x0000001f0d1f7291 */ /* 0x000fe200088f140a */
[----:B------:R-:W-:Y:S01]  /*95c0*/  LOP3.LUT R11, R11, R2, RZ, 0x3c, !PT ;  /* 0x000000020b0b7212 */ /* 0x000fe200078e3cff */
[----:B------:R-:W-:Y:S01]  /*95d0*/  UIADD3 UR42, UR7, 0x1e200, URZ ;  /* 0x0001e200072a7890 */ /* 0x000fe2000fffe03f */
[----:B------:R-:W-:Y:S01]  /*95e0*/  UMOV UR37, UR21 ;  /* 0x0000001500257c82 */ /* 0x000fe20008000000 */
[----:B------:R-:W-:Y:S01]  /*95f0*/  UMOV UR26, 0x20 ;  /* 0x00000020001a7882 */ /* 0x000fe20000000000 */
        /* <DEDUP_REMOVED lines=12> */
[----:B------:R1:W-:Y:S02]  /*96c0*/  UBLKCP.S.G [UR42], [UR30], UR7 ;  /* 0x0000002a1e0073ba */ /* 0x0003e40008000207 */
[----:B-1----:R-:W-:Y:S01]  /*96d0*/  NOP ;  /* 0x0000000000007918 */ /* 0x002fe20000000000 */
.L_x_1085:
[----:B------:R-:W-:Y:S05]  /*96e0*/  BSYNC B1 ;  /* 0x0000000000017941 */ /* 0x000fea0003800000 */
.L_x_1083:
[----:B------:R-:W-:-:S03]  /*96f0*/  UMOV UR7, 0xffffffff ;  /* 0xffffffff00077882 */ /* 0x000fc60000000000 */
[----:B------:R-:W-:Y:S05]  /*9700*/  BRA.DIV UR7, `(.L_x_1105) ;  /* 0x00000006079c7947 */ /* 0x000fea000b800000 */
[----:B------:R-:W-:-:S13]  /*9710*/  ELECT P6, URZ, PT ;  /* 0x00000000003f782f */ /* 0x000fda00038c0000 */
.L_x_1125:
[----:B------:R-:W-:Y:S05]  /*9720*/  @!P6 BRA `(.L_x_1060) ;  /* 0x000000000084e947 */ /* 0x000fea0003800000 */
[----:B------:R-:W-:-:S06]  /*9730*/  ULOP3.LUT UR7, UR38, 0x2, URZ, 0xfc, !UPT ;  /* 0x0000000226077892 */ /* 0x000fcc000f8efc3f */
[----:B------:R-:W-:-:S05]  /*9740*/  IMAD.U32 R2, RZ, RZ, UR7 ;  /* 0x00000007ff027e24 */ /* 0x000fca000f8e00ff */
[----:B------:R-:W-:-:S13]  /*9750*/  ISETP.NE.AND P2, PT, R2, 0x3, PT ;  /* 0x000000030200780c */ /* 0x000fda0003f45270 */
[----:B------:R-:W-:Y:S05]  /*9760*/  @!P2 BRA `(.L_x_1106) ;  /* 0x000000000004a947 */ /* 0x000fea0003800000 */
[----:B------:R-:W-:Y:S01]  /*9770*/  BPT.TRAP 0x1 ;  /* 0x000000040000795c */ /* 0x000fe20000300000 */
.L_x_1106:
        /* <DEDUP_REMOVED lines=15> */
.L_x_1126:
[----:B------:R-:W2:Y:S02]  /*9870*/  SYNCS.PHASECHK.TRANS64.TRYWAIT P0, [R3+URZ], R2 ;  /* 0x00000002030075a7 */ /* 0x000ea4000800017f */
[----:B--2---:R-:W-:Y:S05]  /*9880*/  @!P0 BRA `(.L_x_1108) ;  /* 0x0000000400708947 */ /* 0x004fea0003800000 */
.L_x_1127:
[----:B------:R-:W-:Y:S05]  /*9890*/  @!P2 BRA `(.L_x_1109) ;  /* 0x000000000004a947 */ /* 0x000fea0003800000 */
[----:B------:R-:W-:Y:S01]  /*98a0*/  BPT.TRAP 0x1 ;  /* 0x000000040000795c */ /* 0x000fe20000300000 */
.L_x_1109:
[----:B--2---:R-:W-:-:S04]  /*98b0*/  VIADD R3, R7, 0x26840 ;  /* 0x0002684007037836 */ /* 0x004fc80000000000 */
[----:B------:R-:W-:-:S04]  /*98c0*/  IMAD R0, R0, 0x8, R3 ;  /* 0x0000000800007824 */ /* 0x000fc800078e0203 */
[----:B------:R-:W2:Y:S02]  /*98d0*/  SYNCS.PHASECHK.TRANS64.TRYWAIT P0, [R0+URZ], R5 ;  /* 0x00000005000075a7 */ /* 0x000ea4000800017f */
[----:B--2---:R-:W-:Y:S05]  /*98e0*/  @!P0 BRA `(.L_x_1110) ;  /* 0x00000004006c8947 */ /* 0x004fea0003800000 */
.L_x_1128:
[----:B------:R-:W-:-:S07]  /*98f0*/  IMAD R3, R4, 0x8, R3 ;  /* 0x0000000804037824 */ /* 0x000fce00078e0203 */
.L_x_1111:
[----:B---3--:R3:W4:Y:S02]  /*9900*/  SYNCS.PHASECHK.TRANS64.TRYWAIT P0, [R3+URZ], R2 ;  /* 0x00000002030075a7 */ /* 0x008724000800017f */
[----:B----4-:R-:W-:Y:S05]  /*9910*/  @!P0 NANOSLEEP.SYNCS 0x989680 ;  /* 0x009896800000895d */ /* 0x010fea0003900000 */
[----:B------:R-:W4:Y:S02]  /*9920*/  @!P0 SYNCS.PHASECHK.TRANS64 P0, [R3+URZ], R2 ;  /* 0x00000002030085a7 */ /* 0x000f24000800007f */
[----:B----4-:R-:W-:Y:S05]  /*9930*/  @!P0 BRA `(.L_x_1111) ;  /* 0xfffffffc00f08947 */ /* 0x010fea000383ffff */
.L_x_1060:
[----:B------:R-:W-:Y:S05]  /*9940*/  BSYNC B0 ;  /* 0x0000000000007941 */ /* 0x000fea0003800000 */
.L_x_1058:
[----:B------:R-:W-:Y:S05]  /*9950*/  EXIT ;  /* 0x000000000000794d */ /* 0x000fea0003800000 */
.L_x_1028:
[----:B------:R-:W-:Y:S02]  /*9960*/  IMAD.MOV.U32 R13, RZ, RZ, R17 ;  /* 0x000000ffff0d7224 */ /* 0x000fe400078e0011 */
[----:B------:R-:W-:Y:S02]  /*9970*/  IMAD.MOV.U32 R12, RZ, RZ, RZ ;  /* 0x000000ffff0c7224 */ /* 0x000fe400078e00ff */
[----:B------:R-:W-:Y:S02]  /*9980*/  IMAD.MOV.U32 R11, RZ, RZ, 0x1f ;  /* 0x0000001fff0b7424 */ /* 0x000fe400078e00ff */
[----:B------:R-:W-:-:S07]  /*9990*/  IMAD.MOV.U32 R15, RZ, RZ, -0x1 ;  /* 0xffffffffff0f7424 */ /* 0x000fce00078e00ff */
[----:B------:R-:W-:Y:S05]  /*99a0*/  WARPSYNC.COLLECTIVE R15, `(.L_x_1112) ;  /* 0x000000000f087348 */ /* 0x000fea0003c00000 */
[----:B------:R1:W2:Y:S02]  /*99b0*/  SHFL.IDX P6, R14, R13, R12, R11 ;  /* 0x0000000c0d0e7389 */ /* 0x0002a400000c000b */
[----:B-12---:R-:W-:Y:S01]  /*99c0*/  ENDCOLLECTIVE ;  /* 0x000000000000791b */ /* 0x006fe20003800000 */
.L_x_1112:
[----:B------:R-:W-:Y:S05]  /*99d0*/  BRA `(.L_x_1113) ;  /* 0xffffff7400b47947 */ /* 0x000fea000383ffff */
.L_x_1030:
[----:B--2---:R2:W3:Y:S02]  /*99e0*/  SYNCS.PHASECHK.TRANS64.TRYWAIT P0, [R237+URZ+0x26800], R4 ;  /* 0x02680004ed0075a7 */ /* 0x0044e4000800017f */
[----:B---3--:R-:W-:Y:S05]  /*99f0*/  @!P0 NANOSLEEP.SYNCS 0x989680 ;  /* 0x009896800000895d */ /* 0x008fea0003900000 */
[----:B------:R-:W3:Y:S02]  /*9a00*/  @!P0 SYNCS.PHASECHK.TRANS64 P0, [R237+URZ+0x26800], R4 ;  /* 0x02680004ed0085a7 */ /* 0x000ee4000800007f */
[----:B---3--:R-:W-:Y:S05]  /*9a10*/  @!P0 BRA `(.L_x_1030) ;  /* 0xfffffffc00f08947 */ /* 0x008fea000383ffff */
[----:B------:R-:W-:Y:S05]  /*9a20*/  BRA `(.L_x_1029) ;  /* 0xffffff7400dc7947 */ /* 0x000fea000383ffff */
.L_x_1035:
[----:B--2---:R-:W-:-:S04]  /*9a30*/  IMAD.U32 R5, RZ, RZ, UR6 ;  /* 0x00000006ff057e24 */ /* 0x004fc8000f8e00ff */
[----:B------:R2:W3:Y:S03]  /*9a40*/  SYNCS.PHASECHK.TRANS64.TRYWAIT P0, [R5+URZ+0x26810], R120 ;  /* 0x02681078050075a7 */ /* 0x0004e6000800017f */
[----:B---3--:R-:W-:Y:S05]  /*9a50*/  @!P0 NANOSLEEP.SYNCS 0x989680 ;  /* 0x009896800000895d */ /* 0x008fea0003900000 */
[----:B------:R-:W3:Y:S02]  /*9a60*/  @!P0 SYNCS.PHASECHK.TRANS64 P0, [R5+URZ+0x26810], R120 ;  /* 0x02681078050085a7 */ /* 0x000ee4000800007f */
[----:B---3--:R-:W-:Y:S05]  /*9a70*/  @!P0 BRA `(.L_x_1035) ;  /* 0xfffffffc00ec8947 */ /* 0x008fea000383ffff */
[----:B------:R-:W-:Y:S05]  /*9a80*/  BRA `(.L_x_1034) ;  /* 0xffffff8000447947 */ /* 0x000fea000383ffff */
.L_x_1039:
[----:B------:R-:W-:-:S04]  /*9a90*/  IMAD.U32 R121, RZ, RZ, UR6 ;  /* 0x00000006ff797e24 */ /* 0x000fc8000f8e00ff */
[----:B------:R1:W1:Y:S03]  /*9aa0*/  SYNCS.PHASECHK.TRANS64.TRYWAIT P0, [R121+URZ+0x26830], R120 ;  /* 0x02683078790075a7 */ /* 0x000266000800017f */
[----:B-1----:R-:W-:Y:S05]  /*9ab0*/  @!P0 NANOSLEEP.SYNCS 0x989680 ;  /* 0x009896800000895d */ /* 0x002fea0003900000 */
[----:B------:R-:W1:Y:S02]  /*9ac0*/  @!P0 SYNCS.PHASECHK.TRANS64 P0, [R121+URZ+0x26830], R120 ;  /* 0x02683078790085a7 */ /* 0x000e64000800007f */
[----:B-1----:R-:W-:Y:S05]  /*9ad0*/  @!P0 BRA `(.L_x_1039) ;  /* 0xfffffffc00ec8947 */ /* 0x002fea000383ffff */
[----:B------:R-:W-:Y:S05]  /*9ae0*/  BRA `(.L_x_1038) ;  /* 0xffffff8800087947 */ /* 0x000fea000383ffff */
.L_x_1086:
[----:B-1----:R1:W2:Y:S02]  /*9af0*/  SYNCS.PHASECHK.TRANS64.TRYWAIT P0, [R16+URZ+0x26820], R3 ;  /* 0x02682003100075a7 */ /* 0x0022a4000800017f */
[----:B--2---:R-:W-:Y:S05]  /*9b00*/  @!P0 NANOSLEEP.SYNCS 0x989680 ;  /* 0x009896800000895d */ /* 0x004fea0003900000 */
[----:B------:R-:W2:Y:S02]  /*9b10*/  @!P0 SYNCS.PHASECHK.TRANS64 P0, [R16+URZ+0x26820], R3 ;  /* 0x02682003100085a7 */ /* 0x000ea4000800007f */
[----:B--2---:R-:W-:Y:S05]  /*9b20*/  @!P0 BRA `(.L_x_1086) ;  /* 0xfffffffc00f08947 */ /* 0x004fea000383ffff */
[----:B------:R-:W-:Y:S05]  /*9b30*/  BRA `(.L_x_1114) ;  /* 0xffffffdc001c7947 */ /* 0x000fea000383ffff */
.L_x_1090:
[----:B-1----:R1:W3:Y:S02]  /*9b40*/  SYNCS.PHASECHK.TRANS64.TRYWAIT P1, [R16+URZ+0x26840], R21 ;  /* 0x02684015100075a7 */ /* 0x0022e4000802017f */
[----:B---3--:R-:W-:Y:S05]  /*9b50*/  @!P1 NANOSLEEP.SYNCS 0x989680 ;  /* 0x009896800000995d */ /* 0x008fea0003900000 */
[----:B------:R-:W3:Y:S02]  /*9b60*/  @!P1 SYNCS.PHASECHK.TRANS64 P1, [R16+URZ+0x26840], R21 ;  /* 0x02684015100095a7 */ /* 0x000ee4000802007f */
[----:B---3--:R-:W-:Y:S05]  /*9b70*/  @!P1 BRA `(.L_x_1090) ;  /* 0xfffffffc00f09947 */ /* 0x008fea000383ffff */
[----:B------:R-:W-:Y:S05]  /*9b80*/  BRA `(.L_x_1115) ;  /* 0xffffffe400507947 */ /* 0x000fea000383ffff */
.L_x_1092:
[----:B--2---:R2:W3:Y:S02]  /*9b90*/  SYNCS.PHASECHK.TRANS64.TRYWAIT P1, [R16+URZ+0x26828], R21 ;  /* 0x02682815100075a7 */ /* 0x0044e4000802017f */
[----:B---3--:R-:W-:Y:S05]  /*9ba0*/  @!P1 NANOSLEEP.SYNCS 0x989680 ;  /* 0x009896800000995d */ /* 0x008fea0003900000 */
[----:B------:R-:W3:Y:S02]  /*9bb0*/  @!P1 SYNCS.PHASECHK.TRANS64 P1, [R16+URZ+0x26828], R21 ;  /* 0x02682815100095a7 */ /* 0x000ee4000802007f */
[----:B---3--:R-:W-:Y:S05]  /*9bc0*/  @!P1 BRA `(.L_x_1092) ;  /* 0xfffffffc00f09947 */ /* 0x008fea000383ffff */
[----:B------:R-:W-:Y:S05]  /*9bd0*/  BRA `(.L_x_1116) ;  /* 0xffffffe800007947 */ /* 0x000fea000383ffff */
.L_x_1094:
[----:B---3--:R3:W4:Y:S02]  /*9be0*/  SYNCS.PHASECHK.TRANS64.TRYWAIT P1, [R16+URZ+0x26848], R21 ;  /* 0x02684815100075a7 */ /* 0x008724000802017f */
[----:B----4-:R-:W-:Y:S05]  /*9bf0*/  @!P1 NANOSLEEP.SYNCS 0x989680 ;  /* 0x009896800000995d */ /* 0x010fea0003900000 */
[----:B------:R-:W4:Y:S02]  /*9c00*/  @!P1 SYNCS.PHASECHK.TRANS64 P1, [R16+URZ+0x26848], R21 ;  /* 0x02684815100095a7 */ /* 0x000f24000802007f */
[----:B----4-:R-:W-:Y:S05]  /*9c10*/  @!P1 BRA `(.L_x_1094) ;  /* 0xfffffffc00f09947 */ /* 0x010fea000383ffff */
[----:B------:R-:W-:Y:S05]  /*9c20*/  BRA `(.L_x_1117) ;  /* 0xffffffe800b07947 */ /* 0x000fea000383ffff */
.L_x_1096:
[----:B------:R-:W-:-:S07]  /*9c30*/  SHF.L.U32 R5, R11, 0x1f, RZ ;  /* 0x0000001f0b057819 */ /* 0x000fce00000006ff */
.L_x_1118:
[----:B------:R1:W1:Y:S02]  /*9c40*/  SYNCS.PHASECHK.TRANS64.TRYWAIT P1, [R16+URZ+0x26820], R5 ;  /* 0x02682005100075a7 */ /* 0x000264000802017f */
[----:B-1----:R-:W-:Y:S05]  /*9c50*/  @!P1 NANOSLEEP.SYNCS 0x989680 ;  /* 0x009896800000995d */ /* 0x002fea0003900000 */
[----:B------:R-:W1:Y:S02]  /*9c60*/  @!P1 SYNCS.PHASECHK.TRANS64 P1, [R16+URZ+0x26820], R5 ;  /* 0x02682005100095a7 */ /* 0x000e64000802007f */
[----:B-1----:R-:W-:Y:S05]  /*9c70*/  @!P1 BRA `(.L_x_1118) ;  /* 0xfffffffc00f09947 */ /* 0x002fea000383ffff */
[----:B------:R-:W-:Y:S05]  /*9c80*/  BRA `(.L_x_1119) ;  /* 0xffffffec00487947 */ /* 0x000fea000383ffff */
.L_x_1099:
[----:B-1----:R1:W3:Y:S02]  /*9c90*/  SYNCS.PHASECHK.TRANS64.TRYWAIT P1, [R16+URZ+0x26840], R13 ;  /* 0x0268400d100075a7 */ /* 0x0022e4000802017f */
[----:B---3--:R-:W-:Y:S05]  /*9ca0*/  @!P1 NANOSLEEP.SYNCS 0x989680 ;  /* 0x009896800000995d */ /* 0x008fea0003900000 */
[----:B------:R-:W3:Y:S02]  /*9cb0*/  @!P1 SYNCS.PHASECHK.TRANS64 P1, [R16+URZ+0x26840], R13 ;  /* 0x0268400d100095a7 */ /* 0x000ee4000802007f */
[----:B---3--:R-:W-:Y:S05]  /*9cc0*/  @!P1 BRA `(.L_x_1099) ;  /* 0xfffffffc00f09947 */ /* 0x008fea000383ffff */
[----:B------:R-:W-:Y:S05]  /*9cd0*/  BRA `(.L_x_1120) ;  /* 0xfffffff000187947 */ /* 0x000fea000383ffff */
.L_x_1101:
[----:B--2---:R2:W3:Y:S02]  /*9ce0*/  SYNCS.PHASECHK.TRANS64.TRYWAIT P1, [R16+URZ+0x26828], R13 ;  /* 0x0268280d100075a7 */ /* 0x0044e4000802017f */
[----:B---3--:R-:W-:Y:S05]  /*9cf0*/  @!P1 NANOSLEEP.SYNCS 0x989680 ;  /* 0x009896800000995d */ /* 0x008fea0003900000 */
[----:B------:R-:W3:Y:S02]  /*9d00*/  @!P1 SYNCS.PHASECHK.TRANS64 P1, [R16+URZ+0x26828], R13 ;  /* 0x0268280d100095a7 */ /* 0x000ee4000802007f */
[----:B---3--:R-:W-:Y:S05]  /*9d10*/  @!P1 BRA `(.L_x_1101) ;  /* 0xfffffffc00f09947 */ /* 0x008fea000383ffff */
[----:B------:R-:W-:Y:S05]  /*9d20*/  BRA `(.L_x_1121) ;  /* 0xfffffff000bc7947 */ /* 0x000fea000383ffff */
.L_x_1103:
[----:B---3--:R3:W1:Y:S02]  /*9d30*/  SYNCS.PHASECHK.TRANS64.TRYWAIT P0, [R3+URZ+0x26840], R0 ;  /* 0x02684000030075a7 */ /* 0x008664000800017f */
[----:B-1----:R-:W-:Y:S05]  /*9d40*/  @!P0 NANOSLEEP.SYNCS 0x989680 ;  /* 0x009896800000895d */ /* 0x002fea0003900000 */
[----:B------:R-:W1:Y:S02]  /*9d50*/  @!P0 SYNCS.PHASECHK.TRANS64 P0, [R3+URZ+0x26840], R0 ;  /* 0x02684000030085a7 */ /* 0x000e64000800007f */
[----:B-1----:R-:W-:Y:S05]  /*9d60*/  @!P0 BRA `(.L_x_1103) ;  /* 0xfffffffc00f08947 */ /* 0x002fea000383ffff */
[----:B------:R-:W-:Y:S05]  /*9d70*/  BRA `(.L_x_1122) ;  /* 0xfffffff400807947 */ /* 0x000fea000383ffff */
.L_x_1105:
[----:B------:R-:W-:Y:S01]  /*9d80*/  BSSY B1, `(.L_x_1123) ;  /* 0x0000006000017945 */ /* 0x000fe20003800000 */
[----:B------:R-:W-:-:S07]  /*9d90*/  IMAD.MOV.U32 R15, RZ, RZ, -0x1 ;  /* 0xffffffffff0f7424 */ /* 0x000fce00078e00ff */
[----:B------:R-:W-:Y:S05]  /*9da0*/  WARPSYNC.COLLECTIVE R15, `(.L_x_1124) ;  /* 0x000000000f0c7348 */ /* 0x000fea0003c00000 */
[----:B------:R-:W-:Y:S02]  /*9db0*/  ELECT P6, UR62, PT ;  /* 0x00000000003e782f */ /* 0x000fe400038c0000 */
[----:B------:R-:W-:Y:S01]  /*9dc0*/  MOV R14, UR62 ;  /* 0x0000003e000e7c02 */ /* 0x000fe20008000f00 */
[----:B------:R-:W-:Y:S10]  /*9dd0*/  ENDCOLLECTIVE ;  /* 0x000000000000791b */ /* 0x000ff40003800000 */
.L_x_1124:
[----:B------:R-:W-:Y:S05]  /*9de0*/  BSYNC B1 ;  /* 0x0000000000017941 */ /* 0x000fea0003800000 */
.L_x_1123:
[----:B------:R-:W-:Y:S05]  /*9df0*/  BRA `(.L_x_1125) ;  /* 0xfffffff800487947 */ /* 0x000fea000383ffff */
.L_x_1107:
[----:B-1----:R1:W2:Y:S02]  /*9e00*/  SYNCS.PHASECHK.TRANS64.TRYWAIT P0, [R6+URZ], R5 ;  /* 0x00000005060075a7 */ /* 0x0022a4000800017f */
[----:B--2---:R-:W-:Y:S05]  /*9e10*/  @!P0 NANOSLEEP.SYNCS 0x989680 ;  /* 0x009896800000895d */ /* 0x004fea0003900000 */
[----:B------:R-:W2:Y:S02]  /*9e20*/  @!P0 SYNCS.PHASECHK.TRANS64 P0, [R6+URZ], R5 ;  /* 0x00000005060085a7 */ /* 0x000ea4000800007f */
[----:B--2---:R-:W-:Y:S05]  /*9e30*/  @!P0 BRA `(.L_x_1107) ;  /* 0xfffffffc00f08947 */ /* 0x004fea000383ffff */
[----:B------:R-:W-:Y:S05]  /*9e40*/  BRA `(.L_x_1126) ;  /* 0xfffffff800887947 */ /* 0x000fea000383ffff */
.L_x_1108:
[----:B--2---:R2:W3:Y:S02]  /*9e50*/  SYNCS.PHASECHK.TRANS64.TRYWAIT P0, [R3+URZ], R2 ;  /* 0x00000002030075a7 */ /* 0x0044e4000800017f */
[----:B---3--:R-:W-:Y:S05]  /*9e60*/  @!P0 NANOSLEEP.SYNCS 0x989680 ;  /* 0x009896800000895d */ /* 0x008fea0003900000 */
[----:B------:R-:W3:Y:S02]  /*9e70*/  @!P0 SYNCS.PHASECHK.TRANS64 P0, [R3+URZ], R2 ;  /* 0x00000002030085a7 */ /* 0x000ee4000800007f */
[----:B---3--:R-:W-:Y:S05]  /*9e80*/  @!P0 BRA `(.L_x_1108) ;  /* 0xfffffffc00f08947 */ /* 0x008fea000383ffff */
[----:B------:R-:W-:Y:S05]  /*9e90*/  BRA `(.L_x_1127) ;  /* 0xfffffff8007c7947 */ /* 0x000fea000383ffff */
.L_x_1110:
[----:B--2---:R2:W3:Y:S02]  /*9ea0*/  SYNCS.PHASECHK.TRANS64.TRYWAIT P0, [R0+URZ], R5 ;  /* 0x00000005000075a7 */ /* 0x0044e4000800017f */
[----:B---3--:R-:W-:Y:S05]  /*9eb0*/  @!P0 NANOSLEEP.SYNCS 0x989680 ;  /* 0x009896800000895d */ /* 0x008fea0003900000 */
[----:B------:R-:W3:Y:S02]  /*9ec0*/  @!P0 SYNCS.PHASECHK.TRANS64 P0, [R0+URZ], R5 ;  /* 0x00000005000085a7 */ /* 0x000ee4000800007f */
[----:B---3--:R-:W-:Y:S05]  /*9ed0*/  @!P0 BRA `(.L_x_1110) ;  /* 0xfffffffc00f08947 */ /* 0x008fea000383ffff */
[----:B------:R-:W-:Y:S05]  /*9ee0*/  BRA `(.L_x_1128) ;  /* 0xfffffff800807947 */ /* 0x000fea000383ffff */
.L_x_1129:
        /* <DEDUP_REMOVED lines=9> */
.L_x_6561:


//--------------------- .text._ZN7cutlass13device_kernelIN5flash11enable_sm90INS1_16FlashAttnBwdSm90INS1_25CollectiveMainloopBwdSm90ILi2ELi2ELi2EN4cute5tupleIJNS5_1CILi1EEES8_S8_EEENS6_IJNS7_ILi64EEENS7_ILi128EEENS7_ILi96EEEEEENS_6half_tEfNS_4arch4Sm90ELb0ELb1ELb1ELb0ELb1ELb1ELb0ELb0ELi2ELi1ELi2ELi1ELb1EEENS1_21CollectiveEpilogueBwdISD_SE_SG_Li256ELb0ELb0ELi1EEENS1_19SingleTileSchedulerILb0ELb0ELb0ELi128EEEEEEEEEvNT_6ParamsE --------------------------
	.section	.text._ZN7cutlass13device_kernelIN5flash11enable_sm90INS1_16FlashAttnBwdSm90INS1_25CollectiveMainloopBwdSm90ILi2ELi2ELi2EN4cute5tupleIJNS5_1CILi1EEES8_S8_EEENS6_IJNS7_ILi64EEENS7_ILi128EEENS7_ILi96EEEEEENS_6half_tEfNS_4arch4Sm90ELb0ELb1ELb1ELb0ELb1ELb1ELb0ELb0ELi2ELi1ELi2ELi1ELb1EEENS1_21CollectiveEpilogueBwdISD_SE_SG_Li256ELb0ELb0ELi1EEENS1_19SingleTileSchedulerILb0ELb0ELb0ELi128EEEEEEEEEvNT_6ParamsE,"ax",@progbits
	.align	128
.text._ZN7cutlass13device_kernelIN5flash11enable_sm90INS1_16FlashAttnBwdSm90INS1_25CollectiveMainloopBwdSm90ILi2ELi2ELi2EN4cute5tupleIJNS5_1CILi1EEES8_S8_EEENS6_IJNS7_ILi64EEENS7_ILi128EEENS7_ILi96EEEEEENS_6half_tEfNS_4arch4Sm90ELb0ELb1ELb1ELb0ELb1ELb1ELb0ELb0ELi2ELi1ELi2ELi1ELb1EEENS1_21CollectiveEpilogueBwdISD_SE_SG_Li256ELb0ELb0ELi1EEENS1_19SingleTileSchedulerILb0ELb0ELb0ELi128EEEEEEEEEvNT_6ParamsE:
        .type           _ZN7cutlass13device_kernelIN5flash11enable_sm90INS1_16FlashAttnBwdSm90INS1_25CollectiveMainloopBwdSm90ILi2ELi2ELi2EN4cute5tupleIJNS5_1CILi1EEES8_S8_EEENS6_IJNS7_ILi64EEENS7_ILi128EEENS7_ILi96EEEEEENS_6half_tEfNS_4arch4Sm90ELb0ELb1ELb1ELb0ELb1ELb1ELb0ELb0ELi2ELi1ELi2ELi1ELb1EEENS1_21CollectiveEpilogueBwdISD_SE_SG_Li256ELb0ELb0ELi1EEENS1_19SingleTileSchedulerILb0ELb0ELb0ELi128EEEEEEEEEvNT_6ParamsE,@function
        .size           _ZN7cutlass13device_kernelIN5flash11enable_sm90INS1_16FlashAttnBwdSm90INS1_25CollectiveMainloopBwdSm90ILi2ELi2ELi2EN4cute5tupleIJNS5_1CILi1EEES8_S8_EEENS6_IJNS7_ILi64EEENS7_ILi128EEENS7_ILi96EEEEEENS_6half_tEfNS_4arch4Sm90ELb0ELb1ELb1ELb0ELb1ELb1ELb0ELb0ELi2ELi1ELi2ELi1ELb1EEENS1_21CollectiveEpilogueBwdISD_SE_SG_Li256ELb0ELb0ELi1EEENS1_19SingleTileSchedulerILb0ELb0ELb0ELi128EEEEEEEEEvNT_6ParamsE,(.L_x_6562 - _ZN7cutlass13device_kernelIN5flash11enable_sm90INS1_16FlashAttnBwdSm90INS1_25CollectiveMainloopBwdSm90ILi2ELi2ELi2EN4cute5tupleIJNS5_1CILi1EEES8_S8_EEENS6_IJNS7_ILi64EEENS7_ILi128EEENS7_ILi96EEEEEENS_6half_tEfNS_4arch4Sm90ELb0ELb1ELb1ELb0ELb1ELb1ELb0ELb0ELi2ELi1ELi2ELi1ELb1EEENS1_21CollectiveEpilogueBwdISD_SE_SG_Li256ELb0ELb0ELi1EEENS1_19SingleTileSchedulerILb0ELb0ELb0ELi128EEEEEEEEEvNT_6ParamsE)
        .other          _ZN7cutlass13device_kernelIN5flash11enable_sm90INS1_16FlashAttnBwdSm90INS1_25CollectiveMainloopBwdSm90ILi2ELi2ELi2EN4cute5tupleIJNS5_1CILi1EEES8_S8_EEENS6_IJNS7_ILi64EEENS7_ILi128EEENS7_ILi96EEEEEENS_6half_tEfNS_4arch4Sm90ELb0ELb1ELb1ELb0ELb1ELb1ELb0ELb0ELi2ELi1ELi2ELi1ELb1EEENS1_21CollectiveEpilogueBwdISD_SE_SG_Li256ELb0ELb0ELi1EEENS1_19SingleTileSchedulerILb0ELb0ELb0ELi128EEEEEEEEEvNT_6ParamsE,@"STO_CUDA_ENTRY STV_DEFAULT"
_ZN7cutlass13device_kernelIN5flash11enable_sm90INS1_16FlashAttnBwdSm90INS1_25CollectiveMainloopBwdSm90ILi2ELi2ELi2EN4cute5tupleIJNS5_1CILi1EEES8_S8_EEENS6_IJNS7_ILi64EEENS7_ILi128EEENS7_ILi96EEEEEENS_6half_tEfNS_4arch4Sm90ELb0ELb1ELb1ELb0ELb1ELb1ELb0ELb0ELi2ELi1ELi2ELi1ELb1EEENS1_21CollectiveEpilogueBwdISD_SE_SG_Li256ELb0ELb0ELi1EEENS1_19SingleTileSchedulerILb0ELb0ELb0ELi128EEEEEEEEEvNT_6ParamsE:
        /* <DEDUP_REMOVED lines=30> */
.L_x_1131:
[----:B------:R-:W-:Y:S05]  /*01e0*/  BSYNC B0 ;  /* 0x0000000000007941 */ /* 0x000fea0003800000 */
.L_x_1130:
        /* <DEDUP_REMOVED lines=37> */
.L_x_1132:
        /* <DEDUP_REMOVED lines=22> */
.L_x_1133:
[----:B------:R-:W-:Y:S01]  /*05a0*/  PLOP3.LUT P0, PT, PT, PT, UP0, 0x80, 0x0 ;  /* 0x000000000000781c */ /* 0x000fe20003f0f008 */
[----:B------:R-:W-:Y:S01]  /*05b0*/  NOP ;  /* 0x0000000000007918 */ /* 0x000fe20000000000 */
[----:B------:R-:W-:Y:S01]  /*05c0*/  ULDC.64 UR46, c[0x0][0x208] ;  /* 0x00008200002e7ab9 */ /* 0x000fe20000000a00 */
[----:B-12-4-:R-:W-:Y:S10]  /*05d0*/  BAR.SYNC.DEFER_BLOCKING 0x0 ;  /* 0x0000000000007b1d */ /* 0x016ff40000010000 */
[----:B------:R-:W-:Y:S05]  /*05e0*/  @!P0 BRA `(.L_x_1134) ;  /* 0x0000005c00f88947 */ /* 0x000fea0003800000 */
.L_x_1135:
        /* <DEDUP_REMOVED lines=87> */
.L_x_1136:
        /* <DEDUP_REMOVED lines=28> */
.L_x_1139:
        /* <DEDUP_REMOVED lines=15> */
.L_x_1138:
        /* <DEDUP_REMOVED lines=22> */
.L_x_1141:
        /* <DEDUP_REMOVED lines=15> */
.L_x_1140:
[----:B------:R-:W-:Y:S01]  /*1060*/  SHF.R.S32.HI R19, RZ, 0x1f, R18 ;  /* 0x0000001fff137819 */ /* 0x000fe20000011412 */
[----:B------:R-:W-:-:S03]  /*1070*/  UMOV UR4, 0xffffffff ;  /* 0xffffffff00047882 */ /* 0x000fc60000000000 */
[----:B------:R-:W-:-:S04]  /*1080*/  LEA.HI R0, R19, R18, RZ, 0x7 ;  /* 0x0000001213007211 */ /* 0x000fc800078f38ff */
[----:B------:R-:W-:Y:S01]  /*1090*/  SHF.R.S32.HI R17, RZ, 0x7, R0 ;  /* 0x00000007ff117819 */ /* 0x000fe20000011400 */
[----:B------:R-:W-:Y:S06]  /*10a0*/  BRA.DIV UR4, `(.L_x_1142) ;  /* 0x0000009604e47947 */ /* 0x000fec000b800000 */
[----:B------:R1:W2:Y:S02]  /*10b0*/  SHFL.IDX PT, R14, R17, RZ, 0x1f ;  /* 0x00001fff110e7589 */ /* 0x0002a400000e0000 */
.L_x_1256:
        /* <DEDUP_REMOVED lines=15> */
.L_x_1143:
        /* <DEDUP_REMOVED lines=19> */
.L_x_1145:
        /* <DEDUP_REMOVED lines=127> */
.L_x_1156:
[----:B------:R-:W-:-:S06]  /*1ad0*/  UISETP.NE.AND UP0, UPT, UR11, 0x3, UPT ;  /* 0x000000030b00788c */ /* 0x000fcc000bf05270 */
[----:B------:R-:W-:-:S13]  /*1ae0*/  PLOP3.LUT P6, PT, PT, PT, UP0, 0x80, 0x0 ;  /* 0x000000000000781c */ /* 0x000fda0003fcf008 */
[----:B-1----:R-:W-:Y:S05]  /*1af0*/  @!P6 BRA `(.L_x_1146) ;  /* 0x000000000004e947 */ /* 0x002fea0003800000 */
[----:B------:R-:W-:Y:S01]  /*1b00*/  BPT.TRAP 0x1 ;  /* 0x000000040000795c */ /* 0x000fe20000300000 */
.L_x_1146:
[----:B------:R-:W-:Y:S01]  /*1b10*/  R2UR UR9, R237 ;  /* 0x00000000ed0972ca */ /* 0x000fe200000e0000 */
[----:B------:R-:W-:-:S05]  /*1b20*/  IMAD.U32 R120, RZ, RZ, UR4 ;  /* 0x00000004ff787e24 */ /* 0x000fca000f8e00ff */
[----:B------:R-:W-:-:S07]  /*1b30*/  SHF.L.U32 R120, R120, 0x1f, RZ ;  /* 0x0000001f78787819 */ /* 0x000fce00000006ff */
[----:B------:R-:W-:-:S09]  /*1b40*/  ULEA UR9, UR5, UR9, 0x3 ;  /* 0x0000000905097291 */ /* 0x000fd2000f8e183f */
[----:B------:R1:W2:Y:S01]  /*1b50*/  SYNCS.PHASECHK.TRANS64.TRYWAIT P0, [UR9+0x26810], R120 ;  /* 0x02681078ff0075a7 */ /* 0x0002a20008000149 */
[----:B------:R-:W-:Y:S05]  /*1b60*/  @!P6 BRA `(.L_x_1147) ;  /* 0x000000000004e947 */ /* 0x000fea0003800000 */
[----:B------:R-:W-:Y:S01]  /*1b70*/  BPT.TRAP 0x1 ;  /* 0x000000040000795c */ /* 0x000fe20000300000 */
.L_x_1147:
[----:B--2---:R-:W-:Y:S05]  /*1b80*/  @P0 BRA `(.L_x_1148) ;  /* 0x0000000000080947 */ /* 0x004fea0003800000 */
[----:B------:R-:W2:Y:S02]  /*1b90*/  SYNCS.PHASECHK.TRANS64.TRYWAIT P0, [UR9+0x26810], R120 ;  /* 0x02681078ff0075a7 */ /* 0x000ea40008000149 */
[----:B--2---:R-:W-:Y:S05]  /*1ba0*/  @!P0 BRA `(.L_x_1149) ;  /* 0x0000008c00588947 */ /* 0x004fea0003800000 */
.L_x_1148:
        /* <DEDUP_REMOVED lines=66> */
.L_x_1150:
[----:B------:R1:W1:Y:S01]  /*1fd0*/  SYNCS.PHASECHK.TRANS64.TRYWAIT P0, [UR9+0x26830], R120 ;  /* 0x02683078ff0075a7 */ /* 0x0002620008000149 */
[----:B------:R-:W-:Y:S05]  /*1fe0*/  @!P6 BRA `(.L_x_1151) ;  /* 0x000000000004e947 */ /* 0x000fea0003800000 */
[----:B------:R-:W-:Y:S01]  /*1ff0*/  BPT.TRAP 0x1 ;  /* 0x000000040000795c */ /* 0x000fe20000300000 */
.L_x_1151:
        /* <DEDUP_REMOVED lines=50> */
.L_x_1152:
        /* <DEDUP_REMOVED lines=14> */
[----:B------:R-:W-:Y:S01]  /*2400*/  FMUL.FTZ R224, R159, UR7 ;  /* 0x000000079fe07c20 */ /* 0x000fe20008410000 */
[----:B------:R-:W-:Y:S01]  /*2410*/  IADD3 R120, R222, 0x8, -R120 ;  /* 0x00000008de787810 */ /* 0x000fe20007ffe878 */
[----:B------:R-:W5:Y:S01]  /*2420*/  MUFU.TANH R235, R235 ;  /* 0x000000eb00eb7308 */ /* 0x000f620000002400 */
[----:B------:R-:W-:-:S02]  /*2430*/  SEL R121, R121, 0x40, !P2 ;  /* 0x0000004079797807 */ /* 0x000fc40005000000 */
[----:B------:R-:W-:Y:S02]  /*2440*/  SEL R122, R120, 0x40, !P0 ;  /* 0x00000040787a7807 */ /* 0x000fe40004000000 */
[----:B------:R-:W-:Y:S02]  /*2450*/  SEL R120, R123, 0x40, P1 ;  /* 0x000000407b787807 */ /* 0x000fe40000800000 */
[C---:B------:R-:W-:Y:S01]  /*2460*/  ISETP.GE.AND P0, PT, R121.reuse, RZ, PT ;  /* 0x000000ff7900720c */ /* 0x040fe20003f06270 */
[----:B------:R-:W5:Y:S01]  /*2470*/  MUFU.TANH R234, R234 ;  /* 0x000000ea00ea7308 */ /* 0x000f620000002400 */
[----:B------:R-:W-:Y:S02]  /*2480*/  ISETP.GE.AND P1, PT, R121, 0x8, PT ;  /* 0x000000087900780c */ /* 0x000fe40003f26270 */
[----:B------:R-:W-:Y:S02]  /*2490*/  SEL R223, R223, 0x40, P3 ;  /* 0x00000040dfdf7807 */ /* 0x000fe40001800000 */
[----:B------:R-:W-:-:S02]  /*24a0*/  ISETP.GT.OR P0, PT, R120, RZ, !P0 ;  /* 0x000000ff7800720c */ /* 0x000fc40004704670 */
[----:B------:R-:W-:Y:S01]  /*24b0*/  ISETP.GT.OR P1, PT, R120, 0x8, !P1 ;  /* 0x000000087800780c */ /* 0x000fe20004f24670 */
[----:B------:R-:W-:Y:S01]  /*24c0*/  MUFU.TANH R224, R224 ;  /* 0x000000e000e07308 */ /* 0x000fe20000002400 */
[C---:B------:R-:W-:Y:S02]  /*24d0*/  ISETP.GE.AND P3, PT, R122.reuse, RZ, PT ;  /* 0x000000ff7a00720c */ /* 0x040fe40003f66270 */
[----:B------:R-:W-:Y:S02]  /*24e0*/  ISETP.GE.AND P4, PT, R121, 0x1, PT ;  /* 0x000000017900780c */ /* 0x000fe40003f86270 */
[----:B------:R-:W-:Y:S02]  /*24f0*/  ISETP.GE.AND P5, PT, R122, 0x1, PT ;  /* 0x000000017a00780c */ /* 0x000fe40003fa6270 */
[----:B------:R-:W-:Y:S02]  /*2500*/  FSEL R225, R6, -INF , !P0 ;  /* 0xff80000006e17808 */ /* 0x000fe40004000000 */
[----:B------:R-:W-:-:S02]  /*2510*/  FSEL R221, R10, -INF , !P1 ;  /* 0xff8000000add7808 */ /* 0x000fc40004800000 */
        /* <DEDUP_REMOVED lines=8> */
[----:B------:R-:W-:Y:S02]  /*25a0*/  ISETP.GT.OR P5, PT, R223, 0x1, !P5 ;  /* 0x00000001df00780c */ /* 0x000fe40006fa4670 */
[----:B------:R-:W-:-:S02]  /*25b0*/  ISETP.GE.AND P1, PT, R121, 0x11, PT ;  /* 0x000000117900780c */ /* 0x000fc40003f26270 */
        /* <DEDUP_REMOVED lines=41> */
[----:B------:R-:W-:Y:S01]  /*2850*/  FMUL.FTZ R220, R155, UR7 ;  /* 0x000000079bdc7c20 */ /* 0x000fe20008410000 */
[C---:B------:R-:W-:Y:S01]  /*2860*/  ISETP.GT.OR P0, PT, R120.reuse, 0x18, !P0 ;  /* 0x000000187800780c */ /* 0x040fe20004704670 */
[----:B------:R4:W3:Y:S01]  /*2870*/  MUFU.EX2 R155, R232 ;  /* 0x000000e8009b7308 */ /* 0x0008e20000000800 */
[----:B------:R-:W-:Y:S01]  /*2880*/  ISETP.GT.OR P1, PT, R120, 0x20, !P1 ;  /* 0x000000207800780c */ /* 0x000fe20004f24670 */
[----:B------:R-:W-:Y:S01]  /*2890*/  UMOV UR14, UR13 ;  /* 0x0000000d000e7c82 */ /* 0x000fe20008000000 */
[----:B------:R-:W-:-:S02]  /*28a0*/  ISETP.GE.AND P3, PT, R122, 0x18, PT ;  /* 0x000000187a00780c */ /* 0x000fc40003f66270 */
[----:B------:R-:W-:Y:S02]  /*28b0*/  ISETP.GE.AND P4, PT, R121, 0x19, PT ;  /* 0x000000197900780c */ /* 0x000fe40003f86270 */
[----:B------:R-:W-:Y:S01]  /*28c0*/  ISETP.GE.AND P5, PT, R122, 0x19, PT ;  /* 0x000000197a00780c */ /* 0x000fe20003fa6270 */
[----:B------:R-:W-:Y:S01]  /*28d0*/  FFMA.FTZ R227, R227, UR8, -R190 ;  /* 0x00000008e3e37c23 */ /* 0x000fe200080108be */
[----:B------:R-:W-:Y:S01]  /*28e0*/  FSEL R218, R18, -INF , !P2 ;  /* 0xff80000012da7808 */ /* 0x000fe20005000000 */
[----:B----4-:R-:W4:Y:S01]  /*28f0*/  LDL R232, [R1] ;  /* 0x0000000001e87983 */ /* 0x010f220000100800 */
[----:B------:R-:W-:Y:S01]  /*2900*/  FSEL R214, R19, -INF , !P0 ;  /* 0xff80000013d67808 */ /* 0x000fe20004000000 */
[----:B------:R-:W-:Y:S01]  /*2910*/  MUFU.EX2 R159, R231 ;  /* 0x000000e7009f7308 */ /* 0x000fe20000000800 */
[----:B------:R-:W-:Y:S02]  /*2920*/  FSEL R152, R199, -INF , !P1 ;  /* 0xff800000c7987808 */ /* 0x000fe40004800000 */
[----:B------:R-:W-:-:S02]  /*2930*/  ISETP.GE.AND P2, PT, R122, 0x20, PT ;  /* 0x000000207a00780c */ /* 0x000fc40003f46270 */
[----:B------:R-:W-:Y:S02]  /*2940*/  ISETP.GT.OR P3, PT, R223, 0x18, !P3 ;  /* 0x00000018df00780c */ /* 0x000fe40005f64670 */
[----:B------:R-:W-:Y:S01]  /*2950*/  ISETP.GE.AND P0, PT, R121, 0x21, PT ;  /* 0x000000217900780c */ /* 0x000fe20003f06270 */
[----:B------:R-:W-:Y:S01]  /*2960*/  FFMA.FTZ R219, R219, UR8, -R191 ;  /* 0x00000008dbdb7c23 */ /* 0x000fe200080108bf */
[----:B------:R-:W-:Y:S01]  /*2970*/  ISETP.GT.OR P4, PT, R120, 0x19, !P4 ;  /* 0x000000197800780c */ /* 0x000fe20006784670 */
[----:B------:R-:W3:Y:S01]  /*2980*/  MUFU.EX2 R194, R194 ;  /* 0x000000c200c27308 */ /* 0x000ee20000000800 */
[----:B------:R-:W-:Y:S02]  /*2990*/  ISETP.GT.OR P5, PT, R223, 0x19, !P5 ;  /* 0x00000019df00780c */ /* 0x000fe40006fa4670 */
[----:B------:R-:W-:Y:S02]  /*29a0*/  ISETP.GE.AND P1, PT, R121, 0x29, PT ;  /* 0x000000297900780c */ /* 0x000fe40003f26270 */
[----:B------:R-:W-:-:S02]  /*29b0*/  FSEL R217, R197, -INF , !P3 ;  /* 0xff800000c5d97808 */ /* 0x000fc40005800000 */
[----:B------:R-:W-:Y:S01]  /*29c0*/  FSEL R215, R196, -INF , !P4 ;  /* 0xff800000c4d77808 */ /* 0x000fe20006000000 */
[----:B------:R-:W-:Y:S01]  /*29d0*/  MUFU.TANH R222, R222 ;  /* 0x000000de00de7308 */ /* 0x000fe20000002400 */
[----:B------:R-:W-:Y:S02]  /*29e0*/  FSEL R216, R198, -INF , !P5 ;  /* 0xff800000c6d87808 */ /* 0x000fe40006800000 */
[----:B------:R-:W-:Y:S02]  /*29f0*/  ISETP.GT.OR P2, PT, R223, 0x20, !P2 ;  /* 0x00000020df00780c */ /* 0x000fe40005744670 */
[C---:B------:R-:W-:Y:S02]  /*2a00*/  ISETP.GT.OR P0, PT, R120.reuse, 0x21, !P0 ;  /* 0x000000217800780c */ /* 0x040fe40004704670 */
[----:B------:R-:W-:Y:S01]  /*2a10*/  ISETP.GT.OR P1, PT, R120, 0x29, !P1 ;  /* 0x000000297800780c */ /* 0x000fe20004f24670 */
[----:B------:R-:W-:Y:S01]  /*2a20*/  MUFU.TANH R220, R220 ;  /* 0x000000dc00dc7308 */ /* 0x000fe20000002400 */
[----:B------:R-:W-:-:S02]  /*2a30*/  ISETP.GE.AND P3, PT, R122, 0x21, PT ;  /* 0x000000217a00780c */ /* 0x000fc40003f66270 */
[----:B------:R-:W-:Y:S02]  /*2a40*/  ISETP.GE.AND P4, PT, R121, 0x28, PT ;  /* 0x000000287900780c */ /* 0x000fe40003f86270 */
[----:B------:R-:W-:Y:S02]  /*2a50*/  ISETP.GE.AND P5, PT, R122, 0x28, PT ;  /* 0x000000287a00780c */ /* 0x000fe40003fa6270 */
[----:B------:R-:W-:Y:S02]  /*2a60*/  FSEL R213, R201, -INF , !P2 ;  /* 0xff800000c9d57808 */ /* 0x000fe40005000000 */
[----:B------:R-:W-:Y:S02]  /*2a70*/  FSEL R154, R200, -INF , !P0 ;  /* 0xff800000c89a7808 */ /* 0x000fe40004000000 */
[----:B--2---:R-:W-:Y:S02]  /*2a80*/  FSEL R206, R204, -INF , !P1 ;  /* 0xff800000ccce7808 */ /* 0x004fe40004800000 */
[----:B------:R-:W-:-:S02]  /*2a90*/  ISETP.GE.AND P2, PT, R122, 0x29, PT ;  /* 0x000000297a00780c */ /* 0x000fc40003f46270 */
[----:B------:R-:W-:Y:S02]  /*2aa0*/  ISETP.GT.OR P3, PT, R223, 0x21, !P3 ;  /* 0x00000021df00780c */ /* 0x000fe40005f64670 */
[----:B------:R-:W-:Y:S02]  /*2ab0*/  ISETP.GE.AND P0, PT, R121, 0x30, PT ;  /* 0x000000307900780c */ /* 0x000fe40003f06270 */
[----:B------:R-:W-:Y:S02]  /*2ac0*/  ISETP.GT.OR P4, PT, R120, 0x28, !P4 ;  /* 0x000000287800780c */ /* 0x000fe40006784670 */
[----:B------:R-:W-:Y:S02]  /*2ad0*/  ISETP.GT.OR P5, PT, R223, 0x28, !P5 ;  /* 0x00000028df00780c */ /* 0x000fe40006fa4670 */
[----:B------:R-:W-:Y:S02]  /*2ae0*/  ISETP.GE.AND P1, PT, R122, 0x30, PT ;  /* 0x000000307a00780c */ /* 0x000fe40003f26270 */
[----:B------:R-:W-:-:S02]  /*2af0*/  FSEL R212, R202, -INF , !P3 ;  /* 0xff800000cad47808 */ /* 0x000fc40005800000 */
[----:B------:R-:W-:Y:S02]  /*2b00*/  FSEL R208, R203, -INF , !P4 ;  /* 0xff800000cbd07808 */ /* 0x000fe40006000000 */
[----:B------:R-:W-:Y:S02]  /*2b10*/  FSEL R211, R205, -INF , !P5 ;  /* 0xff800000cdd37808 */ /* 0x000fe40006800000 */
[C---:B------:R-:W-:Y:S02]  /*2b20*/  ISETP.GT.OR P2, PT, R223.reuse, 0x29, !P2 ;  /* 0x00000029df00780c */ /* 0x040fe40005744670 */
[----:B------:R-:W-:Y:S02]  /*2b30*/  ISETP.GT.OR P0, PT, R120, 0x30, !P0 ;  /* 0x000000307800780c */ /* 0x000fe40004704670 */
[----:B------:R-:W-:Y:S02]  /*2b40*/  ISETP.GT.OR P1, PT, R223, 0x30, !P1 ;  /* 0x00000030df00780c */ /* 0x000fe40004f24670 */
[----:B------:R-:W-:-:S02]  /*2b50*/  ISETP.GE.AND P3, PT, R121, 0x31, PT ;  /* 0x000000317900780c */ /* 0x000fc40003f66270 */
[C---:B------:R-:W-:Y:S02]  /*2b60*/  ISETP.GE.AND P4, PT, R121.reuse, 0x38, PT ;  /* 0x000000387900780c */ /* 0x040fe40003f86270 */
[----:B------:R-:W-:Y:S02]  /*2b70*/  ISETP.GE.AND P5, PT, R121, 0x39, PT ;  /* 0x000000397900780c */ /* 0x000fe40003fa6270 */
[----:B-1----:R-:W-:Y:S02]  /*2b80*/  FSEL R210, R236, -INF , !P2 ;  /* 0xff800000ecd27808 */ /* 0x002fe40005000000 */
[----:B-----5:R-:W-:Y:S02]  /*2b90*/  FSEL R207, R235, -INF , !P0 ;  /* 0xff800000ebcf7808 */ /* 0x020fe40004000000 */
[----:B------:R-:W-:Y:S02]  /*2ba0*/  FSEL R209, R234, -INF , !P1 ;  /* 0xff800000ead17808 */ /* 0x000fe40004800000 */
[----:B------:R-:W-:-:S02]  /*2bb0*/  ISETP.GE.AND P2, PT, R122, 0x31, PT ;  /* 0x000000317a00780c */ /* 0x000fc40003f46270 */
[C---:B------:R-:W-:Y:S02]  /*2bc0*/  ISETP.GE.AND P0, PT, R122.reuse, 0x38, PT ;  /* 0x000000387a00780c */ /* 0x040fe40003f06270 */
[----:B------:R-:W-:Y:S02]  /*2bd0*/  ISETP.GE.AND P1, PT, R122, 0x39, PT ;  /* 0x000000397a00780c */ /* 0x000fe40003f26270 */
[C---:B------:R-:W-:Y:S02]  /*2be0*/  ISETP.GT.OR P3, PT, R120.reuse, 0x31, !P3 ;  /* 0x000000317800780c */ /* 0x040fe40005f64670 */
[C---:B------:R-:W-:Y:S02]  /*2bf0*/  ISETP.GT.OR P4, PT, R120.reuse, 0x38, !P4 ;  /* 0x000000387800780c */ /* 0x040fe40006784670 */
[----:B------:R-:W-:Y:S02]  /*2c00*/  ISETP.GT.OR P5, PT, R120, 0x39, !P5 ;  /* 0x000000397800780c */ /* 0x000fe40006fa4670 */
[----:B------:R-:W-:Y:S01]  /*2c10*/  WARPGROUP.ARRIVE ;  /* 0x00000000000079c5 */ /* 0x000fe20000000000 */
[----:B------:R-:W-:-:S02]  /*2c20*/  ISETP.GT.OR P2, PT, R223, 0x31, !P2 ;  /* 0x00000031df00780c */ /* 0x000fc40005744670 */
[C---:B------:R-:W-:Y:S02]  /*2c30*/  ISETP.GT.OR P0, PT, R223.reuse, 0x38, !P0 ;  /* 0x00000038df00780c */ /* 0x040fe40004704670 */
[----:B------:R-:W-:Y:S01]  /*2c40*/  ISETP.GT.OR P1, PT, R223, 0x39, !P1 ;  /* 0x00000039df00780c */ /* 0x000fe20004f24670 */
[----:B------:R-:W-:Y:S01]  /*2c50*/  HGMMA.64x64x16.F32 R120, R160, gdesc[UR12], RZ, !UPT, gsb0 ;  /* 0x00e0000ca0787df0 */ /* 0x000fe2000c0008ff */
[----:B------:R-:W-:Y:S01]  /*2c60*/  UIADD3 UR14, UR13, 0x2, URZ ;  /* 0x000000020d0e7890 */ /* 0x000fe2000fffe03f */
[----:B------:R-:W-:Y:S01]  /*2c70*/  FMUL.FTZ R223, R158, UR7 ;  /* 0x000000079edf7c20 */ /* 0x000fe20008410000 */
[----:B------:R-:W-:Y:S01]  /*2c80*/  UMOV UR15, 0x80000020 ;  /* 0x80000020000f7882 */ /* 0x000fe20000000000 */
[----:B------:R-:W-:Y:S02]  /*2c90*/  WARPGROUP.DEPBAR.LE gsb0, 0x0 ;  /* 0x00008000000079c5 */ /* 0x000fe40000010000 */
[----:B------:R-:W-:Y:S01]  /*2ca0*/  WARPGROUP.ARRIVE ;  /* 0x00000000000079c5 */ /* 0x000fe20000000000 */
[----:B------:R1:W-:Y:S05]  /*2cb0*/  MUFU.EX2 R158, R230 ;  /* 0x000000e6009e7308 */ /* 0x0003ea0000000800 */
[----:B------:R-:W-:Y:S01]  /*2cc0*/  HGMMA.64x64x16.F32 R120, R172, gdesc[UR12], R120, gsb0 ;  /* 0x00e0000cac787df0 */ /* 0x000fe20008000878 */
[----:B------:R-:W-:Y:S01]  /*2cd0*/  UIADD3 UR14, UR13, 0x100, URZ ;  /* 0x000001000d0e7890 */ /* 0x000fe2000fffe03f */
[----:B------:R-:W-:Y:S01]  /*2ce0*/  UMOV UR15, 0x80000020 ;  /* 0x80000020000f7882 */ /* 0x000fe20000000000 */
        /* <DEDUP_REMOVED lines=8> */
[----:B------:R-:W-:Y:S01]  /*2d70*/  UIADD3 UR14, UR13, 0x102, URZ ;  /* 0x000001020d0e7890 */ /* 0x000fe2000fffe03f */
[----:B------:R-:W-:Y:S01]  /*2d80*/  UMOV UR15, 0x80000020 ;  /* 0x80000020000f7882 */ /* 0x000fe20000000000 */
[----:B------:R-:W-:Y:S02]  /*2d90*/  WARPGROUP.DEPBAR.LE gsb0, 0x0 ;  /* 0x00008000000079c5 */ /* 0x000fe40000010000 */
        /* <DEDUP_REMOVED lines=255> */
[----:B------:R-:W-:Y:S02]  /*3d90*/  UMOV UR19, 0x80000020 ;  /* 0x8000002000137882 */ /* 0x000fe40000000000 */
        /* <DEDUP_REMOVED lines=176> */
.L_x_1154:
[----:B------:R-:W-:Y:S01]  /*48a0*/  UIADD3 UR12, UR9, 0x26840, URZ ;  /* 0x00026840090c7890 */ /* 0x000fe2000fffe03f */
[----:B------:R-:W1:Y:S01]  /*48b0*/  S2R R5, SR_TID.X ;  /* 0x0000000000057919 */ /* 0x000e620000002100 */
[----:B------:R-:W-:Y:S02]  /*48c0*/  ULOP3.LUT UR10, UR10, 0x1000000, URZ, 0xfc, !UPT ;  /* 0x010000000a0a7892 */ /* 0x000fe4000f8efc3f */
[----:B------:R-:W-:Y:S02]  /*48d0*/  UPRMT UR12, URZ, 0x654, UR12 ;  /* 0x000006543f0c7896 */ /* 0x000fe4000800000c */
[----:B------:R-:W-:Y:S01]  /*48e0*/  UIMAD UR10, UR5, 0x300, UR10 ;  /* 0x00000300050a78a4 */ /* 0x000fe2000f8e020a */
[----:B------:R-:W-:-:S06]  /*48f0*/  UMOV UR15, 0x80000020 ;  /* 0x80000020000f7882 */ /* 0x000fcc0000000000 */
[----:B------:R-:W-:Y:S01]  /*4900*/  SYNCS.ARRIVE.TRANS64.RED.A1T0 RZ, [UR12], RZ ;  /* 0x000000ffffff79a7 */ /* 0x000fe2000810040c */
[----:B------:R-:W-:Y:S01]  /*4910*/  WARPGROUP.ARRIVE ;  /* 0x00000000000079c5 */ /* 0x000fe20000000000 */
[----:B------:R-:W-:Y:S01]  /*4920*/  UMOV UR14, UR10 ;  /* 0x0000000a000e7c82 */ /* 0x000fe20008000000 */
        /* <DEDUP_REMOVED lines=39> */
.L_x_1155:
        /* <DEDUP_REMOVED lines=62> */
.L_x_1137:
        /* <DEDUP_REMOVED lines=23> */
.L_x_1158:
        /* <DEDUP_REMOVED lines=20> */
.L_x_1159:
        /* <DEDUP_REMOVED lines=18> */
.L_x_1160:
        /* <DEDUP_REMOVED lines=18> */
.L_x_1161:
        /* <DEDUP_REMOVED lines=149> */
.L_x_1163:
[----:B------:R-:W-:Y:S05]  /*5dc0*/  BSYNC B0 ;  /* 0x0000000000007941 */ /* 0x000fea0003800000 */
.L_x_1162:
[----:B------:R-:W-:-:S04]  /*5dd0*/  DEPBAR.LE SB0, 0x0 ;  /* 0x000080000000791a */ /* 0x000fc80000000000 */
[----:B------:R-:W-:Y:S05]  /*5de0*/  EXIT ;  /* 0x000000000000794d */ /* 0x000fea0003800000 */
.L_x_1157:
[----:B------:R-:W2:Y:S01]  /*5df0*/  S2R R0, SR_TID.X ;  /* 0x0000000000007919 */ /* 0x000ea20000002100 */
[----:B------:R-:W3:Y:S01]  /*5e00*/  S2UR UR10, SR_CTAID.Y ;  /* 0x00000000000a79c3 */ /* 0x000ee20000002600 */
[----:B------:R-:W-:Y:S01]  /*5e10*/  BSSY B0, `(.L_x_1164) ;  /* 0x000003b000007945 */ /* 0x000fe20003800000 */
[----:B------:R-:W4:Y:S06]  /*5e20*/  S2R R17, SR_CTAID.X ;  /* 0x0000000000117919 */ /* 0x000f2c0000002500 */
[----:B-1----:R-:W1:Y:S08]  /*5e30*/  LDC.64 R4, c[0x0][0x820] ;  /* 0x00020800ff047b82 */ /* 0x002e700000000a00 */
[----:B------:R-:W4:Y:S08]  /*5e40*/  LDC R8, c[0x0][0x808] ;  /* 0x00020200ff087b82 */ /* 0x000f300000000800 */
[----:B------:R-:W5:Y:S01]  /*5e50*/  LDC.64 R10, c[0x0][0x850] ;  /* 0x00021400ff0a7b82 */ /* 0x000f620000000a00 */
        /* <DEDUP_REMOVED lines=9> */
[----:B------:R-:W3:Y:S02]  /*5ef0*/  LDC.64 R14, c[0x0][0x858] ;  /* 0x00021600ff0e7b82 */ /* 0x000ee40000000a00 */
[----:B------:R-:W-:Y:S02]  /*5f00*/  IMAD.SHL.U32 R6, R0, 0x8, RZ ;  /* 0x0000000800067824 */ /* 0x000fe400078e00ff */
[----:B-1----:R-:W-:Y:S01]  /*5f10*/  IMAD R0, R4, UR5, RZ ;  /* 0x0000000504007c24 */ /* 0x002fe2000f8e02ff */
[----:B--2---:R-:W-:Y:S01]  /*5f20*/  USHF.R.S32.HI UR4, URZ, 0x1f, UR7 ;  /* 0x0000001f3f047899 */ /* 0x004fe20008011407 */
[----:B------:R-:W-:Y:S01]  /*5f30*/  VIADD R16, R6, 0x20 ;  /* 0x0000002006107836 */ /* 0x000fe20000000000 */
[----:B------:R-:W-:Y:S01]  /*5f40*/  SHF.R.S32.HI R7, RZ, 0x1f, R6 ;  /* 0x0000001fff077819 */ /* 0x000fe20000011406 */
[----:B------:R-:W-:-:S02]  /*5f50*/  IMAD R3, R5, UR10, R0 ;  /* 0x0000000a05037c24 */ /* 0x000fc4000f8e0200 */
[----:B-----5:R-:W-:Y:S02]  /*5f60*/  IMAD R0, R10, UR5, RZ ;  /* 0x000000050a007c24 */ /* 0x020fe4000f8e02ff */
[----:B------:R-:W-:-:S04]  /*5f70*/  IMAD.WIDE.U32 R4, R4, UR10, R6 ;  /* 0x0000000a04047c25 */ /* 0x000fc8000f8e0006 */
[----:B------:R-:W-:Y:S02]  /*5f80*/  IMAD.IADD R5, R5, 0x1, R3 ;  /* 0x0000000105057824 */ /* 0x000fe400078e0203 */
[----:B----4-:R-:W-:Y:S02]  /*5f90*/  IMAD R3, R17, -0x80, R8 ;  /* 0xffffff8011037824 */ /* 0x010fe400078e0208 */
[----:B------:R-:W-:Y:S02]  /*5fa0*/  IMAD R11, R11, UR10, R0 ;  /* 0x0000000a0b0b7c24 */ /* 0x000fe4000f8e0200 */
[C---:B------:R-:W-:Y:S01]  /*5fb0*/  VIADD R0, R2.reuse, 0x40 ;  /* 0x0000004002007836 */ /* 0x040fe20000000000 */
[----:B------:R-:W-:Y:S01]  /*5fc0*/  ISETP.GE.AND P1, PT, R2, R3, PT ;  /* 0x000000030200720c */ /* 0x000fe20003f26270 */
[----:B------:R-:W-:-:S03]  /*5fd0*/  IMAD.WIDE.U32 R8, R10, UR10, R6 ;  /* 0x0000000a0a087c25 */ /* 0x000fc6000f8e0006 */
[----:B------:R-:W-:Y:S01]  /*5fe0*/  ISETP.GE.AND P0, PT, R0, R3, PT ;  /* 0x000000030000720c */ /* 0x000fe20003f06270 */
[----:B---3--:R-:W-:Y:S01]  /*5ff0*/  IMAD R10, R12, UR4, RZ ;  /* 0x000000040c0a7c24 */ /* 0x008fe2000f8e02ff */
[----:B------:R-:W-:Y:S01]  /*6000*/  SHF.R.S32.HI R3, RZ, 0x1f, R2 ;  /* 0x0000001fff037819 */ /* 0x000fe20000011402 */
[----:B------:R-:W-:Y:S02]  /*6010*/  IMAD.IADD R9, R9, 0x1, R11 ;  /* 0x0000000109097824 */ /* 0x000fe400078e020b */
[----:B------:R-:W-:Y:S02]  /*6020*/  IMAD R0, R14, UR4, RZ ;  /* 0x000000040e007c24 */ /* 0x000fe4000f8e02ff */
[----:B------:R-:W-:Y:S02]  /*6030*/  IMAD R11, R13, UR7, R10 ;  /* 0x000000070d0b7c24 */ /* 0x000fe4000f8e020a */
[----:B------:R-:W-:-:S04]  /*6040*/  IMAD.WIDE.U32 R4, R12, UR7, R4 ;  /* 0x000000070c047c25 */ /* 0x000fc8000f8e0004 */
[----:B------:R-:W-:Y:S02]  /*6050*/  IMAD R15, R15, UR7, R0 ;  /* 0x000000070f0f7c24 */ /* 0x000fe4000f8e0200 */
[----:B------:R-:W-:-:S04]  /*6060*/  IMAD.WIDE.U32 R12, R14, UR7, R8 ;  /* 0x000000070e0c7c25 */ /* 0x000fc8000f8e0008 */
[----:B------:R-:W-:-:S04]  /*6070*/  IMAD.WIDE R2, R17, 0x80, R2 ;  /* 0x0000008011027825 */ /* 0x000fc800078e0202 */
        /* <DEDUP_REMOVED lines=20> */
.L_x_1165:
[----:B------:R-:W-:Y:S05]  /*61c0*/  BSYNC B0 ;  /* 0x0000000000007941 */ /* 0x000fea0003800000 */
.L_x_1164:
        /* <DEDUP_REMOVED lines=20> */
.L_x_1167:
[----:B------:R-:W-:Y:S05]  /*6310*/  BSYNC B0 ;  /* 0x0000000000007941 */ /* 0x000fea0003800000 */
.L_x_1166:
        /* <DEDUP_REMOVED lines=18> */
.L_x_1169:
[----:B------:R-:W-:Y:S05]  /*6440*/  BSYNC B0 ;  /* 0x0000000000007941 */ /* 0x000fea0003800000 */
.L_x_1168:
        /* <DEDUP_REMOVED lines=8> */
[----:B------:R-:W-:Y:S01]  /*64d0*/  IMAD.MOV.U32 R3, RZ, RZ, R15 ;  /* 0x000000ffff037224 */ /* 0x000fe200078e000f */
[----:B------:R-:W-:Y:S01]  /*64e0*/  ISETP.GE.AND P2, PT, R16, UR4, PT ;  /* 0x0000000410007c0c */ /* 0x000fe2000bf46270 */
[----:B------:R-:W-:Y:S02]  /*64f0*/  IMAD R0, R0, UR6, RZ ;  /* 0x0000000600007c24 */ /* 0x000fe4000f8e02ff */
[----:B------:R-:W-:-:S04]  /*6500*/  IMAD.WIDE.U32 R2, R5, UR6, R2 ;  /* 0x0000000605027c25 */ /* 0x000fc8000f8e0002 */
        /* <DEDUP_REMOVED lines=10> */
.L_x_1171:
[----:B------:R-:W-:Y:S05]  /*65b0*/  BSYNC B0 ;  /* 0x0000000000007941 */ /* 0x000fea0003800000 */
.L_x_1170:
[----:B------:R-:W-:Y:S05]  /*65c0*/  EXIT ;  /* 0x000000000000794d */ /* 0x000fea0003800000 */
.L_x_1134:
        /* <DEDUP_REMOVED lines=14> */
[----:B------:R-:W-:Y:S02]  /*66b0*/  ULDC UR4, c[0x0][0x280] ;  /* 0x0000a00000047ab9 */ /* 0x000fe40000000800 */
[----:B------:R-:W-:-:S04]  /*66c0*/  UIADD3 UR5, UR4, 0x3f, URZ ;  /* 0x0000003f04057890 */ /* 0x000fc8000fffe03f */
[----:B------:R-:W-:Y:S01]  /*66d0*/  USHF.R.S32.HI UR6, URZ, 0x1f, UR5 ;  /* 0x0000001f3f067899 */ /* 0x000fe20008011405 */
[----:B------:R-:W2:Y:S03]  /*66e0*/  S2UR UR17, SR_CTAID.Y ;  /* 0x00000000001179c3 */ /* 0x000ea60000002600 */
[----:B------:R-:W-:-:S04]  /*66f0*/  ULEA.HI UR5, UR6, UR5, URZ, 0x6 ;  /* 0x0000000506057291 */ /* 0x000fc8000f8f303f */
[----:B------:R-:W-:Y:S01]  /*6700*/  USHF.R.S32.HI UR5, URZ, 0x6, UR5 ;  /* 0x000000063f057899 */ /* 0x000fe20008011405 */
[----:B-1----:R-:W-:Y:S01]  /*6710*/  ISETP.LE.AND P0, PT, RZ, UR23, PT ;  /* 0x00000017ff007c0c */ /* 0x002fe2000bf03270 */
[----:B--2---:R-:W-:-:S12]  /*6720*/  USHF.R.S32.HI UR18, URZ, 0x1f, UR17 ;  /* 0x0000001f3f127899 */ /* 0x004fd80008011411 */
[----:B------:R-:W-:Y:S05]  /*6730*/  @!P0 BRA `(.L_x_1175) ;  /* 0x00000000002c8947 */ /* 0x000fea0003800000 */
        /* <DEDUP_REMOVED lines=9> */
[----:B------:R-:W-:Y:S01]  /*67d0*/  USEL UR11, UR5, UR7, UP0 ;  /* 0x00000007050b7287 */ /* 0x000fe20008000000 */
[----:B------:R-:W-:Y:S11]  /*67e0*/  BRA `(.L_x_1176) ;  /* 0x0000000000047947 */ /* 0x000ff60003800000 */
.L_x_1175:
[----:B------:R-:W-:-:S05]  /*67f0*/  UMOV UR11, UR5 ;  /* 0x00000005000b7c82 */ /* 0x000fca0008000000 */
.L_x_1176:
[----:B------:R-:W-:Y:S01]  /*6800*/  ULEA UR4, UR23, UR4, 0x7 ;  /* 0x0000000417047291 */ /* 0x000fe2000f8e383f */
[----:B------:R-:W-:Y:S01]  /*6810*/  ULDC UR6, c[0x0][0x290] ;  /* 0x0000a40000067ab9 */ /* 0x000fe20000000800 */
[----:B------:R-:W-:Y:S01]  /*6820*/  ULDC UR7, c[0x0][0x74c] ;  /* 0x0001d30000077ab9 */ /* 0x000fe20000000800 */
[----:B------:R-:W-:Y:S01]  /*6830*/  ULDC.64 UR12, c[0x0][0x2e0] ;  /* 0x0000b800000c7ab9 */ /* 0x000fe20000000a00 */
[----:B------:R-:W-:Y:S01]  /*6840*/  UIADD3 UR8, -UR7, UR4, -UR6 ;  /* 0x0000000407087290 */ /* 0x000fe2000fffe906 */
[----:B------:R-:W-:Y:S02]  /*6850*/  ULDC UR15, c[0x0][0x288] ;  /* 0x0000a200000f7ab9 */ /* 0x000fe40000000800 */
[----:B------:R-:W-:Y:S01]  /*6860*/  ULDC.64 UR6, c[0x0][0x2d8] ;  /* 0x0000b60000067ab9 */ /* 0x000fe20000000a00 */
[----:B------:R-:W-:Y:S02]  /*6870*/  USHF.R.S32.HI UR9, URZ, 0x1f, UR8 ;  /* 0x0000001f3f097899 */ /* 0x000fe40008011408 */
[----:B------:R-:W-:-:S02]  /*6880*/  UIMAD UR4, UR18, UR6, URZ ;  /* 0x00000006120472a4 */ /* 0x000fc4000f8e023f */
[----:B------:R-:W-:Y:S02]  /*6890*/  ULEA.HI UR10, UR9, UR8, URZ, 0x6 ;  /* 0x00000008090a7291 */ /* 0x000fe4000f8f303f */
[----:B------:R-:W-:Y:S02]  /*68a0*/  UIMAD.WIDE.U32 UR8, UR17, UR6, URZ ;  /* 0x00000006110872a5 */ /* 0x000fe4000f8e003f */
[----:B------:R-:W-:Y:S02]  /*68b0*/  USHF.R.S32.HI UR10, URZ, 0x6, UR10 ;  /* 0x000000063f0a7899 */ /* 0x000fe4000801140a */
[----:B------:R-:W-:Y:S02]  /*68c0*/  UIMAD UR4, UR17, UR7, UR4 ;  /* 0x00000007110472a4 */ /* 0x000fe4000f8e0204 */
[----:B------:R-:W-:Y:S02]  /*68d0*/  UISETP.LT.AND UP0, UPT, URZ, UR10, UPT ;  /* 0x0000000a3f00728c */ /* 0x000fe4000bf01270 */
[----:B------:R-:W-:-:S02]  /*68e0*/  USHF.R.S32.HI UR7, URZ, 0x1f, UR16 ;  /* 0x0000001f3f077899 */ /* 0x000fc40008011410 */
[----:B------:R-:W-:Y:S02]  /*68f0*/  USEL UR6, URZ, UR10, !UP0 ;  /* 0x0000000a3f067287 */ /* 0x000fe4000c000000 */
[----:B------:R-:W-:Y:S02]  /*6900*/  UIMAD UR7, UR7, UR12, URZ ;  /* 0x0000000c070772a4 */ /* 0x000fe4000f8e023f */
[----:B------:R-:W-:Y:S02]  /*6910*/  UISETP.GT.AND UP0, UPT, UR11, UR6, UPT ;  /* 0x000000060b00728c */ /* 0x000fe4000bf04270 */
[----:B------:R-:W-:Y:S02]  /*6920*/  UIMAD UR10, UR16, UR15, URZ ;  /* 0x0000000f100a72a4 */ /* 0x000fe4000f8e023f */
[----:B------:R-:W-:Y:S02]  /*6930*/  UIMAD UR14, UR16, UR13, UR7 ;  /* 0x0000000d100e72a4 */ /* 0x000fe4000f8e0207 */
[----:B------:R-:W-:Y:S01]  /*6940*/  PLOP3.LUT P1, PT, PT, PT, UP0, 0x80, 0x0 ;  /* 0x000000000000781c */ /* 0x000fe20003f2f008 */
[----:B------:R-:W-:-:S02]  /*6950*/  UIADD3 UR9, UR9, UR4, URZ ;  /* 0x0000000409097290 */ /* 0x000fc4000fffe03f */
[----:B------:R-:W-:Y:S02]  /*6960*/  UIADD3 UR7, UP1, UR10, UR17, URZ ;  /* 0x000000110a077290 */ /* 0x000fe4000ff3e03f */
[----:B------:R-:W-:Y:S01]  /*6970*/  UIMAD.WIDE.U32 UR8, UR16, UR12, UR8 ;  /* 0x0000000c100872a5 */ /* 0x000fe2000f8e0008 */
[----:B------:R-:W-:Y:S01]  /*6980*/  ELECT P0, URZ, PT ;  /* 0x00000000003f782f */ /* 0x000fe20003800000 */
[----:B------:R-:W-:-:S06]  /*6990*/  ULEA.HI.X.SX32 UR10, UR10, UR18, 0x1, UP1 ;  /* 0x000000120a0a7291 */ /* 0x000fcc00088f0e3f */
[----:B------:R-:W-:Y:S06]  /*69a0*/  @!P1 BRA `(.L_x_1177) ;  /* 0x00000010004c9947 */ /* 0x000fec0003800000 */
[----:B------:R-:W1:Y:S01]  /*69b0*/  S2R R0, SR_TID.X ;  /* 0x0000000000007919 */ /* 0x000e620000002100 */
[----:B------:R-:W-:Y:S02]  /*69c0*/  UIADD3 UR4, -UR6, UR11, URZ ;  /* 0x0000000b06047290 */ /* 0x000fe4000fffe13f */
[----:B------:R-:W-:Y:S02]  /*69d0*/  UIADD3 UR14, UR9, UR14, URZ ;  /* 0x0000000e090e7290 */ /* 0x000fe4000fffe03f */
[----:B------:R-:W-:-:S04]  /*69e0*/  ULOP3.LUT UR4, UR4, 0x1, URZ, 0xc0, !UPT ;  /* 0x0000000104047892 */ /* 0x000fc8000f8ec03f */
[----:B------:R-:W-:-:S03]  /*69f0*/  UISETP.NE.U32.AND UP0, UPT, UR4, 0x1, UPT ;  /* 0x000000010400788c */ /* 0x000fc6000bf05070 */
[----:B------:R-:W-:Y:S02]  /*6a00*/  ULDC UR4, c[0x0][0x760] ;  /* 0x0001d80000047ab9 */ /* 0x000fe40000000800 */
[----:B------:R-:W-:Y:S01]  /*6a10*/  UIMAD UR15, UR15, UR4, URZ ;  /* 0x000000040f0f72a4 */ /* 0x000fe2000f8e023f */
[----:B------:R-:W-:Y:S02]  /*6a20*/  PLOP3.LUT P1, PT, PT, PT, UP0, 0x80, 0x0 ;  /* 0x000000000000781c */ /* 0x000fe40003f2f008 */
[----:B-1----:R-:W-:-:S11]  /*6a30*/  LOP3.LUT R9, R0, 0x1f, RZ, 0xc0, !PT ;  /* 0x0000001f00097812 */ /* 0x002fd600078ec0ff */
[----:B------:R-:W-:Y:S05]  /*6a40*/  @P1 BRA `(.L_x_1178) ;  /* 0x00000004006c1947 */ /* 0x000fea0003800000 */
        /* <DEDUP_REMOVED lines=8> */
[----:B------:R-:W-:-:S04]  /*6ad0*/  IMAD.U32 R2, RZ, RZ, UR13 ;  /* 0x0000000dff027e24 */ /* 0x000fc8000f8e00ff */
[----:B------:R-:W-:Y:S01]  /*6ae0*/  IMAD.U32 R3, RZ, RZ, UR4 ;  /* 0x00000004ff037e24 */ /* 0x000fe2000f8e00ff */
[----:B------:R-:W-:Y:S06]  /*6af0*/  @P2 BRA `(.L_x_1180) ;  /* 0x0000000000142947 */ /* 0x000fec0003800000 */
.L_x_1181:
[----:B------:R-:W2:Y:S04]  /*6b00*/  LDG.E.STRONG.GPU R0, desc[UR46][R2.64] ;  /* 0x0000002e02007981 */ /* 0x000ea8000c1ef900 */
[----:B--2---:R-:W-:Y:S01]  /*6b10*/  CCTL.IVALL ;  /* 0x00000000ff00798f */ /* 0x004fe20002000000 */
[----:B------:R-:W-:Y:S05]  /*6b20*/  YIELD ;  /* 0x0000000000007946 */ /* 0x000fea0003800000 */
[----:B------:R-:W-:-:S13]  /*6b30*/  ISETP.NE.AND P1, PT, R0, UR23, PT ;  /* 0x0000001700007c0c */ /* 0x000fda000bf25270 */
[----:B------:R-:W-:Y:S05]  /*6b40*/  @P1 BRA `(.L_x_1181) ;  /* 0xfffffffc00ec1947 */ /* 0x000fea000383ffff */
.L_x_1180:
[----:B------:R-:W-:Y:S05]  /*6b50*/  BSYNC B1 ;  /* 0x0000000000017941 */ /* 0x000fea0003800000 */
.L_x_1179:
[----:B------:R-:W-:-:S03]  /*6b60*/  UMOV UR4, 0xffffffff ;  /* 0xffffffff00047882 */ /* 0x000fc60000000000 */
[----:B------:R-:W-:Y:S05]  /*6b70*/  BRA.DIV UR4, `(.L_x_1182) ;  /* 0x0000003e04947947 */ /* 0x000fea000b800000 */
[----:B------:R-:W-:Y:S01]  /*6b80*/  NOP ;  /* 0x0000000000007918 */ /* 0x000fe20000000000 */
.L_x_1259:
        /* <DEDUP_REMOVED lines=22> */
.L_x_1184:
[----:B------:R-:W-:Y:S05]  /*6cf0*/  BSYNC B1 ;  /* 0x0000000000017941 */ /* 0x000fea0003800000 */
.L_x_1183:
        /* <DEDUP_REMOVED lines=20> */
.L_x_1186:
[----:B------:R-:W-:Y:S05]  /*6e40*/  BSYNC B1 ;  /* 0x0000000000017941 */ /* 0x000fea0003800000 */
.L_x_1185:
[----:B------:R-:W-:Y:S06]  /*6e50*/  BAR.ARV 0xa, 0xa0 ;  /* 0x0282800000007b1d */ /* 0x000fec0000002000 */
[----:B------:R-:W-:Y:S04]  /*6e60*/  BSSY B1, `(.L_x_1187) ;  /* 0x0000003000017945 */ /* 0x000fe80003800000 */
[----:B------:R-:W-:Y:S05]  /*6e70*/  @!P0 BRA `(.L_x_1188) ;  /* 0x0000000000048947 */ /* 0x000fea0003800000 */
[----:B------:R-:W-:-:S04]  /*6e80*/  DEPBAR.LE SB0, 0x0 ;  /* 0x000080000000791a */ /* 0x000fc80000000000 */
.L_x_1188:
[----:B------:R-:W-:Y:S05]  /*6e90*/  BSYNC B1 ;  /* 0x0000000000017941 */ /* 0x000fea0003800000 */
.L_x_1187:
        /* <DEDUP_REMOVED lines=19> */
.L_x_1190:
[----:B------:R-:W-:Y:S05]  /*6fd0*/  BSYNC B1 ;  /* 0x0000000000017941 */ /* 0x000fea0003800000 */
.L_x_1189:
[----:B------:R-:W-:Y:S01]  /*6fe0*/  UIADD3 UR18, UR6, 0x1, URZ ;  /* 0x0000000106127890 */ /* 0x000fe2000fffe03f */
[----:B------:R-:W-:Y:S11]  /*6ff0*/  BRA `(.L_x_1191) ;  /* 0x0000000000047947 */ /* 0x000ff60003800000 */
.L_x_1178:
[----:B------:R-:W-:-:S05]  /*7000*/  UMOV UR18, UR6 ;  /* 0x0000000600127c82 */ /* 0x000fca0008000000 */
.L_x_1191:
[----:B------:R-:W-:-:S03]  /*7010*/  UIADD3 UR4, UR6, 0x1, URZ ;  /* 0x0000000106047890 */ /* 0x000fc6000fffe03f */
[----:B------:R-:W-:Y:S01]  /*7020*/  UMOV UR6, UR18 ;  /* 0x0000001200067c82 */ /* 0x000fe20008000000 */
[----:B------:R-:W-:-:S06]  /*7030*/  UISETP.NE.AND UP0, UPT, UR11, UR4, UPT ;  /* 0x000000040b00728c */ /* 0x000fcc000bf05270 */
[----:B------:R-:W-:-:S13]  /*7040*/  PLOP3.LUT P1, PT, PT, PT, UP0, 0x80, 0x0 ;  /* 0x000000000000781c */ /* 0x000fda0003f2f008 */
[----:B------:R-:W-:Y:S05]  /*7050*/  @!P1 BRA `(.L_x_1177) ;  /* 0x0000000800a09947 */ /* 0x000fea0003800000 */
[----:B------:R-:W-:Y:S01]  /*7060*/  ULDC.64 UR20, c[0x0][0x2c0] ;  /* 0x0000b00000147ab9 */ /* 0x000fe20000000a00 */
[----:B------:R-:W-:Y:S01]  /*7070*/  UMOV UR4, URZ ;  /* 0x0000003f00047c82 */ /* 0x000fe20008000000 */
[----:B------:R-:W-:Y:S01]  /*7080*/  ULEA UR20, UP0, UR8, UR20, 0x2 ;  /* 0x0000001408147291 */ /* 0x000fe2000f80103f */
[----:B------:R-:W-:-:S03]  /*7090*/  UMOV UR6, UR18 ;  /* 0x0000001200067c82 */ /* 0x000fc60008000000 */
[----:B------:R-:W-:Y:S02]  /*70a0*/  ULEA.HI.X UR21, UR8, UR21, UR14, 0x2, UP0 ;  /* 0x0000001508157291 */ /* 0x000fe400080f140e */
[----:B------:R-:W-:-:S04]  /*70b0*/  UIADD3 UR20, UP0, UR20, 0x3000, URZ ;  /* 0x0000300014147890 */ /* 0x000fc8000ff1e03f */
[----:B------:R-:W-:-:S12]  /*70c0*/  UIADD3.X UR21, URZ, UR21, URZ, UP0, !UPT ;  /* 0x000000153f157290 */ /* 0x000fd800087fe43f */
.L_x_1216:
        /* <DEDUP_REMOVED lines=11> */
.L_x_1194:
[----:B------:R-:W2:Y:S04]  /*7180*/  LDG.E.STRONG.GPU R0, desc[UR46][R2.64] ;  /* 0x0000002e02007981 */ /* 0x000ea8000c1ef900 */
[----:B--2---:R-:W-:Y:S01]  /*7190*/  CCTL.IVALL ;  /* 0x00000000ff00798f */ /* 0x004fe20002000000 */
[----:B------:R-:W-:Y:S05]  /*71a0*/  YIELD ;  /* 0x0000000000007946 */ /* 0x000fea0003800000 */
[----:B------:R-:W-:-:S13]  /*71b0*/  ISETP.NE.AND P1, PT, R0, UR23, PT ;  /* 0x0000001700007c0c */ /* 0x000fda000bf25270 */
[----:B------:R-:W-:Y:S05]  /*71c0*/  @P1 BRA `(.L_x_1194) ;  /* 0xfffffffc00ec1947 */ /* 0x000fea000383ffff */
.L_x_1193:
[----:B------:R-:W-:Y:S05]  /*71d0*/  BSYNC B1 ;  /* 0x0000000000017941 */ /* 0x000fea0003800000 */
.L_x_1192:
[----:B------:R-:W-:-:S03]  /*71e0*/  UMOV UR16, 0xffffffff ;  /* 0xffffffff00107882 */ /* 0x000fc60000000000 */
[----:B------:R-:W-:Y:S05]  /*71f0*/  BRA.DIV UR16, `(.L_x_1195) ;  /* 0x0000003a10107947 */ /* 0x000fea000b800000 */
[----:B------:R-:W-:Y:S01]  /*7200*/  NOP ;  /* 0x0000000000007918 */ /* 0x000fe20000000000 */
.L_x_1262:
        /* <DEDUP_REMOVED lines=17> */
[----:B------:R1:W-:Y:S02]  /*7320*/  UBLKRED.G.S.ADD.F32.RN [UR16], [UR22], UR24, desc[UR26] ;  /* 0x00001a10160073bb */ /* 0x0003e400080a1418 */
[----:B-1----:R0:W-:Y:S02]  /*7330*/  UTMACMDFLUSH ;  /* 0x00000000000079b7 */ /* 0x0021e40000000000 */
.L_x_1197:
[----:B------:R-:W-:Y:S05]  /*7340*/  BSYNC B1 ;  /* 0x0000000000017941 */ /* 0x000fea0003800000 */
.L_x_1196:
[----:B------:R-:W-:Y:S01]  /*7350*/  UIMAD UR16, UR18, 0x1800, UR4 ;  /* 0x00001800121078a4 */ /* 0x000fe2000f8e0204 */
[----:B------:R-:W-:Y:S03]  /*7360*/  BAR.SYNC.DEFER_BLOCKING 0xe, 0xa0 ;  /* 0x0382800000007b1d */ /* 0x000fe60000010000 */
[----:B------:R-:W-:-:S03]  /*7370*/  UIMAD.WIDE UR16, UR16, 0x4, UR20 ;  /* 0x00000004101078a5 */ /* 0x000fc6000f8e0214 */
        /* <DEDUP_REMOVED lines=12> */
.L_x_1199:
[----:B------:R-:W-:Y:S05]  /*7440*/  BSYNC B1 ;  /* 0x0000000000017941 */ /* 0x000fea0003800000 */
.L_x_1198:
[----:B------:R-:W-:Y:S06]  /*7450*/  BAR.ARV 0xa, 0xa0 ;  /* 0x0282800000007b1d */ /* 0x000fec0000002000 */
[----:B------:R-:W-:Y:S04]  /*7460*/  BSSY B1, `(.L_x_1200) ;  /* 0x0000003000017945 */ /* 0x000fe80003800000 */
[----:B------:R-:W-:Y:S05]  /*7470*/  @!P0 BRA `(.L_x_1201) ;  /* 0x0000000000048947 */ /* 0x000fea0003800000 */
[----:B------:R-:W-:-:S04]  /*7480*/  DEPBAR.LE SB0, 0x0 ;  /* 0x000080000000791a */ /* 0x000fc80000000000 */
.L_x_1201:
[----:B------:R-:W-:Y:S05]  /*7490*/  BSYNC B1 ;  /* 0x0000000000017941 */ /* 0x000fea0003800000 */
.L_x_1200:
        /* <DEDUP_REMOVED lines=19> */
.L_x_1203:
[----:B------:R-:W-:Y:S05]  /*75d0*/  BSYNC B1 ;  /* 0x0000000000017941 */ /* 0x000fea0003800000 */
.L_x_1202:
        /* <DEDUP_REMOVED lines=9> */
.L_x_1206:
[----:B------:R-:W2:Y:S04]  /*7670*/  LDG.E.STRONG.GPU R0, desc[UR46][R2.64] ;  /* 0x0000002e02007981 */ /* 0x000ea8000c1ef900 */
[----:B--2---:R-:W-:Y:S01]  /*7680*/  CCTL.IVALL ;  /* 0x00000000ff00798f */ /* 0x004fe20002000000 */
[----:B------:R-:W-:Y:S05]  /*7690*/  YIELD ;  /* 0x0000000000007946 */ /* 0x000fea0003800000 */
[----:B------:R-:W-:-:S13]  /*76a0*/  ISETP.NE.AND P1, PT, R0, UR23, PT ;  /* 0x0000001700007c0c */ /* 0x000fda000bf25270 */
[----:B------:R-:W-:Y:S05]  /*76b0*/  @P1 BRA `(.L_x_1206) ;  /* 0xfffffffc00ec1947 */ /* 0x000fea000383ffff */
.L_x_1205:
[----:B------:R-:W-:Y:S05]  /*76c0*/  BSYNC B1 ;  /* 0x0000000000017941 */ /* 0x000fea0003800000 */
.L_x_1204:
[----:B------:R-:W-:-:S03]  /*76d0*/  UMOV UR12, 0xffffffff ;  /* 0xffffffff000c7882 */ /* 0x000fc60000000000 */
[----:B------:R-:W-:Y:S05]  /*76e0*/  BRA.DIV UR12, `(.L_x_1207) ;  /* 0x000000320cf07947 */ /* 0x000fea000b800000 */
[----:B------:R-:W-:Y:S01]  /*76f0*/  NOP ;  /* 0x0000000000007918 */ /* 0x000fe20000000000 */
.L_x_1265:
[----:B------:R-:W-:Y:S05]  /*7700*/  WARPSYNC.ALL ;  /* 0x0000000000007948 */ /* 0x000fea0003800000 */
[----:B------:R-:W-:Y:S06]  /*7710*/  BAR.SYNC.DEFER_BLOCKING 0xd, 0xa0 ;  /* 0x0342800000007b1d */ /* 0x000fec0000010000 */
[----:B------:R-:W-:Y:S04]  /*7720*/  BSSY B1, `(.L_x_1208) ;  /* 0x000000d000017945 */ /* 0x000fe80003800000 */
[----:B------:R-:W-:Y:S05]  /*7730*/  @!P0 BRA `(.L_x_1209) ;  /* 0x00000000002c8947 */ /* 0x000fea0003800000 */
[----:B------:R-:W1:Y:S01]  /*7740*/  S2UR UR13, SR_CgaCtaId ;  /* 0x00000000000d79c3 */ /* 0x000e620000008800 */
[----:B------:R-:W-:Y:S01]  /*7750*/  UMOV UR12, 0x400 ;  /* 0x00000400000c7882 */ /* 0x000fe20000000000 */
[----:B------:R-:W-:Y:S01]  /*7760*/  UIADD3 UR24, UP0, UR16, 0x3000, URZ ;  /* 0x0000300010187890 */ /* 0x000fe2000ff1e03f */
[----:B------:R-:W-:Y:S01]  /*7770*/  UMOV UR26, 0x0 ;  /* 0x00000000001a7882 */ /* 0x000fe20000000000 */
[----:B------:R-:W-:Y:S02]  /*7780*/  UMOV UR27, 0x14f00000 ;  /* 0x14f00000001b7882 */ /* 0x000fe40000000000 */
[----:B------:R-:W-:Y:S02]  /*7790*/  UIADD3.X UR25, URZ, UR17, URZ, UP0, !UPT ;  /* 0x000000113f197290 */ /* 0x000fe400087fe43f */
[----:B-1----:R-:W-:-:S03]  /*77a0*/  ULEA UR12, UR13, UR12, 0x18 ;  /* 0x0000000c0d0c7291 */ /* 0x002fc6000f8ec03f */
[----:B------:R-:W-:Y:S01]  /*77b0*/  UMOV UR13, 0x300 ;  /* 0x00000300000d7882 */ /* 0x000fe20000000000 */
[----:B------:R-:W-:-:S09]  /*77c0*/  UIADD3 UR12, UR12, 0xc000, URZ ;  /* 0x0000c0000c0c7890 */ /* 0x000fd2000fffe03f */
[----:B------:R1:W-:Y:S02]  /*77d0*/  UBLKRED.G.S.ADD.F32.RN [UR24], [UR12], UR13, desc[UR26] ;  /* 0x00001a180c0073bb */ /* 0x0003e400080a140d */
[----:B-1----:R0:W-:Y:S02]  /*77e0*/  UTMACMDFLUSH ;  /* 0x00000000000079b7 */ /* 0x0021e40000000000 */
.L_x_1209:
[----:B------:R-:W-:Y:S05]  /*77f0*/  BSYNC B1 ;  /* 0x0000000000017941 */ /* 0x000fea0003800000 */
.L_x_1208:
        /* <DEDUP_REMOVED lines=12> */
[----:B------:R1:W-:Y:S01]  /*78c0*/  UBLKRED.G.S.ADD.F32.RN [UR24], [UR12], UR13, desc[UR26] ;  /* 0x00001a180c0073bb */ /* 0x0003e200080a140d */
[----:B------:R0:W-:Y:S01]  /*78d0*/  UTMACMDFLUSH ;  /* 0x00000000000079b7 */ /* 0x0001e20000000000 */
[----:B-1----:R-:W-:-:S04]  /*78e0*/  DEPBAR.LE SB0, 0x1 ;  /* 0x000080400000791a */ /* 0x002fc80000000000 */
.L_x_1211:
[----:B------:R-:W-:Y:S05]  /*78f0*/  BSYNC B1 ;  /* 0x0000000000017941 */ /* 0x000fea0003800000 */
.L_x_1210:
[----:B------:R-:W-:Y:S06]  /*7900*/  BAR.ARV 0xa, 0xa0 ;  /* 0x0282800000007b1d */ /* 0x000fec0000002000 */
[----:B------:R-:W-:Y:S04]  /*7910*/  BSSY B1, `(.L_x_1212) ;  /* 0x0000003000017945 */ /* 0x000fe80003800000 */
[----:B------:R-:W-:Y:S05]  /*7920*/  @!P0 BRA `(.L_x_1213) ;  /* 0x0000000000048947 */ /* 0x000fea0003800000 */
[----:B------:R-:W-:-:S04]  /*7930*/  DEPBAR.LE SB0, 0x0 ;  /* 0x000080000000791a */ /* 0x000fc80000000000 */
.L_x_1213:
[----:B------:R-:W-:Y:S05]  /*7940*/  BSYNC B1 ;  /* 0x0000000000017941 */ /* 0x000fea0003800000 */
.L_x_1212:
        /* <DEDUP_REMOVED lines=19> */
.L_x_1215:
[----:B------:R-:W-:Y:S05]  /*7a80*/  BSYNC B1 ;  /* 0x0000000000017941 */ /* 0x000fea0003800000 */
.L_x_1214:
[----:B------:R-:W-:Y:S02]  /*7a90*/  UIADD3 UR6, UR6, 0x2, URZ ;  /* 0x0000000206067890 */ /* 0x000fe4000fffe03f */
[----:B------:R-:W-:Y:S02]  /*7aa0*/  UIADD3 UR4, UR4, 0x3000, URZ ;  /* 0x0000300004047890 */ /* 0x000fe4000fffe03f */
[----:B------:R-:W-:-:S06]  /*7ab0*/  UISETP.GE.AND UP0, UPT, UR6, UR11, UPT ;  /* 0x0000000b0600728c */ /* 0x000fcc000bf06270 */
[----:B------:R-:W-:-:S13]  /*7ac0*/  PLOP3.LUT P1, PT, PT, PT, UP0, 0x80, 0x0 ;  /* 0x000000000000781c */ /* 0x000fda0003f2f008 */
[----:B------:R-:W-:Y:S05]  /*7ad0*/  @!P1 BRA `(.L_x_1216) ;  /* 0xfffffff4007c9947 */ /* 0x000fea000383ffff */
.L_x_1177:
[----:B------:R-:W-:-:S06]  /*7ae0*/  UISETP.GT.AND UP0, UPT, UR5, UR6, UPT ;  /* 0x000000060500728c */ /* 0x000fcc000bf04270 */
[----:B------:R-:W-:-:S13]  /*7af0*/  PLOP3.LUT P0, PT, PT, PT, UP0, 0x80, 0x0 ;  /* 0x000000000000781c */ /* 0x000fda0003f0f008 */
[----:B------:R-:W-:Y:S05]  /*7b00*/  @!P0 BRA `(.L_x_1174) ;  /* 0x0000002c00448947 */ /* 0x000fea0003800000 */
[----:B------:R-:W2:Y:S01]  /*7b10*/  S2R R0, SR_TID.X ;  /* 0x0000000000007919 */ /* 0x000ea20000002100 */
[----:B------:R-:W-:Y:S01]  /*7b20*/  UIADD3 UR4, UR5, -UR6, URZ ;  /* 0x8000000605047290 */ /* 0x000fe2000fffe03f */
[----:B------:R-:W-:Y:S01]  /*7b30*/  ULDC UR16, c[0x0][0x288] ;  /* 0x0000a20000107ab9 */ /* 0x000fe20000000800 */
[----:B------:R-:W-:Y:S02]  /*7b40*/  ULDC UR17, c[0x0][0x760] ;  /* 0x0001d80000117ab9 */ /* 0x000fe40000000800 */
[----:B------:R-:W-:Y:S02]  /*7b50*/  ULOP3.LUT UR4, UR4, 0x1, URZ, 0xc0, !UPT ;  /* 0x0000000104047892 */ /* 0x000fe4000f8ec03f */
[----:B------:R-:W-:Y:S02]  /*7b60*/  UIMAD UR18, UR16, UR17, URZ ;  /* 0x00000011101272a4 */ /* 0x000fe4000f8e023f */
[----:B------:R-:W-:-:S06]  /*7b70*/  UISETP.NE.U32.AND UP0, UPT, UR4, 0x1, UPT ;  /* 0x000000010400788c */ /* 0x000fcc000bf05070 */
[----:B------:R-:W-:Y:S02]  /*7b80*/  PLOP3.LUT P0, PT, PT, PT, UP0, 0x80, 0x0 ;  /* 0x000000000000781c */ /* 0x000fe40003f0f008 */
[----:B--2---:R-:W-:-:S11]  /*7b90*/  LOP3.LUT R0, R0, 0x1f, RZ, 0xc0, !PT ;  /* 0x0000001f00007812 */ /* 0x004fd600078ec0ff */
[----:B------:R-:W-:Y:S05]  /*7ba0*/  @P0 BRA `(.L_x_1217) ;  /* 0x0000000000780947 */ /* 0x000fea0003800000 */
[----:B------:R-:W-:Y:S01]  /*7bb0*/  UIMAD UR4, UR18, UR6, URZ ;  /* 0x00000006120472a4 */ /* 0x000fe2000f8e023f */
[----:B------:R-:W-:Y:S01]  /*7bc0*/  ISETP.NE.AND P0, PT, R0, RZ, PT ;  /* 0x000000ff0000720c */ /* 0x000fe20003f05270 */
[----:B------:R-:W-:Y:S01]  /*7bd0*/  ULDC.64 UR12, c[0x0][0x768] ;  /* 0x0001da00000c7ab9 */ /* 0x000fe20000000a00 */
[----:B------:R-:W-:Y:S01]  /*7be0*/  BSSY B1, `(.L_x_1218) ;  /* 0x0000019000017945 */ /* 0x000fe20003800000 */
[----:B------:R-:W-:-:S04]  /*7bf0*/  UIADD3 UR8, UP0, UR4, UR7, URZ ;  /* 0x0000000704087290 */ /* 0x000fc8000ff1e03f */
[----:B------:R-:W-:Y:S02]  /*7c00*/  ULEA.HI.X.SX32 UR9, UR4, UR10, 0x1, UP0 ;  /* 0x0000000a04097291 */ /* 0x000fe400080f0e3f */
[----:B------:R-:W-:Y:S02]  /*7c10*/  ULEA UR11, UP0, UR8, UR12, 0x2 ;  /* 0x0000000c080b7291 */ /* 0x000fe4000f80103f */
[----:B------:R-:W-:Y:S02]  /*7c20*/  UIADD3 UR4, UR6, 0x1, URZ ;  /* 0x0000000106047890 */ /* 0x000fe4000fffe03f */
[----:B------:R-:W-:Y:S01]  /*7c30*/  ULEA.HI.X UR9, UR8, UR13, UR9, 0x2, UP0 ;  /* 0x0000000d08097291 */ /* 0x000fe200080f1409 */
[----:B------:R-:W-:Y:S01]  /*7c40*/  NOP ;  /* 0x0000000000007918 */ /* 0x000fe20000000000 */
[----:B------:R-:W-:Y:S10]  /*7c50*/  @P0 BRA `(.L_x_1219) ;  /* 0x0000000000440947 */ /* 0x000ff40003800000 */
        /* <DEDUP_REMOVED lines=9> */
[----:B-1----:R-:W1:Y:S01]  /*7cf0*/  S2R R2, SR_LANEID ;  /* 0x0000000000027919 */ /* 0x002e620000000000 */
[----:B------:R-:W-:Y:S01]  /*7d00*/  VOTEU.ANY UR8, UPT, PT ;  /* 0x0000000000087886 */ /* 0x000fe200038e0100 */
[----:B------:R-:W-:Y:S01]  /*7d10*/  IMAD.U32 R3, RZ, RZ, UR9 ;  /* 0x00000009ff037e24 */ /* 0x000fe2000f8e00ff */
[----:B------:R-:W-:-:S02]  /*7d20*/  UFLO.U32 UR12, UR8 ;  /* 0x00000008000c72bd */ /* 0x000fc400080e0000 */
[----:B------:R-:W2:Y:S04]  /*7d30*/  POPC R5, UR8 ;  /* 0x0000000800057d09 */ /* 0x000ea80008000000 */
[----:B-1----:R-:W-:Y:S01]  /*7d40*/  ISETP.EQ.U32.AND P0, PT, R2, UR12, PT ;  /* 0x0000000c02007c0c */ /* 0x002fe2000bf02070 */
[----:B------:R-:W-:-:S12]  /*7d50*/  IMAD.U32 R2, RZ, RZ, UR11 ;  /* 0x0000000bff027e24 */ /* 0x000fd8000f8e00ff */
[----:B--2---:R2:W-:Y:S02]  /*7d60*/  @P0 REDG.E.ADD.S32.STRONG.GPU desc[UR46][R2.64], R5 ;  /* 0x000000050200098e */ /* 0x0045e4000c10e3ae */
.L_x_1219:
[----:B------:R-:W-:Y:S05]  /*7d70*/  BSYNC B1 ;  /* 0x0000000000017941 */ /* 0x000fea0003800000 */
.L_x_1218:
[----:B------:R-:W-:Y:S05]  /*7d80*/  BRA `(.L_x_1220) ;  /* 0x0000000000047947 */ /* 0x000fea0003800000 */
.L_x_1217:
[----:B------:R-:W-:-:S05]  /*7d90*/  UMOV UR4, UR6 ;  /* 0x0000000600047c82 */ /* 0x000fca0008000000 */
.L_x_1220:
[----:B------:R-:W-:-:S04]  /*7da0*/  UIADD3 UR8, UR6, 0x1, URZ ;  /* 0x0000000106087890 */ /* 0x000fc8000fffe03f */
[----:B------:R-:W-:-:S06]  /*7db0*/  UISETP.NE.AND UP0, UPT, UR5, UR8, UPT ;  /* 0x000000080500728c */ /* 0x000fcc000bf05270 */
[----:B------:R-:W-:-:S13]  /*7dc0*/  PLOP3.LUT P0, PT, PT, PT, UP0, 0x80, 0x0 ;  /* 0x000000000000781c */ /* 0x000fda0003f0f008 */
[----:B------:R-:W-:Y:S05]  /*7dd0*/  @!P0 BRA `(.L_x_1174) ;  /* 0x0000002800908947 */ /* 0x000fea0003800000 */
[----:B------:R-:W-:Y:S01]  /*7de0*/  UIADD3 UR8, UR4, 0x1, URZ ;  /* 0x0000000104087890 */ /* 0x000fe2000fffe03f */
[----:B------:R-:W-:Y:S01]  /*7df0*/  ISETP.NE.AND P1, PT, R0, RZ, PT ;  /* 0x000000ff0000720c */ /* 0x000fe20003f25270 */
[----:B------:R-:W-:Y:S02]  /*7e00*/  UIMAD UR9, UR4, UR16, URZ ;  /* 0x00000010040972a4 */ /* 0x000fe4000f8e023f */
[----:B------:R-:W-:Y:S02]  /*7e10*/  UIADD3 UR11, -UR5, UR4, URZ ;  /* 0x00000004050b7290 */ /* 0x000fe4000fffe13f */
[----:B------:R-:W-:Y:S02]  /*7e20*/  UIMAD UR8, UR18, UR8, URZ ;  /* 0x00000008120872a4 */ /* 0x000fe4000f8e023f */
[----:B------:R-:W-:Y:S01]  /*7e30*/  UIMAD UR9, UR9, UR17, URZ ;  /* 0x00000011090972a4 */ /* 0x000fe2000f8e023f */
[----:B------:R-:W-:-:S11]  /*7e40*/  ULDC.64 UR20, c[0x0][0x768] ;  /* 0x0001da0000147ab9 */ /* 0x000fd60000000a00 */
.L_x_1225:
[----:B------:R-:W-:Y:S01]  /*7e50*/  UIADD3 UR12, UP0, UR9, UR7, URZ ;  /* 0x00000007090c7290 */ /* 0x000fe2000ff1e03f */
[----:B------:R-:W-:-:S03]  /*7e60*/  NOP ;  /* 0x0000000000007918 */ /* 0x000fc60000000000 */
[----:B------:R-:W-:Y:S01]  /*7e70*/  ULEA.HI.X.SX32 UR13, UR9, UR10, 0x1, UP0 ;  /* 0x0000000a090d7291 */ /* 0x000fe200080f0e3f */
[----:B------:R-:W-:Y:S01]  /*7e80*/  BSSY B1, `(.L_x_1221) ;  /* 0x0000015000017945 */ /* 0x000fe20003800000 */
[----:B------:R-:W-:-:S04]  /*7e90*/  ULEA UR15, UP0, UR12, UR20, 0x2 ;  /* 0x000000140c0f7291 */ /* 0x000fc8000f80103f */
[----:B------:R-:W-:Y:S01]  /*7ea0*/  ULEA.HI.X UR13, UR12, UR21, UR13, 0x2, UP0 ;  /* 0x000000150c0d7291 */ /* 0x000fe200080f140d */
[----:B---34-:R-:W-:Y:S11]  /*7eb0*/  @P1 BRA `(.L_x_1222) ;  /* 0x0000000000441947 */ /* 0x018ff60003800000 */
        /* <DEDUP_REMOVED lines=8> */
[----:B012345:R-:W-:Y:S01]  /*7f40*/  CCTL.IVALL ;  /* 0x00000000ff00798f */ /* 0x03ffe20002000000 */
[----:B------:R-:W3:Y:S01]  /*7f50*/  S2R R0, SR_LANEID ;  /* 0x0000000000007919 */ /* 0x000ee20000000000 */
[----:B------:R-:W-:Y:S01]  /*7f60*/  VOTEU.ANY UR12, UPT, PT ;  /* 0x00000000000c7886 */ /* 0x000fe200038e0100 */
[----:B-12---:R-:W-:Y:S01]  /*7f70*/  IMAD.U32 R2, RZ, RZ, UR15 ;  /* 0x0000000fff027e24 */ /* 0x006fe2000f8e00ff */
[----:B------:R-:W-:-:S02]  /*7f80*/  UFLO.U32 UR14, UR12 ;  /* 0x0000000c000e72bd */ /* 0x000fc400080e0000 */
[----:B------:R-:W1:Y:S01]  /*7f90*/  POPC R5, UR12 ;  /* 0x0000000c00057d09 */ /* 0x000e620008000000 */
[----:B------:R-:W-:-:S03]  /*7fa0*/  IMAD.U32 R3, RZ, RZ, UR13 ;  /* 0x0000000dff037e24 */ /* 0x000fc6000f8e00ff */
[----:B---3--:R-:W-:-:S13]  /*7fb0*/  ISETP.EQ.U32.AND P0, PT, R0, UR14, PT ;  /* 0x0000000e00007c0c */ /* 0x008fda000bf02070 */
[----:B-1----:R3:W-:Y:S02]  /*7fc0*/  @P0 REDG.E.ADD.S32.STRONG.GPU desc[UR46][R2.64], R5 ;  /* 0x000000050200098e */ /* 0x0027e4000c10e3ae */
.L_x_1222:
[----:B------:R-:W-:Y:S05]  /*7fd0*/  BSYNC B1 ;  /* 0x0000000000017941 */ /* 0x000fea0003800000 */
.L_x_1221:
[----:B------:R-:W-:Y:S01]  /*7fe0*/  UIADD3 UR12, UP0, UR8, UR7, URZ ;  /* 0x00000007080c7290 */ /* 0x000fe2000ff1e03f */
[----:B------:R-:W-:-:S03]  /*7ff0*/  NOP ;  /* 0x0000000000007918 */ /* 0x000fc60000000000 */
[----:B------:R-:W-:Y:S01]  /*8000*/  ULEA.HI.X.SX32 UR13, UR8, UR10, 0x1, UP0 ;  /* 0x0000000a080d7291 */ /* 0x000fe200080f0e3f */
[----:B------:R-:W-:Y:S01]  /*8010*/  BSSY B1, `(.L_x_1223) ;  /* 0x0000015000017945 */ /* 0x000fe20003800000 */
[----:B------:R-:W-:-:S04]  /*8020*/  ULEA UR15, UP0, UR12, UR20, 0x2 ;  /* 0x000000140c0f7291 */ /* 0x000fc8000f80103f */
[----:B------:R-:W-:Y:S01]  /*8030*/  ULEA.HI.X UR13, UR12, UR21, UR13, 0x2, UP0 ;  /* 0x000000150c0d7291 */ /* 0x000fe200080f140d */
[----:B------:R-:W-:Y:S11]  /*8040*/  @P1 BRA `(.L_x_1224) ;  /* 0x0000000000441947 */ /* 0x000ff60003800000 */
[----:B------:R-:W-:Y:S01]  /*8050*/  @!PT LDS RZ, [RZ] ;  /* 0x00000000fffff984 */ /* 0x000fe20000000800 */
[----:B------:R-:W-:Y:S01]  /*8060*/  @!PT LDS RZ, [RZ] ;  /* 0x00000000fffff984 */ /* 0x000fe20000000800 */
[----:B------:R-:W-:Y:S01]  /*8070*/  @!PT LDS RZ, [RZ] ;  /* 0x00000000fffff984 */ /* 0x000fe20000000800 */
[----:B------:R-:W-:Y:S01]  /*8080*/  @!PT LDS RZ, [RZ] ;  /* 0x00000000fffff984 */ /* 0x000fe20000000800 */
[----:B------:R4:W-:Y:S06]  /*8090*/  MEMBAR.ALL.CTA ;  /* 0x0000000000007992 */ /* 0x0009ec0000008000 */
[----:B----4-:R-:W-:Y:S06]  /*80a0*/  MEMBAR.ALL.GPU ;  /* 0x0000000000007992 */ /* 0x010fec000000a000 */
[----:B------:R-:W-:-:S00]  /*80b0*/  ERRBAR ;  /* 0x00000000000079ab */ /* 0x000fc00000000000 */
[----:B------:R-:W-:Y:S06]  /*80c0*/  CGAERRBAR ;  /* 0x00000000000075ab */ /* 0x000fec0000000000 */
[----:B012345:R-:W-:Y:S01]  /*80d0*/  CCTL.IVALL ;  /* 0x00000000ff00798f */ /* 0x03ffe20002000000 */
[----:B------:R-:W4:Y:S01]  /*80e0*/  S2R R0, SR_LANEID ;  /* 0x0000000000007919 */ /* 0x000f220000000000 */
[----:B------:R-:W-:Y:S01]  /*80f0*/  VOTEU.ANY UR12, UPT, PT ;  /* 0x00000000000c7886 */ /* 0x000fe200038e0100 */
[----:B-123--:R-:W-:Y:S01]  /*8100*/  IMAD.U32 R2, RZ, RZ, UR15 ;  /* 0x0000000fff027e24 */ /* 0x00efe2000f8e00ff */
[----:B------:R-:W-:-:S02]  /*8110*/  UFLO.U32 UR14, UR12 ;  /* 0x0000000c000e72bd */ /* 0x000fc400080e0000 */
[----:B------:R-:W1:Y:S01]  /*8120*/  POPC R5, UR12 ;  /* 0x0000000c00057d09 */ /* 0x000e620008000000 */
[----:B------:R-:W-:-:S03]  /*8130*/  IMAD.U32 R3, RZ, RZ, UR13 ;  /* 0x0000000dff037e24 */ /* 0x000fc6000f8e00ff */
[----:B----4-:R-:W-:-:S13]  /*8140*/  ISETP.EQ.U32.AND P0, PT, R0, UR14, PT ;  /* 0x0000000e00007c0c */ /* 0x010fda000bf02070 */
[----:B-1----:R4:W-:Y:S02]  /*8150*/  @P0 REDG.E.ADD.S32.STRONG.GPU desc[UR46][R2.64], R5 ;  /* 0x000000050200098e */ /* 0x0029e4000c10e3ae */
.L_x_1224:
[----:B------:R-:W-:Y:S05]  /*8160*/  BSYNC B1 ;  /* 0x0000000000017941 */ /* 0x000fea0003800000 */
.L_x_1223:
[----:B------:R-:W-:Y:S02]  /*8170*/  UIADD3 UR11, UR11, 0x2, URZ ;  /* 0x000000020b0b7890 */ /* 0x000fe4000fffe03f */
[----:B------:R-:W-:Y:S02]  /*8180*/  ULEA UR8, UR18, UR8, 0x1 ;  /* 0x0000000812087291 */ /* 0x000fe4000f8e083f */
[----:B------:R-:W-:Y:S02]  /*8190*/  ULEA UR9, UR18, UR9, 0x1 ;  /* 0x0000000912097291 */ /* 0x000fe4000f8e083f */
[----:B------:R-:W-:-:S13]  /*81a0*/  ISETP.NE.AND P0, PT, RZ, UR11, PT ;  /* 0x0000000bff007c0c */ /* 0x000fda000bf05270 */
[----:B------:R-:W-:Y:S05]  /*81b0*/  @!P0 BRA `(.L_x_1174) ;  /* 0x0000002400988947 */ /* 0x000fea0003800000 */
[----:B------:R-:W-:Y:S05]  /*81c0*/  BRA `(.L_x_1225) ;  /* 0xfffffffc00207947 */ /* 0x000fea000383ffff */
.L_x_1173:
        /* <DEDUP_REMOVED lines=33> */
.L_x_1227:
        /* <DEDUP_REMOVED lines=43> */
.L_x_1266:
        /* <DEDUP_REMOVED lines=15> */
.L_x_1230:
        /* <DEDUP_REMOVED lines=19> */
[----:B------:R-:W-:Y:S01]  /*88b0*/  UMOV UR13, UR21 ;  /* 0x00000015000d7c82 */ /* 0x000fe20008000000 */
        /* <DEDUP_REMOVED lines=10> */
[----:B------:R-:W-:Y:S01]  /*8960*/  UMOV UR10, UR18 ;  /* 0x00000012000a7c82 */ /* 0x000fe20008000000 */
[----:B------:R-:W-:Y:S01]  /*8970*/  R2UR UR32, R0 ;  /* 0x00000000002072ca */ /* 0x000fe200000e0000 */
[----:B------:R-:W-:Y:S01]  /*8980*/  UMOV UR34, 0x10 ;  /* 0x0000001000227882 */ /* 0x000fe20000000000 */
[----:B------:R-:W-:Y:S01]  /*8990*/  LEA.HI.X R2, R2, R9, R3, 0x2, P1 ;  /* 0x0000000902027211 */ /* 0x000fe200008f1403 */
[----:B------:R-:W-:Y:S01]  /*89a0*/  UMOV UR35, UR11 ;  /* 0x0000000b00237c82 */ /* 0x000fe20008000000 */
[----:B------:R-:W-:Y:S01]  /*89b0*/  IADD3 R0, P1, R8, 0x2f0, RZ ;  /* 0x000002f008007810 */ /* 0x000fe20007f3e0ff */
[----:B------:R-:W-:Y:S01]  /*89c0*/  UMOV UR36, UR12 ;  /* 0x0000000c00247c82 */ /* 0x000fe20008000000 */
        /* <DEDUP_REMOVED lines=26> */
[----:B------:R-:W-:Y:S01]  /*8b70*/  UMOV UR58, 0x50 ;  /* 0x00000050003a7882 */ /* 0x000fe20000000000 */
[----:B------:R-:W-:Y:S01]  /*8b80*/  UMOV UR59, UR11 ;  /* 0x0000000b003b7c82 */ /* 0x000fe20008000000 */
[----:B------:R-:W-:Y:S01]  /*8b90*/  UMOV UR60, UR12 ;  /* 0x0000000c003c7c82 */ /* 0x000fe20008000000 */
[----:B------:R-:W-:Y:S01]  /*8ba0*/  UMOV UR61, UR21 ;  /* 0x00000015003d7c82 */ /* 0x000fe20008000000 */
[----:B------:R1:W-:Y:S01]  /*8bb0*/  STL [R1], R6 ;  /* 0x0000000601007387 */ /* 0x0003e20000100800 */
[----:B------:R-:W-:Y:S01]  /*8bc0*/  ISETP.GE.AND P1, PT, R4, R6, PT ;  /* 0x000000060400720c */ /* 0x000fe20003f26270 */
[----:B------:R2:W-:Y:S01]  /*8bd0*/  UTMALDG.4D [UR16], [UR48], desc[UR50] ;  /* 0x00003210300075b4 */ /* 0x0005e20008019000 */
[----:B------:R3:W-:Y:S01]  /*8be0*/  UTMALDG.4D [UR40], [UR48], desc[UR50] ;  /* 0x00003228300075b4 */ /* 0x0007e20008019000 */
[----:B------:R-:W-:Y:S01]  /*8bf0*/  UTMALDG.4D [UR24], [UR48], desc[UR50] ;  /* 0x00003218300075b4 */ /* 0x000fe20008019000 */
[----:B------:R4:W-:Y:S01]  /*8c00*/  UBLKCP.S.G [UR56], [UR32], UR7 ;  /* 0x00000038200073ba */ /* 0x0009e20008000207 */
[----:B------:R1:W-:Y:S01]  /*8c10*/  SYNCS.ARRIVE.TRANS64 RZ, [R16+URZ+0x26800], R5 ;  /* 0x0268000510ff79a7 */ /* 0x0003e2000800003f */
[----:B--2---:R-:W-:Y:S01]  /*8c20*/  UMOV UR16, 0x0 ;  /* 0x0000000000107882 */ /* 0x004fe20000000000 */
[----:B------:R-:W-:-:S02]  /*8c30*/  UMOV UR17, 0x10000000 ;  /* 0x1000000000117882 */ /* 0x000fc40000000000 */
[----:B------:R2:W-:Y:S01]  /*8c40*/  UTMALDG.4D [UR8], [UR54], desc[UR16] ;  /* 0x00001008360075b4 */ /* 0x0005e20008019000 */
[----:B---3--:R-:W-:Y:S01]  /*8c50*/  UIADD3 UR40, UR8, 0x4000, URZ ;  /* 0x0000400008287890 */ /* 0x008fe2000fffe03f */
[----:B------:R-:W-:Y:S01]  /*8c60*/  UMOV UR42, 0x40 ;  /* 0x00000040002a7882 */ /* 0x000fe20000000000 */
[----:B------:R-:W-:Y:S01]  /*8c70*/  UMOV UR43, UR11 ;  /* 0x0000000b002b7c82 */ /* 0x000fe20008000000 */
[----:B------:R-:W-:Y:S01]  /*8c80*/  UMOV UR44, UR12 ;  /* 0x0000000c002c7c82 */ /* 0x000fe20008000000 */
[----:B------:R-:W-:Y:S01]  /*8c90*/  UMOV UR41, UR9 ;  /* 0x0000000900297c82 */ /* 0x000fe20008000000 */
[----:B----4-:R-:W-:Y:S02]  /*8ca0*/  UIADD3 UR32, UR8, 0x1000, URZ ;  /* 0x0000100008207890 */ /* 0x010fe4000fffe03f */
        /* <DEDUP_REMOVED lines=13> */
[----:B--2---:R-:W-:Y:S01]  /*8d80*/  UMOV UR10, 0x40 ;  /* 0x00000040000a7882 */ /* 0x004fe20000000000 */
[----:B------:R-:W-:Y:S01]  /*8d90*/  UTMALDG.4D [UR48], [UR54], desc[UR16] ;  /* 0x00001030360075b4 */ /* 0x000fe20008019000 */
[----:B------:R2:W-:Y:S01]  /*8da0*/  UTMALDG.4D [UR24], [UR54], desc[UR16] ;  /* 0x00001018360075b4 */ /* 0x0005e20008019000 */
[----:B------:R1:W-:Y:S01]  /*8db0*/  UTMALDG.4D [UR40], [UR54], desc[UR16] ;  /* 0x00001028360075b4 */ /* 0x0003e20008019000 */
[----:B---3--:R-:W-:Y:S01]  /*8dc0*/  UIADD3 UR32, UR8, 0x6000, URZ ;  /* 0x0000600008207890 */ /* 0x008fe2000fffe03f */
[----:B------:R-:W-:-:S02]  /*8dd0*/  UMOV UR34, UR18 ;  /* 0x0000001200227c82 */ /* 0x000fc40008000000 */
[----:B------:R1:W-:Y:S06]  /*8de0*/  UTMALDG.4D [UR56], [UR54], desc[UR16] ;  /* 0x00001038360075b4 */ /* 0x0003ec0008019000 */
[----:B------:R1:W-:Y:S01]  /*8df0*/  UTMALDG.4D [UR32], [UR30], desc[UR16] ;  /* 0x000010201e0075b4 */ /* 0x0003e20008019000 */
[----:B--2---:R-:W-:Y:S02]  /*8e00*/  UIADD3 UR24, UR8, 0x8000, URZ ;  /* 0x0000800008187890 */ /* 0x004fe4000fffe03f */
        /* <DEDUP_REMOVED lines=23> */
.L_x_1241:
[----:B--234-:R-:W-:-:S04]  /*8f80*/  SHF.L.U32 R21, R11, 0x1f, RZ ;  /* 0x0000001f0b157819 */ /* 0x01cfc800000006ff */
[----:B------:R-:W1:Y:S02]  /*8f90*/  SYNCS.PHASECHK.TRANS64.TRYWAIT P1, [R16+URZ+0x26840], R21 ;  /* 0x02684015100075a7 */ /* 0x000e64000802017f */
[----:B-1----:R-:W-:Y:S05]  /*8fa0*/  @!P1 BRA `(.L_x_1233) ;  /* 0x0000001800f09947 */ /* 0x002fea0003800000 */
.L_x_1267:
[----:B------:R-:W-:Y:S05]  /*8fb0*/  @P0 BRA `(.L_x_1234) ;  /* 0x0000000000140947 */ /* 0x000fea0003800000 */
[----:B------:R-:W-:Y:S01]  /*8fc0*/  ISETP.NE.AND P1, PT, R6, RZ, PT ;  /* 0x000000ff0600720c */ /* 0x000fe20003f25270 */
[----:B------:R-:W-:-:S04]  /*8fd0*/  IMAD.MOV.U32 R3, RZ, RZ, 0x3100 ;  /* 0x00003100ff037424 */ /* 0x000fc800078e00ff */
[----:B------:R3:W-:Y:S08]  /*8fe0*/  SYNCS.ARRIVE.TRANS64 RZ, [R16+URZ+0x26830], R3 ;  /* 0x0268300310ff79a7 */ /* 0x0007f0000800003f */
[----:B------:R-:W-:Y:S05]  /*8ff0*/  @!P1 BRA `(.L_x_1234) ;  /* 0x0000000000049947 */ /* 0x000fea0003800000 */
[----:B------:R-:W-:Y:S01]  /*9000*/  BPT.TRAP 0x1 ;  /* 0x000000040000795c */ /* 0x000fe20000300000 */
.L_x_1234:
        /* <DEDUP_REMOVED lines=43> */
.L_x_1268:
[----:B------:R-:W-:Y:S05]  /*92c0*/  @P0 BRA `(.L_x_1236) ;  /* 0x0000000000140947 */ /* 0x000fea0003800000 */
[----:B------:R-:W-:Y:S01]  /*92d0*/  ISETP.NE.AND P1, PT, R6, RZ, PT ;  /* 0x000000ff0600720c */ /* 0x000fe20003f25270 */
[----:B------:R-:W-:-:S04]  /*92e0*/  IMAD.MOV.U32 R2, RZ, RZ, 0x3100 ;  /* 0x00003100ff027424 */ /* 0x000fc800078e00ff */
[----:B------:R3:W-:Y:S08]  /*92f0*/  SYNCS.ARRIVE.TRANS64 RZ, [R16+URZ+0x26818], R2 ;  /* 0x0268180210ff79a7 */ /* 0x0007f0000800003f */
[----:B------:R-:W-:Y:S05]  /*9300*/  @!P1 BRA `(.L_x_1236) ;  /* 0x0000000000049947 */ /* 0x000fea0003800000 */
[----:B------:R-:W-:Y:S01]  /*9310*/  BPT.TRAP 0x1 ;  /* 0x000000040000795c */ /* 0x000fe20000300000 */
.L_x_1236:
        /* <DEDUP_REMOVED lines=43> */
.L_x_1269:
[----:B------:R-:W-:Y:S05]  /*95d0*/  @P0 BRA `(.L_x_1238) ;  /* 0x0000000000140947 */ /* 0x000fea0003800000 */
[----:B------:R-:W-:Y:S01]  /*95e0*/  ISETP.NE.AND P1, PT, R6, RZ, PT ;  /* 0x000000ff0600720c */ /* 0x000fe20003f25270 */
[----:B-123--:R-:W-:-:S04]  /*95f0*/  IMAD.MOV.U32 R21, RZ, RZ, 0x3100 ;  /* 0x00003100ff157424 */ /* 0x00efc800078e00ff */
[----:B------:R4:W-:Y:S08]  /*9600*/  SYNCS.ARRIVE.TRANS64 RZ, [R16+URZ+0x26838], R21 ;  /* 0x0268381510ff79a7 */ /* 0x0009f0000800003f */
[----:B------:R-:W-:Y:S05]  /*9610*/  @!P1 BRA `(.L_x_1238) ;  /* 0x0000000000049947 */ /* 0x000fea0003800000 */
[----:B------:R-:W-:Y:S01]  /*9620*/  BPT.TRAP 0x1 ;  /* 0x000000040000795c */ /* 0x000fe20000300000 */
.L_x_1238:
        /* <DEDUP_REMOVED lines=38> */
.L_x_1271:
[----:B------:R-:W-:Y:S05]  /*9890*/  @P0 BRA `(.L_x_1240) ;  /* 0x0000000000140947 */ /* 0x000fea0003800000 */
[----:B------:R-:W-:Y:S01]  /*98a0*/  ISETP.NE.AND P1, PT, R6, RZ, PT ;  /* 0x000000ff0600720c */ /* 0x000fe20003f25270 */
[----:B------:R-:W-:-:S04]  /*98b0*/  IMAD.MOV.U32 R5, RZ, RZ, 0x3100 ;  /* 0x00003100ff057424 */ /* 0x000fc800078e00ff */
[----:B------:R1:W-:Y:S08]  /*98c0*/  SYNCS.ARRIVE.TRANS64 RZ, [R16+URZ+0x26810], R5 ;  /* 0x0268100510ff79a7 */ /* 0x0003f0000800003f */
[----:B------:R-:W-:Y:S05]  /*98d0*/  @!P1 BRA `(.L_x_1240) ;  /* 0x0000000000049947 */ /* 0x000fea0003800000 */
[----:B------:R-:W-:Y:S01]  /*98e0*/  BPT.TRAP 0x1 ;  /* 0x000000040000795c */ /* 0x000fe20000300000 */
.L_x_1240:
        /* <DEDUP_REMOVED lines=44> */
.L_x_1232:
[----:B------:R-:W3:Y:S02]  /*9bb0*/  LDL.LU R4, [R1+0x4] ;  /* 0x0000040001047983 */ /* 0x000ee40000300800 */
[----:B---3--:R-:W-:Y:S02]  /*9bc0*/  ISETP.NE.AND P1, PT, R4, RZ, PT ;  /* 0x000000ff0400720c */ /* 0x008fe40003f25270 */
[----:B------:R1:W5:Y:S11]  /*9bd0*/  LDL R4, [R1] ;  /* 0x0000000001047983 */ /* 0x0003760000100800 */
[----:B-1----:R-:W-:Y:S05]  /*9be0*/  @!P1 BRA `(.L_x_1231) ;  /* 0x0000000400809947 */ /* 0x002fea0003800000 */
[----:B------:R-:W-:-:S04]  /*9bf0*/  SHF.L.U32 R13, R11, 0x1f, RZ ;  /* 0x0000001f0b0d7819 */ /* 0x000fc800000006ff */
[----:B------:R-:W1:Y:S02]  /*9c00*/  SYNCS.PHASECHK.TRANS64.TRYWAIT P1, [R16+URZ+0x26840], R13 ;  /* 0x0268400d100075a7 */ /* 0x000e64000802017f */
[----:B-1----:R-:W-:Y:S05]  /*9c10*/  @!P1 BRA `(.L_x_1242) ;  /* 0x0000001000289947 */ /* 0x002fea0003800000 */
.L_x_1272:
[----:B------:R-:W-:Y:S05]  /*9c20*/  @P0 BRA `(.L_x_1243) ;  /* 0x0000000000140947 */ /* 0x000fea0003800000 */
[----:B------:R-:W-:Y:S01]  /*9c30*/  ISETP.NE.AND P1, PT, R6, RZ, PT ;  /* 0x000000ff0600720c */ /* 0x000fe20003f25270 */
[----:B--2---:R-:W-:-:S04]  /*9c40*/  IMAD.MOV.U32 R5, RZ, RZ, 0x3100 ;  /* 0x00003100ff057424 */ /* 0x004fc800078e00ff */
[----:B------:R3:W-:Y:S08]  /*9c50*/  SYNCS.ARRIVE.TRANS64 RZ, [R16+URZ+0x26830], R5 ;  /* 0x0268300510ff79a7 */ /* 0x0007f0000800003f */
[----:B------:R-:W-:Y:S05]  /*9c60*/  @!P1 BRA `(.L_x_1243) ;  /* 0x0000000000049947 */ /* 0x000fea0003800000 */
[----:B------:R-:W-:Y:S01]  /*9c70*/  BPT.TRAP 0x1 ;  /* 0x000000040000795c */ /* 0x000fe20000300000 */
.L_x_1243:
        /* <DEDUP_REMOVED lines=40> */
.L_x_1273:
[----:B------:R-:W-:Y:S05]  /*9f00*/  @P0 BRA `(.L_x_1245) ;  /* 0x0000000000140947 */ /* 0x000fea0003800000 */
[----:B------:R-:W-:Y:S01]  /*9f10*/  ISETP.NE.AND P0, PT, R6, RZ, PT ;  /* 0x000000ff0600720c */ /* 0x000fe20003f05270 */
[----:B------:R-:W-:-:S04]  /*9f20*/  IMAD.MOV.U32 R5, RZ, RZ, 0x3100 ;  /* 0x00003100ff057424 */ /* 0x000fc800078e00ff */
[----:B------:R3:W-:Y:S08]  /*9f30*/  SYNCS.ARRIVE.TRANS64 RZ, [R16+URZ+0x26818], R5 ;  /* 0x0268180510ff79a7 */ /* 0x0007f0000800003f */
[----:B------:R-:W-:Y:S05]  /*9f40*/  @!P0 BRA `(.L_x_1245) ;  /* 0x0000000000048947 */ /* 0x000fea0003800000 */
[----:B------:R-:W-:Y:S01]  /*9f50*/  BPT.TRAP 0x1 ;  /* 0x000000040000795c */ /* 0x000fe20000300000 */
.L_x_1245:
        /* <DEDUP_REMOVED lines=41> */
.L_x_1231:
[----:B------:R-:W3:Y:S01]  /*a1f0*/  S2R R0, SR_TID.X ;  /* 0x0000000000007919 */ /* 0x000ee20000002100 */
[----:B------:R-:W-:Y:S01]  /*a200*/  IMAD R3, R19, 0x8, R16 ;  /* 0x0000000813037824 */ /* 0x000fe200078e0210 */
[----:B---3--:R-:W-:Y:S02]  /*a210*/  LOP3.LUT R2, R0, 0x7f, RZ, 0xc0, !PT ;  /* 0x0000007f00027812 */ /* 0x008fe400078ec0ff */
[----:B------:R-:W-:Y:S02]  /*a220*/  SHF.L.U32 R0, R11, 0x1f, RZ ;  /* 0x0000001f0b007819 */ /* 0x000fe400000006ff */
[----:B------:R-:W-:Y:S02]  /*a230*/  ISETP.NE.AND P1, PT, R2, RZ, PT ;  /* 0x000000ff0200720c */ /* 0x000fe40003f25270 */
[----:B------:R-:W3:Y:S02]  /*a240*/  SYNCS.PHASECHK.TRANS64.TRYWAIT P0, [R3+URZ+0x26840], R0 ;  /* 0x02684000030075a7 */ /* 0x000ee4000800017f */
[----:B---3--:R-:W-:Y:S09]  /*a250*/  @!P0 BRA `(.L_x_1246) ;  /* 0x0000000800c08947 */ /* 0x008ff20003800000 */
.L_x_1274:
[----:B------:R-:W-:Y:S05]  /*a260*/  @P1 BRA `(.L_x_1247) ;  /* 0x0000000000181947 */ /* 0x000fea0003800000 */
[----:B------:R-:W1:Y:S01]  /*a270*/  S2R R2, SR_TID.X ;  /* 0x0000000000027919 */ /* 0x000e620000002100 */
[----:B---3--:R-:W-:-:S04]  /*a280*/  IMAD.MOV.U32 R0, RZ, RZ, 0x3100 ;  /* 0x00003100ff007424 */ /* 0x008fc800078e00ff */
[----:B------:R3:W-:Y:S01]  /*a290*/  SYNCS.ARRIVE.TRANS64 RZ, [R3+URZ+0x26830], R0 ;  /* 0x0268300003ff79a7 */ /* 0x0007e2000800003f */
[----:B-1----:R-:W-:-:S13]  /*a2a0*/  LOP3.LUT P0, RZ, R2, 0x1f, RZ, 0xc0, !PT ;  /* 0x0000001f02ff7812 */ /* 0x002fda000780c0ff */
[----:B---3--:R-:W-:Y:S05]  /*a2b0*/  @!P0 BRA `(.L_x_1247) ;  /* 0x0000000000048947 */ /* 0x008fea0003800000 */
[----:B------:R-:W-:Y:S01]  /*a2c0*/  BPT.TRAP 0x1 ;  /* 0x000000040000795c */ /* 0x000fe20000300000 */
.L_x_1247:
        /* <DEDUP_REMOVED lines=47> */
.L_x_1228:
[----:B------:R-:W-:Y:S05]  /*a5c0*/  BSYNC B1 ;  /* 0x0000000000017941 */ /* 0x000fea0003800000 */
.L_x_1226:
[----:B------:R-:W-:-:S03]  /*a5d0*/  UMOV UR7, 0xffffffff ;  /* 0xffffffff00077882 */ /* 0x000fc60000000000 */
[----:B------:R-:W-:Y:S05]  /*a5e0*/  BRA.DIV UR7, `(.L_x_1248) ;  /* 0x0000000607f07947 */ /* 0x000fea000b800000 */
[----:B------:R-:W-:-:S13]  /*a5f0*/  ELECT P6, URZ, PT ;  /* 0x00000000003f782f */ /* 0x000fda00038c0000 */
.L_x_1277:
[----:B------:R-:W-:Y:S05]  /*a600*/  @!P6 BRA `(.L_x_1174) ;  /* 0x000000000084e947 */ /* 0x000fea0003800000 */
[----:B------:R-:W-:-:S06]  /*a610*/  ULOP3.LUT UR7, UR38, 0x2, URZ, 0xfc, !UPT ;  /* 0x0000000226077892 */ /* 0x000fcc000f8efc3f */
[----:B------:R-:W-:-:S05]  /*a620*/  IMAD.U32 R2, RZ, RZ, UR7 ;  /* 0x00000007ff027e24 */ /* 0x000fca000f8e00ff */
[----:B------:R-:W-:-:S13]  /*a630*/  ISETP.NE.AND P2, PT, R2, 0x3, PT ;  /* 0x000000030200780c */ /* 0x000fda0003f45270 */
[----:B------:R-:W-:Y:S05]  /*a640*/  @!P2 BRA `(.L_x_1249) ;  /* 0x000000000004a947 */ /* 0x000fea0003800000 */
[----:B------:R-:W-:Y:S01]  /*a650*/  BPT.TRAP 0x1 ;  /* 0x000000040000795c */ /* 0x000fe20000300000 */
.L_x_1249:
        /* <DEDUP_REMOVED lines=15> */
.L_x_1278:
[----:B------:R-:W2:Y:S02]  /*a750*/  SYNCS.PHASECHK.TRANS64.TRYWAIT P0, [R3+URZ], R2 ;  /* 0x00000002030075a7 */ /* 0x000ea4000800017f */
[----:B--2---:R-:W-:Y:S05]  /*a760*/  @!P0 BRA `(.L_x_1251) ;  /* 0x0000000400c48947 */ /* 0x004fea0003800000 */
.L_x_1279:
[----:B------:R-:W-:Y:S05]  /*a770*/  @!P2 BRA `(.L_x_1252) ;  /* 0x000000000004a947 */ /* 0x000fea0003800000 */
[----:B------:R-:W-:Y:S01]  /*a780*/  BPT.TRAP 0x1 ;  /* 0x000000040000795c */ /* 0x000fe20000300000 */
.L_x_1252:
[----:B--2---:R-:W-:-:S04]  /*a790*/  VIADD R3, R7, 0x26840 ;  /* 0x0002684007037836 */ /* 0x004fc80000000000 */
[----:B------:R-:W-:-:S04]  /*a7a0*/  IMAD R0, R0, 0x8, R3 ;  /* 0x0000000800007824 */ /* 0x000fc800078e0203 */
[----:B------:R-:W2:Y:S02]  /*a7b0*/  SYNCS.PHASECHK.TRANS64.TRYWAIT P0, [R0+URZ], R5 ;  /* 0x00000005000075a7 */ /* 0x000ea4000800017f */
[----:B--2---:R-:W-:Y:S05]  /*a7c0*/  @!P0 BRA `(.L_x_1253) ;  /* 0x0000000400c08947 */ /* 0x004fea0003800000 */
.L_x_1280:
[----:B------:R-:W-:-:S07]  /*a7d0*/  IMAD R3, R4, 0x8, R3 ;  /* 0x0000000804037824 */ /* 0x000fce00078e0203 */
.L_x_1254:
[----:B---3--:R3:W4:Y:S02]  /*a7e0*/  SYNCS.PHASECHK.TRANS64.TRYWAIT P0, [R3+URZ], R2 ;  /* 0x00000002030075a7 */ /* 0x008724000800017f */
[----:B----4-:R-:W-:Y:S05]  /*a7f0*/  @!P0 NANOSLEEP.SYNCS 0x989680 ;  /* 0x009896800000895d */ /* 0x010fea0003900000 */
[----:B------:R-:W4:Y:S02]  /*a800*/  @!P0 SYNCS.PHASECHK.TRANS64 P0, [R3+URZ], R2 ;  /* 0x00000002030085a7 */ /* 0x000f24000800007f */
[----:B----4-:R-:W-:Y:S05]  /*a810*/  @!P0 BRA `(.L_x_1254) ;  /* 0xfffffffc00f08947 */ /* 0x010fea000383ffff */
.L_x_1174:
[----:B------:R-:W-:Y:S05]  /*a820*/  BSYNC B0 ;  /* 0x0000000000007941 */ /* 0x000fea0003800000 */
.L_x_1172:
[----:B------:R-:W-:Y:S05]  /*a830*/  EXIT ;  /* 0x000000000000794d */ /* 0x000fea0003800000 */
.L_x_1142:
[----:B------:R-:W-:Y:S02]  /*a840*/  IMAD.MOV.U32 R13, RZ, RZ, R17 ;  /* 0x000000ffff0d7224 */ /* 0x000fe400078e0011 */
[----:B------:R-:W-:Y:S02]  /*a850*/  IMAD.MOV.U32 R12, RZ, RZ, RZ ;  /* 0x000000ffff0c7224 */ /* 0x000fe400078e00ff */
[----:B------:R-:W-:Y:S02]  /*a860*/  IMAD.MOV.U32 R11, RZ, RZ, 0x1f ;  /* 0x0000001fff0b7424 */ /* 0x000fe400078e00ff */
[----:B------:R-:W-:-:S07]  /*a870*/  IMAD.MOV.U32 R15, RZ, RZ, -0x1 ;  /* 0xffffffffff0f7424 */ /* 0x000fce00078e00ff */
[----:B------:R-:W-:Y:S05]  /*a880*/  WARPSYNC.COLLECTIVE R15, `(.L_x_1255) ;  /* 0x000000000f087348 */ /* 0x000fea0003c00000 */
[----:B------:R1:W2:Y:S02]  /*a890*/  SHFL.IDX P6, R14, R13, R12, R11 ;  /* 0x0000000c0d0e7389 */ /* 0x0002a400000c000b */
[----:B-12---:R-:W-:Y:S01]  /*a8a0*/  ENDCOLLECTIVE ;  /* 0x000000000000791b */ /* 0x006fe20003800000 */
.L_x_1255:
[----:B------:R-:W-:Y:S05]  /*a8b0*/  BRA `(.L_x_1256) ;  /* 0xffffff6800007947 */ /* 0x000fea000383ffff */
.L_x_1144:
[----:B--2---:R2:W3:Y:S02]  /*a8c0*/  SYNCS.PHASECHK.TRANS64.TRYWAIT P0, [R237+URZ+0x26800], R4 ;  /* 0x02680004ed0075a7 */ /* 0x0044e4000800017f */
[----:B---3--:R-:W-:Y:S05]  /*a8d0*/  @!P0 NANOSLEEP.SYNCS 0x989680 ;  /* 0x009896800000895d */ /* 0x008fea0003900000 */
[----:B------:R-:W3:Y:S02]  /*a8e0*/  @!P0 SYNCS.PHASECHK.TRANS64 P0, [R237+URZ+0x26800], R4 ;  /* 0x02680004ed0085a7 */ /* 0x000ee4000800007f */
[----:B---3--:R-:W-:Y:S05]  /*a8f0*/  @!P0 BRA `(.L_x_1144) ;  /* 0xfffffffc00f08947 */ /* 0x008fea000383ffff */
[----:B------:R-:W-:Y:S05]  /*a900*/  BRA `(.L_x_1143) ;  /* 0xffffff6800287947 */ /* 0x000fea000383ffff */
.L_x_1149:
[----:B--2---:R-:W-:-:S04]  /*a910*/  IMAD.U32 R5, RZ, RZ, UR9 ;  /* 0x00000009ff057e24 */ /* 0x004fc8000f8e00ff */
[----:B------:R2:W3:Y:S03]  /*a920*/  SYNCS.PHASECHK.TRANS64.TRYWAIT P0, [R5+URZ+0x26810], R120 ;  /* 0x02681078050075a7 */ /* 0x0004e6000800017f */
[----:B---3--:R-:W-:Y:S05]  /*a930*/  @!P0 NANOSLEEP.SYNCS 0x989680 ;  /* 0x009896800000895d */ /* 0x008fea0003900000 */
[----:B------:R-:W3:Y:S02]  /*a940*/  @!P0 SYNCS.PHASECHK.TRANS64 P0, [R5+URZ+0x26810], R120 ;  /* 0x02681078050085a7 */ /* 0x000ee4000800007f */
[----:B---3--:R-:W-:Y:S05]  /*a950*/  @!P0 BRA `(.L_x_1149) ;  /* 0xfffffffc00ec8947 */ /* 0x008fea000383ffff */
[----:B------:R-:W-:Y:S05]  /*a960*/  BRA `(.L_x_1148) ;  /* 0xffffff7000907947 */ /* 0x000fea000383ffff */
.L_x_1153:
[----:B------:R-:W-:-:S04]  /*a970*/  IMAD.U32 R121, RZ, RZ, UR9 ;  /* 0x00000009ff797e24 */ /* 0x000fc8000f8e00ff */
[----:B------:R1:W1:Y:S03]  /*a980*/  SYNCS.PHASECHK.TRANS64.TRYWAIT P0, [R121+URZ+0x26830], R120 ;  /* 0x02683078790075a7 */ /* 0x000266000800017f */
[----:B-1----:R-:W-:Y:S05]  /*a990*/  @!P0 NANOSLEEP.SYNCS 0x989680 ;  /* 0x009896800000895d */ /* 0x002fea0003900000 */
[----:B------:R-:W1:Y:S02]  /*a9a0*/  @!P0 SYNCS.PHASECHK.TRANS64 P0, [R121+URZ+0x26830], R120 ;  /* 0x02683078790085a7 */ /* 0x000e64000800007f */
[----:B-1----:R-:W-:Y:S05]  /*a9b0*/  @!P0 BRA `(.L_x_1153) ;  /* 0xfffffffc00ec8947 */ /* 0x002fea000383ffff */
[----:B------:R-:W-:Y:S05]  /*a9c0*/  BRA `(.L_x_1152) ;  /* 0xffffff7800547947 */ /* 0x000fea000383ffff */
.L_x_1182:
[----:B------:R-:W-:Y:S01]  /*a9d0*/  BSSY B1, `(.L_x_1257) ;  /* 0x0000005000017945 */ /* 0x000fe20003800000 */
[----:B------:R-:W-:-:S07]  /*a9e0*/  IMAD.MOV.U32 R15, RZ, RZ, -0x1 ;  /* 0xffffffffff0f7424 */ /* 0x000fce00078e00ff */
[----:B------:R-:W-:Y:S05]  /*a9f0*/  WARPSYNC.COLLECTIVE R15, `(.L_x_1258) ;  /* 0x000000000f087348 */ /* 0x000fea0003c00000 */
[----:B------:R-:W-:Y:S01]  /*aa00*/  NOP ;  /* 0x0000000000007918 */ /* 0x000fe20000000000 */
[----:B------:R-:W-:Y:S01]  /*aa10*/  ENDCOLLECTIVE ;  /* 0x000000000000791b */ /* 0x000fe20003800000 */
.L_x_1258:
[----:B------:R-:W-:Y:S05]  /*aa20*/  BSYNC B1 ;  /* 0x0000000000017941 */ /* 0x000fea0003800000 */
.L_x_1257:
[----:B------:R-:W-:Y:S05]  /*aa30*/  BRA `(.L_x_1259) ;  /* 0xffffffc000547947 */ /* 0x000fea000383ffff */
.L_x_1195:
[----:B------:R-:W-:Y:S01]  /*aa40*/  BSSY B1, `(.L_x_1260) ;  /* 0x0000005000017945 */ /* 0x000fe20003800000 */
[----:B------:R-:W-:-:S07]  /*aa50*/  IMAD.MOV.U32 R15, RZ, RZ, -0x1 ;  /* 0xffffffffff0f7424 */ /* 0x000fce00078e00ff */
[----:B------:R-:W-:Y:S05]  /*aa60*/  WARPSYNC.COLLECTIVE R15, `(.L_x_1261) ;  /* 0x000000000f087348 */ /* 0x000fea0003c00000 */
[----:B------:R-:W-:Y:S01]  /*aa70*/  NOP ;  /* 0x0000000000007918 */ /* 0x000fe20000000000 */
[----:B------:R-:W-:Y:S01]  /*aa80*/  ENDCOLLECTIVE ;  /* 0x000000000000791b */ /* 0x000fe20003800000 */
.L_x_1261:
[----:B------:R-:W-:Y:S05]  /*aa90*/  BSYNC B1 ;  /* 0x0000000000017941 */ /* 0x000fea0003800000 */
.L_x_1260:
[----:B------:R-:W-:Y:S05]  /*aaa0*/  BRA `(.L_x_1262) ;  /* 0xffffffc400d87947 */ /* 0x000fea000383ffff */
.L_x_1207:
[----:B------:R-:W-:Y:S01]  /*aab0*/  BSSY B1, `(.L_x_1263) ;  /* 0x0000005000017945 */ /* 0x000fe20003800000 */
[----:B------:R-:W-:-:S07]  /*aac0*/  IMAD.MOV.U32 R15, RZ, RZ, -0x1 ;  /* 0xffffffffff0f7424 */ /* 0x000fce00078e00ff */
[----:B------:R-:W-:Y:S05]  /*aad0*/  WARPSYNC.COLLECTIVE R15, `(.L_x_1264) ;  /* 0x000000000f087348 */ /* 0x000fea0003c00000 */
[----:B------:R-:W-:Y:S01]  /*aae0*/  NOP ;  /* 0x0000000000007918 */ /* 0x000fe20000000000 */
[----:B------:R-:W-:Y:S01]  /*aaf0*/  ENDCOLLECTIVE ;  /* 0x000000000000791b */ /* 0x000fe20003800000 */
.L_x_1264:
[----:B------:R-:W-:Y:S05]  /*ab00*/  BSYNC B1 ;  /* 0x0000000000017941 */ /* 0x000fea0003800000 */
.L_x_1263:
[----:B------:R-:W-:Y:S05]  /*ab10*/  BRA `(.L_x_1265) ;  /* 0xffffffc800f87947 */ /* 0x000fea000383ffff */
.L_x_1229:
[----:B-1----:R1:W2:Y:S02]  /*ab20*/  SYNCS.PHASECHK.TRANS64.TRYWAIT P0, [R16+URZ+0x26820], R3 ;  /* 0x02682003100075a7 */ /* 0x0022a4000800017f */
[----:B--2---:R-:W-:Y:S05]  /*ab30*/  @!P0 NANOSLEEP.SYNCS 0x989680 ;  /* 0x009896800000895d */ /* 0x004fea0003900000 */
[----:B------:R-:W2:Y:S02]  /*ab40*/  @!P0 SYNCS.PHASECHK.TRANS64 P0, [R16+URZ+0x26820], R3 ;  /* 0x02682003100085a7 */ /* 0x000ea4000800007f */
[----:B--2---:R-:W-:Y:S05]  /*ab50*/  @!P0 BRA `(.L_x_1229) ;  /* 0xfffffffc00f08947 */ /* 0x004fea000383ffff */
[----:B------:R-:W-:Y:S05]  /*ab60*/  BRA `(.L_x_1266) ;  /* 0xffffffd800c87947 */ /* 0x000fea000383ffff */
.L_x_1233:
[----:B-1----:R1:W3:Y:S02]  /*ab70*/  SYNCS.PHASECHK.TRANS64.TRYWAIT P1, [R16+URZ+0x26840], R21 ;  /* 0x02684015100075a7 */ /* 0x0022e4000802017f */
[----:B---3--:R-:W-:Y:S05]  /*ab80*/  @!P1 NANOSLEEP.SYNCS 0x989680 ;  /* 0x009896800000995d */ /* 0x008fea0003900000 */
[----:B------:R-:W3:Y:S02]  /*ab90*/  @!P1 SYNCS.PHASECHK.TRANS64 P1, [R16+URZ+0x26840], R21 ;  /* 0x02684015100095a7 */ /* 0x000ee4000802007f */
[----:B---3--:R-:W-:Y:S05]  /*aba0*/  @!P1 BRA `(.L_x_1233) ;  /* 0xfffffffc00f09947 */ /* 0x008fea000383ffff */
[----:B------:R-:W-:Y:S05]  /*abb0*/  BRA `(.L_x_1267) ;  /* 0xffffffe000fc7947 */ /* 0x000fea000383ffff */
.L_x_1235:
[----:B--2---:R2:W3:Y:S02]  /*abc0*/  SYNCS.PHASECHK.TRANS64.TRYWAIT P1, [R16+URZ+0x26828], R21 ;  /* 0x02682815100075a7 */ /* 0x0044e4000802017f */
[----:B---3--:R-:W-:Y:S05]  /*abd0*/  @!P1 NANOSLEEP.SYNCS 0x989680 ;  /* 0x009896800000995d */ /* 0x008fea0003900000 */
[----:B------:R-:W3:Y:S02]  /*abe0*/  @!P1 SYNCS.PHASECHK.TRANS64 P1, [R16+URZ+0x26828], R21 ;  /* 0x02682815100095a7 */ /* 0x000ee4000802007f */
[----:B---3--:R-:W-:Y:S05]  /*abf0*/  @!P1 BRA `(.L_x_1235) ;  /* 0xfffffffc00f09947 */ /* 0x008fea000383ffff */
[----:B------:R-:W-:Y:S05]  /*ac00*/  BRA `(.L_x_1268) ;  /* 0xffffffe400ac7947 */ /* 0x000fea000383ffff */
.L_x_1237:
[----:B---3--:R3:W4:Y:S02]  /*ac10*/  SYNCS.PHASECHK.TRANS64.TRYWAIT P1, [R16+URZ+0x26848], R21 ;  /* 0x02684815100075a7 */ /* 0x008724000802017f */
[----:B----4-:R-:W-:Y:S05]  /*ac20*/  @!P1 NANOSLEEP.SYNCS 0x989680 ;  /* 0x009896800000995d */ /* 0x010fea0003900000 */
[----:B------:R-:W4:Y:S02]  /*ac30*/  @!P1 SYNCS.PHASECHK.TRANS64 P1, [R16+URZ+0x26848], R21 ;  /* 0x02684815100095a7 */ /* 0x000f24000802007f */
[----:B----4-:R-:W-:Y:S05]  /*ac40*/  @!P1 BRA `(.L_x_1237) ;  /* 0xfffffffc00f09947 */ /* 0x010fea000383ffff */
[----:B------:R-:W-:Y:S05]  /*ac50*/  BRA `(.L_x_1269) ;  /* 0xffffffe8005c7947 */ /* 0x000fea000383ffff */
.L_x_1239:
[----:B------:R-:W-:-:S07]  /*ac60*/  SHF.L.U32 R5, R11, 0x1f, RZ ;  /* 0x0000001f0b057819 */ /* 0x000fce00000006ff */
.L_x_1270:
[----:B------:R1:W1:Y:S02]  /*ac70*/  SYNCS.PHASECHK.TRANS64.TRYWAIT P1, [R16+URZ+0x26820], R5 ;  /* 0x02682005100075a7 */ /* 0x000264000802017f */
[----:B-1----:R-:W-:Y:S05]  /*ac80*/  @!P1 NANOSLEEP.SYNCS 0x989680 ;  /* 0x009896800000995d */ /* 0x002fea0003900000 */
[----:B------:R-:W1:Y:S02]  /*ac90*/  @!P1 SYNCS.PHASECHK.TRANS64 P1, [R16+URZ+0x26820], R5 ;  /* 0x02682005100095a7 */ /* 0x000e64000802007f */
[----:B-1----:R-:W-:Y:S05]  /*aca0*/  @!P1 BRA `(.L_x_1270) ;  /* 0xfffffffc00f09947 */ /* 0x002fea000383ffff */
[----:B------:R-:W-:Y:S05]  /*acb0*/  BRA `(.L_x_1271) ;  /* 0xffffffe800f47947 */ /* 0x000fea000383ffff */
.L_x_1242:
[----:B-1----:R1:W3:Y:S02]  /*acc0*/  SYNCS.PHASECHK.TRANS64.TRYWAIT P1, [R16+URZ+0x26840], R13 ;  /* 0x0268400d100075a7 */ /* 0x0022e4000802017f */
[----:B---3--:R-:W-:Y:S05]  /*acd0*/  @!P1 NANOSLEEP.SYNCS 0x989680 ;  /* 0x009896800000995d */ /* 0x008fea0003900000 */
[----:B------:R-:W3:Y:S02]  /*ace0*/  @!P1 SYNCS.PHASECHK.TRANS64 P1, [R16+URZ+0x26840], R13 ;  /* 0x0268400d100095a7 */ /* 0x000ee4000802007f */
[----:B---3--:R-:W-:Y:S05]  /*acf0*/  @!P1 BRA `(.L_x_1242) ;  /* 0xfffffffc00f09947 */ /* 0x008fea000383ffff */
[----:B------:R-:W-:Y:S05]  /*ad00*/  BRA `(.L_x_1272) ;  /* 0xffffffec00c47947 */ /* 0x000fea000383ffff */
.L_x_1244:
[----:B--2---:R2:W3:Y:S02]  /*ad10*/  SYNCS.PHASECHK.TRANS64.TRYWAIT P1, [R16+URZ+0x26828], R13 ;  /* 0x0268280d100075a7 */ /* 0x0044e4000802017f */
[----:B---3--:R-:W-:Y:S05]  /*ad20*/  @!P1 NANOSLEEP.SYNCS 0x989680 ;  /* 0x009896800000995d */ /* 0x008fea0003900000 */
[----:B------:R-:W3:Y:S02]  /*ad30*/  @!P1 SYNCS.PHASECHK.TRANS64 P1, [R16+URZ+0x26828], R13 ;  /* 0x0268280d100095a7 */ /* 0x000ee4000802007f */
[----:B---3--:R-:W-:Y:S05]  /*ad40*/  @!P1 BRA `(.L_x_1244) ;  /* 0xfffffffc00f09947 */ /* 0x008fea000383ffff */
[----:B------:R-:W-:Y:S05]  /*ad50*/  BRA `(.L_x_1273) ;  /* 0xfffffff000687947 */ /* 0x000fea000383ffff */
.L_x_1246:
[----:B---3--:R3:W1:Y:S02]  /*ad60*/  SYNCS.PHASECHK.TRANS64.TRYWAIT P0, [R3+URZ+0x26840], R0 ;  /* 0x02684000030075a7 */ /* 0x008664000800017f */
[----:B-1----:R-:W-:Y:S05]  /*ad70*/  @!P0 NANOSLEEP.SYNCS 0x989680 ;  /* 0x009896800000895d */ /* 0x002fea0003900000 */
[----:B------:R-:W1:Y:S02]  /*ad80*/  @!P0 SYNCS.PHASECHK.TRANS64 P0, [R3+URZ+0x26840], R0 ;  /* 0x02684000030085a7 */ /* 0x000e64000800007f */
[----:B-1----:R-:W-:Y:S05]  /*ad90*/  @!P0 BRA `(.L_x_1246) ;  /* 0xfffffffc00f08947 */ /* 0x002fea000383ffff */
[----:B------:R-:W-:Y:S05]  /*ada0*/  BRA `(.L_x_1274) ;  /* 0xfffffff4002c7947 */ /* 0x000fea000383ffff */
.L_x_1248:
[----:B------:R-:W-:Y:S01]  /*adb0*/  BSSY B1, `(.L_x_1275) ;  /* 0x0000006000017945 */ /* 0x000fe20003800000 */
[----:B------:R-:W-:-:S07]  /*adc0*/  IMAD.MOV.U32 R15, RZ, RZ, -0x1 ;  /* 0xffffffffff0f7424 */ /* 0x000fce00078e00ff */
[----:B------:R-:W-:Y:S05]  /*add0*/  WARPSYNC.COLLECTIVE R15, `(.L_x_1276) ;  /* 0x000000000f0c7348 */ /* 0x000fea0003c00000 */
[----:B------:R-:W-:Y:S02]  /*ade0*/  ELECT P6, UR62, PT ;  /* 0x00000000003e782f */ /* 0x000fe400038c0000 */
[----:B------:R-:W-:Y:S01]  /*adf0*/  MOV R14, UR62 ;  /* 0x0000003e000e7c02 */ /* 0x000fe20008000f00 */
[----:B------:R-:W-:Y:S10]  /*ae00*/  ENDCOLLECTIVE ;  /* 0x000000000000791b */ /* 0x000ff40003800000 */
.L_x_1276:
[----:B------:R-:W-:Y:S05]  /*ae10*/  BSYNC B1 ;  /* 0x0000000000017941 */ /* 0x000fea0003800000 */
.L_x_1275:
[----:B------:R-:W-:Y:S05]  /*ae20*/  BRA `(.L_x_1277) ;  /* 0xfffffff400f47947 */ /* 0x000fea000383ffff */
.L_x_1250:
[----:B-1----:R1:W2:Y:S02]  /*ae30*/  SYNCS.PHASECHK.TRANS64.TRYWAIT P0, [R6+URZ], R5 ;  /* 0x00000005060075a7 */ /* 0x0022a4000800017f */
[----:B--2---:R-:W-:Y:S05]  /*ae40*/  @!P0 NANOSLEEP.SYNCS 0x989680 ;  /* 0x009896800000895d */ /* 0x004fea0003900000 */
[----:B------:R-:W2:Y:S02]  /*ae50*/  @!P0 SYNCS.PHASECHK.TRANS64 P0, [R6+URZ], R5 ;  /* 0x00000005060085a7 */ /* 0x000ea4000800007f */
[----:B--2---:R-:W-:Y:S05]  /*ae60*/  @!P0 BRA `(.L_x_1250) ;  /* 0xfffffffc00f08947 */ /* 0x004fea000383ffff */
[----:B------:R-:W-:Y:S05]  /*ae70*/  BRA `(.L_x_1278) ;  /* 0xfffffff800347947 */ /* 0x000fea000383ffff */
.L_x_1251:
[----:B--2---:R2:W3:Y:S02]  /*ae80*/  SYNCS.PHASECHK.TRANS64.TRYWAIT P0, [R3+URZ], R2 ;  /* 0x00000002030075a7 */ /* 0x0044e4000800017f */
[----:B---3--:R-:W-:Y:S05]  /*ae90*/  @!P0 NANOSLEEP.SYNCS 0x989680 ;  /* 0x009896800000895d */ /* 0x008fea0003900000 */
[----:B------:R-:W3:Y:S02]  /*aea0*/  @!P0 SYNCS.PHASECHK.TRANS64 P0, [R3+URZ], R2 ;  /* 0x00000002030085a7 */ /* 0x000ee4000800007f */
[----:B---3--:R-:W-:Y:S05]  /*aeb0*/  @!P0 BRA `(.L_x_1251) ;  /* 0xfffffffc00f08947 */ /* 0x008fea000383ffff */
[----:B------:R-:W-:Y:S05]  /*aec0*/  BRA `(.L_x_1279) ;  /* 0xfffffff800287947 */ /* 0x000fea000383ffff */
.L_x_1253:
[----:B--2---:R2:W3:Y:S02]  /*aed0*/  SYNCS.PHASECHK.TRANS64.TRYWAIT P0, [R0+URZ], R5 ;  /* 0x00000005000075a7 */ /* 0x0044e4000800017f */
[----:B---3--:R-:W-:Y:S05]  /*aee0*/  @!P0 NANOSLEEP.SYNCS 0x989680 ;  /* 0x009896800000895d */ /* 0x008fea0003900000 */
[----:B------:R-:W3:Y:S02]  /*aef0*/  @!P0 SYNCS.PHASECHK.TRANS64 P0, [R0+URZ], R5 ;  /* 0x00000005000085a7 */ /* 0x000ee4000800007f */
[----:B---3--:R-:W-:Y:S05]  /*af00*/  @!P0 BRA `(.L_x_1253) ;  /* 0xfffffffc00f08947 */ /* 0x008fea000383ffff */
[----:B------:R-:W-:Y:S05]  /*af10*/  BRA `(.L_x_1280) ;  /* 0xfffffff8002c7947 */ /* 0x000fea000383ffff */
.L_x_1281:
        /* <DEDUP_REMOVED lines=14> */
.L_x_6562:


//--------------------- .text._ZN7cutlass13device_kernelIN5flash11enable_sm90INS1_16FlashAttnBwdSm90INS1_25CollectiveMainloopBwdSm90ILi2ELi2ELi2EN4cute5tupleIJNS5_1CILi1EEES8_S8_EEENS6_IJNS7_ILi64EEENS7_ILi128EEENS7_ILi96EEEEEENS_6half_tEfNS_4arch4Sm90ELb0ELb1ELb1ELb0ELb0ELb1ELb0ELb0ELi2ELi1ELi2ELi1ELb1EEENS1_24CollectiveEpilogueBwdGQAISD_fSG_Li256ELb0ELb0EEENS1_19SingleTileSchedulerILb0ELb0ELb0ELi128EEEEEEEEEvNT_6ParamsE --------------------------
	.section	.text._ZN7cutlass13device_kernelIN5flash11enable_sm90INS1_16FlashAttnBwdSm90INS1_25CollectiveMainloopBwdSm90ILi2ELi2ELi2EN4cute5tupleIJNS5_1CILi1EEES8_S8_EEENS6_IJNS7_ILi64EEENS7_ILi128EEENS7_ILi96EEEEEENS_6half_tEfNS_4arch4Sm90ELb0ELb1ELb1ELb0ELb0ELb1ELb0ELb0ELi2ELi1ELi2ELi1ELb1EEENS1_24CollectiveEpilogueBwdGQAISD_fSG_Li256ELb0ELb0EEENS1_19SingleTileSchedulerILb0ELb0ELb0ELi128EEEEEEEEEvNT_6ParamsE,"ax",@progbits
	.align	128
.text._ZN7cutlass13device_kernelIN5flash11enable_sm90INS1_16FlashAttnBwdSm90INS1_25CollectiveMainloopBwdSm90ILi2ELi2ELi2EN4cute5tupleIJNS5_1CILi1EEES8_S8_EEENS6_IJNS7_ILi64EEENS7_ILi128EEENS7_ILi96EEEEEENS_6half_tEfNS_4arch4Sm90ELb0ELb1ELb1ELb0ELb0ELb1ELb0ELb0ELi2ELi1ELi2ELi1ELb1EEENS1_24CollectiveEpilogueBwdGQAISD_fSG_Li256ELb0ELb0EEENS1_19SingleTileSchedulerILb0ELb0ELb0ELi128EEEEEEEEEvNT_6ParamsE:
        .type           _ZN7cutlass13device_kernelIN5flash11enable_sm90INS1_16FlashAttnBwdSm90INS1_25CollectiveMainloopBwdSm90ILi2ELi2ELi2EN4cute5tupleIJNS5_1CILi1EEES8_S8_EEENS6_IJNS7_ILi64EEENS7_ILi128EEENS7_ILi96EEEEEENS_6half_tEfNS_4arch4Sm90ELb0ELb1ELb1ELb0ELb0ELb1ELb0ELb0ELi2ELi1ELi2ELi1ELb1EEENS1_24CollectiveEpilogueBwdGQAISD_fSG_Li256ELb0ELb0EEENS1_19SingleTileSchedulerILb0ELb0ELb0ELi128EEEEEEEEEvNT_6ParamsE,@function
        .size           _ZN7cutlass13device_kernelIN5flash11enable_sm90INS1_16FlashAttnBwdSm90INS1_25CollectiveMainloopBwdSm90ILi2ELi2ELi2EN4cute5tupleIJNS5_1CILi1EEES8_S8_EEENS6_IJNS7_ILi64EEENS7_ILi128EEENS7_ILi96EEEEEENS_6half_tEfNS_4arch4Sm90ELb0ELb1ELb1ELb0ELb0ELb1ELb0ELb0ELi2ELi1ELi2ELi1ELb1EEENS1_24CollectiveEpilogueBwdGQAISD_fSG_Li256ELb0ELb0EEENS1_19SingleTileSchedulerILb0ELb0ELb0ELi128EEEEEEEEEvNT_6ParamsE,(.L_x_6563 - _ZN7cutlass13device_kernelIN5flash11enable_sm90INS1_16FlashAttnBwdSm90INS1_25CollectiveMainloopBwdSm90ILi2ELi2ELi2EN4cute5tupleIJNS5_1CILi1EEES8_S8_EEENS6_IJNS7_ILi64EEENS7_ILi128EEENS7_ILi96EEEEEENS_6half_tEfNS_4arch4Sm90ELb0ELb1ELb1ELb0ELb0ELb1ELb0ELb0ELi2ELi1ELi2ELi1ELb1EEENS1_24CollectiveEpilogueBwdGQAISD_fSG_Li256ELb0ELb0EEENS1_19SingleTileSchedulerILb0ELb0ELb0ELi128EEEEEEEEEvNT_6ParamsE)
        .other          _ZN7cutlass13device_kernelIN5flash11enable_sm90INS1_16FlashAttnBwdSm90INS1_25CollectiveMainloopBwdSm90ILi2ELi2ELi2EN4cute5tupleIJNS5_1CILi1EEES8_S8_EEENS6_IJNS7_ILi64EEENS7_ILi128EEENS7_ILi96EEEEEENS_6half_tEfNS_4arch4Sm90ELb0ELb1ELb1ELb0ELb0ELb1ELb0ELb0ELi2ELi1ELi2ELi1ELb1EEENS1_24CollectiveEpilogueBwdGQAISD_fSG_Li256ELb0ELb0EEENS1_19SingleTileSchedulerILb0ELb0ELb0ELi128EEEEEEEEEvNT_6ParamsE,@"STO_CUDA_ENTRY STV_DEFAULT"
_ZN7cutlass13device_kernelIN5flash11enable_sm90INS1_16FlashAttnBwdSm90INS1_25CollectiveMainloopBwdSm90ILi2ELi2ELi2EN4cute5tupleIJNS5_1CILi1EEES8_S8_EEENS6_IJNS7_ILi64EEENS7_ILi128EEENS7_ILi96EEEEEENS_6half_tEfNS_4arch4Sm90ELb0ELb1ELb1ELb0ELb0ELb1ELb0ELb0ELi2ELi1ELi2ELi1ELb1EEENS1_24CollectiveEpilogueBwdGQAISD_fSG_Li256ELb0ELb0EEENS1_19SingleTileSchedulerILb0ELb0ELb0ELi128EEEEEEEEEvNT_6ParamsE:
        /* <DEDUP_REMOVED lines=24> */
.L_x_1283:
[----:B------:R-:W-:Y:S05]  /*0180*/  BSYNC B0 ;  /* 0x0000000000007941 */ /* 0x000fea0003800000 */
.L_x_1282:
        /* <DEDUP_REMOVED lines=37> */
.L_x_1284:
        /* <DEDUP_REMOVED lines=22> */
.L_x_1285:
[----:B------:R-:W-:Y:S01]  /*0540*/  PLOP3.LUT P0, PT, PT, PT, UP0, 0x80, 0x0 ;  /* 0x000000000000781c */ /* 0x000fe20003f0f008 */
[----:B------:R-:W-:Y:S01]  /*0550*/  NOP ;  /* 0x0000000000007918 */ /* 0x000fe20000000000 */
[----:B------:R-:W-:Y:S01]  /*0560*/  BSSY B6, `(.L_x_1286) ;  /* 0x000084e000067945 */ /* 0x000fe20003800000 */
[----:B-12-4-:R-:W-:Y:S10]  /*0570*/  BAR.SYNC.DEFER_BLOCKING 0x0 ;  /* 0x0000000000007b1d */ /* 0x016ff40000010000 */
[----:B------:R-:W-:Y:S05]  /*0580*/  @!P0 BRA `(.L_x_1287) ;  /* 0x0000005000608947 */ /* 0x000fea0003800000 */
.L_x_1288:
        /* <DEDUP_REMOVED lines=13> */
[----:B----4-:R-:W-:Y:S05]  /*0660*/  @!P0 BRA `(.L_x_1289) ;  /* 0x0000008000f48947 */ /* 0x010fea0003800000 */
        /* <DEDUP_REMOVED lines=73> */
.L_x_1290:
        /* <DEDUP_REMOVED lines=28> */
.L_x_1293:
        /* <DEDUP_REMOVED lines=15> */
.L_x_1292:
        /* <DEDUP_REMOVED lines=22> */
.L_x_1295:
        /* <DEDUP_REMOVED lines=15> */
.L_x_1294:
[----:B------:R-:W-:Y:S01]  /*1000*/  SHF.R.S32.HI R19, RZ, 0x1f, R18 ;  /* 0x0000001fff137819 */ /* 0x000fe20000011412 */
[----:B------:R-:W-:-:S03]  /*1010*/  UMOV UR4, 0xffffffff ;  /* 0xffffffff00047882 */ /* 0x000fc60000000000 */
[----:B------:R-:W-:-:S04]  /*1020*/  LEA.HI R0, R19, R18, RZ, 0x7 ;  /* 0x0000001213007211 */ /* 0x000fc800078f38ff */
[----:B------:R-:W-:Y:S01]  /*1030*/  SHF.R.S32.HI R17, RZ, 0x7, R0 ;  /* 0x00000007ff117819 */ /* 0x000fe20000011400 */
[----:B------:R-:W-:Y:S06]  /*1040*/  BRA.DIV UR4, `(.L_x_1296) ;  /* 0x0000007a04847947 */ /* 0x000fec000b800000 */
[----:B------:R1:W2:Y:S02]  /*1050*/  SHFL.IDX PT, R14, R17, RZ, 0x1f ;  /* 0x00001fff110e7589 */ /* 0x0002a400000e0000 */
.L_x_1368:
        /* <DEDUP_REMOVED lines=15> */
.L_x_1297:
        /* <DEDUP_REMOVED lines=19> */
.L_x_1299:
        /* <DEDUP_REMOVED lines=127> */
.L_x_1310:
[----:B------:R-:W-:-:S06]  /*1a70*/  UISETP.NE.AND UP0, UPT, UR16, 0x3, UPT ;  /* 0x000000031000788c */ /* 0x000fcc000bf05270 */
[----:B------:R-:W-:-:S13]  /*1a80*/  PLOP3.LUT P6, PT, PT, PT, UP0, 0x80, 0x0 ;  /* 0x000000000000781c */ /* 0x000fda0003fcf008 */
[----:B-1----:R-:W-:Y:S05]  /*1a90*/  @!P6 BRA `(.L_x_1300) ;  /* 0x000000000004e947 */ /* 0x002fea0003800000 */
[----:B------:R-:W-:Y:S01]  /*1aa0*/  BPT.TRAP 0x1 ;  /* 0x000000040000795c */ /* 0x000fe20000300000 */
.L_x_1300:
[----:B------:R-:W-:Y:S01]  /*1ab0*/  R2UR UR6, R237 ;  /* 0x00000000ed0672ca */ /* 0x000fe200000e0000 */
[----:B------:R-:W-:-:S05]  /*1ac0*/  IMAD.U32 R120, RZ, RZ, UR4 ;  /* 0x00000004ff787e24 */ /* 0x000fca000f8e00ff */
[----:B------:R-:W-:-:S07]  /*1ad0*/  SHF.L.U32 R120, R120, 0x1f, RZ ;  /* 0x0000001f78787819 */ /* 0x000fce00000006ff */
[----:B------:R-:W-:-:S09]  /*1ae0*/  ULEA UR6, UR5, UR6, 0x3 ;  /* 0x0000000605067291 */ /* 0x000fd2000f8e183f */
[----:B------:R1:W2:Y:S01]  /*1af0*/  SYNCS.PHASECHK.TRANS64.TRYWAIT P0, [UR6+0x26810], R120 ;  /* 0x02681078ff0075a7 */ /* 0x0002a20008000146 */
[----:B------:R-:W-:Y:S05]  /*1b00*/  @!P6 BRA `(.L_x_1301) ;  /* 0x000000000004e947 */ /* 0x000fea0003800000 */
[----:B------:R-:W-:Y:S01]  /*1b10*/  BPT.TRAP 0x1 ;  /* 0x000000040000795c */ /* 0x000fe20000300000 */
.L_x_1301:
[----:B--2---:R-:W-:Y:S05]  /*1b20*/  @P0 BRA `(.L_x_1302) ;  /* 0x0000000000080947 */ /* 0x004fea0003800000 */
[----:B------:R-:W2:Y:S02]  /*1b30*/  SYNCS.PHASECHK.TRANS64.TRYWAIT P0, [UR6+0x26810], R120 ;  /* 0x02681078ff0075a7 */ /* 0x000ea40008000146 */
[----:B--2---:R-:W-:Y:S05]  /*1b40*/  @!P0 BRA `(.L_x_1303) ;  /* 0x0000006c00f88947 */ /* 0x004fea0003800000 */
.L_x_1302:
        /* <DEDUP_REMOVED lines=66> */
.L_x_1304:
[----:B------:R1:W1:Y:S01]  /*1f70*/  SYNCS.PHASECHK.TRANS64.TRYWAIT P0, [UR6+0x26830], R120 ;  /* 0x02683078ff0075a7 */ /* 0x0002620008000146 */
[----:B------:R-:W-:Y:S05]  /*1f80*/  @!P6 BRA `(.L_x_1305) ;  /* 0x000000000004e947 */ /* 0x000fea0003800000 */
[----:B------:R-:W-:Y:S01]  /*1f90*/  BPT.TRAP 0x1 ;  /* 0x000000040000795c */ /* 0x000fe20000300000 */
.L_x_1305:
        /* <DEDUP_REMOVED lines=50> */
.L_x_1306:
        /* <DEDUP_REMOVED lines=604> */
.L_x_1308:
        /* <DEDUP_REMOVED lines=46> */
.L_x_1309:
        /* <DEDUP_REMOVED lines=62> */
.L_x_1291:
[----:B------:R-:W-:Y:S05]  /*4f40*/  @P0 BRA `(.L_x_1289) ;  /* 0x0000003800bc0947 */ /* 0x000fea0003800000 */
[----:B-1----:R-:W1:Y:S01]  /*4f50*/  S2R R4, SR_TID.X ;  /* 0x0000000000047919 */ /* 0x002e620000002100 */
[----:B------:R-:W2:Y:S01]  /*4f60*/  S2UR UR5, SR_CTAID.Y ;  /* 0x00000000000579c3 */ /* 0x000ea20000002600 */
[----:B------:R-:W-:Y:S01]  /*4f70*/  ULDC UR4, c[0x0][0x850] ;  /* 0x0002140000047ab9 */ /* 0x000fe20000000800 */
[----:B------:R-:W-:Y:S01]  /*4f80*/  ULDC.64 UR12, c[0x0][0x818] ;  /* 0x00020600000c7ab9 */ /* 0x000fe20000000a00 */
[----:B------:R-:W-:Y:S01]  /*4f90*/  UISETP.NE.AND UP0, UPT, UR4, 0x1, UPT ;  /* 0x000000010400788c */ /* 0x000fe2000bf05270 */
[----:B------:R-:W-:Y:S01]  /*4fa0*/  BSSY B0, `(.L_x_1311) ;  /* 0x0000052000007945 */ /* 0x000fe20003800000 */
[----:B------:R-:W-:Y:S01]  /*4fb0*/  ULDC.64 UR14, c[0x0][0x820] ;  /* 0x00020800000e7ab9 */ /* 0x000fe20000000a00 */
[----:B------:R-:W-:Y:S01]  /*4fc0*/  UMOV UR4, 0x400 ;  /* 0x0000040000047882 */ /* 0x000fe20000000000 */
[----:B------:R-:W-:Y:S01]  /*4fd0*/  ULDC.64 UR16, c[0x0][0x848] ;  /* 0x0002120000107ab9 */ /* 0x000fe20000000a00 */
[----:B------:R-:W3:Y:S06]  /*4fe0*/  S2UR UR9, SR_CgaCtaId ;  /* 0x00000000000979c3 */ /* 0x000eec0000008800 */
[----:B------:R-:W-:-:S02]  /*4ff0*/  @UP0 ULDC UR6, c[0x0][0x854] ;  /* 0x0002150000060ab9 */ /* 0x000fc40000000800 */
[----:B------:R-:W4:Y:S01]  /*5000*/  S2UR UR8, SR_CTAID.X ;  /* 0x00000000000879c3 */ /* 0x000f220000002500 */
[----:B--2---:R-:W-:-:S07]  /*5010*/  UIMAD.WIDE.U32 UR6, UR5, UR6, URZ ;  /* 0x00000006050672a5 */ /* 0x004fce000f8e003f */
[----:B------:R-:W2:Y:S01]  /*5020*/  S2UR UR18, SR_CTAID.Z ;  /* 0x00000000001279c3 */ /* 0x000ea20000002700 */
[----:B-1----:R-:W-:Y:S01]  /*5030*/  VIADD R3, R4, 0xffffff80 ;  /* 0xffffff8004037836 */ /* 0x002fe20000000000 */
[----:B---3--:R-:W-:-:S03]  /*5040*/  ULEA UR4, UR9, UR4, 0x18 ;  /* 0x0000000409047291 */ /* 0x008fc6000f8ec03f */
[----:B------:R-:W-:Y:S01]  /*5050*/  @UP0 ULDC UR9, c[0x0][0x858] ;  /* 0x0002160000090ab9 */ /* 0x000fe20000000800 */
[----:B------:R-:W-:Y:S01]  /*5060*/  SHF.R.S32.HI R0, RZ, 0x1f, R3 ;  /* 0x0000001fff007819 */ /* 0x000fe20000011403 */
[----:B------:R-:W-:Y:S01]  /*5070*/  @UP0 USHF.R.U32.HI UR5, URZ, UR9, UR7 ;  /* 0x000000093f050299 */ /* 0x000fe20008011607 */
[----:B------:R-:W-:Y:S01]  /*5080*/  BAR.SYNC.DEFER_BLOCKING 0x1, 0x100 ;  /* 0x0044000000007b1d */ /* 0x000fe20000010000 */
[----:B------:R-:W-:Y:S01]  /*5090*/  ISETP.NE.AND P0, PT, R3, RZ, PT ;  /* 0x000000ff0300720c */ /* 0x000fe20003f05270 */
[----:B----4-:R-:W-:Y:S01]  /*50a0*/  UIMAD UR8, UR8, 0x3000, URZ ;  /* 0x00003000080878a4 */ /* 0x010fe2000f8e023f */
[----:B------:R-:W-:Y:S01]  /*50b0*/  LEA.HI R2, R0, R3, RZ, 0x7 ;  /* 0x0000000300027211 */ /* 0x000fe200078f38ff */
[----:B------:R-:W-:Y:S02]  /*50c0*/  USHF.R.S32.HI UR10, URZ, 0x1f, UR5 ;  /* 0x0000001f3f0a7899 */ /* 0x000fe40008011405 */
[----:B------:R-:W-:Y:S01]  /*50d0*/  USHF.R.S32.HI UR9, URZ, 0x1f, UR8 ;  /* 0x0000001f3f097899 */ /* 0x000fe20008011408 */
[----:B------:R-:W-:Y:S01]  /*50e0*/  LOP3.LUT R0, R2, 0x3fffff80, RZ, 0xc0, !PT ;  /* 0x3fffff8002007812 */ /* 0x000fe200078ec0ff */
[----:B------:R-:W-:Y:S01]  /*50f0*/  UIMAD UR11, UR10, UR12, URZ ;  /* 0x0000000c0a0b72a4 */ /* 0x000fe2000f8e023f */
[----:B------:R-:W-:Y:S01]  /*5100*/  SHF.R.S32.HI R5, RZ, 0x7, R2 ;  /* 0x00000007ff057819 */ /* 0x000fe20000011402 */
[----:B------:R-:W-:-:S02]  /*5110*/  UIMAD.WIDE.U32 UR6, UR5, UR12, UR8 ;  /* 0x0000000c050672a5 */ /* 0x000fc4000f8e0008 */
[----:B------:R-:W-:Y:S01]  /*5120*/  IMAD.IADD R0, R3, 0x1, -R0 ;  /* 0x0000000103007824 */ /* 0x000fe200078e0a00 */
[----:B------:R-:W-:-:S03]  /*5130*/  UIMAD UR11, UR5, UR13, UR11 ;  /* 0x0000000d050b72a4 */ /* 0x000fc6000f8e020b */
[----:B------:R-:W-:Y:S01]  /*5140*/  IMAD R0, R5, 0x600, R0 ;  /* 0x0000060005007824 */ /* 0x000fe200078e0200 */
[----:B------:R-:W-:Y:S01]  /*5150*/  ULDC.64 UR12, c[0x0][0x840] ;  /* 0x00021000000c7ab9 */ /* 0x000fe20000000a00 */
[----:B------:R-:W-:Y:S02]  /*5160*/  UIADD3 UR7, UR7, UR11, URZ ;  /* 0x0000000b07077290 */ /* 0x000fe4000fffe03f */
[----:B------:R-:W-:Y:S01]  /*5170*/  IMAD.SHL.U32 R0, R0, 0x4, RZ ;  /* 0x0000000400007824 */ /* 0x000fe200078e00ff */
[----:B------:R-:W-:Y:S02]  /*5180*/  UIMAD UR10, UR10, UR12, URZ ;  /* 0x0000000c0a0a72a4 */ /* 0x000fe4000f8e023f */
[----:B------:R-:W-:Y:S02]  /*5190*/  UIMAD.WIDE.U32 UR8, UR5, UR12, UR8 ;  /* 0x0000000c050872a5 */ /* 0x000fe4000f8e0008 */
[----:B------:R-:W-:Y:S01]  /*51a0*/  LEA R0, R0, UR4, 0x2 ;  /* 0x0000000400007c11 */ /* 0x000fe2000f8e10ff */
[----:B------:R-:W-:-:S02]  /*51b0*/  UIMAD UR12, UR5, UR13, UR10 ;  /* 0x0000000d050c72a4 */ /* 0x000fc4000f8e020a */
[----:B--2---:R-:W-:Y:S02]  /*51c0*/  USHF.R.S32.HI UR5, URZ, 0x1f, UR18 ;  /* 0x0000001f3f057899 */ /* 0x004fe40008011412 */
[----:B------:R1:W-:Y:S01]  /*51d0*/  STS.128 [R0], R24 ;  /* 0x0000001800007388 */ /* 0x0003e20000000c00 */
[----:B------:R-:W-:Y:S02]  /*51e0*/  UIADD3 UR9, UR9, UR12, URZ ;  /* 0x0000000c09097290 */ /* 0x000fe4000fffe03f */
[----:B------:R-:W-:Y:S01]  /*51f0*/  UIMAD UR10, UR5, UR14, URZ ;  /* 0x0000000e050a72a4 */ /* 0x000fe2000f8e023f */
[----:B------:R1:W-:Y:S01]  /*5200*/  STS.128 [R0+0x800], R28 ;  /* 0x0008001c00007388 */ /* 0x0003e20000000c00 */
[----:B------:R-:W-:Y:S02]  /*5210*/  UIMAD UR5, UR5, UR16, URZ ;  /* 0x00000010050572a4 */ /* 0x000fe4000f8e023f */
[----:B------:R-:W-:Y:S01]  /*5220*/  UIMAD UR10, UR18, UR15, UR10 ;  /* 0x0000000f120a72a4 */ /* 0x000fe2000f8e020a */
[----:B------:R1:W-:Y:S01]  /*5230*/  STS.128 [R0+0x1000], R32 ;  /* 0x0010002000007388 */ /* 0x0003e20000000c00 */
[----:B------:R-:W-:-:S02]  /*5240*/  UIMAD.WIDE.U32 UR6, UR18, UR14, UR6 ;  /* 0x0000000e120672a5 */ /* 0x000fc4000f8e0006 */
[----:B------:R-:W-:Y:S01]  /*5250*/  UIMAD UR5, UR18, UR17, UR5 ;  /* 0x00000011120572a4 */ /* 0x000fe2000f8e0205 */
[----:B------:R1:W-:Y:S01]  /*5260*/  STS.128 [R0+0x1800], R36 ;  /* 0x0018002400007388 */ /* 0x0003e20000000c00 */
[----:B------:R-:W-:Y:S01]  /*5270*/  UIMAD.WIDE.U32 UR8, UR18, UR16, UR8 ;  /* 0x00000010120872a5 */ /* 0x000fe2000f8e0008 */
[----:B------:R-:W-:Y:S02]  /*5280*/  ULDC.64 UR12, c[0x0][0x800] ;  /* 0x00020000000c7ab9 */ /* 0x000fe40000000a00 */
[----:B------:R1:W-:Y:S01]  /*5290*/  STS.128 [R0+0x2000], R40 ;  /* 0x0020002800007388 */ /* 0x0003e20000000c00 */
[----:B------:R-:W-:Y:S01]  /*52a0*/  ULDC.64 UR14, c[0x0][0x828] ;  /* 0x00020a00000e7ab9 */ /* 0x000fe20000000a00 */
[----:B------:R-:W-:Y:S02]  /*52b0*/  UIADD3 UR7, UR7, UR10, URZ ;  /* 0x0000000a07077290 */ /* 0x000fe4000fffe03f */
[----:B------:R1:W-:Y:S01]  /*52c0*/  STS.128 [R0+0x2800], R44 ;  /* 0x0028002c00007388 */ /* 0x0003e20000000c00 */
[----:B------:R-:W-:-:S02]  /*52d0*/  ULEA UR12, UP0, UR6, UR12, 0x2 ;  /* 0x0000000c060c7291 */ /* 0x000fc4000f80103f */
[----:B------:R-:W-:Y:S01]  /*52e0*/  UIADD3 UR5, UR9, UR5, URZ ;  /* 0x0000000509057290 */ /* 0x000fe2000fffe03f */
[----:B------:R1:W-:Y:S01]  /*52f0*/  STS.128 [R0+0x3000], R48 ;  /* 0x0030003000007388 */ /* 0x0003e20000000c00 */
[----:B------:R-:W-:Y:S02]  /*5300*/  ULEA UR14, UP1, UR8, UR14, 0x2 ;  /* 0x0000000e080e7291 */ /* 0x000fe4000f82103f */
[----:B------:R-:W-:Y:S01]  /*5310*/  ULEA.HI.X UR13, UR6, UR13, UR7, 0x2, UP0 ;  /* 0x0000000d060d7291 */ /* 0x000fe200080f1407 */
[----:B------:R1:W-:Y:S01]  /*5320*/  STS.128 [R0+0x3800], R52 ;  /* 0x0038003400007388 */ /* 0x0003e20000000c00 */
[----:B------:R-:W-:-:S03]  /*5330*/  ULEA.HI.X UR7, UR8, UR15, UR5, 0x2, UP1 ;  /* 0x0000000f08077291 */ /* 0x000fc600088f1405 */
        /* <DEDUP_REMOVED lines=10> */
[----:B--2---:R-:W-:Y:S06]  /*53e0*/  BAR.SYNC.DEFER_BLOCKING 0x1, 0x100 ;  /* 0x0044000000007b1d */ /* 0x004fec0000010000 */
[----:B------:R-:W-:Y:S05]  /*53f0*/  @P0 BRA `(.L_x_1312) ;  /* 0x0000000000300947 */ /* 0x000fea0003800000 */
[----:B------:R-:W-:Y:S01]  /*5400*/  PLOP3.LUT P0, PT, PT, PT, PT, 0x80, 0x0 ;  /* 0x000000000000781c */ /* 0x000fe20003f0f070 */
[----:B------:R-:W-:Y:S01]  /*5410*/  UMOV UR5, 0xc00 ;  /* 0x00000c0000057882 */ /* 0x000fe20000000000 */
[----:B------:R-:W-:Y:S01]  /*5420*/  UMOV UR8, 0x0 ;  /* 0x0000000000087882 */ /* 0x000fe20000000000 */
[----:B------:R-:W-:Y:S01]  /*5430*/  UMOV UR9, 0x14f00000 ;  /* 0x14f0000000097882 */ /* 0x000fe20000000000 */
[----:B------:R-:W-:-:S09]  /*5440*/  UMOV UR6, UR14 ;  /* 0x0000000e00067c82 */ /* 0x000fd20008000000 */
.L_x_1313:
[----:B------:R-:W-:Y:S01]  /*5450*/  @P0 ELECT P1, URZ, PT ;  /* 0x00000000003f082f */ /* 0x000fe20003820000 */
[----:B------:R2:W-:-:S12]  /*5460*/  UBLKRED.G.S.ADD.F32.RN [UR6], [UR4], UR5, desc[UR8] ;  /* 0x00000806040073bb */ /* 0x0005d800080a1405 */
[----:B------:R-:W-:Y:S02]  /*5470*/  @P1 PLOP3.LUT P0, PT, P1, PT, PT, 0x8, 0x0 ;  /* 0x000000000000181c */ /* 0x000fe40000f0e170 */
[----:B------:R-:W-:-:S11]  /*5480*/  PLOP3.LUT P1, PT, PT, PT, PT, 0x8, 0x0 ;  /* 0x000000000000781c */ /* 0x000fd60003f2e170 */
[----:B--2---:R-:W-:Y:S05]  /*5490*/  @P0 BRA.U.ANY `(.L_x_1313) ;  /* 0xfffffffd00ec0947 */ /* 0x004fea000393ffff */
[----:B------:R0:W-:Y:S01]  /*54a0*/  UTMACMDFLUSH ;  /* 0x00000000000079b7 */ /* 0x0001e20000000000 */
[----:B------:R-:W-:-:S04]  /*54b0*/  DEPBAR.LE SB0, 0x0 ;  /* 0x000080000000791a */ /* 0x000fc80000000000 */
.L_x_1312:
[----:B------:R-:W-:Y:S05]  /*54c0*/  BSYNC B0 ;  /* 0x0000000000007941 */ /* 0x000fea0003800000 */
.L_x_1311:
        /* <DEDUP_REMOVED lines=28> */
.L_x_1314:
[----:B------:R-:W-:Y:S01]  /*5690*/  @P0 ELECT P1, URZ, PT ;  /* 0x00000000003f082f */ /* 0x000fe20003820000 */
[----:B------:R2:W-:-:S12]  /*56a0*/  UBLKRED.G.S.ADD.F32.RN [UR6], [UR4], UR5, desc[UR8] ;  /* 0x00000806040073bb */ /* 0x0005d800080a1405 */
[----:B------:R-:W-:Y:S02]  /*56b0*/  @P1 PLOP3.LUT P0, PT, P1, PT, PT, 0x8, 0x0 ;  /* 0x000000000000181c */ /* 0x000fe40000f0e170 */
[----:B------:R-:W-:-:S11]  /*56c0*/  PLOP3.LUT P1, PT, PT, PT, PT, 0x8, 0x0 ;  /* 0x000000000000781c */ /* 0x000fd60003f2e170 */
[----:B--2---:R-:W-:Y:S05]  /*56d0*/  @P0 BRA.U.ANY `(.L_x_1314) ;  /* 0xfffffffd00ec0947 */ /* 0x004fea000393ffff */
[----:B------:R0:W-:Y:S01]  /*56e0*/  UTMACMDFLUSH ;  /* 0x00000000000079b7 */ /* 0x0001e20000000000 */
[----:B------:R-:W-:-:S04]  /*56f0*/  DEPBAR.LE SB0, 0x0 ;  /* 0x000080000000791a */ /* 0x000fc80000000000 */
[----:B------:R-:W-:Y:S05]  /*5700*/  BRA `(.L_x_1289) ;  /* 0x0000003000cc7947 */ /* 0x000fea0003800000 */
.L_x_1287:
        /* <DEDUP_REMOVED lines=40> */
.L_x_1316:
[----:B------:R-:W-:Y:S02]  /*5990*/  UISETP.GT.AND UP0, UPT, UR8, UR5, UPT ;  /* 0x000000050800728c */ /* 0x000fe4000bf04270 */
[----:B------:R-:W-:Y:S02]  /*59a0*/  USHF.R.S32.HI UR14, URZ, 0x1f, UR12 ;  /* 0x0000001f3f0e7899 */ /* 0x000fe4000801140c */
[----:B------:R-:W-:Y:S02]  /*59b0*/  USHF.R.S32.HI UR4, URZ, 0x1f, UR13 ;  /* 0x0000001f3f047899 */ /* 0x000fe4000801140d */
[----:B------:R-:W-:-:S13]  /*59c0*/  PLOP3.LUT P0, PT, PT, PT, UP0, 0x80, 0x0 ;  /* 0x000000000000781c */ /* 0x000fda0003f0f008 */
[----:B------:R-:W-:Y:S05]  /*59d0*/  @!P0 BRA `(.L_x_1289) ;  /* 0x0000003000188947 */ /* 0x000fea0003800000 */
[----:B------:R-:W-:Y:S01]  /*59e0*/  ULDC.64 UR10, c[0x0][0x2d8] ;  /* 0x0000b600000a7ab9 */ /* 0x000fe20000000a00 */
[----:B------:R-:W-:Y:S01]  /*59f0*/  ELECT P0, URZ, PT ;  /* 0x00000000003f782f */ /* 0x000fe20003800000 */
[----:B------:R-:W-:Y:S02]  /*5a00*/  UIMAD UR9, UR4, UR10, URZ ;  /* 0x0000000a040972a4 */ /* 0x000fe4000f8e023f */
[----:B------:R-:W-:Y:S02]  /*5a10*/  UIADD3 UR4, -UR5, UR8, URZ ;  /* 0x0000000805047290 */ /* 0x000fe4000fffe13f */
[----:B------:R-:W-:Y:S02]  /*5a20*/  UIMAD.WIDE.U32 UR6, UR13, UR10, URZ ;  /* 0x0000000a0d0672a5 */ /* 0x000fe4000f8e003f */
[----:B------:R-:W-:Y:S02]  /*5a30*/  ULOP3.LUT UR4, UR4, 0x1, URZ, 0xc0, !UPT ;  /* 0x0000000104047892 */ /* 0x000fe4000f8ec03f */
[----:B------:R-:W-:-:S02]  /*5a40*/  UIMAD UR9, UR13, UR11, UR9 ;  /* 0x0000000b0d0972a4 */ /* 0x000fc4000f8e0209 */
[----:B------:R-:W-:Y:S01]  /*5a50*/  UISETP.NE.U32.AND UP0, UPT, UR4, 0x1, UPT ;  /* 0x000000010400788c */ /* 0x000fe2000bf05070 */
[----:B------:R-:W-:Y:S01]  /*5a60*/  ULDC.64 UR10, c[0x0][0x2e0] ;  /* 0x0000b800000a7ab9 */ /* 0x000fe20000000a00 */
[----:B------:R-:W-:Y:S02]  /*5a70*/  UIADD3 UR7, UR7, UR9, URZ ;  /* 0x0000000907077290 */ /* 0x000fe4000fffe03f */
[----:B------:R-:W-:Y:S02]  /*5a80*/  UIMAD UR9, UR14, UR10, URZ ;  /* 0x0000000a0e0972a4 */ /* 0x000fe4000f8e023f */
[----:B------:R-:W-:Y:S01]  /*5a90*/  PLOP3.LUT P1, PT, PT, PT, UP0, 0x80, 0x0 ;  /* 0x000000000000781c */ /* 0x000fe20003f2f008 */
[----:B------:R-:W-:Y:S02]  /*5aa0*/  UIMAD.WIDE.U32 UR6, UR12, UR10, UR6 ;  /* 0x0000000a0c0672a5 */ /* 0x000fe4000f8e0006 */
[----:B------:R-:W-:-:S04]  /*5ab0*/  UIMAD UR9, UR12, UR11, UR9 ;  /* 0x0000000b0c0972a4 */ /* 0x000fc8000f8e0209 */
[----:B------:R-:W-:-:S06]  /*5ac0*/  UIADD3 UR9, UR7, UR9, URZ ;  /* 0x0000000907097290 */ /* 0x000fcc000fffe03f */
[----:B------:R-:W-:Y:S06]  /*5ad0*/  @P1 BRA `(.L_x_1317) ;  /* 0x0000000000bc1947 */ /* 0x000fec0003800000 */
        /* <DEDUP_REMOVED lines=18> */
.L_x_1319:
[----:B------:R-:W-:Y:S05]  /*5c00*/  BSYNC B0 ;  /* 0x0000000000007941 */ /* 0x000fea0003800000 */
.L_x_1318:
        /* <DEDUP_REMOVED lines=19> */
.L_x_1321:
[----:B------:R-:W-:Y:S05]  /*5d40*/  BSYNC B0 ;  /* 0x0000000000007941 */ /* 0x000fea0003800000 */
.L_x_1320:
[----:B------:R-:W-:Y:S06]  /*5d50*/  BAR.ARV 0xa, 0xa0 ;  /* 0x0282800000007b1d */ /* 0x000fec0000002000 */
[----:B------:R-:W-:Y:S04]  /*5d60*/  BSSY B0, `(.L_x_1322) ;  /* 0x0000003000007945 */ /* 0x000fe80003800000 */
[----:B------:R-:W-:Y:S05]  /*5d70*/  @!P0 BRA `(.L_x_1323) ;  /* 0x0000000000048947 */ /* 0x000fea0003800000 */
[----:B------:R-:W-:-:S04]  /*5d80*/  DEPBAR.LE SB0, 0x0 ;  /* 0x000080000000791a */ /* 0x000fc80000000000 */
.L_x_1323:
[----:B------:R-:W-:Y:S05]  /*5d90*/  BSYNC B0 ;  /* 0x0000000000007941 */ /* 0x000fea0003800000 */
.L_x_1322:
[----:B------:R-:W-:Y:S06]  /*5da0*/  BAR.ARV 0xb, 0xa0 ;  /* 0x02c2800000007b1d */ /* 0x000fec0000002000 */
[----:B------:R-:W-:Y:S01]  /*5db0*/  UIADD3 UR12, UR5, 0x1, URZ ;  /* 0x00000001050c7890 */ /* 0x000fe2000fffe03f */
[----:B------:R-:W-:Y:S11]  /*5dc0*/  BRA `(.L_x_1324) ;  /* 0x0000000000047947 */ /* 0x000ff60003800000 */
.L_x_1317:
[----:B------:R-:W-:-:S05]  /*5dd0*/  UMOV UR12, UR5 ;  /* 0x00000005000c7c82 */ /* 0x000fca0008000000 */
.L_x_1324:
        /* <DEDUP_REMOVED lines=17> */
.L_x_1337:
        /* <DEDUP_REMOVED lines=20> */
.L_x_1326:
[----:B------:R-:W-:Y:S05]  /*6030*/  BSYNC B0 ;  /* 0x0000000000007941 */ /* 0x000fea0003800000 */
.L_x_1325:
        /* <DEDUP_REMOVED lines=13> */
.L_x_1328:
[----:B------:R-:W-:Y:S05]  /*6110*/  BSYNC B0 ;  /* 0x0000000000007941 */ /* 0x000fea0003800000 */
.L_x_1327:
[----:B------:R-:W-:Y:S06]  /*6120*/  BAR.ARV 0xa, 0xa0 ;  /* 0x0282800000007b1d */ /* 0x000fec0000002000 */
[----:B------:R-:W-:Y:S04]  /*6130*/  BSSY B0, `(.L_x_1329) ;  /* 0x0000003000007945 */ /* 0x000fe80003800000 */
[----:B------:R-:W-:Y:S05]  /*6140*/  @!P0 BRA `(.L_x_1330) ;  /* 0x0000000000048947 */ /* 0x000fea0003800000 */
[----:B------:R-:W-:-:S04]  /*6150*/  DEPBAR.LE SB0, 0x0 ;  /* 0x000080000000791a */ /* 0x000fc80000000000 */
.L_x_1330:
[----:B------:R-:W-:Y:S05]  /*6160*/  BSYNC B0 ;  /* 0x0000000000007941 */ /* 0x000fea0003800000 */
.L_x_1329:
        /* <DEDUP_REMOVED lines=13> */
.L_x_1332:
[----:B------:R-:W-:Y:S05]  /*6240*/  BSYNC B0 ;  /* 0x0000000000007941 */ /* 0x000fea0003800000 */
.L_x_1331:
        /* <DEDUP_REMOVED lines=13> */
.L_x_1334:
[----:B------:R-:W-:Y:S05]  /*6320*/  BSYNC B0 ;  /* 0x0000000000007941 */ /* 0x000fea0003800000 */
.L_x_1333:
[----:B------:R-:W-:Y:S01]  /*6330*/  UIADD3 UR12, UR12, 0x2, URZ ;  /* 0x000000020c0c7890 */ /* 0x000fe2000fffe03f */
[----:B------:R-:W-:Y:S06]  /*6340*/  BAR.ARV 0xa, 0xa0 ;  /* 0x0282800000007b1d */ /* 0x000fec0000002000 */
[----:B------:R-:W-:Y:S01]  /*6350*/  UISETP.GE.AND UP0, UPT, UR12, UR8, UPT ;  /* 0x000000080c00728c */ /* 0x000fe2000bf06270 */
[----:B------:R-:W-:Y:S04]  /*6360*/  BSSY B0, `(.L_x_1335) ;  /* 0x0000003000007945 */ /* 0x000fe80003800000 */
[----:B------:R-:W-:Y:S06]  /*6370*/  @!P0 BRA `(.L_x_1336) ;  /* 0x0000000000048947 */ /* 0x000fec0003800000 */
[----:B------:R-:W-:-:S04]  /*6380*/  DEPBAR.LE SB0, 0x0 ;  /* 0x000080000000791a */ /* 0x000fc80000000000 */
.L_x_1336:
[----:B------:R-:W-:Y:S05]  /*6390*/  BSYNC B0 ;  /* 0x0000000000007941 */ /* 0x000fea0003800000 */
.L_x_1335:
[----:B------:R-:W-:Y:S06]  /*63a0*/  BAR.ARV 0xb, 0xa0 ;  /* 0x02c2800000007b1d */ /* 0x000fec0000002000 */
[----:B------:R-:W-:Y:S01]  /*63b0*/  PLOP3.LUT P1, PT, PT, PT, UP0, 0x80, 0x0 ;  /* 0x000000000000781c */ /* 0x000fe20003f2f008 */
[----:B------:R-:W-:Y:S02]  /*63c0*/  UIADD3 UR20, UR20, 0x3000, URZ ;  /* 0x0000300014147890 */ /* 0x000fe4000fffe03f */
[----:B------:R-:W-:-:S10]  /*63d0*/  UIADD3 UR4, UR4, 0x3000, URZ ;  /* 0x0000300004047890 */ /* 0x000fd4000fffe03f */
[----:B------:R-:W-:Y:S05]  /*63e0*/  @!P1 BRA `(.L_x_1337) ;  /* 0xfffffff800c09947 */ /* 0x000fea000383ffff */
[----:B------:R-:W-:Y:S05]  /*63f0*/  BRA `(.L_x_1289) ;  /* 0x0000002400907947 */ /* 0x000fea0003800000 */
.L_x_1315:
        /* <DEDUP_REMOVED lines=33> */
.L_x_1339:
        /* <DEDUP_REMOVED lines=43> */
.L_x_1369:
        /* <DEDUP_REMOVED lines=15> */
.L_x_1342:
        /* <DEDUP_REMOVED lines=63> */
[----:B------:R-:W-:Y:S01]  /*6da0*/  UIADD3 UR56, UR8, 0x3000, URZ ;  /* 0x0000300008387890 */ /* 0x000fe2000fffe03f */
[----:B------:R-:W-:Y:S01]  /*6db0*/  UMOV UR58, 0x30 ;  /* 0x00000030003a7882 */ /* 0x000fe20000000000 */
[----:B------:R-:W-:-:S02]  /*6dc0*/  UMOV UR59, UR11 ;  /* 0x0000000b003b7c82 */ /* 0x000fc40008000000 */
[----:B------:R1:W-:Y:S01]  /*6dd0*/  STL [R1], R6 ;  /* 0x0000000601007387 */ /* 0x0003e20000100800 */
[----:B------:R-:W-:Y:S01]  /*6de0*/  ISETP.GE.AND P1, PT, R4, R6, PT ;  /* 0x000000060400720c */ /* 0x000fe20003f26270 */
[----:B------:R-:W-:Y:S01]  /*6df0*/  UMOV UR60, UR12 ;  /* 0x0000000c003c7c82 */ /* 0x000fe20008000000 */
[----:B------:R-:W-:Y:S01]  /*6e00*/  UMOV UR61, UR21 ;  /* 0x00000015003d7c82 */ /* 0x000fe20008000000 */
[----:B------:R-:W-:Y:S01]  /*6e10*/  UTMALDG.4D [UR16], [UR48], desc[UR50] ;  /* 0x00003210300075b4 */ /* 0x000fe20008019000 */
[----:B------:R-:W-:Y:S01]  /*6e20*/  UMOV UR57, UR9 ;  /* 0x0000000900397c82 */ /* 0x000fe20008000000 */
        /* <DEDUP_REMOVED lines=11> */
[----:B------:R-:W-:Y:S01]  /*6ee0*/  UIADD3 UR32, UR8, 0x2000, URZ ;  /* 0x0000200008207890 */ /* 0x000fe2000fffe03f */
[----:B------:R-:W-:Y:S01]  /*6ef0*/  UMOV UR25, UR9 ;  /* 0x0000000900197c82 */ /* 0x000fe20008000000 */
[----:B------:R-:W-:Y:S01]  /*6f00*/  UMOV UR34, 0x20 ;  /* 0x0000002000227882 */ /* 0x000fe20000000000 */
[----:B------:R-:W-:Y:S01]  /*6f10*/  UMOV UR35, UR11 ;  /* 0x0000000b00237c82 */ /* 0x000fe20008000000 */
[----:B------:R-:W-:Y:S01]  /*6f20*/  UMOV UR36, UR12 ;  /* 0x0000000c00247c82 */ /* 0x000fe20008000000 */
[----:B------:R-:W-:Y:S01]  /*6f30*/  UMOV UR33, UR9 ;  /* 0x0000000900217c82 */ /* 0x000fe20008000000 */
[----:B------:R-:W-:Y:S01]  /*6f40*/  UIADD3 UR48, UR8, 0x4000, URZ ;  /* 0x0000400008307890 */ /* 0x000fe2000fffe03f */
[----:B------:R2:W-:Y:S01]  /*6f50*/  UTMALDG.4D [UR24], [UR46], desc[UR54] ;  /* 0x000036182e0075b4 */ /* 0x0005e20008019000 */
[----:B------:R-:W-:Y:S01]  /*6f60*/  UMOV UR50, 0x40 ;  /* 0x0000004000327882 */ /* 0x000fe20000000000 */
[----:B------:R-:W-:Y:S01]  /*6f70*/  UMOV UR51, UR11 ;  /* 0x0000000b00337c82 */ /* 0x000fe20008000000 */
[----:B------:R-:W-:Y:S01]  /*6f80*/  UMOV UR52, UR12 ;  /* 0x0000000c00347c82 */ /* 0x000fe20008000000 */
[----:B------:R-:W-:Y:S01]  /*6f90*/  UMOV UR53, UR21 ;  /* 0x0000001500357c82 */ /* 0x000fe20008000000 */
[----:B------:R-:W-:Y:S01]  /*6fa0*/  UMOV UR49, UR9 ;  /* 0x0000000900317c82 */ /* 0x000fe20008000000 */
[----:B------:R3:W-:Y:S01]  /*6fb0*/  UTMALDG.4D [UR32], [UR46], desc[UR54] ;  /* 0x000036202e0075b4 */ /* 0x0007e20008019000 */
[----:B----4-:R-:W-:Y:S01]  /*6fc0*/  UMOV UR10, 0x40 ;  /* 0x00000040000a7882 */ /* 0x010fe20000000000 */
[----:B------:R1:W-:Y:S01]  /*6fd0*/  UTMALDG.4D [UR56], [UR46], desc[UR54] ;  /* 0x000036382e0075b4 */ /* 0x0003e20008019000 */
[----:B------:R1:W-:Y:S01]  /*6fe0*/  UTMALDG.4D [UR48], [UR46], desc[UR54] ;  /* 0x000036302e0075b4 */ /* 0x0003e20008019000 */
[----:B--2---:R-:W-:Y:S01]  /*6ff0*/  UIADD3 UR24, UR8, 0x6000, URZ ;  /* 0x0000600008187890 */ /* 0x004fe2000fffe03f */
[----:B------:R-:W-:Y:S01]  /*7000*/  UMOV UR26, UR18 ;  /* 0x00000012001a7c82 */ /* 0x000fe20008000000 */
[----:B------:R1:W-:Y:S01]  /*7010*/  UTMALDG.4D [UR40], [UR46], desc[UR54] ;  /* 0x000036282e0075b4 */ /* 0x0003e20008019000 */
[----:B---3--:R-:W-:-:S02]  /*7020*/  UIADD3 UR32, UR8, 0x8000, URZ ;  /* 0x0000800008207890 */ /* 0x008fc4000fffe03f */
[----:B------:R-:W-:-:S04]  /*7030*/  UIADD3 UR8, UR8, 0xa000, URZ ;  /* 0x0000a00008087890 */ /* 0x000fc8000fffe03f */
[----:B------:R1:W-:Y:S03]  /*7040*/  UTMALDG.4D [UR24], [UR30], desc[UR54] ;  /* 0x000036181e0075b4 */ /* 0x0003e60008019000 */
        /* <DEDUP_REMOVED lines=21> */
.L_x_1353:
[----:B--234-:R-:W-:-:S04]  /*71a0*/  SHF.L.U32 R21, R11, 0x1f, RZ ;  /* 0x0000001f0b157819 */ /* 0x01cfc800000006ff */
[----:B------:R-:W1:Y:S02]  /*71b0*/  SYNCS.PHASECHK.TRANS64.TRYWAIT P1, [R16+URZ+0x26840], R21 ;  /* 0x02684015100075a7 */ /* 0x000e64000802017f */
[----:B-1----:R-:W-:Y:S05]  /*71c0*/  @!P1 BRA `(.L_x_1345) ;  /* 0x00000018009c9947 */ /* 0x002fea0003800000 */
.L_x_1370:
[----:B------:R-:W-:Y:S05]  /*71d0*/  @P0 BRA `(.L_x_1346) ;  /* 0x0000000000140947 */ /* 0x000fea0003800000 */
[----:B------:R-:W-:Y:S01]  /*71e0*/  ISETP.NE.AND P1, PT, R6, RZ, PT ;  /* 0x000000ff0600720c */ /* 0x000fe20003f25270 */
[----:B------:R-:W-:-:S04]  /*71f0*/  IMAD.MOV.U32 R3, RZ, RZ, 0x3100 ;  /* 0x00003100ff037424 */ /* 0x000fc800078e00ff */
[----:B------:R3:W-:Y:S08]  /*7200*/  SYNCS.ARRIVE.TRANS64 RZ, [R16+URZ+0x26830], R3 ;  /* 0x0268300310ff79a7 */ /* 0x0007f0000800003f */
[----:B------:R-:W-:Y:S05]  /*7210*/  @!P1 BRA `(.L_x_1346) ;  /* 0x0000000000049947 */ /* 0x000fea0003800000 */
[----:B------:R-:W-:Y:S01]  /*7220*/  BPT.TRAP 0x1 ;  /* 0x000000040000795c */ /* 0x000fe20000300000 */
.L_x_1346:
        /* <DEDUP_REMOVED lines=43> */
.L_x_1371:
[----:B------:R-:W-:Y:S05]  /*74e0*/  @P0 BRA `(.L_x_1348) ;  /* 0x0000000000140947 */ /* 0x000fea0003800000 */
[----:B------:R-:W-:Y:S01]  /*74f0*/  ISETP.NE.AND P1, PT, R6, RZ, PT ;  /* 0x000000ff0600720c */ /* 0x000fe20003f25270 */
[----:B------:R-:W-:-:S04]  /*7500*/  IMAD.MOV.U32 R2, RZ, RZ, 0x3100 ;  /* 0x00003100ff027424 */ /* 0x000fc800078e00ff */
[----:B------:R3:W-:Y:S08]  /*7510*/  SYNCS.ARRIVE.TRANS64 RZ, [R16+URZ+0x26818], R2 ;  /* 0x0268180210ff79a7 */ /* 0x0007f0000800003f */
[----:B------:R-:W-:Y:S05]  /*7520*/  @!P1 BRA `(.L_x_1348) ;  /* 0x0000000000049947 */ /* 0x000fea0003800000 */
[----:B------:R-:W-:Y:S01]  /*7530*/  BPT.TRAP 0x1 ;  /* 0x000000040000795c */ /* 0x000fe20000300000 */
.L_x_1348:
        /* <DEDUP_REMOVED lines=43> */
.L_x_1372:
[----:B------:R-:W-:Y:S05]  /*77f0*/  @P0 BRA `(.L_x_1350) ;  /* 0x0000000000140947 */ /* 0x000fea0003800000 */
[----:B------:R-:W-:Y:S01]  /*7800*/  ISETP.NE.AND P1, PT, R6, RZ, PT ;  /* 0x000000ff0600720c */ /* 0x000fe20003f25270 */
[----:B-123--:R-:W-:-:S04]  /*7810*/  IMAD.MOV.U32 R21, RZ, RZ, 0x3100 ;  /* 0x00003100ff157424 */ /* 0x00efc800078e00ff */
[----:B------:R4:W-:Y:S08]  /*7820*/  SYNCS.ARRIVE.TRANS64 RZ, [R16+URZ+0x26838], R21 ;  /* 0x0268381510ff79a7 */ /* 0x0009f0000800003f */
[----:B------:R-:W-:Y:S05]  /*7830*/  @!P1 BRA `(.L_x_1350) ;  /* 0x0000000000049947 */ /* 0x000fea0003800000 */
[----:B------:R-:W-:Y:S01]  /*7840*/  BPT.TRAP 0x1 ;  /* 0x000000040000795c */ /* 0x000fe20000300000 */
.L_x_1350:
        /* <DEDUP_REMOVED lines=38> */
.L_x_1374:
[----:B------:R-:W-:Y:S05]  /*7ab0*/  @P0 BRA `(.L_x_1352) ;  /* 0x0000000000140947 */ /* 0x000fea0003800000 */
[----:B------:R-:W-:Y:S01]  /*7ac0*/  ISETP.NE.AND P1, PT, R6, RZ, PT ;  /* 0x000000ff0600720c */ /* 0x000fe20003f25270 */
[----:B------:R-:W-:-:S04]  /*7ad0*/  IMAD.MOV.U32 R5, RZ, RZ, 0x3100 ;  /* 0x00003100ff057424 */ /* 0x000fc800078e00ff */
[----:B------:R1:W-:Y:S08]  /*7ae0*/  SYNCS.ARRIVE.TRANS64 RZ, [R16+URZ+0x26810], R5 ;  /* 0x0268100510ff79a7 */ /* 0x0003f0000800003f */
[----:B------:R-:W-:Y:S05]  /*7af0*/  @!P1 BRA `(.L_x_1352) ;  /* 0x0000000000049947 */ /* 0x000fea0003800000 */
[----:B------:R-:W-:Y:S01]  /*7b00*/  BPT.TRAP 0x1 ;  /* 0x000000040000795c */ /* 0x000fe20000300000 */
.L_x_1352:
        /* <DEDUP_REMOVED lines=44> */
.L_x_1344:
[----:B------:R-:W3:Y:S02]  /*7dd0*/  LDL.LU R4, [R1+0x4] ;  /* 0x0000040001047983 */ /* 0x000ee40000300800 */
[----:B---3--:R-:W-:Y:S02]  /*7de0*/  ISETP.NE.AND P1, PT, R4, RZ, PT ;  /* 0x000000ff0400720c */ /* 0x008fe40003f25270 */
[----:B------:R1:W5:Y:S11]  /*7df0*/  LDL R4, [R1] ;  /* 0x0000000001047983 */ /* 0x0003760000100800 */
[----:B-1----:R-:W-:Y:S05]  /*7e00*/  @!P1 BRA `(.L_x_1343) ;  /* 0x0000000400809947 */ /* 0x002fea0003800000 */
[----:B------:R-:W-:-:S04]  /*7e10*/  SHF.L.U32 R13, R11, 0x1f, RZ ;  /* 0x0000001f0b0d7819 */ /* 0x000fc800000006ff */
[----:B------:R-:W1:Y:S02]  /*7e20*/  SYNCS.PHASECHK.TRANS64.TRYWAIT P1, [R16+URZ+0x26840], R13 ;  /* 0x0268400d100075a7 */ /* 0x000e64000802017f */
[----:B-1----:R-:W-:Y:S05]  /*7e30*/  @!P1 BRA `(.L_x_1354) ;  /* 0x0000000c00d49947 */ /* 0x002fea0003800000 */
.L_x_1375:
[----:B------:R-:W-:Y:S05]  /*7e40*/  @P0 BRA `(.L_x_1355) ;  /* 0x0000000000140947 */ /* 0x000fea0003800000 */
[----:B------:R-:W-:Y:S01]  /*7e50*/  ISETP.NE.AND P1, PT, R6, RZ, PT ;  /* 0x000000ff0600720c */ /* 0x000fe20003f25270 */
[----:B--2---:R-:W-:-:S04]  /*7e60*/  IMAD.MOV.U32 R5, RZ, RZ, 0x3100 ;  /* 0x00003100ff057424 */ /* 0x004fc800078e00ff */
[----:B------:R3:W-:Y:S08]  /*7e70*/  SYNCS.ARRIVE.TRANS64 RZ, [R16+URZ+0x26830], R5 ;  /* 0x0268300510ff79a7 */ /* 0x0007f0000800003f */
[----:B------:R-:W-:Y:S05]  /*7e80*/  @!P1 BRA `(.L_x_1355) ;  /* 0x0000000000049947 */ /* 0x000fea0003800000 */
[----:B------:R-:W-:Y:S01]  /*7e90*/  BPT.TRAP 0x1 ;  /* 0x000000040000795c */ /* 0x000fe20000300000 */
.L_x_1355:
        /* <DEDUP_REMOVED lines=40> */
.L_x_1376:
[----:B------:R-:W-:Y:S05]  /*8120*/  @P0 BRA `(.L_x_1357) ;  /* 0x0000000000140947 */ /* 0x000fea0003800000 */
[----:B------:R-:W-:Y:S01]  /*8130*/  ISETP.NE.AND P0, PT, R6, RZ, PT ;  /* 0x000000ff0600720c */ /* 0x000fe20003f05270 */
[----:B------:R-:W-:-:S04]  /*8140*/  IMAD.MOV.U32 R5, RZ, RZ, 0x3100 ;  /* 0x00003100ff057424 */ /* 0x000fc800078e00ff */
[----:B------:R3:W-:Y:S08]  /*8150*/  SYNCS.ARRIVE.TRANS64 RZ, [R16+URZ+0x26818], R5 ;  /* 0x0268180510ff79a7 */ /* 0x0007f0000800003f */
[----:B------:R-:W-:Y:S05]  /*8160*/  @!P0 BRA `(.L_x_1357) ;  /* 0x0000000000048947 */ /* 0x000fea0003800000 */
[----:B------:R-:W-:Y:S01]  /*8170*/  BPT.TRAP 0x1 ;  /* 0x000000040000795c */ /* 0x000fe20000300000 */
.L_x_1357:
        /* <DEDUP_REMOVED lines=41> */
.L_x_1343:
[----:B------:R-:W3:Y:S01]  /*8410*/  S2R R0, SR_TID.X ;  /* 0x0000000000007919 */ /* 0x000ee20000002100 */
[----:B------:R-:W-:Y:S01]  /*8420*/  IMAD R3, R19, 0x8, R16 ;  /* 0x0000000813037824 */ /* 0x000fe200078e0210 */
[----:B---3--:R-:W-:Y:S02]  /*8430*/  LOP3.LUT R2, R0, 0x7f, RZ, 0xc0, !PT ;  /* 0x0000007f00027812 */ /* 0x008fe400078ec0ff */
[----:B------:R-:W-:Y:S02]  /*8440*/  SHF.L.U32 R0, R11, 0x1f, RZ ;  /* 0x0000001f0b007819 */ /* 0x000fe400000006ff */
[----:B------:R-:W-:Y:S02]  /*8450*/  ISETP.NE.AND P1, PT, R2, RZ, PT ;  /* 0x000000ff0200720c */ /* 0x000fe40003f25270 */
[----:B------:R-:W3:Y:S02]  /*8460*/  SYNCS.PHASECHK.TRANS64.TRYWAIT P0, [R3+URZ+0x26840], R0 ;  /* 0x02684000030075a7 */ /* 0x000ee4000800017f */
[----:B---3--:R-:W-:Y:S09]  /*8470*/  @!P0 BRA `(.L_x_1358) ;  /* 0x00000008006c8947 */ /* 0x008ff20003800000 */
.L_x_1377:
[----:B------:R-:W-:Y:S05]  /*8480*/  @P1 BRA `(.L_x_1359) ;  /* 0x0000000000181947 */ /* 0x000fea0003800000 */
[----:B------:R-:W1:Y:S01]  /*8490*/  S2R R2, SR_TID.X ;  /* 0x0000000000027919 */ /* 0x000e620000002100 */
[----:B---3--:R-:W-:-:S04]  /*84a0*/  IMAD.MOV.U32 R0, RZ, RZ, 0x3100 ;  /* 0x00003100ff007424 */ /* 0x008fc800078e00ff */
[----:B------:R3:W-:Y:S01]  /*84b0*/  SYNCS.ARRIVE.TRANS64 RZ, [R3+URZ+0x26830], R0 ;  /* 0x0268300003ff79a7 */ /* 0x0007e2000800003f */
[----:B-1----:R-:W-:-:S13]  /*84c0*/  LOP3.LUT P0, RZ, R2, 0x1f, RZ, 0xc0, !PT ;  /* 0x0000001f02ff7812 */ /* 0x002fda000780c0ff */
[----:B---3--:R-:W-:Y:S05]  /*84d0*/  @!P0 BRA `(.L_x_1359) ;  /* 0x0000000000048947 */ /* 0x008fea0003800000 */
[----:B------:R-:W-:Y:S01]  /*84e0*/  BPT.TRAP 0x1 ;  /* 0x000000040000795c */ /* 0x000fe20000300000 */
.L_x_1359:
        /* <DEDUP_REMOVED lines=47> */
.L_x_1340:
[----:B------:R-:W-:Y:S05]  /*87e0*/  BSYNC B0 ;  /* 0x0000000000007941 */ /* 0x000fea0003800000 */
.L_x_1338:
[----:B------:R-:W-:-:S03]  /*87f0*/  UMOV UR7, 0xffffffff ;  /* 0xffffffff00077882 */ /* 0x000fc60000000000 */
[----:B------:R-:W-:Y:S05]  /*8800*/  BRA.DIV UR7, `(.L_x_1360) ;  /* 0x00000006079c7947 */ /* 0x000fea000b800000 */
[----:B------:R-:W-:-:S13]  /*8810*/  ELECT P6, URZ, PT ;  /* 0x00000000003f782f */ /* 0x000fda00038c0000 */
.L_x_1380:
[----:B------:R-:W-:Y:S05]  /*8820*/  @!P6 BRA `(.L_x_1289) ;  /* 0x000000000084e947 */ /* 0x000fea0003800000 */
[----:B------:R-:W-:-:S06]  /*8830*/  ULOP3.LUT UR7, UR38, 0x2, URZ, 0xfc, !UPT ;  /* 0x0000000226077892 */ /* 0x000fcc000f8efc3f */
[----:B------:R-:W-:-:S05]  /*8840*/  IMAD.U32 R2, RZ, RZ, UR7 ;  /* 0x00000007ff027e24 */ /* 0x000fca000f8e00ff */
[----:B------:R-:W-:-:S13]  /*8850*/  ISETP.NE.AND P2, PT, R2, 0x3, PT ;  /* 0x000000030200780c */ /* 0x000fda0003f45270 */
[----:B------:R-:W-:Y:S05]  /*8860*/  @!P2 BRA `(.L_x_1361) ;  /* 0x000000000004a947 */ /* 0x000fea0003800000 */
[----:B------:R-:W-:Y:S01]  /*8870*/  BPT.TRAP 0x1 ;  /* 0x000000040000795c */ /* 0x000fe20000300000 */
.L_x_1361:
        /* <DEDUP_REMOVED lines=15> */
.L_x_1381:
[----:B------:R-:W2:Y:S02]  /*8970*/  SYNCS.PHASECHK.TRANS64.TRYWAIT P0, [R3+URZ], R2 ;  /* 0x00000002030075a7 */ /* 0x000ea4000800017f */
[----:B--2---:R-:W-:Y:S05]  /*8980*/  @!P0 BRA `(.L_x_1363) ;  /* 0x0000000400708947 */ /* 0x004fea0003800000 */
.L_x_1382:
[----:B------:R-:W-:Y:S05]  /*8990*/  @!P2 BRA `(.L_x_1364) ;  /* 0x000000000004a947 */ /* 0x000fea0003800000 */
[----:B------:R-:W-:Y:S01]  /*89a0*/  BPT.TRAP 0x1 ;  /* 0x000000040000795c */ /* 0x000fe20000300000 */
.L_x_1364:
[----:B--2---:R-:W-:-:S04]  /*89b0*/  VIADD R3, R7, 0x26840 ;  /* 0x0002684007037836 */ /* 0x004fc80000000000 */
[----:B------:R-:W-:-:S04]  /*89c0*/  IMAD R0, R0, 0x8, R3 ;  /* 0x0000000800007824 */ /* 0x000fc800078e0203 */
[----:B------:R-:W2:Y:S02]  /*89d0*/  SYNCS.PHASECHK.TRANS64.TRYWAIT P0, [R0+URZ], R5 ;  /* 0x00000005000075a7 */ /* 0x000ea4000800017f */
[----:B--2---:R-:W-:Y:S05]  /*89e0*/  @!P0 BRA `(.L_x_1365) ;  /* 0x00000004006c8947 */ /* 0x004fea0003800000 */
.L_x_1383:
[----:B------:R-:W-:-:S07]  /*89f0*/  IMAD R3, R4, 0x8, R3 ;  /* 0x0000000804037824 */ /* 0x000fce00078e0203 */
.L_x_1366:
[----:B---3--:R3:W4:Y:S02]  /*8a00*/  SYNCS.PHASECHK.TRANS64.TRYWAIT P0, [R3+URZ], R2 ;  /* 0x00000002030075a7 */ /* 0x008724000800017f */
[----:B----4-:R-:W-:Y:S05]  /*8a10*/  @!P0 NANOSLEEP.SYNCS 0x989680 ;  /* 0x009896800000895d */ /* 0x010fea0003900000 */
[----:B------:R-:W4:Y:S02]  /*8a20*/  @!P0 SYNCS.PHASECHK.TRANS64 P0, [R3+URZ], R2 ;  /* 0x00000002030085a7 */ /* 0x000f24000800007f */
[----:B----4-:R-:W-:Y:S05]  /*8a30*/  @!P0 BRA `(.L_x_1366) ;  /* 0xfffffffc00f08947 */ /* 0x010fea000383ffff */
.L_x_1289:
[----:B------:R-:W-:Y:S05]  /*8a40*/  BSYNC B6 ;  /* 0x0000000000067941 */ /* 0x000fea0003800000 */
.L_x_1286:
[----:B------:R-:W-:Y:S05]  /*8a50*/  EXIT ;  /* 0x000000000000794d */ /* 0x000fea0003800000 */
.L_x_1296:
[----:B------:R-:W-:Y:S02]  /*8a60*/  IMAD.MOV.U32 R13, RZ, RZ, R17 ;  /* 0x000000ffff0d7224 */ /* 0x000fe400078e0011 */
[----:B------:R-:W-:Y:S02]  /*8a70*/  IMAD.MOV.U32 R12, RZ, RZ, RZ ;  /* 0x000000ffff0c7224 */ /* 0x000fe400078e00ff */
[----:B------:R-:W-:Y:S02]  /*8a80*/  IMAD.MOV.U32 R11, RZ, RZ, 0x1f ;  /* 0x0000001fff0b7424 */ /* 0x000fe400078e00ff */
[----:B------:R-:W-:-:S07]  /*8a90*/  IMAD.MOV.U32 R15, RZ, RZ, -0x1 ;  /* 0xffffffffff0f7424 */ /* 0x000fce00078e00ff */
[----:B------:R-:W-:Y:S05]  /*8aa0*/  WARPSYNC.COLLECTIVE R15, `(.L_x_1367) ;  /* 0x000000000f087348 */ /* 0x000fea0003c00000 */
[----:B------:R1:W2:Y:S02]  /*8ab0*/  SHFL.IDX P6, R14, R13, R12, R11 ;  /* 0x0000000c0d0e7389 */ /* 0x0002a400000c000b */
[----:B-12---:R-:W-:Y:S01]  /*8ac0*/  ENDCOLLECTIVE ;  /* 0x000000000000791b */ /* 0x006fe20003800000 */
.L_x_1367:
[----:B------:R-:W-:Y:S05]  /*8ad0*/  BRA `(.L_x_1368) ;  /* 0xffffff8400607947 */ /* 0x000fea000383ffff */
.L_x_1298:
[----:B--2---:R2:W3:Y:S02]  /*8ae0*/  SYNCS.PHASECHK.TRANS64.TRYWAIT P0, [R237+URZ+0x26800], R4 ;  /* 0x02680004ed0075a7 */ /* 0x0044e4000800017f */
[----:B---3--:R-:W-:Y:S05]  /*8af0*/  @!P0 NANOSLEEP.SYNCS 0x989680 ;  /* 0x009896800000895d */ /* 0x008fea0003900000 */
[----:B------:R-:W3:Y:S02]  /*8b00*/  @!P0 SYNCS.PHASECHK.TRANS64 P0, [R237+URZ+0x26800], R4 ;  /* 0x02680004ed0085a7 */ /* 0x000ee4000800007f */
[----:B---3--:R-:W-:Y:S05]  /*8b10*/  @!P0 BRA `(.L_x_1298) ;  /* 0xfffffffc00f08947 */ /* 0x008fea000383ffff */
[----:B------:R-:W-:Y:S05]  /*8b20*/  BRA `(.L_x_1297) ;  /* 0xffffff8400887947 */ /* 0x000fea000383ffff */
.L_x_1303:
[----:B--2---:R-:W-:-:S04]  /*8b30*/  IMAD.U32 R5, RZ, RZ, UR6 ;  /* 0x00000006ff057e24 */ /* 0x004fc8000f8e00ff */
[----:B------:R2:W3:Y:S03]  /*8b40*/  SYNCS.PHASECHK.TRANS64.TRYWAIT P0, [R5+URZ+0x26810], R120 ;  /* 0x02681078050075a7 */ /* 0x0004e6000800017f */
[----:B---3--:R-:W-:Y:S05]  /*8b50*/  @!P0 NANOSLEEP.SYNCS 0x989680 ;  /* 0x009896800000895d */ /* 0x008fea0003900000 */
[----:B------:R-:W3:Y:S02]  /*8b60*/  @!P0 SYNCS.PHASECHK.TRANS64 P0, [R5+URZ+0x26810], R120 ;  /* 0x02681078050085a7 */ /* 0x000ee4000800007f */
[----:B---3--:R-:W-:Y:S05]  /*8b70*/  @!P0 BRA `(.L_x_1303) ;  /* 0xfffffffc00ec8947 */ /* 0x008fea000383ffff */
[----:B------:R-:W-:Y:S05]  /*8b80*/  BRA `(.L_x_1302) ;  /* 0xffffff8c00f07947 */ /* 0x000fea000383ffff */
.L_x_1307:
[----:B------:R-:W-:-:S04]  /*8b90*/  IMAD.U32 R121, RZ, RZ, UR6 ;  /* 0x00000006ff797e24 */ /* 0x000fc8000f8e00ff */
[----:B------:R1:W1:Y:S03]  /*8ba0*/  SYNCS.PHASECHK.TRANS64.TRYWAIT P0, [R121+URZ+0x26830], R120 ;  /* 0x02683078790075a7 */ /* 0x000266000800017f */
[----:B-1----:R-:W-:Y:S05]  /*8bb0*/  @!P0 NANOSLEEP.SYNCS 0x989680 ;  /* 0x009896800000895d */ /* 0x002fea0003900000 */
[----:B------:R-:W1:Y:S02]  /*8bc0*/  @!P0 SYNCS.PHASECHK.TRANS64 P0, [R121+URZ+0x26830], R120 ;  /* 0x02683078790085a7 */ /* 0x000e64000800007f */
[----:B-1----:R-:W-:Y:S05]  /*8bd0*/  @!P0 BRA `(.L_x_1307) ;  /* 0xfffffffc00ec8947 */ /* 0x002fea000383ffff */
[----:B------:R-:W-:Y:S05]  /*8be0*/  BRA `(.L_x_1306) ;  /* 0xffffff9400b47947 */ /* 0x000fea000383ffff */
.L_x_1341:
[----:B-1----:R1:W2:Y:S02]  /*8bf0*/  SYNCS.PHASECHK.TRANS64.TRYWAIT P0, [R16+URZ+0x26820], R3 ;  /* 0x02682003100075a7 */ /* 0x0022a4000800017f */
[----:B--2---:R-:W-:Y:S05]  /*8c00*/  @!P0 NANOSLEEP.SYNCS 0x989680 ;  /* 0x009896800000895d */ /* 0x004fea0003900000 */
[----:B------:R-:W2:Y:S02]  /*8c10*/  @!P0 SYNCS.PHASECHK.TRANS64 P0, [R16+URZ+0x26820], R3 ;  /* 0x02682003100085a7 */ /* 0x000ea4000800007f */
[----:B--2---:R-:W-:Y:S05]  /*8c20*/  @!P0 BRA `(.L_x_1341) ;  /* 0xfffffffc00f08947 */ /* 0x004fea000383ffff */
[----:B------:R-:W-:Y:S05]  /*8c30*/  BRA `(.L_x_1369) ;  /* 0xffffffdc00207947 */ /* 0x000fea000383ffff */
.L_x_1345:
[----:B-1----:R1:W3:Y:S02]  /*8c40*/  SYNCS.PHASECHK.TRANS64.TRYWAIT P1, [R16+URZ+0x26840], R21 ;  /* 0x02684015100075a7 */ /* 0x0022e4000802017f */
[----:B---3--:R-:W-:Y:S05]  /*8c50*/  @!P1 NANOSLEEP.SYNCS 0x989680 ;  /* 0x009896800000995d */ /* 0x008fea0003900000 */
[----:B------:R-:W3:Y:S02]  /*8c60*/  @!P1 SYNCS.PHASECHK.TRANS64 P1, [R16+URZ+0x26840], R21 ;  /* 0x02684015100095a7 */ /* 0x000ee4000802007f */
[----:B---3--:R-:W-:Y:S05]  /*8c70*/  @!P1 BRA `(.L_x_1345) ;  /* 0xfffffffc00f09947 */ /* 0x008fea000383ffff */
[----:B------:R-:W-:Y:S05]  /*8c80*/  BRA `(.L_x_1370) ;  /* 0xffffffe400507947 */ /* 0x000fea000383ffff */
.L_x_1347:
[----:B--2---:R2:W3:Y:S02]  /*8c90*/  SYNCS.PHASECHK.TRANS64.TRYWAIT P1, [R16+URZ+0x26828], R21 ;  /* 0x02682815100075a7 */ /* 0x0044e4000802017f */
[----:B---3--:R-:W-:Y:S05]  /*8ca0*/  @!P1 NANOSLEEP.SYNCS 0x989680 ;  /* 0x009896800000995d */ /* 0x008fea0003900000 */
[----:B------:R-:W3:Y:S02]  /*8cb0*/  @!P1 SYNCS.PHASECHK.TRANS64 P1, [R16+URZ+0x26828], R21 ;  /* 0x02682815100095a7 */ /* 0x000ee4000802007f */
[----:B---3--:R-:W-:Y:S05]  /*8cc0*/  @!P1 BRA `(.L_x_1347) ;  /* 0xfffffffc00f09947 */ /* 0x008fea000383ffff */
[----:B------:R-:W-:Y:S05]  /*8cd0*/  BRA `(.L_x_1371) ;  /* 0xffffffe800007947 */ /* 0x000fea000383ffff */
.L_x_1349:
[----:B---3--:R3:W4:Y:S02]  /*8ce0*/  SYNCS.PHASECHK.TRANS64.TRYWAIT P1, [R16+URZ+0x26848], R21 ;  /* 0x02684815100075a7 */ /* 0x008724000802017f */
[----:B----4-:R-:W-:Y:S05]  /*8cf0*/  @!P1 NANOSLEEP.SYNCS 0x989680 ;  /* 0x009896800000995d */ /* 0x010fea0003900000 */
[----:B------:R-:W4:Y:S02]  /*8d00*/  @!P1 SYNCS.PHASECHK.TRANS64 P1, [R16+URZ+0x26848], R21 ;  /* 0x02684815100095a7 */ /* 0x000f24000802007f */
[----:B----4-:R-:W-:Y:S05]  /*8d10*/  @!P1 BRA `(.L_x_1349) ;  /* 0xfffffffc00f09947 */ /* 0x010fea000383ffff */
[----:B------:R-:W-:Y:S05]  /*8d20*/  BRA `(.L_x_1372) ;  /* 0xffffffe800b07947 */ /* 0x000fea000383ffff */
.L_x_1351:
[----:B------:R-:W-:-:S07]  /*8d30*/  SHF.L.U32 R5, R11, 0x1f, RZ ;  /* 0x0000001f0b057819 */ /* 0x000fce00000006ff */
.L_x_1373:
[----:B------:R1:W1:Y:S02]  /*8d40*/  SYNCS.PHASECHK.TRANS64.TRYWAIT P1, [R16+URZ+0x26820], R5 ;  /* 0x02682005100075a7 */ /* 0x000264000802017f */
[----:B-1----:R-:W-:Y:S05]  /*8d50*/  @!P1 NANOSLEEP.SYNCS 0x989680 ;  /* 0x009896800000995d */ /* 0x002fea0003900000 */
[----:B------:R-:W1:Y:S02]  /*8d60*/  @!P1 SYNCS.PHASECHK.TRANS64 P1, [R16+URZ+0x26820], R5 ;  /* 0x02682005100095a7 */ /* 0x000e64000802007f */
[----:B-1----:R-:W-:Y:S05]  /*8d70*/  @!P1 BRA `(.L_x_1373) ;  /* 0xfffffffc00f09947 */ /* 0x002fea000383ffff */
[----:B------:R-:W-:Y:S05]  /*8d80*/  BRA `(.L_x_1374) ;  /* 0xffffffec00487947 */ /* 0x000fea000383ffff */
.L_x_1354:
[----:B-1----:R1:W3:Y:S02]  /*8d90*/  SYNCS.PHASECHK.TRANS64.TRYWAIT P1, [R16+URZ+0x26840], R13 ;  /* 0x0268400d100075a7 */ /* 0x0022e4000802017f */
[----:B---3--:R-:W-:Y:S05]  /*8da0*/  @!P1 NANOSLEEP.SYNCS 0x989680 ;  /* 0x009896800000995d */ /* 0x008fea0003900000 */
[----:B------:R-:W3:Y:S02]  /*8db0*/  @!P1 SYNCS.PHASECHK.TRANS64 P1, [R16+URZ+0x26840], R13 ;  /* 0x0268400d100095a7 */ /* 0x000ee4000802007f */
[----:B---3--:R-:W-:Y:S05]  /*8dc0*/  @!P1 BRA `(.L_x_1354) ;  /* 0xfffffffc00f09947 */ /* 0x008fea000383ffff */
[----:B------:R-:W-:Y:S05]  /*8dd0*/  BRA `(.L_x_1375) ;  /* 0xfffffff000187947 */ /* 0x000fea000383ffff */
.L_x_1356:
[----:B--2---:R2:W3:Y:S02]  /*8de0*/  SYNCS.PHASECHK.TRANS64.TRYWAIT P1, [R16+URZ+0x26828], R13 ;  /* 0x0268280d100075a7 */ /* 0x0044e4000802017f */
[----:B---3--:R-:W-:Y:S05]  /*8df0*/  @!P1 NANOSLEEP.SYNCS 0x989680 ;  /* 0x009896800000995d */ /* 0x008fea0003900000 */
[----:B------:R-:W3:Y:S02]  /*8e00*/  @!P1 SYNCS.PHASECHK.TRANS64 P1, [R16+URZ+0x26828], R13 ;  /* 0x0268280d100095a7 */ /* 0x000ee4000802007f */
[----:B---3--:R-:W-:Y:S05]  /*8e10*/  @!P1 BRA `(.L_x_1356) ;  /* 0xfffffffc00f09947 */ /* 0x008fea000383ffff */
[----:B------:R-:W-:Y:S05]  /*8e20*/  BRA `(.L_x_1376) ;  /* 0xfffffff000bc7947 */ /* 0x000fea000383ffff */
.L_x_1358:
[----:B---3--:R3:W1:Y:S02]  /*8e30*/  SYNCS.PHASECHK.TRANS64.TRYWAIT P0, [R3+URZ+0x26840], R0 ;  /* 0x02684000030075a7 */ /* 0x008664000800017f */
[----:B-1----:R-:W-:Y:S05]  /*8e40*/  @!P0 NANOSLEEP.SYNCS 0x989680 ;  /* 0x009896800000895d */ /* 0x002fea0003900000 */
[----:B------:R-:W1:Y:S02]  /*8e50*/  @!P0 SYNCS.PHASECHK.TRANS64 P0, [R3+URZ+0x26840], R0 ;  /* 0x02684000030085a7 */ /* 0x000e64000800007f */
[----:B-1----:R-:W-:Y:S05]  /*8e60*/  @!P0 BRA `(.L_x_1358) ;  /* 0xfffffffc00f08947 */ /* 0x002fea000383ffff */
[----:B------:R-:W-:Y:S05]  /*8e70*/  BRA `(.L_x_1377) ;  /* 0xfffffff400807947 */ /* 0x000fea000383ffff */
.L_x_1360:
[----:B------:R-:W-:Y:S01]  /*8e80*/  BSSY B0, `(.L_x_1378) ;  /* 0x0000006000007945 */ /* 0x000fe20003800000 */
[----:B------:R-:W-:-:S07]  /*8e90*/  IMAD.MOV.U32 R15, RZ, RZ, -0x1 ;  /* 0xffffffffff0f7424 */ /* 0x000fce00078e00ff */
[----:B------:R-:W-:Y:S05]  /*8ea0*/  WARPSYNC.COLLECTIVE R15, `(.L_x_1379) ;  /* 0x000000000f0c7348 */ /* 0x000fea0003c00000 */
[----:B------:R-:W-:Y:S02]  /*8eb0*/  ELECT P6, UR62, PT ;  /* 0x00000000003e782f */ /* 0x000fe400038c0000 */
[----:B------:R-:W-:Y:S01]  /*8ec0*/  MOV R14, UR62 ;  /* 0x0000003e000e7c02 */ /* 0x000fe20008000f00 */
[----:B------:R-:W-:Y:S10]  /*8ed0*/  ENDCOLLECTIVE ;  /* 0x000000000000791b */ /* 0x000ff40003800000 */
.L_x_1379:
[----:B------:R-:W-:Y:S05]  /*8ee0*/  BSYNC B0 ;  /* 0x0000000000007941 */ /* 0x000fea0003800000 */
.L_x_1378:
[----:B------:R-:W-:Y:S05]  /*8ef0*/  BRA `(.L_x_1380) ;  /* 0xfffffff800487947 */ /* 0x000fea000383ffff */
.L_x_1362:
[----:B-1----:R1:W2:Y:S02]  /*8f00*/  SYNCS.PHASECHK.TRANS64.TRYWAIT P0, [R6+URZ], R5 ;  /* 0x00000005060075a7 */ /* 0x0022a4000800017f */
[----:B--2---:R-:W-:Y:S05]  /*8f10*/  @!P0 NANOSLEEP.SYNCS 0x989680 ;  /* 0x009896800000895d */ /* 0x004fea0003900000 */
[----:B------:R-:W2:Y:S02]  /*8f20*/  @!P0 SYNCS.PHASECHK.TRANS64 P0, [R6+URZ], R5 ;  /* 0x00000005060085a7 */ /* 0x000ea4000800007f */
[----:B--2---:R-:W-:Y:S05]  /*8f30*/  @!P0 BRA `(.L_x_1362) ;  /* 0xfffffffc00f08947 */ /* 0x004fea000383ffff */
[----:B------:R-:W-:Y:S05]  /*8f40*/  BRA `(.L_x_1381) ;  /* 0xfffffff800887947 */ /* 0x000fea000383ffff */
.L_x_1363:
[----:B--2---:R2:W3:Y:S02]  /*8f50*/  SYNCS.PHASECHK.TRANS64.TRYWAIT P0, [R3+URZ], R2 ;  /* 0x00000002030075a7 */ /* 0x0044e4000800017f */
[----:B---3--:R-:W-:Y:S05]  /*8f60*/  @!P0 NANOSLEEP.SYNCS 0x989680 ;  /* 0x009896800000895d */ /* 0x008fea0003900000 */
[----:B------:R-:W3:Y:S02]  /*8f70*/  @!P0 SYNCS.PHASECHK.TRANS64 P0, [R3+URZ], R2 ;  /* 0x00000002030085a7 */ /* 0x000ee4000800007f */
[----:B---3--:R-:W-:Y:S05]  /*8f80*/  @!P0 BRA `(.L_x_1363) ;  /* 0xfffffffc00f08947 */ /* 0x008fea000383ffff */
[----:B------:R-:W-:Y:S05]  /*8f90*/  BRA `(.L_x_1382) ;  /* 0xfffffff8007c7947 */ /* 0x000fea000383ffff */
.L_x_1365:
[----:B--2---:R2:W3:Y:S02]  /*8fa0*/  SYNCS.PHASECHK.TRANS64.TRYWAIT P0, [R0+URZ], R5 ;  /* 0x00000005000075a7 */ /* 0x0044e4000800017f */
[----:B---3--:R-:W-:Y:S05]  /*8fb0*/  @!P0 NANOSLEEP.SYNCS 0x989680 ;  /* 0x009896800000895d */ /* 0x008fea0003900000 */
[----:B------:R-:W3:Y:S02]  /*8fc0*/  @!P0 SYNCS.PHASECHK.TRANS64 P0, [R0+URZ], R5 ;  /* 0x00000005000085a7 */ /* 0x000ee4000800007f */
[----:B---3--:R-:W-:Y:S05]  /*8fd0*/  @!P0 BRA `(.L_x_1365) ;  /* 0xfffffffc00f08947 */ /* 0x008fea000383ffff */
[----:B------:R-:W-:Y:S05]  /*8fe0*/  BRA `(.L_x_1383) ;  /* 0xfffffff800807947 */ /* 0x000fea000383ffff */
.L_x_1384:
        /* <DEDUP_REMOVED lines=9> */
.L_x_6563:


//--------------------- .text._ZN7cutlass13device_kernelIN5flash11enable_sm90INS1_16FlashAttnBwdSm90INS1_25CollectiveMainloopBwdSm90ILi2ELi2ELi2EN4cute5tupleIJNS5_1CILi1EEES8_S8_EEENS6_IJNS7_ILi64EEENS7_ILi128EEENS7_ILi96EEEEEENS_6half_tEfNS_4arch4Sm90ELb0ELb1ELb1ELb0ELb1ELb1ELb0ELb0ELi2ELi1ELi2ELi1ELb1EEENS1_24CollectiveEpilogueBwdGQAISD_fSG_Li256ELb0ELb1EEENS1_19SingleTileSchedulerILb0ELb0ELb0ELi128EEEEEEEEEvNT_6ParamsE --------------------------
	.section	.text._ZN7cutlass13device_kernelIN5flash11enable_sm90INS1_16FlashAttnBwdSm90INS1_25CollectiveMainloopBwdSm90ILi2ELi2ELi2EN4cute5tupleIJNS5_1CILi1EEES8_S8_EEENS6_IJNS7_ILi64EEENS7_ILi128EEENS7_ILi96EEEEEENS_6half_tEfNS_4arch4Sm90ELb0ELb1ELb1ELb0ELb1ELb1ELb0ELb0ELi2ELi1ELi2ELi1ELb1EEENS1_24CollectiveEpilogueBwdGQAISD_fSG_Li256ELb0ELb1EEENS1_19SingleTileSchedulerILb0ELb0ELb0ELi128EEEEEEEEEvNT_6ParamsE,"ax",@progbits
	.align	128
.text._ZN7cutlass13device_kernelIN5flash11enable_sm90INS1_16FlashAttnBwdSm90INS1_25CollectiveMainloopBwdSm90ILi2ELi2ELi2EN4cute5tupleIJNS5_1CILi1EEES8_S8_EEENS6_IJNS7_ILi64EEENS7_ILi128EEENS7_ILi96EEEEEENS_6half_tEfNS_4arch4Sm90ELb0ELb1ELb1ELb0ELb1ELb1ELb0ELb0ELi2ELi1ELi2ELi1ELb1EEENS1_24CollectiveEpilogueBwdGQAISD_fSG_Li256ELb0ELb1EEENS1_19SingleTileSchedulerILb0ELb0ELb0ELi128EEEEEEEEEvNT_6ParamsE:
        .type           _ZN7cutlass13device_kernelIN5flash11enable_sm90INS1_16FlashAttnBwdSm90INS1_25CollectiveMainloopBwdSm90ILi2ELi2ELi2EN4cute5tupleIJNS5_1CILi1EEES8_S8_EEENS6_IJNS7_ILi64EEENS7_ILi128EEENS7_ILi96EEEEEENS_6half_tEfNS_4arch4Sm90ELb0ELb1ELb1ELb0ELb1ELb1ELb0ELb0ELi2ELi1ELi2ELi1ELb1EEENS1_24CollectiveEpilogueBwdGQAISD_fSG_Li256ELb0ELb1EEENS1_19SingleTileSchedulerILb0ELb0ELb0ELi128EEEEEEEEEvNT_6ParamsE,@function
        .size           _ZN7cutlass13device_kernelIN5flash11enable_sm90INS1_16FlashAttnBwdSm90INS1_25CollectiveMainloopBwdSm90ILi2ELi2ELi2EN4cute5tupleIJNS5_1CILi1EEES8_S8_EEENS6_IJNS7_ILi64EEENS7_ILi128EEENS7_ILi96EEEEEENS_6half_tEfNS_4arch4Sm90ELb0ELb1ELb1ELb0ELb1ELb1ELb0ELb0ELi2ELi1ELi2ELi1ELb1EEENS1_24CollectiveEpilogueBwdGQAISD_fSG_Li256ELb0ELb1EEENS1_19SingleTileSchedulerILb0ELb0ELb0ELi128EEEEEEEEEvNT_6ParamsE,(.L_x_6564 - _ZN7cutlass13device_kernelIN5flash11enable_sm90INS1_16FlashAttnBwdSm90INS1_25CollectiveMainloopBwdSm90ILi2ELi2ELi2EN4cute5tupleIJNS5_1CILi1EEES8_S8_EEENS6_IJNS7_ILi64EEENS7_ILi128EEENS7_ILi96EEEEEENS_6half_tEfNS_4arch4Sm90ELb0ELb1ELb1ELb0ELb1ELb1ELb0ELb0ELi2ELi1ELi2ELi1ELb1EEENS1_24CollectiveEpilogueBwdGQAISD_fSG_Li256ELb0ELb1EEENS1_19SingleTileSchedulerILb0ELb0ELb0ELi128EEEEEEEEEvNT_6ParamsE)
        .other          _ZN7cutlass13device_kernelIN5flash11enable_sm90INS1_16FlashAttnBwdSm90INS1_25CollectiveMainloopBwdSm90ILi2ELi2ELi2EN4cute5tupleIJNS5_1CILi1EEES8_S8_EEENS6_IJNS7_ILi64EEENS7_ILi128EEENS7_ILi96EEEEEENS_6half_tEfNS_4arch4Sm90ELb0ELb1ELb1ELb0ELb1ELb1ELb0ELb0ELi2ELi1ELi2ELi1ELb1EEENS1_24CollectiveEpilogueBwdGQAISD_fSG_Li256ELb0ELb1EEENS1_19SingleTileSchedulerILb0ELb0ELb0ELi128EEEEEEEEEvNT_6ParamsE,@"STO_CUDA_ENTRY STV_DEFAULT"
_ZN7cutlass13device_kernelIN5flash11enable_sm90INS1_16FlashAttnBwdSm90INS1_25CollectiveMainloopBwdSm90ILi2ELi2ELi2EN4cute5tupleIJNS5_1CILi1EEES8_S8_EEENS6_IJNS7_ILi64EEENS7_ILi128EEENS7_ILi96EEEEEENS_6half_tEfNS_4arch4Sm90ELb0ELb1ELb1ELb0ELb1ELb1ELb0ELb0ELi2ELi1ELi2ELi1ELb1EEENS1_24CollectiveEpilogueBwdGQAISD_fSG_Li256ELb0ELb1EEENS1_19SingleTileSchedulerILb0ELb0ELb0ELi128EEEEEEEEEvNT_6ParamsE:
        /* <DEDUP_REMOVED lines=24> */
.L_x_1386:
[----:B------:R-:W-:Y:S05]  /*0180*/  BSYNC B0 ;  /* 0x0000000000007941 */ /* 0x000fea0003800000 */
.L_x_1385:
        /* <DEDUP_REMOVED lines=37> */
.L_x_1387:
        /* <DEDUP_REMOVED lines=22> */
.L_x_1388:
[----:B------:R-:W-:Y:S01]  /*0540*/  PLOP3.LUT P0, PT, PT, PT, UP0, 0x80, 0x0 ;  /* 0x000000000000781c */ /* 0x000fe20003f0f008 */
[----:B------:R-:W-:Y:S01]  /*0550*/  NOP ;  /* 0x0000000000007918 */ /* 0x000fe20000000000 */
[----:B------:R-:W-:Y:S01]  /*0560*/  ULDC.64 UR46, c[0x0][0x208] ;  /* 0x00008200002e7ab9 */ /* 0x000fe20000000a00 */
[----:B------:R-:W-:Y:S01]  /*0570*/  BSSY B6, `(.L_x_1389) ;  /* 0x000098a000067945 */ /* 0x000fe20003800000 */
[----:B-12-4-:R-:W-:Y:S09]  /*0580*/  BAR.SYNC.DEFER_BLOCKING 0x0 ;  /* 0x0000000000007b1d */ /* 0x016ff20000010000 */
[----:B------:R-:W-:Y:S05]  /*0590*/  @!P0 BRA `(.L_x_1390) ;  /* 0x0000005400908947 */ /* 0x000fea0003800000 */
.L_x_1391:
        /* <DEDUP_REMOVED lines=13> */
[----:B-1----:R-:W-:Y:S05]  /*0670*/  @!P0 BRA `(.L_x_1392) ;  /* 0x0000009400e48947 */ /* 0x002fea0003800000 */
        /* <DEDUP_REMOVED lines=73> */
.L_x_1393:
        /* <DEDUP_REMOVED lines=28> */
.L_x_1396:
        /* <DEDUP_REMOVED lines=15> */
.L_x_1395:
        /* <DEDUP_REMOVED lines=22> */
.L_x_1398:
        /* <DEDUP_REMOVED lines=15> */
.L_x_1397:
[----:B------:R-:W-:Y:S01]  /*1010*/  SHF.R.S32.HI R19, RZ, 0x1f, R18 ;  /* 0x0000001fff137819 */ /* 0x000fe20000011412 */
[----:B------:R-:W-:-:S03]  /*1020*/  UMOV UR4, 0xffffffff ;  /* 0xffffffff00047882 */ /* 0x000fc60000000000 */
[----:B------:R-:W-:-:S04]  /*1030*/  LEA.HI R0, R19, R18, RZ, 0x7 ;  /* 0x0000001213007211 */ /* 0x000fc800078f38ff */
[----:B------:R-:W-:Y:S01]  /*1040*/  SHF.R.S32.HI R17, RZ, 0x7, R0 ;  /* 0x00000007ff117819 */ /* 0x000fe20000011400 */
[----:B------:R-:W-:Y:S06]  /*1050*/  BRA.DIV UR4, `(.L_x_1399) ;  /* 0x0000008e04747947 */ /* 0x000fec000b800000 */
[----:B------:R1:W2:Y:S02]  /*1060*/  SHFL.IDX PT, R14, R17, RZ, 0x1f ;  /* 0x00001fff110e7589 */ /* 0x0002a400000e0000 */
.L_x_1512:
        /* <DEDUP_REMOVED lines=15> */
.L_x_1400:
        /* <DEDUP_REMOVED lines=19> */
.L_x_1402:
        /* <DEDUP_REMOVED lines=127> */
.L_x_1413:
[----:B------:R-:W-:-:S06]  /*1a80*/  UISETP.NE.AND UP0, UPT, UR11, 0x3, UPT ;  /* 0x000000030b00788c */ /* 0x000fcc000bf05270 */
[----:B------:R-:W-:-:S13]  /*1a90*/  PLOP3.LUT P6, PT, PT, PT, UP0, 0x80, 0x0 ;  /* 0x000000000000781c */ /* 0x000fda0003fcf008 */
[----:B-1----:R-:W-:Y:S05]  /*1aa0*/  @!P6 BRA `(.L_x_1403) ;  /* 0x000000000004e947 */ /* 0x002fea0003800000 */
[----:B------:R-:W-:Y:S01]  /*1ab0*/  BPT.TRAP 0x1 ;  /* 0x000000040000795c */ /* 0x000fe20000300000 */
.L_x_1403:
[----:B------:R-:W-:Y:S01]  /*1ac0*/  R2UR UR9, R237 ;  /* 0x00000000ed0972ca */ /* 0x000fe200000e0000 */
[----:B------:R-:W-:-:S05]  /*1ad0*/  IMAD.U32 R120, RZ, RZ, UR4 ;  /* 0x00000004ff787e24 */ /* 0x000fca000f8e00ff */
[----:B------:R-:W-:-:S07]  /*1ae0*/  SHF.L.U32 R120, R120, 0x1f, RZ ;  /* 0x0000001f78787819 */ /* 0x000fce00000006ff */
[----:B------:R-:W-:-:S09]  /*1af0*/  ULEA UR9, UR5, UR9, 0x3 ;  /* 0x0000000905097291 */ /* 0x000fd2000f8e183f */
[----:B------:R1:W2:Y:S01]  /*1b00*/  SYNCS.PHASECHK.TRANS64.TRYWAIT P0, [UR9+0x26810], R120 ;  /* 0x02681078ff0075a7 */ /* 0x0002a20008000149 */
[----:B------:R-:W-:Y:S05]  /*1b10*/  @!P6 BRA `(.L_x_1404) ;  /* 0x000000000004e947 */ /* 0x000fea0003800000 */
[----:B------:R-:W-:Y:S01]  /*1b20*/  BPT.TRAP 0x1 ;  /* 0x000000040000795c */ /* 0x000fe20000300000 */
.L_x_1404:
[----:B--2---:R-:W-:Y:S05]  /*1b30*/  @P0 BRA `(.L_x_1405) ;  /* 0x0000000000080947 */ /* 0x004fea0003800000 */
[----:B------:R-:W2:Y:S02]  /*1b40*/  SYNCS.PHASECHK.TRANS64.TRYWAIT P0, [UR9+0x26810], R120 ;  /* 0x02681078ff0075a7 */ /* 0x000ea40008000149 */
[----:B--2---:R-:W-:Y:S05]  /*1b50*/  @!P0 BRA `(.L_x_1406) ;  /* 0x0000008000e88947 */ /* 0x004fea0003800000 */
.L_x_1405:
        /* <DEDUP_REMOVED lines=66> */
.L_x_1407:
[----:B------:R1:W1:Y:S01]  /*1f80*/  SYNCS.PHASECHK.TRANS64.TRYWAIT P0, [UR9+0x26830], R120 ;  /* 0x02683078ff0075a7 */ /* 0x0002620008000149 */
[----:B------:R-:W-:Y:S05]  /*1f90*/  @!P6 BRA `(.L_x_1408) ;  /* 0x000000000004e947 */ /* 0x000fea0003800000 */
[----:B------:R-:W-:Y:S01]  /*1fa0*/  BPT.TRAP 0x1 ;  /* 0x000000040000795c */ /* 0x000fe20000300000 */
.L_x_1408:
        /* <DEDUP_REMOVED lines=50> */
.L_x_1409:
        /* <DEDUP_REMOVED lines=600> */
.L_x_1411:
        /* <DEDUP_REMOVED lines=48> */
.L_x_1412:
        /* <DEDUP_REMOVED lines=62> */
.L_x_1394:
[----:B------:R-:W-:Y:S05]  /*4f30*/  @P0 BRA `(.L_x_1392) ;  /* 0x0000004c00b40947 */ /* 0x000fea0003800000 */
[----:B-1----:R-:W1:Y:S01]  /*4f40*/  S2R R4, SR_TID.X ;  /* 0x0000000000047919 */ /* 0x002e620000002100 */
[----:B------:R-:W2:Y:S01]  /*4f50*/  S2UR UR8, SR_CTAID.Y ;  /* 0x00000000000879c3 */ /* 0x000ea20000002600 */
[----:B------:R-:W-:Y:S01]  /*4f60*/  ULDC UR9, c[0x0][0x850] ;  /* 0x0002140000097ab9 */ /* 0x000fe20000000800 */
[----:B------:R-:W-:Y:S01]  /*4f70*/  ULDC.64 UR12, c[0x0][0x818] ;  /* 0x00020600000c7ab9 */ /* 0x000fe20000000a00 */
[----:B------:R-:W-:Y:S01]  /*4f80*/  UISETP.NE.AND UP0, UPT, UR9, 0x1, UPT ;  /* 0x000000010900788c */ /* 0x000fe2000bf05270 */
[----:B------:R-:W-:Y:S01]  /*4f90*/  BSSY B0, `(.L_x_1414) ;  /* 0x0000058000007945 */ /* 0x000fe20003800000 */
[----:B------:R-:W-:Y:S01]  /*4fa0*/  ULDC UR18, c[0x0][0x80c] ;  /* 0x0002030000127ab9 */ /* 0x000fe20000000800 */
[----:B------:R-:W-:Y:S01]  /*4fb0*/  UMOV UR20, 0x400 ;  /* 0x0000040000147882 */ /* 0x000fe20000000000 */
[----:B------:R-:W-:Y:S01]  /*4fc0*/  ULDC.64 UR16, c[0x0][0x840] ;  /* 0x0002100000107ab9 */ /* 0x000fe20000000a00 */
[----:B------:R-:W3:Y:S01]  /*4fd0*/  S2UR UR15, SR_CTAID.X ;  /* 0x00000000000f79c3 */ /* 0x000ee20000002500 */
[----:B------:R-:W-:-:S05]  /*4fe0*/  ULDC.64 UR24, c[0x0][0x848] ;  /* 0x0002120000187ab9 */ /* 0x000fca0000000a00 */
[----:B------:R-:W-:Y:S01]  /*4ff0*/  @UP0 ULDC UR4, c[0x0][0x854] ;  /* 0x0002150000040ab9 */ /* 0x000fe20000000800 */
[----:B------:R-:W-:Y:S01]  /*5000*/  @UP0 ULDC UR7, c[0x0][0x858] ;  /* 0x0002160000070ab9 */ /* 0x000fe20000000800 */
[----:B------:R-:W4:Y:S01]  /*5010*/  S2UR UR14, SR_CTAID.Z ;  /* 0x00000000000e79c3 */ /* 0x000f220000002700 */
[----:B--2---:R-:W-:-:S07]  /*5020*/  UIMAD.WIDE.U32 UR4, UR8, UR4, URZ ;  /* 0x00000004080472a5 */ /* 0x004fce000f8e003f */
[----:B------:R-:W2:Y:S01]  /*5030*/  S2UR UR21, SR_CgaCtaId ;  /* 0x00000000001579c3 */ /* 0x000ea20000008800 */
[----:B------:R-:W-:Y:S01]  /*5040*/  UMOV UR11, UR8 ;  /* 0x00000008000b7c82 */ /* 0x000fe20008000000 */
[----:B------:R-:W-:Y:S01]  /*5050*/  @UP0 USHF.R.U32.HI UR11, URZ, UR7, UR5 ;  /* 0x000000073f0b0299 */ /* 0x000fe20008011605 */
[----:B-1----:R-:W-:-:S03]  /*5060*/  VIADD R3, R4, 0xffffff80 ;  /* 0xffffff8004037836 */ /* 0x002fc60000000000 */
[----:B------:R-:W-:Y:S02]  /*5070*/  USHF.R.S32.HI UR19, URZ, 0x1f, UR11 ;  /* 0x0000001f3f137899 */ /* 0x000fe4000801140b */
[----:B------:R-:W-:Y:S01]  /*5080*/  BAR.SYNC.DEFER_BLOCKING 0x1, 0x100 ;  /* 0x0044000000007b1d */ /* 0x000fe20000010000 */
[----:B---3--:R-:W-:Y:S01]  /*5090*/  UIMAD UR6, UR15, 0x3000, URZ ;  /* 0x000030000f0678a4 */ /* 0x008fe2000f8e023f */
[----:B------:R-:W-:Y:S01]  /*50a0*/  ISETP.NE.AND P1, PT, R4, 0x80, PT ;  /* 0x000000800400780c */ /* 0x000fe20003f25270 */
[----:B------:R-:W-:Y:S01]  /*50b0*/  UIMAD UR10, UR19, UR12, URZ ;  /* 0x0000000c130a72a4 */ /* 0x000fe2000f8e023f */
[----:B------:R-:W-:Y:S01]  /*50c0*/  SHF.R.S32.HI R0, RZ, 0x1f, R3 ;  /* 0x0000001fff007819 */ /* 0x000fe20000011403 */
[----:B------:R-:W-:Y:S01]  /*50d0*/  USHF.R.S32.HI UR7, URZ, 0x1f, UR6 ;  /* 0x0000001f3f077899 */ /* 0x000fe20008011406 */
[----:B------:R-:W-:Y:S01]  /*50e0*/  ISETP.NE.AND P0, PT, R3, RZ, PT ;  /* 0x000000ff0300720c */ /* 0x000fe20003f05270 */
[----:B------:R-:W-:Y:S01]  /*50f0*/  UIMAD UR22, UR11, UR13, UR10 ;  /* 0x0000000d0b1672a4 */ /* 0x000fe2000f8e020a */
[----:B------:R-:W-:Y:S01]  /*5100*/  LEA.HI R2, R0, R3, RZ, 0x7 ;  /* 0x0000000300027211 */ /* 0x000fe200078f38ff */
[----:B------:R-:W-:Y:S01]  /*5110*/  UIMAD.WIDE.U32 UR4, UR11, UR12, UR6 ;  /* 0x0000000c0b0472a5 */ /* 0x000fe2000f8e0006 */
[----:B------:R-:W-:-:S02]  /*5120*/  ULDC UR10, c[0x0][0x870] ;  /* 0x00021c00000a7ab9 */ /* 0x000fc40000000800 */
[----:B------:R-:W-:Y:S01]  /*5130*/  LOP3.LUT R0, R2, 0x3fffff80, RZ, 0xc0, !PT ;  /* 0x3fffff8002007812 */ /* 0x000fe200078ec0ff */
[----:B------:R-:W-:Y:S01]  /*5140*/  UIMAD UR10, UR15, UR10, URZ ;  /* 0x0000000a0f0a72a4 */ /* 0x000fe2000f8e023f */
[----:B------:R-:W-:Y:S01]  /*5150*/  SHF.R.S32.HI R5, RZ, 0x7, R2 ;  /* 0x00000007ff057819 */ /* 0x000fe20000011402 */
[----:B----4-:R-:W-:Y:S02]  /*5160*/  UIMAD UR15, UR14, UR18, URZ ;  /* 0x000000120e0f72a4 */ /* 0x010fe4000f8e023f */
[----:B------:R-:W-:Y:S01]  /*5170*/  IMAD.IADD R0, R3, 0x1, -R0 ;  /* 0x0000000103007824 */ /* 0x000fe200078e0a00 */
[----:B------:R-:W-:Y:S02]  /*5180*/  UIMAD UR18, UR10, UR18, URZ ;  /* 0x000000120a1272a4 */ /* 0x000fe4000f8e023f */
[----:B--2---:R-:W-:Y:S01]  /*5190*/  ULEA UR10, UR21, UR20, 0x18 ;  /* 0x00000014150a7291 */ /* 0x004fe2000f8ec03f */
[----:B------:R-:W-:Y:S01]  /*51a0*/  IMAD R0, R5, 0x600, R0 ;  /* 0x0000060005007824 */ /* 0x000fe200078e0200 */
[----:B------:R-:W-:-:S02]  /*51b0*/  USHF.R.S32.HI UR21, URZ, 0x1f, UR18 ;  /* 0x0000001f3f157899 */ /* 0x000fc40008011412 */
[----:B------:R-:W-:Y:S01]  /*51c0*/  USHF.R.S32.HI UR20, URZ, 0x1f, UR15 ;  /* 0x0000001f3f147899 */ /* 0x000fe2000801140f */
[----:B------:R-:W-:Y:S01]  /*51d0*/  IMAD.SHL.U32 R0, R0, 0x4, RZ ;  /* 0x0000000400007824 */ /* 0x000fe200078e00ff */
[----:B------:R-:W-:Y:S02]  /*51e0*/  UIADD3 UR18, UP0, UP1, UR18, UR15, UR11 ;  /* 0x0000000f12127290 */ /* 0x000fe4000f91e00b */
[----:B------:R-:W-:Y:S02]  /*51f0*/  UIMAD.WIDE.U32 UR6, UR11, UR16, UR6 ;  /* 0x000000100b0672a5 */ /* 0x000fe4000f8e0006 */
[----:B------:R-:W-:Y:S01]  /*5200*/  UIMAD UR23, UR19, UR16, URZ ;  /* 0x00000010131772a4 */ /* 0x000fe2000f8e023f */
[----:B------:R-:W-:Y:S01]  /*5210*/  LEA R0, R0, UR10, 0x2 ;  /* 0x0000000a00007c11 */ /* 0x000fe2000f8e10ff */
[----:B------:R-:W-:Y:S02]  /*5220*/  UIADD3.X UR16, UR21, UR20, UR19, UP0, UP1 ;  /* 0x0000001415107290 */ /* 0x000fe400087e2413 */
[----:B------:R-:W-:Y:S01]  /*5230*/  USHF.L.U32 UR15, UR18, 0x2, URZ ;  /* 0x00000002120f7899 */ /* 0x000fe2000800063f */
[----:B------:R-:W-:Y:S01]  /*5240*/  ULDC.64 UR12, c[0x0][0x868] ;  /* 0x00021a00000c7ab9 */ /* 0x000fe20000000a00 */
[----:B------:R-:W-:Y:S01]  /*5250*/  USHF.L.U64.HI UR16, UR18, 0x2, UR16 ;  /* 0x0000000212107899 */ /* 0x000fe20008010210 */
[----:B------:R1:W-:Y:S01]  /*5260*/  STS.128 [R0], R24 ;  /* 0x0000001800007388 */ /* 0x0003e20000000c00 */
[----:B------:R-:W-:-:S02]  /*5270*/  UIADD3 UR18, UP0, UR15, UR12, URZ ;  /* 0x0000000c0f127290 */ /* 0x000fc4000ff1e03f */
[----:B------:R-:W-:Y:S01]  /*5280*/  USHF.R.S32.HI UR12, URZ, 0x1f, UR14 ;  /* 0x0000001f3f0c7899 */ /* 0x000fe2000801140e */
[----:B------:R1:W-:Y:S01]  /*5290*/  STS.128 [R0+0x800], R28 ;  /* 0x0008001c00007388 */ /* 0x0003e20000000c00 */
[----:B------:R-:W-:Y:S01]  /*52a0*/  UIMAD UR17, UR11, UR17, UR23 ;  /* 0x000000110b1172a4 */ /* 0x000fe2000f8e0217 */
[----:B------:R-:W-:Y:S02]  /*52b0*/  ULDC.64 UR20, c[0x0][0x820] ;  /* 0x0002080000147ab9 */ /* 0x000fe40000000a00 */
[----:B------:R1:W-:Y:S01]  /*52c0*/  STS.128 [R0+0x1000], R32 ;  /* 0x0010002000007388 */ /* 0x0003e20000000c00 */
[----:B------:R-:W-:Y:S01]  /*52d0*/  UIADD3.X UR19, UR16, UR13, URZ, UP0, !UPT ;  /* 0x0000000d10137290 */ /* 0x000fe200087fe43f */
[----:B------:R-:W-:Y:S01]  /*52e0*/  IMAD.U32 R2, RZ, RZ, UR18 ;  /* 0x00000012ff027e24 */ /* 0x000fe2000f8e00ff */
[----:B------:R-:W-:Y:S01]  /*52f0*/  UIMAD UR13, UR12, UR20, URZ ;  /* 0x000000140c0d72a4 */ /* 0x000fe2000f8e023f */
[----:B------:R1:W-:Y:S01]  /*5300*/  STS.128 [R0+0x1800], R36 ;  /* 0x0018002400007388 */ /* 0x0003e20000000c00 */
[----:B------:R-:W-:-:S02]  /*5310*/  UIADD3 UR5, UR5, UR22, URZ ;  /* 0x0000001605057290 */ /* 0x000fc4000fffe03f */
[----:B------:R-:W-:Y:S01]  /*5320*/  UIMAD UR12, UR12, UR24, URZ ;  /* 0x000000180c0c72a4 */ /* 0x000fe2000f8e023f */
[----:B------:R1:W-:Y:S01]  /*5330*/  STS.128 [R0+0x2000], R40 ;  /* 0x0020002800007388 */ /* 0x0003e20000000c00 */
[----:B------:R-:W-:Y:S01]  /*5340*/  UIADD3 UR7, UR7, UR17, URZ ;  /* 0x0000001107077290 */ /* 0x000fe2000fffe03f */
[----:B------:R-:W-:Y:S01]  /*5350*/  IMAD.U32 R3, RZ, RZ, UR19 ;  /* 0x00000013ff037e24 */ /* 0x000fe2000f8e00ff */
        /* <DEDUP_REMOVED lines=12> */
[----:B------:R-:W-:Y:S01]  /*5420*/  ULEA UR20, UP0, UR4, UR20, 0x2 ;  /* 0x0000001404147291 */ /* 0x000fe2000f80103f */
[----:B------:R1:W-:Y:S01]  /*5430*/  STS.128 [R0+0x4800], R60 ;  /* 0x0048003c00007388 */ /* 0x0003e20000000c00 */
[----:B------:R-:W-:Y:S02]  /*5440*/  UIADD3 UR5, UR7, UR12, URZ ;  /* 0x0000000c07057290 */ /* 0x000fe4000fffe03f */
[----:B------:R-:W-:Y:S01]  /*5450*/  ULEA UR22, UP1, UR6, UR22, 0x2 ;  /* 0x0000001606167291 */ /* 0x000fe2000f82103f */
[----:B------:R1:W-:Y:S01]  /*5460*/  STS.128 [R0+0x5000], R64 ;  /* 0x0050004000007388 */ /* 0x0003e20000000c00 */
[----:B------:R-:W-:-:S02]  /*5470*/  ULEA.HI.X UR21, UR4, UR21, UR11, 0x2, UP0 ;  /* 0x0000001504157291 */ /* 0x000fc400080f140b */
[----:B------:R-:W-:Y:S01]  /*5480*/  ULEA.HI.X UR5, UR6, UR23, UR5, 0x2, UP1 ;  /* 0x0000001706057291 */ /* 0x000fe200088f1405 */
[----:B------:R1:W-:Y:S01]  /*5490*/  STS.128 [R0+0x5800], R68 ;  /* 0x0058004400007388 */ /* 0x0003e20000000c00 */
[----:B------:R-:W-:Y:S01]  /*54a0*/  UIMAD UR14, UR9, UR14, UR8 ;  /* 0x0000000e090e72a4 */ /* 0x000fe2000f8e0208 */
[----:B------:R-:W-:Y:S11]  /*54b0*/  @P0 BRA `(.L_x_1415) ;  /* 0x0000000000140947 */ /* 0x000ff60003800000 */
.L_x_1416:
[----:B------:R-:W2:Y:S04]  /*54c0*/  LDG.E.STRONG.GPU R4, desc[UR46][R2.64] ;  /* 0x0000002e02047981 */ /* 0x000ea8000c1ef900 */
[----:B--2---:R-:W-:Y:S01]  /*54d0*/  CCTL.IVALL ;  /* 0x00000000ff00798f */ /* 0x004fe20002000000 */
[----:B------:R-:W-:Y:S05]  /*54e0*/  YIELD ;  /* 0x0000000000007946 */ /* 0x000fea0003800000 */
[----:B------:R-:W-:-:S13]  /*54f0*/  ISETP.NE.AND P0, PT, R4, UR14, PT ;  /* 0x0000000e04007c0c */ /* 0x000fda000bf05270 */
[----:B------:R-:W-:Y:S05]  /*5500*/  @P0 BRA `(.L_x_1416) ;  /* 0xfffffffc00ec0947 */ /* 0x000fea000383ffff */
.L_x_1415:
[----:B------:R-:W-:Y:S05]  /*5510*/  BSYNC B0 ;  /* 0x0000000000007941 */ /* 0x000fea0003800000 */
.L_x_1414:
[----:B------:R-:W-:-:S03]  /*5520*/  UMOV UR4, 0xffffffff ;  /* 0xffffffff00047882 */ /* 0x000fc60000000000 */
[----:B------:R-:W-:Y:S05]  /*5530*/  BRA.DIV UR4, `(.L_x_1417) ;  /* 0x0000004a04a07947 */ /* 0x000fea000b800000 */
[----:B------:R-:W-:Y:S01]  /*5540*/  NOP ;  /* 0x0000000000007918 */ /* 0x000fe20000000000 */
.L_x_1515:
        /* <DEDUP_REMOVED lines=14> */
[----:B------:R-:W-:-:S09]  /*5630*/  UMOV UR4, UR22 ;  /* 0x0000001600047c82 */ /* 0x000fd20008000000 */
.L_x_1420:
[----:B------:R-:W-:Y:S01]  /*5640*/  @P0 ELECT P2, URZ, PT ;  /* 0x00000000003f082f */ /* 0x000fe20003840000 */
[----:B------:R2:W-:-:S12]  /*5650*/  UBLKRED.G.S.ADD.F32.RN [UR4], [UR10], UR6, desc[UR8] ;  /* 0x000008040a0073bb */ /* 0x0005d800080a1406 */
[----:B------:R-:W-:Y:S02]  /*5660*/  @P2 PLOP3.LUT P0, PT, P2, PT, PT, 0x8, 0x0 ;  /* 0x000000000000281c */ /* 0x000fe4000170e170 */
[----:B------:R-:W-:-:S11]  /*5670*/  PLOP3.LUT P2, PT, PT, PT, PT, 0x8, 0x0 ;  /* 0x000000000000781c */ /* 0x000fd60003f4e170 */
[----:B--2---:R-:W-:Y:S05]  /*5680*/  @P0 BRA.U.ANY `(.L_x_1420) ;  /* 0xfffffffd00ec0947 */ /* 0x004fea000393ffff */
[----:B------:R0:W-:Y:S01]  /*5690*/  UTMACMDFLUSH ;  /* 0x00000000000079b7 */ /* 0x0001e20000000000 */
[----:B------:R-:W-:-:S04]  /*56a0*/  DEPBAR.LE SB0, 0x0 ;  /* 0x000080000000791a */ /* 0x000fc80000000000 */
.L_x_1419:
[----:B------:R-:W-:Y:S05]  /*56b0*/  BSYNC B0 ;  /* 0x0000000000007941 */ /* 0x000fea0003800000 */
.L_x_1418:
        /* <DEDUP_REMOVED lines=14> */
.L_x_1422:
[----:B------:R-:W-:Y:S05]  /*57a0*/  BSYNC B0 ;  /* 0x0000000000007941 */ /* 0x000fea0003800000 */
.L_x_1421:
        /* <DEDUP_REMOVED lines=20> */
.L_x_1425:
[----:B-12---:R-:W2:Y:S04]  /*58f0*/  LDG.E.STRONG.GPU R0, desc[UR46][R2.64] ;  /* 0x0000002e02007981 */ /* 0x006ea8000c1ef900 */
[----:B--2---:R-:W-:Y:S01]  /*5900*/  CCTL.IVALL ;  /* 0x00000000ff00798f */ /* 0x004fe20002000000 */
[----:B------:R-:W-:Y:S05]  /*5910*/  YIELD ;  /* 0x0000000000007946 */ /* 0x000fea0003800000 */
[----:B------:R-:W-:-:S13]  /*5920*/  ISETP.NE.AND P0, PT, R0, UR14, PT ;  /* 0x0000000e00007c0c */ /* 0x000fda000bf05270 */
[----:B------:R-:W-:Y:S05]  /*5930*/  @P0 BRA `(.L_x_1425) ;  /* 0xfffffffc00ec0947 */ /* 0x000fea000383ffff */
.L_x_1424:
[----:B------:R-:W-:Y:S05]  /*5940*/  BSYNC B0 ;  /* 0x0000000000007941 */ /* 0x000fea0003800000 */
.L_x_1423:
[----:B------:R-:W-:-:S03]  /*5950*/  UMOV UR4, 0xffffffff ;  /* 0xffffffff00047882 */ /* 0x000fc60000000000 */
[----:B------:R-:W-:Y:S05]  /*5960*/  BRA.DIV UR4, `(.L_x_1426) ;  /* 0x0000004604b07947 */ /* 0x000fea000b800000 */
[----:B------:R-:W-:Y:S01]  /*5970*/  NOP ;  /* 0x0000000000007918 */ /* 0x000fe20000000000 */
.L_x_1518:
        /* <DEDUP_REMOVED lines=16> */
.L_x_1429:
[----:B------:R-:W-:Y:S01]  /*5a80*/  @P0 ELECT P2, URZ, PT ;  /* 0x00000000003f082f */ /* 0x000fe20003840000 */
[----:B------:R3:W-:-:S12]  /*5a90*/  UBLKRED.G.S.ADD.F32.RN [UR4], [UR10], UR6, desc[UR8] ;  /* 0x000008040a0073bb */ /* 0x0007d800080a1406 */
[----:B------:R-:W-:Y:S02]  /*5aa0*/  @P2 PLOP3.LUT P0, PT, P2, PT, PT, 0x8, 0x0 ;  /* 0x000000000000281c */ /* 0x000fe4000170e170 */
[----:B------:R-:W-:-:S11]  /*5ab0*/  PLOP3.LUT P2, PT, PT, PT, PT, 0x8, 0x0 ;  /* 0x000000000000781c */ /* 0x000fd60003f4e170 */
[----:B---3--:R-:W-:Y:S05]  /*5ac0*/  @P0 BRA.U.ANY `(.L_x_1429) ;  /* 0xfffffffd00ec0947 */ /* 0x008fea000393ffff */
[----:B------:R0:W-:Y:S01]  /*5ad0*/  UTMACMDFLUSH ;  /* 0x00000000000079b7 */ /* 0x0001e20000000000 */
[----:B------:R-:W-:-:S04]  /*5ae0*/  DEPBAR.LE SB0, 0x0 ;  /* 0x000080000000791a */ /* 0x000fc80000000000 */
.L_x_1428:
[----:B------:R-:W-:Y:S05]  /*5af0*/  BSYNC B0 ;  /* 0x0000000000007941 */ /* 0x000fea0003800000 */
.L_x_1427:
        /* <DEDUP_REMOVED lines=14> */
.L_x_1390:
        /* <DEDUP_REMOVED lines=33> */
.L_x_1431:
[----:B------:R-:W-:-:S05]  /*5df0*/  UMOV UR11, UR5 ;  /* 0x00000005000b7c82 */ /* 0x000fca0008000000 */
.L_x_1432:
[----:B------:R-:W-:Y:S01]  /*5e00*/  ULEA UR6, UR23, UR6, 0x7 ;  /* 0x0000000617067291 */ /* 0x000fe2000f8e383f */
[----:B------:R-:W-:Y:S01]  /*5e10*/  ULDC UR7, c[0x0][0x290] ;  /* 0x0000a40000077ab9 */ /* 0x000fe20000000800 */
[----:B------:R-:W-:Y:S01]  /*5e20*/  ULDC UR8, c[0x0][0x74c] ;  /* 0x0001d30000087ab9 */ /* 0x000fe20000000800 */
[----:B------:R-:W-:Y:S01]  /*5e30*/  ULDC.64 UR12, c[0x0][0x2d8] ;  /* 0x0000b600000c7ab9 */ /* 0x000fe20000000a00 */
[----:B------:R-:W-:Y:S02]  /*5e40*/  UIADD3 UR7, -UR8, UR6, -UR7 ;  /* 0x0000000608077290 */ /* 0x000fe4000fffe907 */
[----:B------:R-:W-:Y:S02]  /*5e50*/  UIMAD UR6, UR4, UR12, URZ ;  /* 0x0000000c040672a4 */ /* 0x000fe4000f8e023f */
[----:B------:R-:W-:Y:S02]  /*5e60*/  USHF.R.S32.HI UR8, URZ, 0x1f, UR7 ;  /* 0x0000001f3f087899 */ /* 0x000fe40008011407 */
[----:B------:R-:W-:-:S02]  /*5e70*/  UIMAD UR6, UR17, UR13, UR6 ;  /* 0x0000000d110672a4 */ /* 0x000fc4000f8e0206 */
[----:B------:R-:W-:Y:S02]  /*5e80*/  ULEA.HI UR7, UR8, UR7, URZ, 0x6 ;  /* 0x0000000708077291 */ /* 0x000fe4000f8f303f */
[----:B------:R-:W-:Y:S02]  /*5e90*/  UIMAD.WIDE.U32 UR8, UR17, UR12, URZ ;  /* 0x0000000c110872a5 */ /* 0x000fe4000f8e003f */
[----:B------:R-:W-:Y:S02]  /*5ea0*/  USHF.R.S32.HI UR10, URZ, 0x6, UR7 ;  /* 0x000000063f0a7899 */ /* 0x000fe40008011407 */
[----:B------:R-:W-:Y:S02]  /*5eb0*/  UIADD3 UR9, UR9, UR6, URZ ;  /* 0x0000000609097290 */ /* 0x000fe4000fffe03f */
[----:B------:R-:W-:Y:S02]  /*5ec0*/  UISETP.LT.AND UP0, UPT, URZ, UR10, UPT ;  /* 0x0000000a3f00728c */ /* 0x000fe4000bf01270 */
[----:B------:R-:W-:-:S02]  /*5ed0*/  USHF.R.S32.HI UR7, URZ, 0x1f, UR16 ;  /* 0x0000001f3f077899 */ /* 0x000fc40008011410 */
[----:B------:R-:W-:Y:S01]  /*5ee0*/  USEL UR6, URZ, UR10, !UP0 ;  /* 0x0000000a3f067287 */ /* 0x000fe2000c000000 */
[----:B------:R-:W-:Y:S01]  /*5ef0*/  ULDC.64 UR12, c[0x0][0x2e0] ;  /* 0x0000b800000c7ab9 */ /* 0x000fe20000000a00 */
[----:B------:R-:W-:Y:S02]  /*5f00*/  ULDC UR15, c[0x0][0x288] ;  /* 0x0000a200000f7ab9 */ /* 0x000fe40000000800 */
[----:B------:R-:W-:Y:S02]  /*5f10*/  UISETP.GT.AND UP0, UPT, UR11, UR6, UPT ;  /* 0x000000060b00728c */ /* 0x000fe4000bf04270 */
[----:B------:R-:W-:Y:S02]  /*5f20*/  UIMAD UR7, UR7, UR12, URZ ;  /* 0x0000000c070772a4 */ /* 0x000fe4000f8e023f */
[----:B------:R-:W-:Y:S02]  /*5f30*/  UIMAD UR10, UR16, UR15, URZ ;  /* 0x0000000f100a72a4 */ /* 0x000fe4000f8e023f */
[----:B------:R-:W-:Y:S01]  /*5f40*/  PLOP3.LUT P1, PT, PT, PT, UP0, 0x80, 0x0 ;  /* 0x000000000000781c */ /* 0x000fe20003f2f008 */
[----:B------:R-:W-:-:S02]  /*5f50*/  UIMAD UR14, UR16, UR13, UR7 ;  /* 0x0000000d100e72a4 */ /* 0x000fc4000f8e0207 */
        /* <DEDUP_REMOVED lines=26> */
.L_x_1437:
[----:B------:R-:W2:Y:S04]  /*6100*/  LDG.E.STRONG.GPU R0, desc[UR46][R2.64] ;  /* 0x0000002e02007981 */ /* 0x000ea8000c1ef900 */
[----:B--2---:R-:W-:Y:S01]  /*6110*/  CCTL.IVALL ;  /* 0x00000000ff00798f */ /* 0x004fe20002000000 */
[----:B------:R-:W-:Y:S05]  /*6120*/  YIELD ;  /* 0x0000000000007946 */ /* 0x000fea0003800000 */
[----:B------:R-:W-:-:S13]  /*6130*/  ISETP.NE.AND P1, PT, R0, UR23, PT ;  /* 0x0000001700007c0c */ /* 0x000fda000bf25270 */
[----:B------:R-:W-:Y:S05]  /*6140*/  @P1 BRA `(.L_x_1437) ;  /* 0xfffffffc00ec1947 */ /* 0x000fea000383ffff */
.L_x_1436:
[----:B------:R-:W-:Y:S05]  /*6150*/  BSYNC B0 ;  /* 0x0000000000007941 */ /* 0x000fea0003800000 */
.L_x_1435:
[----:B------:R-:W-:-:S03]  /*6160*/  UMOV UR4, 0xffffffff ;  /* 0xffffffff00047882 */ /* 0x000fc60000000000 */
[----:B------:R-:W-:Y:S05]  /*6170*/  BRA.DIV UR4, `(.L_x_1438) ;  /* 0x0000003e04c87947 */ /* 0x000fea000b800000 */
[----:B------:R-:W-:Y:S01]  /*6180*/  NOP ;  /* 0x0000000000007918 */ /* 0x000fe20000000000 */
.L_x_1521:
        /* <DEDUP_REMOVED lines=22> */
.L_x_1440:
[----:B------:R-:W-:Y:S05]  /*62f0*/  BSYNC B0 ;  /* 0x0000000000007941 */ /* 0x000fea0003800000 */
.L_x_1439:
        /* <DEDUP_REMOVED lines=20> */
.L_x_1442:
[----:B------:R-:W-:Y:S05]  /*6440*/  BSYNC B0 ;  /* 0x0000000000007941 */ /* 0x000fea0003800000 */
.L_x_1441:
[----:B------:R-:W-:Y:S06]  /*6450*/  BAR.ARV 0xa, 0xa0 ;  /* 0x0282800000007b1d */ /* 0x000fec0000002000 */
[----:B------:R-:W-:Y:S04]  /*6460*/  BSSY B0, `(.L_x_1443) ;  /* 0x0000003000007945 */ /* 0x000fe80003800000 */
[----:B------:R-:W-:Y:S05]  /*6470*/  @!P0 BRA `(.L_x_1444) ;  /* 0x0000000000048947 */ /* 0x000fea0003800000 */
[----:B------:R-:W-:-:S04]  /*6480*/  DEPBAR.LE SB0, 0x0 ;  /* 0x000080000000791a */ /* 0x000fc80000000000 */
.L_x_1444:
[----:B------:R-:W-:Y:S05]  /*6490*/  BSYNC B0 ;  /* 0x0000000000007941 */ /* 0x000fea0003800000 */
.L_x_1443:
        /* <DEDUP_REMOVED lines=19> */
.L_x_1446:
[----:B------:R-:W-:Y:S05]  /*65d0*/  BSYNC B0 ;  /* 0x0000000000007941 */ /* 0x000fea0003800000 */
.L_x_1445:
[----:B------:R-:W-:Y:S01]  /*65e0*/  UIADD3 UR18, UR6, 0x1, URZ ;  /* 0x0000000106127890 */ /* 0x000fe2000fffe03f */
[----:B------:R-:W-:Y:S11]  /*65f0*/  BRA `(.L_x_1447) ;  /* 0x0000000000047947 */ /* 0x000ff60003800000 */
.L_x_1434:
[----:B------:R-:W-:-:S05]  /*6600*/  UMOV UR18, UR6 ;  /* 0x0000000600127c82 */ /* 0x000fca0008000000 */
.L_x_1447:
        /* <DEDUP_REMOVED lines=12> */
.L_x_1472:
        /* <DEDUP_REMOVED lines=11> */
.L_x_1450:
[----:B------:R-:W2:Y:S04]  /*6780*/  LDG.E.STRONG.GPU R0, desc[UR46][R2.64] ;  /* 0x0000002e02007981 */ /* 0x000ea8000c1ef900 */
[----:B--2---:R-:W-:Y:S01]  /*6790*/  CCTL.IVALL ;  /* 0x00000000ff00798f */ /* 0x004fe20002000000 */
[----:B------:R-:W-:Y:S05]  /*67a0*/  YIELD ;  /* 0x0000000000007946 */ /* 0x000fea0003800000 */
[----:B------:R-:W-:-:S13]  /*67b0*/  ISETP.NE.AND P1, PT, R0, UR23, PT ;  /* 0x0000001700007c0c */ /* 0x000fda000bf25270 */
[----:B------:R-:W-:Y:S05]  /*67c0*/  @P1 BRA `(.L_x_1450) ;  /* 0xfffffffc00ec1947 */ /* 0x000fea000383ffff */
.L_x_1449:
[----:B------:R-:W-:Y:S05]  /*67d0*/  BSYNC B0 ;  /* 0x0000000000007941 */ /* 0x000fea0003800000 */
.L_x_1448:
[----:B------:R-:W-:-:S03]  /*67e0*/  UMOV UR16, 0xffffffff ;  /* 0xffffffff00107882 */ /* 0x000fc60000000000 */
[----:B------:R-:W-:Y:S05]  /*67f0*/  BRA.DIV UR16, `(.L_x_1451) ;  /* 0x0000003a10447947 */ /* 0x000fea000b800000 */
[----:B------:R-:W-:Y:S01]  /*6800*/  NOP ;  /* 0x0000000000007918 */ /* 0x000fe20000000000 */
.L_x_1524:
        /* <DEDUP_REMOVED lines=19> */
.L_x_1453:
[----:B------:R-:W-:Y:S05]  /*6940*/  BSYNC B0 ;  /* 0x0000000000007941 */ /* 0x000fea0003800000 */
.L_x_1452:
        /* <DEDUP_REMOVED lines=15> */
.L_x_1455:
[----:B------:R-:W-:Y:S05]  /*6a40*/  BSYNC B0 ;  /* 0x0000000000007941 */ /* 0x000fea0003800000 */
.L_x_1454:
[----:B------:R-:W-:Y:S06]  /*6a50*/  BAR.ARV 0xa, 0xa0 ;  /* 0x0282800000007b1d */ /* 0x000fec0000002000 */
[----:B------:R-:W-:Y:S04]  /*6a60*/  BSSY B0, `(.L_x_1456) ;  /* 0x0000003000007945 */ /* 0x000fe80003800000 */
[----:B------:R-:W-:Y:S05]  /*6a70*/  @!P0 BRA `(.L_x_1457) ;  /* 0x0000000000048947 */ /* 0x000fea0003800000 */
[----:B------:R-:W-:-:S04]  /*6a80*/  DEPBAR.LE SB0, 0x0 ;  /* 0x000080000000791a */ /* 0x000fc80000000000 */
.L_x_1457:
[----:B------:R-:W-:Y:S05]  /*6a90*/  BSYNC B0 ;  /* 0x0000000000007941 */ /* 0x000fea0003800000 */
.L_x_1456:
        /* <DEDUP_REMOVED lines=19> */
.L_x_1459:
[----:B------:R-:W-:Y:S05]  /*6bd0*/  BSYNC B0 ;  /* 0x0000000000007941 */ /* 0x000fea0003800000 */
.L_x_1458:
        /* <DEDUP_REMOVED lines=9> */
.L_x_1462:
[----:B------:R-:W2:Y:S04]  /*6c70*/  LDG.E.STRONG.GPU R0, desc[UR46][R2.64] ;  /* 0x0000002e02007981 */ /* 0x000ea8000c1ef900 */
[----:B--2---:R-:W-:Y:S01]  /*6c80*/  CCTL.IVALL ;  /* 0x00000000ff00798f */ /* 0x004fe20002000000 */
[----:B------:R-:W-:Y:S05]  /*6c90*/  YIELD ;  /* 0x0000000000007946 */ /* 0x000fea0003800000 */
[----:B------:R-:W-:-:S13]  /*6ca0*/  ISETP.NE.AND P1, PT, R0, UR23, PT ;  /* 0x0000001700007c0c */ /* 0x000fda000bf25270 */
[----:B------:R-:W-:Y:S05]  /*6cb0*/  @P1 BRA `(.L_x_1462) ;  /* 0xfffffffc00ec1947 */ /* 0x000fea000383ffff */
.L_x_1461:
[----:B------:R-:W-:Y:S05]  /*6cc0*/  BSYNC B0 ;  /* 0x0000000000007941 */ /* 0x000fea0003800000 */
.L_x_1460:
[----:B------:R-:W-:-:S03]  /*6cd0*/  UMOV UR12, 0xffffffff ;  /* 0xffffffff000c7882 */ /* 0x000fc60000000000 */
[----:B------:R-:W-:Y:S05]  /*6ce0*/  BRA.DIV UR12, `(.L_x_1463) ;  /* 0x000000360c247947 */ /* 0x000fea000b800000 */
[----:B------:R-:W-:Y:S01]  /*6cf0*/  NOP ;  /* 0x0000000000007918 */ /* 0x000fe20000000000 */
.L_x_1527:
        /* <DEDUP_REMOVED lines=15> */
.L_x_1465:
[----:B------:R-:W-:Y:S05]  /*6df0*/  BSYNC B0 ;  /* 0x0000000000007941 */ /* 0x000fea0003800000 */
.L_x_1464:
        /* <DEDUP_REMOVED lines=15> */
.L_x_1467:
[----:B------:R-:W-:Y:S05]  /*6ef0*/  BSYNC B0 ;  /* 0x0000000000007941 */ /* 0x000fea0003800000 */
.L_x_1466:
[----:B------:R-:W-:Y:S06]  /*6f00*/  BAR.ARV 0xa, 0xa0 ;  /* 0x0282800000007b1d */ /* 0x000fec0000002000 */
[----:B------:R-:W-:Y:S04]  /*6f10*/  BSSY B0, `(.L_x_1468) ;  /* 0x0000003000007945 */ /* 0x000fe80003800000 */
[----:B------:R-:W-:Y:S05]  /*6f20*/  @!P0 BRA `(.L_x_1469) ;  /* 0x0000000000048947 */ /* 0x000fea0003800000 */
[----:B------:R-:W-:-:S04]  /*6f30*/  DEPBAR.LE SB0, 0x0 ;  /* 0x000080000000791a */ /* 0x000fc80000000000 */
.L_x_1469:
[----:B------:R-:W-:Y:S05]  /*6f40*/  BSYNC B0 ;  /* 0x0000000000007941 */ /* 0x000fea0003800000 */
.L_x_1468:
        /* <DEDUP_REMOVED lines=19> */
.L_x_1471:
[----:B------:R-:W-:Y:S05]  /*7080*/  BSYNC B0 ;  /* 0x0000000000007941 */ /* 0x000fea0003800000 */
.L_x_1470:
[----:B------:R-:W-:Y:S02]  /*7090*/  UIADD3 UR6, UR6, 0x2, URZ ;  /* 0x0000000206067890 */ /* 0x000fe4000fffe03f */
[----:B------:R-:W-:Y:S02]  /*70a0*/  UIADD3 UR4, UR4, 0x3000, URZ ;  /* 0x0000300004047890 */ /* 0x000fe4000fffe03f */
[----:B------:R-:W-:-:S06]  /*70b0*/  UISETP.GE.AND UP0, UPT, UR6, UR11, UPT ;  /* 0x0000000b0600728c */ /* 0x000fcc000bf06270 */
[----:B------:R-:W-:-:S13]  /*70c0*/  PLOP3.LUT P1, PT, PT, PT, UP0, 0x80, 0x0 ;  /* 0x000000000000781c */ /* 0x000fda0003f2f008 */
[----:B------:R-:W-:Y:S05]  /*70d0*/  @!P1 BRA `(.L_x_1472) ;  /* 0xfffffff4007c9947 */ /* 0x000fea000383ffff */
.L_x_1433:
        /* <DEDUP_REMOVED lines=41> */
.L_x_1475:
[----:B------:R-:W-:Y:S05]  /*7370*/  BSYNC B0 ;  /* 0x0000000000007941 */ /* 0x000fea0003800000 */
.L_x_1474:
[----:B------:R-:W-:Y:S05]  /*7380*/  BRA `(.L_x_1476) ;  /* 0x0000000000047947 */ /* 0x000fea0003800000 */
.L_x_1473:
[----:B------:R-:W-:-:S05]  /*7390*/  UMOV UR4, UR6 ;  /* 0x0000000600047c82 */ /* 0x000fca0008000000 */
.L_x_1476:
        /* <DEDUP_REMOVED lines=11> */
.L_x_1481:
        /* <DEDUP_REMOVED lines=24> */
.L_x_1478:
[----:B------:R-:W-:Y:S05]  /*75d0*/  BSYNC B0 ;  /* 0x0000000000007941 */ /* 0x000fea0003800000 */
.L_x_1477:
        /* <DEDUP_REMOVED lines=24> */
.L_x_1480:
[----:B------:R-:W-:Y:S05]  /*7760*/  BSYNC B0 ;  /* 0x0000000000007941 */ /* 0x000fea0003800000 */
.L_x_1479:
[----:B------:R-:W-:Y:S02]  /*7770*/  UIADD3 UR11, UR11, 0x2, URZ ;  /* 0x000000020b0b7890 */ /* 0x000fe4000fffe03f */
[----:B------:R-:W-:Y:S02]  /*7780*/  ULEA UR8, UR18, UR8, 0x1 ;  /* 0x0000000812087291 */ /* 0x000fe4000f8e083f */
[----:B------:R-:W-:Y:S02]  /*7790*/  ULEA UR9, UR18, UR9, 0x1 ;  /* 0x0000000912097291 */ /* 0x000fe4000f8e083f */
[----:B------:R-:W-:-:S13]  /*77a0*/  ISETP.NE.AND P0, PT, RZ, UR11, PT ;  /* 0x0000000bff007c0c */ /* 0x000fda000bf05270 */
[----:B------:R-:W-:Y:S05]  /*77b0*/  @!P0 BRA `(.L_x_1392) ;  /* 0x0000002400948947 */ /* 0x000fea0003800000 */
[----:B------:R-:W-:Y:S05]  /*77c0*/  BRA `(.L_x_1481) ;  /* 0xfffffffc00207947 */ /* 0x000fea000383ffff */
.L_x_1430:
        /* <DEDUP_REMOVED lines=33> */
.L_x_1483:
        /* <DEDUP_REMOVED lines=43> */
.L_x_1528:
        /* <DEDUP_REMOVED lines=15> */
.L_x_1486:
        /* <DEDUP_REMOVED lines=60> */
[----:B------:R-:W-:-:S02]  /*8140*/  UIADD3 UR56, UR8, 0x3000, URZ ;  /* 0x0000300008387890 */ /* 0x000fc4000fffe03f */
[----:B------:R-:W-:Y:S01]  /*8150*/  VIADD R6, R0, 0xffffffff ;  /* 0xffffffff00067836 */ /* 0x000fe20000000000 */
[----:B------:R-:W-:Y:S01]  /*8160*/  UMOV UR58, 0x30 ;  /* 0x00000030003a7882 */ /* 0x000fe20000000000 */
[----:B------:R-:W-:Y:S01]  /*8170*/  UMOV UR59, UR11 ;  /* 0x0000000b003b7c82 */ /* 0x000fe20008000000 */
[----:B------:R-:W-:Y:S01]  /*8180*/  UMOV UR60, UR12 ;  /* 0x0000000c003c7c82 */ /* 0x000fe20008000000 */
[----:B------:R-:W-:Y:S01]  /*8190*/  UMOV UR61, UR21 ;  /* 0x00000015003d7c82 */ /* 0x000fe20008000000 */
[----:B------:R1:W-:Y:S01]  /*81a0*/  STL [R1], R6 ;  /* 0x0000000601007387 */ /* 0x0003e20000100800 */
[----:B------:R-:W-:Y:S01]  /*81b0*/  ISETP.GE.AND P1, PT, R4, R6, PT ;  /* 0x000000060400720c */ /* 0x000fe20003f26270 */
[----:B------:R-:W-:Y:S01]  /*81c0*/  UMOV UR57, UR9 ;  /* 0x0000000900397c82 */ /* 0x000fe20008000000 */
        /* <DEDUP_REMOVED lines=28> */
[----:B--2---:R-:W-:Y:S01]  /*8390*/  UMOV UR10, 0x40 ;  /* 0x00000040000a7882 */ /* 0x004fe20000000000 */
[----:B------:R1:W-:Y:S01]  /*83a0*/  UTMALDG.4D [UR56], [UR54], desc[UR16] ;  /* 0x00001038360075b4 */ /* 0x0003e20008019000 */
[----:B------:R1:W-:Y:S01]  /*83b0*/  UTMALDG.4D [UR48], [UR54], desc[UR16] ;  /* 0x00001030360075b4 */ /* 0x0003e20008019000 */
[----:B---3--:R-:W-:Y:S01]  /*83c0*/  UIADD3 UR24, UR8, 0x6000, URZ ;  /* 0x0000600008187890 */ /* 0x008fe2000fffe03f */
[----:B------:R-:W-:Y:S01]  /*83d0*/  UMOV UR26, UR18 ;  /* 0x00000012001a7c82 */ /* 0x000fe20008000000 */
[----:B------:R1:W-:Y:S01]  /*83e0*/  UTMALDG.4D [UR40], [UR54], desc[UR16] ;  /* 0x00001028360075b4 */ /* 0x0003e20008019000 */
[----:B----4-:R-:W-:-:S02]  /*83f0*/  UIADD3 UR32, UR8, 0x8000, URZ ;  /* 0x0000800008207890 */ /* 0x010fc4000fffe03f */
        /* <DEDUP_REMOVED lines=23> */
.L_x_1497:
[----:B--234-:R-:W-:-:S04]  /*8570*/  SHF.L.U32 R21, R11, 0x1f, RZ ;  /* 0x0000001f0b157819 */ /* 0x01cfc800000006ff */
[----:B------:R-:W1:Y:S02]  /*8580*/  SYNCS.PHASECHK.TRANS64.TRYWAIT P1, [R16+URZ+0x26840], R21 ;  /* 0x02684015100075a7 */ /* 0x000e64000802017f */
[----:B-1----:R-:W-:Y:S05]  /*8590*/  @!P1 BRA `(.L_x_1489) ;  /* 0x0000001c00289947 */ /* 0x002fea0003800000 */
.L_x_1529:
[----:B------:R-:W-:Y:S05]  /*85a0*/  @P0 BRA `(.L_x_1490) ;  /* 0x0000000000140947 */ /* 0x000fea0003800000 */
[----:B------:R-:W-:Y:S01]  /*85b0*/  ISETP.NE.AND P1, PT, R6, RZ, PT ;  /* 0x000000ff0600720c */ /* 0x000fe20003f25270 */
[----:B------:R-:W-:-:S04]  /*85c0*/  IMAD.MOV.U32 R3, RZ, RZ, 0x3100 ;  /* 0x00003100ff037424 */ /* 0x000fc800078e00ff */
[----:B------:R3:W-:Y:S08]  /*85d0*/  SYNCS.ARRIVE.TRANS64 RZ, [R16+URZ+0x26830], R3 ;  /* 0x0268300310ff79a7 */ /* 0x0007f0000800003f */
[----:B------:R-:W-:Y:S05]  /*85e0*/  @!P1 BRA `(.L_x_1490) ;  /* 0x0000000000049947 */ /* 0x000fea0003800000 */
[----:B------:R-:W-:Y:S01]  /*85f0*/  BPT.TRAP 0x1 ;  /* 0x000000040000795c */ /* 0x000fe20000300000 */
.L_x_1490:
        /* <DEDUP_REMOVED lines=43> */
.L_x_1530:
[----:B------:R-:W-:Y:S05]  /*88b0*/  @P0 BRA `(.L_x_1492) ;  /* 0x0000000000140947 */ /* 0x000fea0003800000 */
[----:B------:R-:W-:Y:S01]  /*88c0*/  ISETP.NE.AND P1, PT, R6, RZ, PT ;  /* 0x000000ff0600720c */ /* 0x000fe20003f25270 */
[----:B------:R-:W-:-:S04]  /*88d0*/  IMAD.MOV.U32 R2, RZ, RZ, 0x3100 ;  /* 0x00003100ff027424 */ /* 0x000fc800078e00ff */
[----:B------:R3:W-:Y:S08]  /*88e0*/  SYNCS.ARRIVE.TRANS64 RZ, [R16+URZ+0x26818], R2 ;  /* 0x0268180210ff79a7 */ /* 0x0007f0000800003f */
[----:B------:R-:W-:Y:S05]  /*88f0*/  @!P1 BRA `(.L_x_1492) ;  /* 0x0000000000049947 */ /* 0x000fea0003800000 */
[----:B------:R-:W-:Y:S01]  /*8900*/  BPT.TRAP 0x1 ;  /* 0x000000040000795c */ /* 0x000fe20000300000 */
.L_x_1492:
        /* <DEDUP_REMOVED lines=43> */
.L_x_1531:
[----:B------:R-:W-:Y:S05]  /*8bc0*/  @P0 BRA `(.L_x_1494) ;  /* 0x0000000000140947 */ /* 0x000fea0003800000 */
[----:B------:R-:W-:Y:S01]  /*8bd0*/  ISETP.NE.AND P1, PT, R6, RZ, PT ;  /* 0x000000ff0600720c */ /* 0x000fe20003f25270 */
[----:B-123--:R-:W-:-:S04]  /*8be0*/  IMAD.MOV.U32 R21, RZ, RZ, 0x3100 ;  /* 0x00003100ff157424 */ /* 0x00efc800078e00ff */
[----:B------:R4:W-:Y:S08]  /*8bf0*/  SYNCS.ARRIVE.TRANS64 RZ, [R16+URZ+0x26838], R21 ;  /* 0x0268381510ff79a7 */ /* 0x0009f0000800003f */
[----:B------:R-:W-:Y:S05]  /*8c00*/  @!P1 BRA `(.L_x_1494) ;  /* 0x0000000000049947 */ /* 0x000fea0003800000 */
[----:B------:R-:W-:Y:S01]  /*8c10*/  BPT.TRAP 0x1 ;  /* 0x000000040000795c */ /* 0x000fe20000300000 */
.L_x_1494:
        /* <DEDUP_REMOVED lines=38> */
.L_x_1533:
[----:B------:R-:W-:Y:S05]  /*8e80*/  @P0 BRA `(.L_x_1496) ;  /* 0x0000000000140947 */ /* 0x000fea0003800000 */
[----:B------:R-:W-:Y:S01]  /*8e90*/  ISETP.NE.AND P1, PT, R6, RZ, PT ;  /* 0x000000ff0600720c */ /* 0x000fe20003f25270 */
[----:B------:R-:W-:-:S04]  /*8ea0*/  IMAD.MOV.U32 R5, RZ, RZ, 0x3100 ;  /* 0x00003100ff057424 */ /* 0x000fc800078e00ff */
[----:B------:R1:W-:Y:S08]  /*8eb0*/  SYNCS.ARRIVE.TRANS64 RZ, [R16+URZ+0x26810], R5 ;  /* 0x0268100510ff79a7 */ /* 0x0003f0000800003f */
[----:B------:R-:W-:Y:S05]  /*8ec0*/  @!P1 BRA `(.L_x_1496) ;  /* 0x0000000000049947 */ /* 0x000fea0003800000 */
[----:B------:R-:W-:Y:S01]  /*8ed0*/  BPT.TRAP 0x1 ;  /* 0x000000040000795c */ /* 0x000fe20000300000 */
.L_x_1496:
        /* <DEDUP_REMOVED lines=44> */
.L_x_1488:
[----:B------:R-:W3:Y:S02]  /*91a0*/  LDL.LU R4, [R1+0x4] ;  /* 0x0000040001047983 */ /* 0x000ee40000300800 */
[----:B---3--:R-:W-:Y:S02]  /*91b0*/  ISETP.NE.AND P1, PT, R4, RZ, PT ;  /* 0x000000ff0400720c */ /* 0x008fe40003f25270 */
[----:B------:R1:W5:Y:S11]  /*91c0*/  LDL R4, [R1] ;  /* 0x0000000001047983 */ /* 0x0003760000100800 */
[----:B-1----:R-:W-:Y:S05]  /*91d0*/  @!P1 BRA `(.L_x_1487) ;  /* 0x0000000400809947 */ /* 0x002fea0003800000 */
[----:B------:R-:W-:-:S04]  /*91e0*/  SHF.L.U32 R13, R11, 0x1f, RZ ;  /* 0x0000001f0b0d7819 */ /* 0x000fc800000006ff */
[----:B------:R-:W1:Y:S02]  /*91f0*/  SYNCS.PHASECHK.TRANS64.TRYWAIT P1, [R16+URZ+0x26840], R13 ;  /* 0x0268400d100075a7 */ /* 0x000e64000802017f */
[----:B-1----:R-:W-:Y:S05]  /*9200*/  @!P1 BRA `(.L_x_1498) ;  /* 0x0000001000609947 */ /* 0x002fea0003800000 */
.L_x_1534:
[----:B------:R-:W-:Y:S05]  /*9210*/  @P0 BRA `(.L_x_1499) ;  /* 0x0000000000140947 */ /* 0x000fea0003800000 */
[----:B------:R-:W-:Y:S01]  /*9220*/  ISETP.NE.AND P1, PT, R6, RZ, PT ;  /* 0x000000ff0600720c */ /* 0x000fe20003f25270 */
[----:B--2---:R-:W-:-:S04]  /*9230*/  IMAD.MOV.U32 R5, RZ, RZ, 0x3100 ;  /* 0x00003100ff057424 */ /* 0x004fc800078e00ff */
[----:B------:R3:W-:Y:S08]  /*9240*/  SYNCS.ARRIVE.TRANS64 RZ, [R16+URZ+0x26830], R5 ;  /* 0x0268300510ff79a7 */ /* 0x0007f0000800003f */
[----:B------:R-:W-:Y:S05]  /*9250*/  @!P1 BRA `(.L_x_1499) ;  /* 0x0000000000049947 */ /* 0x000fea0003800000 */
[----:B------:R-:W-:Y:S01]  /*9260*/  BPT.TRAP 0x1 ;  /* 0x000000040000795c */ /* 0x000fe20000300000 */
.L_x_1499:
        /* <DEDUP_REMOVED lines=40> */
.L_x_1535:
[----:B------:R-:W-:Y:S05]  /*94f0*/  @P0 BRA `(.L_x_1501) ;  /* 0x0000000000140947 */ /* 0x000fea0003800000 */
[----:B------:R-:W-:Y:S01]  /*9500*/  ISETP.NE.AND P0, PT, R6, RZ, PT ;  /* 0x000000ff0600720c */ /* 0x000fe20003f05270 */
[----:B------:R-:W-:-:S04]  /*9510*/  IMAD.MOV.U32 R5, RZ, RZ, 0x3100 ;  /* 0x00003100ff057424 */ /* 0x000fc800078e00ff */
[----:B------:R3:W-:Y:S08]  /*9520*/  SYNCS.ARRIVE.TRANS64 RZ, [R16+URZ+0x26818], R5 ;  /* 0x0268180510ff79a7 */ /* 0x0007f0000800003f */
[----:B------:R-:W-:Y:S05]  /*9530*/  @!P0 BRA `(.L_x_1501) ;  /* 0x0000000000048947 */ /* 0x000fea0003800000 */
[----:B------:R-:W-:Y:S01]  /*9540*/  BPT.TRAP 0x1 ;  /* 0x000000040000795c */ /* 0x000fe20000300000 */
.L_x_1501:
        /* <DEDUP_REMOVED lines=41> */
.L_x_1487:
[----:B------:R-:W3:Y:S01]  /*97e0*/  S2R R0, SR_TID.X ;  /* 0x0000000000007919 */ /* 0x000ee20000002100 */
[----:B------:R-:W-:Y:S01]  /*97f0*/  IMAD R3, R19, 0x8, R16 ;  /* 0x0000000813037824 */ /* 0x000fe200078e0210 */
[----:B---3--:R-:W-:Y:S02]  /*9800*/  LOP3.LUT R2, R0, 0x7f, RZ, 0xc0, !PT ;  /* 0x0000007f00027812 */ /* 0x008fe400078ec0ff */
[----:B------:R-:W-:Y:S02]  /*9810*/  SHF.L.U32 R0, R11, 0x1f, RZ ;  /* 0x0000001f0b007819 */ /* 0x000fe400000006ff */
[----:B------:R-:W-:Y:S02]  /*9820*/  ISETP.NE.AND P1, PT, R2, RZ, PT ;  /* 0x000000ff0200720c */ /* 0x000fe40003f25270 */
[----:B------:R-:W3:Y:S02]  /*9830*/  SYNCS.PHASECHK.TRANS64.TRYWAIT P0, [R3+URZ+0x26840], R0 ;  /* 0x02684000030075a7 */ /* 0x000ee4000800017f */
[----:B---3--:R-:W-:Y:S09]  /*9840*/  @!P0 BRA `(.L_x_1502) ;  /* 0x0000000800f88947 */ /* 0x008ff20003800000 */
.L_x_1536:
[----:B------:R-:W-:Y:S05]  /*9850*/  @P1 BRA `(.L_x_1503) ;  /* 0x0000000000181947 */ /* 0x000fea0003800000 */
[----:B------:R-:W1:Y:S01]  /*9860*/  S2R R2, SR_TID.X ;  /* 0x0000000000027919 */ /* 0x000e620000002100 */
[----:B---3--:R-:W-:-:S04]  /*9870*/  IMAD.MOV.U32 R0, RZ, RZ, 0x3100 ;  /* 0x00003100ff007424 */ /* 0x008fc800078e00ff */
[----:B------:R3:W-:Y:S01]  /*9880*/  SYNCS.ARRIVE.TRANS64 RZ, [R3+URZ+0x26830], R0 ;  /* 0x0268300003ff79a7 */ /* 0x0007e2000800003f */
[----:B-1----:R-:W-:-:S13]  /*9890*/  LOP3.LUT P0, RZ, R2, 0x1f, RZ, 0xc0, !PT ;  /* 0x0000001f02ff7812 */ /* 0x002fda000780c0ff */
[----:B---3--:R-:W-:Y:S05]  /*98a0*/  @!P0 BRA `(.L_x_1503) ;  /* 0x0000000000048947 */ /* 0x008fea0003800000 */
[----:B------:R-:W-:Y:S01]  /*98b0*/  BPT.TRAP 0x1 ;  /* 0x000000040000795c */ /* 0x000fe20000300000 */
.L_x_1503:
        /* <DEDUP_REMOVED lines=47> */
.L_x_1484:
[----:B------:R-:W-:Y:S05]  /*9bb0*/  BSYNC B0 ;  /* 0x0000000000007941 */ /* 0x000fea0003800000 */
.L_x_1482:
[----:B------:R-:W-:-:S03]  /*9bc0*/  UMOV UR7, 0xffffffff ;  /* 0xffffffff00077882 */ /* 0x000fc60000000000 */
[----:B------:R-:W-:Y:S05]  /*9bd0*/  BRA.DIV UR7, `(.L_x_1504) ;  /* 0x0000000a07287947 */ /* 0x000fea000b800000 */
[----:B------:R-:W-:-:S13]  /*9be0*/  ELECT P6, URZ, PT ;  /* 0x00000000003f782f */ /* 0x000fda00038c0000 */
.L_x_1539:
[----:B------:R-:W-:Y:S05]  /*9bf0*/  @!P6 BRA `(.L_x_1392) ;  /* 0x000000000084e947 */ /* 0x000fea0003800000 */
[----:B------:R-:W-:-:S06]  /*9c00*/  ULOP3.LUT UR7, UR38, 0x2, URZ, 0xfc, !UPT ;  /* 0x0000000226077892 */ /* 0x000fcc000f8efc3f */
[----:B------:R-:W-:-:S05]  /*9c10*/  IMAD.U32 R2, RZ, RZ, UR7 ;  /* 0x00000007ff027e24 */ /* 0x000fca000f8e00ff */
[----:B------:R-:W-:-:S13]  /*9c20*/  ISETP.NE.AND P2, PT, R2, 0x3, PT ;  /* 0x000000030200780c */ /* 0x000fda0003f45270 */
[----:B------:R-:W-:Y:S05]  /*9c30*/  @!P2 BRA `(.L_x_1505) ;  /* 0x000000000004a947 */ /* 0x000fea0003800000 */
[----:B------:R-:W-:Y:S01]  /*9c40*/  BPT.TRAP 0x1 ;  /* 0x000000040000795c */ /* 0x000fe20000300000 */
.L_x_1505:
        /* <DEDUP_REMOVED lines=15> */
.L_x_1540:
[----:B------:R-:W2:Y:S02]  /*9d40*/  SYNCS.PHASECHK.TRANS64.TRYWAIT P0, [R3+URZ], R2 ;  /* 0x00000002030075a7 */ /* 0x000ea4000800017f */
[----:B--2---:R-:W-:Y:S05]  /*9d50*/  @!P0 BRA `(.L_x_1507) ;  /* 0x0000000400fc8947 */ /* 0x004fea0003800000 */
.L_x_1541:
[----:B------:R-:W-:Y:S05]  /*9d60*/  @!P2 BRA `(.L_x_1508) ;  /* 0x000000000004a947 */ /* 0x000fea0003800000 */
[----:B------:R-:W-:Y:S01]  /*9d70*/  BPT.TRAP 0x1 ;  /* 0x000000040000795c */ /* 0x000fe20000300000 */
.L_x_1508:
[----:B--2---:R-:W-:-:S04]  /*9d80*/  VIADD R3, R7, 0x26840 ;  /* 0x0002684007037836 */ /* 0x004fc80000000000 */
[----:B------:R-:W-:-:S04]  /*9d90*/  IMAD R0, R0, 0x8, R3 ;  /* 0x0000000800007824 */ /* 0x000fc800078e0203 */
[----:B------:R-:W2:Y:S02]  /*9da0*/  SYNCS.PHASECHK.TRANS64.TRYWAIT P0, [R0+URZ], R5 ;  /* 0x00000005000075a7 */ /* 0x000ea4000800017f */
[----:B--2---:R-:W-:Y:S05]  /*9db0*/  @!P0 BRA `(.L_x_1509) ;  /* 0x0000000400f88947 */ /* 0x004fea0003800000 */
.L_x_1542:
[----:B------:R-:W-:-:S07]  /*9dc0*/  IMAD R3, R4, 0x8, R3 ;  /* 0x0000000804037824 */ /* 0x000fce00078e0203 */
.L_x_1510:
[----:B---3--:R3:W4:Y:S02]  /*9dd0*/  SYNCS.PHASECHK.TRANS64.TRYWAIT P0, [R3+URZ], R2 ;  /* 0x00000002030075a7 */ /* 0x008724000800017f */
[----:B----4-:R-:W-:Y:S05]  /*9de0*/  @!P0 NANOSLEEP.SYNCS 0x989680 ;  /* 0x009896800000895d */ /* 0x010fea0003900000 */
[----:B------:R-:W4:Y:S02]  /*9df0*/  @!P0 SYNCS.PHASECHK.TRANS64 P0, [R3+URZ], R2 ;  /* 0x00000002030085a7 */ /* 0x000f24000800007f */
[----:B----4-:R-:W-:Y:S05]  /*9e00*/  @!P0 BRA `(.L_x_1510) ;  /* 0xfffffffc00f08947 */ /* 0x010fea000383ffff */
.L_x_1392:
[----:B------:R-:W-:Y:S05]  /*9e10*/  BSYNC B6 ;  /* 0x0000000000067941 */ /* 0x000fea0003800000 */
.L_x_1389:
[----:B------:R-:W-:Y:S05]  /*9e20*/  EXIT ;  /* 0x000000000000794d */ /* 0x000fea0003800000 */
.L_x_1399:
[----:B------:R-:W-:Y:S02]  /*9e30*/  IMAD.MOV.U32 R13, RZ, RZ, R17 ;  /* 0x000000ffff0d7224 */ /* 0x000fe400078e0011 */
[----:B------:R-:W-:Y:S02]  /*9e40*/  IMAD.MOV.U32 R12, RZ, RZ, RZ ;  /* 0x000000ffff0c7224 */ /* 0x000fe400078e00ff */
[----:B------:R-:W-:Y:S02]  /*9e50*/  IMAD.MOV.U32 R11, RZ, RZ, 0x1f ;  /* 0x0000001fff0b7424 */ /* 0x000fe400078e00ff */
[----:B------:R-:W-:-:S07]  /*9e60*/  IMAD.MOV.U32 R15, RZ, RZ, -0x1 ;  /* 0xffffffffff0f7424 */ /* 0x000fce00078e00ff */
[----:B------:R-:W-:Y:S05]  /*9e70*/  WARPSYNC.COLLECTIVE R15, `(.L_x_1511) ;  /* 0x000000000f087348 */ /* 0x000fea0003c00000 */
[----:B------:R1:W2:Y:S02]  /*9e80*/  SHFL.IDX P6, R14, R13, R12, R11 ;  /* 0x0000000c0d0e7389 */ /* 0x0002a400000c000b */
[----:B-12---:R-:W-:Y:S01]  /*9e90*/  ENDCOLLECTIVE ;  /* 0x000000000000791b */ /* 0x006fe20003800000 */
.L_x_1511:
[----:B------:R-:W-:Y:S05]  /*9ea0*/  BRA `(.L_x_1512) ;  /* 0xffffff7000707947 */ /* 0x000fea000383ffff */
.L_x_1401:
[----:B--2---:R2:W3:Y:S02]  /*9eb0*/  SYNCS.PHASECHK.TRANS64.TRYWAIT P0, [R237+URZ+0x26800], R4 ;  /* 0x02680004ed0075a7 */ /* 0x0044e4000800017f */
[----:B---3--:R-:W-:Y:S05]  /*9ec0*/  @!P0 NANOSLEEP.SYNCS 0x989680 ;  /* 0x009896800000895d */ /* 0x008fea0003900000 */
[----:B------:R-:W3:Y:S02]  /*9ed0*/  @!P0 SYNCS.PHASECHK.TRANS64 P0, [R237+URZ+0x26800], R4 ;  /* 0x02680004ed0085a7 */ /* 0x000ee4000800007f */
[----:B---3--:R-:W-:Y:S05]  /*9ee0*/  @!P0 BRA `(.L_x_1401) ;  /* 0xfffffffc00f08947 */ /* 0x008fea000383ffff */
[----:B------:R-:W-:Y:S05]  /*9ef0*/  BRA `(.L_x_1400) ;  /* 0xffffff7000987947 */ /* 0x000fea000383ffff */
.L_x_1406:
[----:B--2---:R-:W-:-:S04]  /*9f00*/  IMAD.U32 R5, RZ, RZ, UR9 ;  /* 0x00000009ff057e24 */ /* 0x004fc8000f8e00ff */
[----:B------:R2:W3:Y:S03]  /*9f10*/  SYNCS.PHASECHK.TRANS64.TRYWAIT P0, [R5+URZ+0x26810], R120 ;  /* 0x02681078050075a7 */ /* 0x0004e6000800017f */
[----:B---3--:R-:W-:Y:S05]  /*9f20*/  @!P0 NANOSLEEP.SYNCS 0x989680 ;  /* 0x009896800000895d */ /* 0x008fea0003900000 */
[----:B------:R-:W3:Y:S02]  /*9f30*/  @!P0 SYNCS.PHASECHK.TRANS64 P0, [R5+URZ+0x26810], R120 ;  /* 0x02681078050085a7 */ /* 0x000ee4000800007f */
[----:B---3--:R-:W-:Y:S05]  /*9f40*/  @!P0 BRA `(.L_x_1406) ;  /* 0xfffffffc00ec8947 */ /* 0x008fea000383ffff */
[----:B------:R-:W-:Y:S05]  /*9f50*/  BRA `(.L_x_1405) ;  /* 0xffffff7c00007947 */ /* 0x000fea000383ffff */
.L_x_1410:
[----:B------:R-:W-:-:S04]  /*9f60*/  IMAD.U32 R121, RZ, RZ, UR9 ;  /* 0x00000009ff797e24 */ /* 0x000fc8000f8e00ff */
[----:B------:R1:W1:Y:S03]  /*9f70*/  SYNCS.PHASECHK.TRANS64.TRYWAIT P0, [R121+URZ+0x26830], R120 ;  /* 0x02683078790075a7 */ /* 0x000266000800017f */
[----:B-1----:R-:W-:Y:S05]  /*9f80*/  @!P0 NANOSLEEP.SYNCS 0x989680 ;  /* 0x009896800000895d */ /* 0x002fea0003900000 */
[----:B------:R-:W1:Y:S02]  /*9f90*/  @!P0 SYNCS.PHASECHK.TRANS64 P0, [R121+URZ+0x26830], R120 ;  /* 0x02683078790085a7 */ /* 0x000e64000800007f */
[----:B-1----:R-:W-:Y:S05]  /*9fa0*/  @!P0 BRA `(.L_x_1410) ;  /* 0xfffffffc00ec8947 */ /* 0x002fea000383ffff */
[----:B------:R-:W-:Y:S05]  /*9fb0*/  BRA `(.L_x_1409) ;  /* 0xffffff8000c47947 */ /* 0x000fea000383ffff */
.L_x_1417:
[----:B------:R-:W-:Y:S01]  /*9fc0*/  BSSY B0, `(.L_x_1513) ;  /* 0x0000005000007945 */ /* 0x000fe20003800000 */
[----:B------:R-:W-:-:S07]  /*9fd0*/  IMAD.MOV.U32 R15, RZ, RZ, -0x1 ;  /* 0xffffffffff0f7424 */ /* 0x000fce00078e00ff */
[----:B-1----:R-:W-:Y:S05]  /*9fe0*/  WARPSYNC.COLLECTIVE R15, `(.L_x_1514) ;  /* 0x000000000f087348 */ /* 0x002fea0003c00000 */
[----:B------:R-:W-:Y:S01]  /*9ff0*/  NOP ;  /* 0x0000000000007918 */ /* 0x000fe20000000000 */
[----:B-1----:R-:W-:Y:S01]  /*a000*/  ENDCOLLECTIVE ;  /* 0x000000000000791b */ /* 0x002fe20003800000 */
.L_x_1514:
[----:B------:R-:W-:Y:S05]  /*a010*/  BSYNC B0 ;  /* 0x0000000000007941 */ /* 0x000fea0003800000 */
.L_x_1513:
[----:B------:R-:W-:Y:S05]  /*a020*/  BRA `(.L_x_1515) ;  /* 0xffffffb400487947 */ /* 0x000fea000383ffff */
.L_x_1426:
[----:B------:R-:W-:Y:S01]  /*a030*/  BSSY B0, `(.L_x_1516) ;  /* 0x0000005000007945 */ /* 0x000fe20003800000 */
[----:B------:R-:W-:-:S07]  /*a040*/  IMAD.MOV.U32 R15, RZ, RZ, -0x1 ;  /* 0xffffffffff0f7424 */ /* 0x000fce00078e00ff */
[----:B-12---:R-:W-:Y:S05]  /*a050*/  WARPSYNC.COLLECTIVE R15, `(.L_x_1517) ;  /* 0x000000000f087348 */ /* 0x006fea0003c00000 */
[----:B------:R-:W-:Y:S01]  /*a060*/  NOP ;  /* 0x0000000000007918 */ /* 0x000fe20000000000 */
[----:B-12---:R-:W-:Y:S01]  /*a070*/  ENDCOLLECTIVE ;  /* 0x000000000000791b */ /* 0x006fe20003800000 */
.L_x_1517:
[----:B------:R-:W-:Y:S05]  /*a080*/  BSYNC B0 ;  /* 0x0000000000007941 */ /* 0x000fea0003800000 */
.L_x_1516:
[----:B------:R-:W-:Y:S05]  /*a090*/  BRA `(.L_x_1518) ;  /* 0xffffffb800387947 */ /* 0x000fea000383ffff */
.L_x_1438:
[----:B------:R-:W-:Y:S01]  /*a0a0*/  BSSY B0, `(.L_x_1519) ;  /* 0x0000005000007945 */ /* 0x000fe20003800000 */
[----:B------:R-:W-:-:S07]  /*a0b0*/  IMAD.MOV.U32 R15, RZ, RZ, -0x1 ;  /* 0xffffffffff0f7424 */ /* 0x000fce00078e00ff */
[----:B------:R-:W-:Y:S05]  /*a0c0*/  WARPSYNC.COLLECTIVE R15, `(.L_x_1520) ;  /* 0x000000000f087348 */ /* 0x000fea0003c00000 */
[----:B------:R-:W-:Y:S01]  /*a0d0*/  NOP ;  /* 0x0000000000007918 */ /* 0x000fe20000000000 */
[----:B------:R-:W-:Y:S01]  /*a0e0*/  ENDCOLLECTIVE ;  /* 0x000000000000791b */ /* 0x000fe20003800000 */
.L_x_1520:
[----:B------:R-:W-:Y:S05]  /*a0f0*/  BSYNC B0 ;  /* 0x0000000000007941 */ /* 0x000fea0003800000 */
.L_x_1519:
[----:B------:R-:W-:Y:S05]  /*a100*/  BRA `(.L_x_1521) ;  /* 0xffffffc000207947 */ /* 0x000fea000383ffff */
.L_x_1451:
[----:B------:R-:W-:Y:S01]  /*a110*/  BSSY B0, `(.L_x_1522) ;  /* 0x0000005000007945 */ /* 0x000fe20003800000 */
[----:B------:R-:W-:-:S07]  /*a120*/  IMAD.MOV.U32 R15, RZ, RZ, -0x1 ;  /* 0xffffffffff0f7424 */ /* 0x000fce00078e00ff */
[----:B------:R-:W-:Y:S05]  /*a130*/  WARPSYNC.COLLECTIVE R15, `(.L_x_1523) ;  /* 0x000000000f087348 */ /* 0x000fea0003c00000 */
[----:B------:R-:W-:Y:S01]  /*a140*/  NOP ;  /* 0x0000000000007918 */ /* 0x000fe20000000000 */
[----:B------:R-:W-:Y:S01]  /*a150*/  ENDCOLLECTIVE ;  /* 0x000000000000791b */ /* 0x000fe20003800000 */
.L_x_1523:
[----:B------:R-:W-:Y:S05]  /*a160*/  BSYNC B0 ;  /* 0x0000000000007941 */ /* 0x000fea0003800000 */
.L_x_1522:
[----:B------:R-:W-:Y:S05]  /*a170*/  BRA `(.L_x_1524) ;  /* 0xffffffc400a47947 */ /* 0x000fea000383ffff */
.L_x_1463:
[----:B------:R-:W-:Y:S01]  /*a180*/  BSSY B0, `(.L_x_1525) ;  /* 0x0000005000007945 */ /* 0x000fe20003800000 */
[----:B------:R-:W-:-:S07]  /*a190*/  IMAD.MOV.U32 R15, RZ, RZ, -0x1 ;  /* 0xffffffffff0f7424 */ /* 0x000fce00078e00ff */
[----:B------:R-:W-:Y:S05]  /*a1a0*/  WARPSYNC.COLLECTIVE R15, `(.L_x_1526) ;  /* 0x000000000f087348 */ /* 0x000fea0003c00000 */
[----:B------:R-:W-:Y:S01]  /*a1b0*/  NOP ;  /* 0x0000000000007918 */ /* 0x000fe20000000000 */
[----:B------:R-:W-:Y:S01]  /*a1c0*/  ENDCOLLECTIVE ;  /* 0x000000000000791b */ /* 0x000fe20003800000 */
.L_x_1526:
[----:B------:R-:W-:Y:S05]  /*a1d0*/  BSYNC B0 ;  /* 0x0000000000007941 */ /* 0x000fea0003800000 */
.L_x_1525:
[----:B------:R-:W-:Y:S05]  /*a1e0*/  BRA `(.L_x_1527) ;  /* 0xffffffc800c47947 */ /* 0x000fea000383ffff */
.L_x_1485:
[----:B-1----:R1:W2:Y:S02]  /*a1f0*/  SYNCS.PHASECHK.TRANS64.TRYWAIT P0, [R16+URZ+0x26820], R3 ;  /* 0x02682003100075a7 */ /* 0x0022a4000800017f */
[----:B--2---:R-:W-:Y:S05]  /*a200*/  @!P0 NANOSLEEP.SYNCS 0x989680 ;  /* 0x009896800000895d */ /* 0x004fea0003900000 */
[----:B------:R-:W2:Y:S02]  /*a210*/  @!P0 SYNCS.PHASECHK.TRANS64 P0, [R16+URZ+0x26820], R3 ;  /* 0x02682003100085a7 */ /* 0x000ea4000800007f */
[----:B--2---:R-:W-:Y:S05]  /*a220*/  @!P0 BRA `(.L_x_1485) ;  /* 0xfffffffc00f08947 */ /* 0x004fea000383ffff */
[----:B------:R-:W-:Y:S05]  /*a230*/  BRA `(.L_x_1528) ;  /* 0xffffffd800947947 */ /* 0x000fea000383ffff */
.L_x_1489:
[----:B-1----:R1:W3:Y:S02]  /*a240*/  SYNCS.PHASECHK.TRANS64.TRYWAIT P1, [R16+URZ+0x26840], R21 ;  /* 0x02684015100075a7 */ /* 0x0022e4000802017f */
[----:B---3--:R-:W-:Y:S05]  /*a250*/  @!P1 NANOSLEEP.SYNCS 0x989680 ;  /* 0x009896800000995d */ /* 0x008fea0003900000 */
[----:B------:R-:W3:Y:S02]  /*a260*/  @!P1 SYNCS.PHASECHK.TRANS64 P1, [R16+URZ+0x26840], R21 ;  /* 0x02684015100095a7 */ /* 0x000ee4000802007f */
[----:B---3--:R-:W-:Y:S05]  /*a270*/  @!P1 BRA `(.L_x_1489) ;  /* 0xfffffffc00f09947 */ /* 0x008fea000383ffff */
[----:B------:R-:W-:Y:S05]  /*a280*/  BRA `(.L_x_1529) ;  /* 0xffffffe000c47947 */ /* 0x000fea000383ffff */
.L_x_1491:
[----:B--2---:R2:W3:Y:S02]  /*a290*/  SYNCS.PHASECHK.TRANS64.TRYWAIT P1, [R16+URZ+0x26828], R21 ;  /* 0x02682815100075a7 */ /* 0x0044e4000802017f */
[----:B---3--:R-:W-:Y:S05]  /*a2a0*/  @!P1 NANOSLEEP.SYNCS 0x989680 ;  /* 0x009896800000995d */ /* 0x008fea0003900000 */
[----:B------:R-:W3:Y:S02]  /*a2b0*/  @!P1 SYNCS.PHASECHK.TRANS64 P1, [R16+URZ+0x26828], R21 ;  /* 0x02682815100095a7 */ /* 0x000ee4000802007f */
[----:B---3--:R-:W-:Y:S05]  /*a2c0*/  @!P1 BRA `(.L_x_1491) ;  /* 0xfffffffc00f09947 */ /* 0x008fea000383ffff */
[----:B------:R-:W-:Y:S05]  /*a2d0*/  BRA `(.L_x_1530) ;  /* 0xffffffe400747947 */ /* 0x000fea000383ffff */
.L_x_1493:
[----:B---3--:R3:W4:Y:S02]  /*a2e0*/  SYNCS.PHASECHK.TRANS64.TRYWAIT P1, [R16+URZ+0x26848], R21 ;  /* 0x02684815100075a7 */ /* 0x008724000802017f */
[----:B----4-:R-:W-:Y:S05]  /*a2f0*/  @!P1 NANOSLEEP.SYNCS 0x989680 ;  /* 0x009896800000995d */ /* 0x010fea0003900000 */
[----:B------:R-:W4:Y:S02]  /*a300*/  @!P1 SYNCS.PHASECHK.TRANS64 P1, [R16+URZ+0x26848], R21 ;  /* 0x02684815100095a7 */ /* 0x000f24000802007f */
[----:B----4-:R-:W-:Y:S05]  /*a310*/  @!P1 BRA `(.L_x_1493) ;  /* 0xfffffffc00f09947 */ /* 0x010fea000383ffff */
[----:B------:R-:W-:Y:S05]  /*a320*/  BRA `(.L_x_1531) ;  /* 0xffffffe800247947 */ /* 0x000fea000383ffff */
.L_x_1495:
[----:B------:R-:W-:-:S07]  /*a330*/  SHF.L.U32 R5, R11, 0x1f, RZ ;  /* 0x0000001f0b057819 */ /* 0x000fce00000006ff */
.L_x_1532:
[----:B------:R1:W1:Y:S02]  /*a340*/  SYNCS.PHASECHK.TRANS64.TRYWAIT P1, [R16+URZ+0x26820], R5 ;  /* 0x02682005100075a7 */ /* 0x000264000802017f */
[----:B-1----:R-:W-:Y:S05]  /*a350*/  @!P1 NANOSLEEP.SYNCS 0x989680 ;  /* 0x009896800000995d */ /* 0x002fea0003900000 */
[----:B------:R-:W1:Y:S02]  /*a360*/  @!P1 SYNCS.PHASECHK.TRANS64 P1, [R16+URZ+0x26820], R5 ;  /* 0x02682005100095a7 */ /* 0x000e64000802007f */
[----:B-1----:R-:W-:Y:S05]  /*a370*/  @!P1 BRA `(.L_x_1532) ;  /* 0xfffffffc00f09947 */ /* 0x002fea000383ffff */
[----:B------:R-:W-:Y:S05]  /*a380*/  BRA `(.L_x_1533) ;  /* 0xffffffe800bc7947 */ /* 0x000fea000383ffff */
.L_x_1498:
[----:B-1----:R1:W3:Y:S02]  /*a390*/  SYNCS.PHASECHK.TRANS64.TRYWAIT P1, [R16+URZ+0x26840], R13 ;  /* 0x0268400d100075a7 */ /* 0x0022e4000802017f */
[----:B---3--:R-:W-:Y:S05]  /*a3a0*/  @!P1 NANOSLEEP.SYNCS 0x989680 ;  /* 0x009896800000995d */ /* 0x008fea0003900000 */
[----:B------:R-:W3:Y:S02]  /*a3b0*/  @!P1 SYNCS.PHASECHK.TRANS64 P1, [R16+URZ+0x26840], R13 ;  /* 0x0268400d100095a7 */ /* 0x000ee4000802007f */
[----:B---3--:R-:W-:Y:S05]  /*a3c0*/  @!P1 BRA `(.L_x_1498) ;  /* 0xfffffffc00f09947 */ /* 0x008fea000383ffff */
[----:B------:R-:W-:Y:S05]  /*a3d0*/  BRA `(.L_x_1534) ;  /* 0xffffffec008c7947 */ /* 0x000fea000383ffff */
.L_x_1500:
[----:B--2---:R2:W3:Y:S02]  /*a3e0*/  SYNCS.PHASECHK.TRANS64.TRYWAIT P1, [R16+URZ+0x26828], R13 ;  /* 0x0268280d100075a7 */ /* 0x0044e4000802017f */
[----:B---3--:R-:W-:Y:S05]  /*a3f0*/  @!P1 NANOSLEEP.SYNCS 0x989680 ;  /* 0x009896800000995d */ /* 0x008fea0003900000 */
[----:B------:R-:W3:Y:S02]  /*a400*/  @!P1 SYNCS.PHASECHK.TRANS64 P1, [R16+URZ+0x26828], R13 ;  /* 0x0268280d100095a7 */ /* 0x000ee4000802007f */
[----:B---3--:R-:W-:Y:S05]  /*a410*/  @!P1 BRA `(.L_x_1500) ;  /* 0xfffffffc00f09947 */ /* 0x008fea000383ffff */
[----:B------:R-:W-:Y:S05]  /*a420*/  BRA `(.L_x_1535) ;  /* 0xfffffff000307947 */ /* 0x000fea000383ffff */
.L_x_1502:
[----:B---3--:R3:W1:Y:S02]  /*a430*/  SYNCS.PHASECHK.TRANS64.TRYWAIT P0, [R3+URZ+0x26840], R0 ;  /* 0x02684000030075a7 */ /* 0x008664000800017f */
[----:B-1----:R-:W-:Y:S05]  /*a440*/  @!P0 NANOSLEEP.SYNCS 0x989680 ;  /* 0x009896800000895d */ /* 0x002fea0003900000 */
[----:B------:R-:W1:Y:S02]  /*a450*/  @!P0 SYNCS.PHASECHK.TRANS64 P0, [R3+URZ+0x26840], R0 ;  /* 0x02684000030085a7 */ /* 0x000e64000800007f */
[----:B-1----:R-:W-:Y:S05]  /*a460*/  @!P0 BRA `(.L_x_1502) ;  /* 0xfffffffc00f08947 */ /* 0x002fea000383ffff */
[----:B------:R-:W-:Y:S05]  /*a470*/  BRA `(.L_x_1536) ;  /* 0xfffffff000f47947 */ /* 0x000fea000383ffff */
.L_x_1504:
[----:B------:R-:W-:Y:S01]  /*a480*/  BSSY B0, `(.L_x_1537) ;  /* 0x0000006000007945 */ /* 0x000fe20003800000 */
[----:B------:R-:W-:-:S07]  /*a490*/  IMAD.MOV.U32 R15, RZ, RZ, -0x1 ;  /* 0xffffffffff0f7424 */ /* 0x000fce00078e00ff */
[----:B------:R-:W-:Y:S05]  /*a4a0*/  WARPSYNC.COLLECTIVE R15, `(.L_x_1538) ;  /* 0x000000000f0c7348 */ /* 0x000fea0003c00000 */
[----:B------:R-:W-:Y:S02]  /*a4b0*/  ELECT P6, UR62, PT ;  /* 0x00000000003e782f */ /* 0x000fe400038c0000 */
[----:B------:R-:W-:Y:S01]  /*a4c0*/  MOV R14, UR62 ;  /* 0x0000003e000e7c02 */ /* 0x000fe20008000f00 */
[----:B------:R-:W-:Y:S10]  /*a4d0*/  ENDCOLLECTIVE ;  /* 0x000000000000791b */ /* 0x000ff40003800000 */
.L_x_1538:
[----:B------:R-:W-:Y:S05]  /*a4e0*/  BSYNC B0 ;  /* 0x0000000000007941 */ /* 0x000fea0003800000 */
.L_x_1537:
[----:B------:R-:W-:Y:S05]  /*a4f0*/  BRA `(.L_x_1539) ;  /* 0xfffffff400bc7947 */ /* 0x000fea000383ffff */
.L_x_1506:
[----:B-1----:R1:W2:Y:S02]  /*a500*/  SYNCS.PHASECHK.TRANS64.TRYWAIT P0, [R6+URZ], R5 ;  /* 0x00000005060075a7 */ /* 0x0022a4000800017f */
[----:B--2---:R-:W-:Y:S05]  /*a510*/  @!P0 NANOSLEEP.SYNCS 0x989680 ;  /* 0x009896800000895d */ /* 0x004fea0003900000 */
[----:B------:R-:W2:Y:S02]  /*a520*/  @!P0 SYNCS.PHASECHK.TRANS64 P0, [R6+URZ], R5 ;  /* 0x00000005060085a7 */ /* 0x000ea4000800007f */
[----:B--2---:R-:W-:Y:S05]  /*a530*/  @!P0 BRA `(.L_x_1506) ;  /* 0xfffffffc00f08947 */ /* 0x004fea000383ffff */
[----:B------:R-:W-:Y:S05]  /*a540*/  BRA `(.L_x_1540) ;  /* 0xfffffff400fc7947 */ /* 0x000fea000383ffff */
.L_x_1507:
[----:B--2---:R2:W3:Y:S02]  /*a550*/  SYNCS.PHASECHK.TRANS64.TRYWAIT P0, [R3+URZ], R2 ;  /* 0x00000002030075a7 */ /* 0x0044e4000800017f */
[----:B---3--:R-:W-:Y:S05]  /*a560*/  @!P0 NANOSLEEP.SYNCS 0x989680 ;  /* 0x009896800000895d */ /* 0x008fea0003900000 */
[----:B------:R-:W3:Y:S02]  /*a570*/  @!P0 SYNCS.PHASECHK.TRANS64 P0, [R3+URZ], R2 ;  /* 0x00000002030085a7 */ /* 0x000ee4000800007f */
[----:B---3--:R-:W-:Y:S05]  /*a580*/  @!P0 BRA `(.L_x_1507) ;  /* 0xfffffffc00f08947 */ /* 0x008fea000383ffff */
[----:B------:R-:W-:Y:S05]  /*a590*/  BRA `(.L_x_1541) ;  /* 0xfffffff400f07947 */ /* 0x000fea000383ffff */
.L_x_1509:
[----:B--2---:R2:W3:Y:S02]  /*a5a0*/  SYNCS.PHASECHK.TRANS64.TRYWAIT P0, [R0+URZ], R5 ;  /* 0x00000005000075a7 */ /* 0x0044e4000800017f */
[----:B---3--:R-:W-:Y:S05]  /*a5b0*/  @!P0 NANOSLEEP.SYNCS 0x989680 ;  /* 0x009896800000895d */ /* 0x008fea0003900000 */
[----:B------:R-:W3:Y:S02]  /*a5c0*/  @!P0 SYNCS.PHASECHK.TRANS64 P0, [R0+URZ], R5 ;  /* 0x00000005000085a7 */ /* 0x000ee4000800007f */
[----:B---3--:R-:W-:Y:S05]  /*a5d0*/  @!P0 BRA `(.L_x_1509) ;  /* 0xfffffffc00f08947 */ /* 0x008fea000383ffff */
[----:B------:R-:W-:Y:S05]  /*a5e0*/  BRA `(.L_x_1542) ;  /* 0xfffffff400f47947 */ /* 0x000fea000383ffff */
.L_x_1543:
        /* <DEDUP_REMOVED lines=9> */
.L_x_6564:


//--------------------- .text._ZN7cutlass13device_kernelIN5flash11enable_sm90INS1_16FlashAttnBwdSm90INS1_25CollectiveMainloopBwdSm90ILi2ELi2ELi2EN4cute5tupleIJNS5_1CILi1EEES8_S8_EEENS6_IJNS7_ILi64EEENS7_ILi128EEENS7_ILi96EEEEEENS_6half_tEfNS_4arch4Sm90ELb0ELb1ELb1ELb1ELb0ELb1ELb0ELb0ELi2ELi1ELi2ELi1ELb1EEENS1_21CollectiveEpilogueBwdISD_SE_SG_Li256ELb1ELb0ELi1EEENS1_19SingleTileSchedulerILb1ELb0ELb0ELi128EEEEEEEEEvNT_6ParamsE --------------------------
	.section	.text._ZN7cutlass13device_kernelIN5flash11enable_sm90INS1_16FlashAttnBwdSm90INS1_25CollectiveMainloopBwdSm90ILi2ELi2ELi2EN4cute5tupleIJNS5_1CILi1EEES8_S8_EEENS6_IJNS7_ILi64EEENS7_ILi128EEENS7_ILi96EEEEEENS_6half_tEfNS_4arch4Sm90ELb0ELb1ELb1ELb1ELb0ELb1ELb0ELb0ELi2ELi1ELi2ELi1ELb1EEENS1_21CollectiveEpilogueBwdISD_SE_SG_Li256ELb1ELb0ELi1EEENS1_19SingleTileSchedulerILb1ELb0ELb0ELi128EEEEEEEEEvNT_6ParamsE,"ax",@progbits
	.align	128
.text._ZN7cutlass13device_kernelIN5flash11enable_sm90INS1_16FlashAttnBwdSm90INS1_25CollectiveMainloopBwdSm90ILi2ELi2ELi2EN4cute5tupleIJNS5_1CILi1EEES8_S8_EEENS6_IJNS7_ILi64EEENS7_ILi128EEENS7_ILi96EEEEEENS_6half_tEfNS_4arch4Sm90ELb0ELb1ELb1ELb1ELb0ELb1ELb0ELb0ELi2ELi1ELi2ELi1ELb1EEENS1_21CollectiveEpilogueBwdISD_SE_SG_Li256ELb1ELb0ELi1EEENS1_19SingleTileSchedulerILb1ELb0ELb0ELi128EEEEEEEEEvNT_6ParamsE:
        .type           _ZN7cutlass13device_kernelIN5flash11enable_sm90INS1_16FlashAttnBwdSm90INS1_25CollectiveMainloopBwdSm90ILi2ELi2ELi2EN4cute5tupleIJNS5_1CILi1EEES8_S8_EEENS6_IJNS7_ILi64EEENS7_ILi128EEENS7_ILi96EEEEEENS_6half_tEfNS_4arch4Sm90ELb0ELb1ELb1ELb1ELb0ELb1ELb0ELb0ELi2ELi1ELi2ELi1ELb1EEENS1_21CollectiveEpilogueBwdISD_SE_SG_Li256ELb1ELb0ELi1EEENS1_19SingleTileSchedulerILb1ELb0ELb0ELi128EEEEEEEEEvNT_6ParamsE,@function
        .size           _ZN7cutlass13device_kernelIN5flash11enable_sm90INS1_16FlashAttnBwdSm90INS1_25CollectiveMainloopBwdSm90ILi2ELi2ELi2EN4cute5tupleIJNS5_1CILi1EEES8_S8_EEENS6_IJNS7_ILi64EEENS7_ILi128EEENS7_ILi96EEEEEENS_6half_tEfNS_4arch4Sm90ELb0ELb1ELb1ELb1ELb0ELb1ELb0ELb0ELi2ELi1ELi2ELi1ELb1EEENS1_21CollectiveEpilogueBwdISD_SE_SG_Li256ELb1ELb0ELi1EEENS1_19SingleTileSchedulerILb1ELb0ELb0ELi128EEEEEEEEEvNT_6ParamsE,(.L_x_6565 - _ZN7cutlass13device_kernelIN5flash11enable_sm90INS1_16FlashAttnBwdSm90INS1_25CollectiveMainloopBwdSm90ILi2ELi2ELi2EN4cute5tupleIJNS5_1CILi1EEES8_S8_EEENS6_IJNS7_ILi64EEENS7_ILi128EEENS7_ILi96EEEEEENS_6half_tEfNS_4arch4Sm90ELb0ELb1ELb1ELb1ELb0ELb1ELb0ELb0ELi2ELi1ELi2ELi1ELb1EEENS1_21CollectiveEpilogueBwdISD_SE_SG_Li256ELb1ELb0ELi1EEENS1_19SingleTileSchedulerILb1ELb0ELb0ELi128EEEEEEEEEvNT_6ParamsE)
        .other          _ZN7cutlass13device_kernelIN5flash11enable_sm90INS1_16FlashAttnBwdSm90INS1_25CollectiveMainloopBwdSm90ILi2ELi2ELi2EN4cute5tupleIJNS5_1CILi1EEES8_S8_EEENS6_IJNS7_ILi64EEENS7_ILi128EEENS7_ILi96EEEEEENS_6half_tEfNS_4arch4Sm90ELb0ELb1ELb1ELb1ELb0ELb1ELb0ELb0ELi2ELi1ELi2ELi1ELb1EEENS1_21CollectiveEpilogueBwdISD_SE_SG_Li256ELb1ELb0ELi1EEENS1_19SingleTileSchedulerILb1ELb0ELb0ELi128EEEEEEEEEvNT_6ParamsE,@"STO_CUDA_ENTRY STV_DEFAULT"
_ZN7cutlass13device_kernelIN5flash11enable_sm90INS1_16FlashAttnBwdSm90INS1_25CollectiveMainloopBwdSm90ILi2ELi2ELi2EN4cute5tupleIJNS5_1CILi1EEES8_S8_EEENS6_IJNS7_ILi64EEENS7_ILi128EEENS7_ILi96EEEEEENS_6half_tEfNS_4arch4Sm90ELb0ELb1ELb1ELb1ELb0ELb1ELb0ELb0ELi2ELi1ELi2ELi1ELb1EEENS1_21CollectiveEpilogueBwdISD_SE_SG_Li256ELb1ELb0ELi1EEENS1_19SingleTileSchedulerILb1ELb0ELb0ELi128EEEEEEEEEvNT_6ParamsE:
        /* <DEDUP_REMOVED lines=24> */
.L_x_1545:
[----:B------:R-:W-:Y:S05]  /*0180*/  BSYNC B0 ;  /* 0x0000000000007941 */ /* 0x000fea0003800000 */
.L_x_1544:
        /* <DEDUP_REMOVED lines=37> */
.L_x_1546:
        /* <DEDUP_REMOVED lines=22> */
.L_x_1547:
[----:B------:R-:W-:Y:S01]  /*0540*/  PLOP3.LUT P0, PT, PT, PT, UP0, 0x80, 0x0 ;  /* 0x000000000000781c */ /* 0x000fe20003f0f008 */
[----:B------:R-:W-:Y:S01]  /*0550*/  NOP ;  /* 0x0000000000007918 */ /* 0x000fe20000000000 */
[----:B------:R-:W-:Y:S01]  /*0560*/  ULDC.64 UR46, c[0x0][0x208] ;  /* 0x00008200002e7ab9 */ /* 0x000fe20000000a00 */
[----:B------:R-:W-:Y:S01]  /*0570*/  BSSY B6, `(.L_x_1548) ;  /* 0x0000aa2000067945 */ /* 0x000fe20003800000 */
[----:B-12-4-:R-:W-:Y:S09]  /*0580*/  BAR.SYNC.DEFER_BLOCKING 0x0 ;  /* 0x0000000000007b1d */ /* 0x016ff20000010000 */
[----:B------:R-:W-:Y:S05]  /*0590*/  @!P0 BRA `(.L_x_1549) ;  /* 0x0000006800688947 */ /* 0x000fea0003800000 */
.L_x_1550:
[----:B------:R-:W-:-:S08]  /*05a0*/  NOP ;  /* 0x0000000000007918 */ /* 0x000fd00000000000 */
[----:B------:R-:W1:Y:S02]  /*05b0*/  USETMAXREG.TRY_ALLOC.CTAPOOL UP0, 0xf0 ;  /* 0x000000f0000079c8 */ /* 0x000e640008000600 */
[----:B-1----:R-:W-:-:S13]  /*05c0*/  PLOP3.LUT P0, PT, PT, PT, UP0, 0x80, 0x0 ;  /* 0x000000000000781c */ /* 0x002fda0003f0f008 */
[----:B------:R-:W-:Y:S05]  /*05d0*/  @!P0 BRA `(.L_x_1550) ;  /* 0xfffffffc00f08947 */ /* 0x000fea000383ffff */
[----:B------:R-:W-:Y:S01]  /*05e0*/  LOP3.LUT R0, R0, 0x3, RZ, 0xc0, !PT ;  /* 0x0000000300007812 */ /* 0x000fe200078ec0ff */
[----:B------:R-:W1:Y:S01]  /*05f0*/  S2R R2, SR_TID.X ;  /* 0x0000000000027919 */ /* 0x000e620000002100 */
[----:B------:R-:W-:Y:S01]  /*0600*/  ULDC.64 UR4, c[0x0][0x8d8] ;  /* 0x0002360000047ab9 */ /* 0x000fe20000000a00 */
[----:B------:R-:W2:Y:S03]  /*0610*/  S2UR UR6, SR_CTAID.X ;  /* 0x00000000000679c3 */ /* 0x000ea60000002500 */
[----:B------:R-:W3:Y:S05]  /*0620*/  SHFL.IDX PT, R0, R0, RZ, 0x1f ;  /* 0x00001fff00007589 */ /* 0x000eea00000e0000 */
[----:B------:R-:W4:Y:S01]  /*0630*/  S2UR UR36, SR_CTAID.Z ;  /* 0x00000000002479c3 */ /* 0x000f220000002700 */
[----:B---3--:R-:W-:-:S02]  /*0640*/  ISETP.NE.AND P0, PT, R0, RZ, PT ;  /* 0x000000ff0000720c */ /* 0x008fc40003f05270 */
[----:B-1----:R-:W-:-:S11]  /*0650*/  SHF.R.U32.HI R2, RZ, 0x7, R2 ;  /* 0x00000007ff027819 */ /* 0x002fd60000011602 */
[----:B------:R-:W-:-:S05]  /*0660*/  @!P0 VIADD R2, R2, 0x9 ;  /* 0x0000000902028836 */ /* 0x000fca0000000000 */
[----:B------:R1:W-:Y:S06]  /*0670*/  @!P0 BAR.ARV R2, 0xa0 ;  /* 0x000280020000851d */ /* 0x0003ec0000002000 */
[----:B------:R-:W-:-:S04]  /*0680*/  ISETP.NE.U32.AND P0, PT, RZ, UR4, PT ;  /* 0x00000004ff007c0c */ /* 0x000fc8000bf05070 */
[----:B------:R-:W-:-:S13]  /*0690*/  ISETP.NE.AND.EX P0, PT, RZ, UR5, PT, P0 ;  /* 0x00000005ff007c0c */ /* 0x000fda000bf05300 */
[----:B-12-4-:R-:W-:Y:S05]  /*06a0*/  @!P0 BRA `(.L_x_1551) ;  /* 0x00000000001c8947 */ /* 0x016fea0003800000 */
[----:B------:R-:W-:Y:S02]  /*06b0*/  ULDC.64 UR4, c[0x0][0x8d8] ;  /* 0x0002360000047ab9 */ /* 0x000fe40000000a00 */
[----:B------:R-:W-:-:S06]  /*06c0*/  UIMAD.WIDE UR4, UR36, 0x4, UR4 ;  /* 0x00000004240478a5 */ /* 0x000fcc000f8e0204 */
[----:B------:R-:W-:Y:S02]  /*06d0*/  IMAD.U32 R2, RZ, RZ, UR4 ;  /* 0x00000004ff027e24 */ /* 0x000fe4000f8e00ff */
[----:B------:R-:W-:-:S05]  /*06e0*/  IMAD.U32 R3, RZ, RZ, UR5 ;  /* 0x00000005ff037e24 */ /* 0x000fca000f8e00ff */
[----:B------:R-:W2:Y:S02]  /*06f0*/  LDG.E R2, desc[UR46][R2.64] ;  /* 0x0000002e02027981 */ /* 0x000ea4000c1e1900 */
[----:B--2---:R-:W-:Y:S01]  /*0700*/  R2UR UR4, R2 ;  /* 0x00000000020472ca */ /* 0x004fe200000e0000 */
[----:B------:R-:W-:-:S14]  /*0710*/  BRA `(.L_x_1552) ;  /* 0x00000000003c7947 */ /* 0x000fdc0003800000 */
.L_x_1551:
        /* <DEDUP_REMOVED lines=14> */
.L_x_1553:
[----:B------:R-:W-:-:S05]  /*0800*/  ULDC UR4, c[0x0][0x8bc] ;  /* 0x00022f0000047ab9 */ /* 0x000fca0000000800 */
.L_x_1552:
[----:B------:R-:W-:-:S04]  /*0810*/  USHF.L.U32 UR42, UR6, 0x7, URZ ;  /* 0x00000007062a7899 */ /* 0x000fc8000800063f */
[----:B------:R-:W-:-:S04]  /*0820*/  UISETP.GE.AND UP0, UPT, UR42, UR4, UPT ;  /* 0x000000042a00728c */ /* 0x000fc8000bf06270 */
[----:B------:R-:W-:-:S06]  /*0830*/  USEL UR36, UR36, 0xffffffff, !UP0 ;  /* 0xffffffff24247887 */ /* 0x000fcc000c000000 */
[----:B------:R-:W-:-:S13]  /*0840*/  ISETP.LE.AND P0, PT, RZ, UR36, PT ;  /* 0x00000024ff007c0c */ /* 0x000fda000bf03270 */
[----:B------:R-:W-:Y:S05]  /*0850*/  @!P0 BRA `(.L_x_1554) ;  /* 0x000000a400cc8947 */ /* 0x000fea0003800000 */
[----:B------:R-:W1:Y:S01]  /*0860*/  S2R R0, SR_TID.X ;  /* 0x0000000000007919 */ /* 0x000e620000002100 */
[----:B------:R-:W-:Y:S01]  /*0870*/  ULDC.64 UR4, c[0x0][0x780] ;  /* 0x0001e00000047ab9 */ /* 0x000fe20000000a00 */
[----:B------:R-:W-:Y:S01]  /*0880*/  ULDC UR41, c[0x0][0x290] ;  /* 0x0000a40000297ab9 */ /* 0x000fe20000000800 */
[----:B------:R-:W-:-:S04]  /*0890*/  ISETP.NE.U32.AND P0, PT, RZ, UR4, PT ;  /* 0x00000004ff007c0c */ /* 0x000fc8000bf05070 */
        /* <DEDUP_REMOVED lines=10> */
.L_x_1555:
        /* <DEDUP_REMOVED lines=14> */
.L_x_1556:
        /* <DEDUP_REMOVED lines=11> */
.L_x_1557:
        /* <DEDUP_REMOVED lines=13> */
.L_x_1558:
[----:B------:R-:W-:Y:S01]  /*0ba0*/  UIADD3 UR5, UR42, UR37, -UR41 ;  /* 0x000000252a057290 */ /* 0x000fe2000fffe829 */
[----:B------:R-:W-:Y:S01]  /*0bb0*/  ISETP.LE.AND P1, PT, RZ, UR6, PT ;  /* 0x00000006ff007c0c */ /* 0x000fe2000bf23270 */
[----:B------:R-:W-:Y:S01]  /*0bc0*/  ULDC UR6, c[0x0][0x74c] ;  /* 0x0001d30000067ab9 */ /* 0x000fe20000000800 */
[----:B------:R-:W-:Y:S01]  /*0bd0*/  UIADD3 UR4, UR37, 0x3f, URZ ;  /* 0x0000003f25047890 */ /* 0x000fe2000fffe03f */
[----:B------:R-:W-:Y:S01]  /*0be0*/  PLOP3.LUT P0, PT, PT, PT, PT, 0x80, 0x0 ;  /* 0x000000000000781c */ /* 0x000fe20003f0f070 */
[----:B------:R-:W-:Y:S01]  /*0bf0*/  UIADD3 UR5, UR5, -UR6, URZ ;  /* 0x8000000605057290 */ /* 0x000fe2000fffe03f */
[----:B------:R-:W-:Y:S02]  /*0c00*/  CS2R R70, SRZ ;  /* 0x0000000000467805 */ /* 0x000fe4000001ff00 */
[----:B------:R-:W-:Y:S02]  /*0c10*/  CS2R R68, SRZ ;  /* 0x0000000000447805 */ /* 0x000fe4000001ff00 */
[----:B------:R-:W-:Y:S01]  /*0c20*/  CS2R R66, SRZ ;  /* 0x0000000000427805 */ /* 0x000fe2000001ff00 */
[----:B------:R-:W-:Y:S01]  /*0c30*/  USHF.R.S32.HI UR6, URZ, 0x1f, UR5 ;  /* 0x0000001f3f067899 */ /* 0x000fe20008011405 */
[----:B------:R-:W-:-:S02]  /*0c40*/  CS2R R64, SRZ ;  /* 0x0000000000407805 */ /* 0x000fc4000001ff00 */
[----:B------:R-:W-:Y:S02]  /*0c50*/  CS2R R62, SRZ ;  /* 0x00000000003e7805 */ /* 0x000fe4000001ff00 */
[----:B------:R-:W-:Y:S01]  /*0c60*/  CS2R R60, SRZ ;  /* 0x00000000003c7805 */ /* 0x000fe2000001ff00 */
[----:B------:R-:W-:Y:S01]  /*0c70*/  ULEA.HI UR6, UR6, UR5, URZ, 0x6 ;  /* 0x0000000506067291 */ /* 0x000fe2000f8f303f */
[----:B------:R-:W-:Y:S01]  /*0c80*/  CS2R R58, SRZ ;  /* 0x00000000003a7805 */ /* 0x000fe2000001ff00 */
[----:B------:R-:W-:Y:S01]  /*0c90*/  USHF.R.S32.HI UR5, URZ, 0x1f, UR4 ;  /* 0x0000001f3f057899 */ /* 0x000fe20008011404 */
[----:B------:R-:W-:Y:S01]  /*0ca0*/  CS2R R56, SRZ ;  /* 0x0000000000387805 */ /* 0x000fe2000001ff00 */
[----:B------:R-:W-:Y:S01]  /*0cb0*/  USHF.R.S32.HI UR6, URZ, 0x6, UR6 ;  /* 0x000000063f067899 */ /* 0x000fe20008011406 */
[----:B------:R-:W-:Y:S01]  /*0cc0*/  CS2R R54, SRZ ;  /* 0x0000000000367805 */ /* 0x000fe2000001ff00 */
[----:B------:R-:W-:Y:S01]  /*0cd0*/  ULEA.HI UR5, UR5, UR4, URZ, 0x6 ;  /* 0x0000000405057291 */ /* 0x000fe2000f8f303f */
[----:B------:R-:W-:Y:S01]  /*0ce0*/  CS2R R52, SRZ ;  /* 0x0000000000347805 */ /* 0x000fe2000001ff00 */
[----:B------:R-:W-:Y:S01]  /*0cf0*/  UISETP.LT.AND UP0, UPT, URZ, UR6, UPT ;  /* 0x000000063f00728c */ /* 0x000fe2000bf01270 */
[----:B------:R-:W-:Y:S01]  /*0d00*/  CS2R R50, SRZ ;  /* 0x0000000000327805 */ /* 0x000fe2000001ff00 */
[----:B------:R-:W-:Y:S01]  /*0d10*/  USHF.R.S32.HI UR39, URZ, 0x6, UR5 ;  /* 0x000000063f277899 */ /* 0x000fe20008011405 */
[----:B------:R-:W-:Y:S01]  /*0d20*/  CS2R R48, SRZ ;  /* 0x0000000000307805 */ /* 0x000fe2000001ff00 */
[----:B------:R-:W-:Y:S01]  /*0d30*/  USEL UR40, URZ, UR6, !UP0 ;  /* 0x000000063f287287 */ /* 0x000fe2000c000000 */
        /* <DEDUP_REMOVED lines=29> */
[----:B------:R-:W-:Y:S01]  /*0f10*/  CS2R R84, SRZ ;  /* 0x0000000000547805 */ /* 0x000fe2000001ff00 */
[----:B------:R-:W-:Y:S01]  /*0f20*/  IMAD.MOV.U32 R83, RZ, RZ, RZ ;  /* 0x000000ffff537224 */ /* 0x000fe200078e00ff */
[----:B------:R-:W-:Y:S06]  /*0f30*/  @!P1 BRA `(.L_x_1559) ;  /* 0x0000000000209947 */ /* 0x000fec0003800000 */
[----:B------:R-:W-:Y:S01]  /*0f40*/  UIADD3 UR4, -UR41, 0xbf, UR37 ;  /* 0x000000bf29047890 */ /* 0x000fe2000fffe125 */
[----:B------:R-:W-:-:S03]  /*0f50*/  ULDC UR5, c[0x0][0x748] ;  /* 0x0001d20000057ab9 */ /* 0x000fc60000000800 */
[----:B------:R-:W-:-:S04]  /*0f60*/  UIADD3 UR4, UR4, UR5, UR42 ;  /* 0x0000000504047290 */ /* 0x000fc8000fffe02a */
[----:B------:R-:W-:-:S04]  /*0f70*/  USHF.R.S32.HI UR5, URZ, 0x1f, UR4 ;  /* 0x0000001f3f057899 */ /* 0x000fc80008011404 */
[----:B------:R-:W-:-:S04]  /*0f80*/  ULEA.HI UR5, UR5, UR4, URZ, 0x6 ;  /* 0x0000000405057291 */ /* 0x000fc8000f8f303f */
[----:B------:R-:W-:-:S04]  /*0f90*/  USHF.R.S32.HI UR5, URZ, 0x6, UR5 ;  /* 0x000000063f057899 */ /* 0x000fc80008011405 */
[----:B------:R-:W-:-:S04]  /*0fa0*/  UISETP.LT.AND UP0, UPT, UR39, UR5, UPT ;  /* 0x000000052700728c */ /* 0x000fc8000bf01270 */
[----:B------:R-:W-:-:S12]  /*0fb0*/  USEL UR39, UR39, UR5, UP0 ;  /* 0x0000000527277287 */ /* 0x000fd80008000000 */
.L_x_1559:
        /* <DEDUP_REMOVED lines=28> */
.L_x_1562:
        /* <DEDUP_REMOVED lines=15> */
.L_x_1561:
        /* <DEDUP_REMOVED lines=22> */
.L_x_1564:
        /* <DEDUP_REMOVED lines=15> */
.L_x_1563:
[----:B------:R-:W-:Y:S01]  /*14c0*/  SHF.R.S32.HI R19, RZ, 0x1f, R18 ;  /* 0x0000001fff137819 */ /* 0x000fe20000011412 */
[----:B------:R-:W-:-:S03]  /*14d0*/  UMOV UR4, 0xffffffff ;  /* 0xffffffff00047882 */ /* 0x000fc60000000000 */
[----:B------:R-:W-:-:S04]  /*14e0*/  LEA.HI R0, R19, R18, RZ, 0x7 ;  /* 0x0000001213007211 */ /* 0x000fc800078f38ff */
[----:B------:R-:W-:Y:S01]  /*14f0*/  SHF.R.S32.HI R17, RZ, 0x7, R0 ;  /* 0x00000007ff117819 */ /* 0x000fe20000011400 */
[----:B------:R-:W-:Y:S06]  /*1500*/  BRA.DIV UR4, `(.L_x_1565) ;  /* 0x0000009a04a87947 */ /* 0x000fec000b800000 */
[----:B------:R1:W2:Y:S02]  /*1510*/  SHFL.IDX PT, R14, R17, RZ, 0x1f ;  /* 0x00001fff110e7589 */ /* 0x0002a400000e0000 */
.L_x_1660:
        /* <DEDUP_REMOVED lines=15> */
.L_x_1566:
        /* <DEDUP_REMOVED lines=19> */
.L_x_1568:
        /* <DEDUP_REMOVED lines=44> */
[----:B------:R-:W-:Y:S01]  /*1a00*/  IMAD.U32 R5, RZ, RZ, UR42 ;  /* 0x0000002aff057e24 */ /* 0x000fe2000f8e00ff */
[----:B------:R-:W-:Y:S01]  /*1a10*/  LOP3.LUT R24, R24, 0xfffffff8, RZ, 0xc0, !PT ;  /* 0xfffffff818187812 */ /* 0x000fe200078ec0ff */
[----:B------:R-:W4:Y:S01]  /*1a20*/  LDSM.16.M88.4 R168, [R6+0xa000] ;  /* 0x00a0000006a8783b */ /* 0x000f220000000200 */
[----:B------:R-:W-:-:S02]  /*1a30*/  LOP3.LUT R7, R7, 0x8, R18, 0xf8, !PT ;  /* 0x0000000807077812 */ /* 0x000fc400078ef812 */
[----:B------:R-:W-:Y:S02]  /*1a40*/  CS2R R70, SRZ ;  /* 0x0000000000467805 */ /* 0x000fe4000001ff00 */
[----:B------:R-:W-:Y:S01]  /*1a50*/  SHF.R.U32.HI R8, RZ, 0x3, R0 ;  /* 0x00000003ff087819 */ /* 0x000fe20000011600 */
[----:B------:R-:W-:Y:S01]  /*1a60*/  IMAD.IADD R24, R3, 0x1, -R24 ;  /* 0x0000000103187824 */ /* 0x000fe200078e0a18 */
[----:B------:R-:W-:Y:S02]  /*1a70*/  LEA.HI R3, R17, R17, RZ, 0x1 ;  /* 0x0000001111037211 */ /* 0x000fe400078f08ff */
[----:B------:R-:W-:Y:S02]  /*1a80*/  CS2R R68, SRZ ;  /* 0x0000000000447805 */ /* 0x000fe4000001ff00 */
[----:B------:R-:W-:Y:S02]  /*1a90*/  LOP3.LUT R7, R7, R8, RZ, 0x3c, !PT ;  /* 0x0000000807077212 */ /* 0x000fe400078e3cff */
[----:B------:R-:W-:-:S02]  /*1aa0*/  CS2R R66, SRZ ;  /* 0x0000000000427805 */ /* 0x000fc4000001ff00 */
        /* <DEDUP_REMOVED lines=48> */
[----:B------:R-:W-:-:S02]  /*1db0*/  CS2R R96, SRZ ;  /* 0x0000000000607805 */ /* 0x000fc4000001ff00 */
[----:B-----5:R-:W-:Y:S02]  /*1dc0*/  IADD3 R3, -R0, UR41, -R5 ;  /* 0x0000002900037c10 */ /* 0x020fe4000fffe905 */
        /* <DEDUP_REMOVED lines=12> */
[----:B------:R-:W-:Y:S01]  /*1e90*/  IMAD R4, R4, 0x4, R237 ;  /* 0x0000000404047824 */ /* 0x000fe200078e02ed */
[----:B------:R-:W-:Y:S01]  /*1ea0*/  IADD3 R0, RZ, -UR42, -R0 ;  /* 0x8000002aff007c10 */ /* 0x000fe2000fffe800 */
[----:B------:R-:W-:Y:S01]  /*1eb0*/  ULOP3.LUT UR11, UR38, 0x1, URZ, 0xfc, !UPT ;  /* 0x00000001260b7892 */ /* 0x000fe2000f8efc3f */
[----:B------:R-:W-:Y:S01]  /*1ec0*/  UMOV UR9, URZ ;  /* 0x0000003f00097c82 */ /* 0x000fe20008000000 */
[----:B------:R-:W-:Y:S01]  /*1ed0*/  UMOV UR4, URZ ;  /* 0x0000003f00047c82 */ /* 0x000fe20008000000 */
[----:B------:R-:W-:Y:S01]  /*1ee0*/  ULDC UR5, c[0x0][0x75c] ;  /* 0x0001d70000057ab9 */ /* 0x000fe20000000800 */
[----:B-1234-:R-:W-:-:S08]  /*1ef0*/  ULDC UR6, c[0x0][0x744] ;  /* 0x0001d10000067ab9 */ /* 0x01efd00000000800 */
.L_x_1579:
[----:B------:R-:W-:-:S06]  /*1f00*/  UISETP.NE.AND UP0, UPT, UR11, 0x3, UPT ;  /* 0x000000030b00788c */ /* 0x000fcc000bf05270 */
[----:B------:R-:W-:-:S13]  /*1f10*/  PLOP3.LUT P6, PT, PT, PT, UP0, 0x80, 0x0 ;  /* 0x000000000000781c */ /* 0x000fda0003fcf008 */
[----:B-1----:R-:W-:Y:S05]  /*1f20*/  @!P6 BRA `(.L_x_1569) ;  /* 0x000000000004e947 */ /* 0x002fea0003800000 */
[----:B------:R-:W-:Y:S01]  /*1f30*/  BPT.TRAP 0x1 ;  /* 0x000000040000795c */ /* 0x000fe20000300000 */
.L_x_1569:
[----:B------:R-:W-:Y:S01]  /*1f40*/  R2UR UR7, R237 ;  /* 0x00000000ed0772ca */ /* 0x000fe200000e0000 */
[----:B------:R-:W-:-:S05]  /*1f50*/  IMAD.U32 R120, RZ, RZ, UR9 ;  /* 0x00000009ff787e24 */ /* 0x000fca000f8e00ff */
[----:B------:R-:W-:-:S07]  /*1f60*/  SHF.L.U32 R120, R120, 0x1f, RZ ;  /* 0x0000001f78787819 */ /* 0x000fce00000006ff */
[----:B------:R-:W-:-:S09]  /*1f70*/  ULEA UR7, UR4, UR7, 0x3 ;  /* 0x0000000704077291 */ /* 0x000fd2000f8e183f */
[----:B------:R1:W2:Y:S01]  /*1f80*/  SYNCS.PHASECHK.TRANS64.TRYWAIT P0, [UR7+0x26810], R120 ;  /* 0x02681078ff0075a7 */ /* 0x0002a20008000147 */
[----:B------:R-:W-:Y:S05]  /*1f90*/  @!P6 BRA `(.L_x_1570) ;  /* 0x000000000004e947 */ /* 0x000fea0003800000 */
[----:B------:R-:W-:Y:S01]  /*1fa0*/  BPT.TRAP 0x1 ;  /* 0x000000040000795c */ /* 0x000fe20000300000 */
.L_x_1570:
[----:B--2---:R-:W-:Y:S05]  /*1fb0*/  @P0 BRA `(.L_x_1571) ;  /* 0x0000000000080947 */ /* 0x004fea0003800000 */
[----:B------:R-:W2:Y:S02]  /*1fc0*/  SYNCS.PHASECHK.TRANS64.TRYWAIT P0, [UR7+0x26810], R120 ;  /* 0x02681078ff0075a7 */ /* 0x000ea40008000147 */
[----:B--2---:R-:W-:Y:S05]  /*1fd0*/  @!P0 BRA `(.L_x_1572) ;  /* 0x0000009000288947 */ /* 0x004fea0003800000 */
.L_x_1571:
        /* <DEDUP_REMOVED lines=66> */
.L_x_1573:
[----:B------:R1:W1:Y:S01]  /*2400*/  SYNCS.PHASECHK.TRANS64.TRYWAIT P0, [UR7+0x26830], R120 ;  /* 0x02683078ff0075a7 */ /* 0x0002620008000147 */
[----:B------:R-:W-:Y:S05]  /*2410*/  @!P6 BRA `(.L_x_1574) ;  /* 0x000000000004e947 */ /* 0x000fea0003800000 */
[----:B------:R-:W-:Y:S01]  /*2420*/  BPT.TRAP 0x1 ;  /* 0x000000040000795c */ /* 0x000fe20000300000 */
.L_x_1574:
        /* <DEDUP_REMOVED lines=50> */
.L_x_1575:
[----:B------:R-:W-:Y:S01]  /*2750*/  ULEA UR12, UR40, -UR37, 0x6 ;  /* 0x80000025280c7291 */ /* 0x000fe2000f8e303f */
[C---:B------:R-:W-:Y:S01]  /*2760*/  ISETP.GT.AND P2, PT, R0.reuse, RZ, PT ;  /* 0x000000ff0000720c */ /* 0x040fe20003f44270 */
[----:B------:R-:W-:Y:S01]  /*2770*/  FMUL.FTZ R236, R151, UR5 ;  /* 0x0000000597ec7c20 */ /* 0x000fe20008410000 */
[----:B------:R-:W-:Y:S01]  /*2780*/  ISETP.GT.AND P0, PT, R0, 0x8, PT ;  /* 0x000000080000780c */ /* 0x000fe20003f04270 */
[----:B------:R-:W-:Y:S01]  /*2790*/  FMUL.FTZ R235, R152, UR5 ;  /* 0x0000000598eb7c20 */ /* 0x000fe20008410000 */
[C---:B------:R-:W-:Y:S01]  /*27a0*/  ISETP.GT.AND P1, PT, R3.reuse, RZ, PT ;  /* 0x000000ff0300720c */ /* 0x040fe20003f24270 */
        /* <DEDUP_REMOVED lines=403> */
[----:B------:R-:W-:-:S05]  /*40e0*/  VIADD R129, R237, 0x1e800 ;  /* 0x0001e800ed817836 */ /* 0x000fca0000000000 */
[----:B------:R-:W-:Y:S02]  /*40f0*/  R2UR UR12, R129 ;  /* 0x00000000810c72ca */ /* 0x000fe400000e0000 */
[----:B------:R-:W-:Y:S02]  /*4100*/  F2FP.F16.F32.PACK_AB R130, R134, R131 ;  /* 0x000000838682723e */ /* 0x000fe400000000ff */
[----:B------:R-:W-:Y:S02]  /*4110*/  F2FP.F16.F32.PACK_AB R128, R128, R19 ;  /* 0x000000138080723e */ /* 0x000fe400000000ff */
[----:B------:R-:W-:-:S07]  /*4120*/  F2FP.F16.F32.PACK_AB R129, R21, R20 ;  /* 0x000000141581723e */ /* 0x000fce00000000ff */
[----:B------:R-:W-:Y:S01]  /*4130*/  USHF.R.U32.HI UR12, URZ, 0x4, UR12 ;  /* 0x000000043f0c7899 */ /* 0x000fe2000801160c */
[----:B------:R-:W-:Y:S02]  /*4140*/  WARPGROUP.DEPBAR.LE gsb0, 0x0 ;  /* 0x00008000000079c5 */ /* 0x000fe40000010000 */
[----:B------:R-:W-:Y:S02]  /*4150*/  F2FP.F16.F32.PACK_AB R120, R127, R126 ;  /* 0x0000007e7f78723e */ /* 0x000fe400000000ff */
[----:B------:R-:W-:Y:S02]  /*4160*/  F2FP.F16.F32.PACK_AB R121, R152, R13 ;  /* 0x0000000d9879723e */ /* 0x000fe400000000ff */
[----:B------:R-:W-:Y:S02]  /*4170*/  F2FP.F16.F32.PACK_AB R122, R23, R22 ;  /* 0x00000016177a723e */ /* 0x000fe400000000ff */
[----:B------:R-:W-:-:S04]  /*4180*/  F2FP.F16.F32.PACK_AB R123, R18, R17 ;  /* 0x00000011127b723e */ /* 0x000fc800000000ff */
[----:B------:R-:W-:-:S06]  /*4190*/  WARPGROUP.ARRIVE ;  /* 0x00000000000079c5 */ /* 0x000fcc0000000000 */
[----:B------:R-:W-:Y:S01]  /*41a0*/  HGMMA.64x96x16.F32 R72, R120, gdesc[UR12].tnspB, R72, gsb0 ;  /* 0x4160000c78487df0 */ /* 0x000fe20008000848 */
[----:B------:R-:W-:Y:S01]  /*41b0*/  ULOP3.LUT UR12, UR12, 0x3fff, URZ, 0xc0, !UPT ;  /* 0x00003fff0c0c7892 */ /* 0x000fe2000f8ec03f */
[----:B------:R-:W-:Y:S01]  /*41c0*/  F2FP.F16.F32.PACK_AB R131, R11, R154 ;  /* 0x0000009a0b83723e */ /* 0x000fe200000000ff */
[----:B------:R-:W-:Y:S02]  /*41d0*/  UIADD3 UR14, UR10, 0xc0, URZ ;  /* 0x000000c00a0e7890 */ /* 0x000fe4000fffe03f */
[----:B------:R-:W-:-:S04]  /*41e0*/  ULOP3.LUT UR15, UR12, 0x10000, URZ, 0xfc, !UPT ;  /* 0x000100000c0f7892 */ /* 0x000fc8000f8efc3f */
[----:B------:R-:W-:-:S03]  /*41f0*/  ULEA UR10, UR4, UR15, 0xa ;  /* 0x0000000f040a7291 */ /* 0x000fc6000f8e503f */
[----:B------:R-:W-:Y:S01]  /*4200*/  UMOV UR15, 0x80000020 ;  /* 0x80000020000f7882 */ /* 0x000fe20000000000 */
[----:B------:R-:W-:Y:S02]  /*4210*/  WARPGROUP.DEPBAR.LE gsb0, 0x0 ;  /* 0x00008000000079c5 */ /* 0x000fe40000010000 */
[----:B------:R-:W-:-:S06]  /*4220*/  WARPGROUP.ARRIVE ;  /* 0x00000000000079c5 */ /* 0x000fcc0000000000 */
[----:B------:R-:W-:Y:S01]  /*4230*/  HGMMA.64x96x16.F32 R72, R128, gdesc[UR12].tnspB, R72, gsb0 ;  /* 0x4160000c80487df0 */ /* 0x000fe20008000848 */
[----:B------:R-:W-:-:S05]  /*4240*/  IMAD R5, R16, 0x1000, R237 ;  /* 0x0000100010057824 */ /* 0x000fca00078e02ed */
[----:B------:R-:W-:Y:S01]  /*4250*/  R2UR UR13, R5 ;  /* 0x00000000050d72ca */ /* 0x000fe200000e0000 */
[----:B------:R-:W-:Y:S01]  /*4260*/  UMOV UR19, 0xc0000010 ;  /* 0xc000001000137882 */ /* 0x000fe20000000000 */
[----:B------:R-:W-:-:S11]  /*4270*/  UMOV UR16, UR10 ;  /* 0x0000000a00107c82 */ /* 0x000fd60008000000 */
[----:B------:R-:W-:-:S04]  /*4280*/  USHF.R.U32.HI UR13, URZ, 0x4, UR13 ;  /* 0x000000043f0d7899 */ /* 0x000fc8000801160d */
[----:B------:R-:W-:Y:S01]  /*4290*/  ULOP3.LUT UR12, UR13, 0x3fff, URZ, 0xc0, !UPT ;  /* 0x00003fff0d0c7892 */ /* 0x000fe2000f8ec03f */
[----:B------:R-:W-:-:S06]  /*42a0*/  UMOV UR17, 0x40000040 ;  /* 0x4000004000117882 */ /* 0x000fcc0000000000 */
[----:B------:R-:W-:Y:S01]  /*42b0*/  UMOV UR18, UR12 ;  /* 0x0000000c00127c82 */ /* 0x000fe20008000000 */
        /* <DEDUP_REMOVED lines=11> */
[----:B------:R-:W-:-:S06]  /*4370*/  UMOV UR19, 0xc0000010 ;  /* 0xc000001000137882 */ /* 0x000fcc0000000000 */
[----:B------:R-:W-:Y:S01]  /*4380*/  UMOV UR18, UR13 ;  /* 0x0000000d00127c82 */ /* 0x000fe20008000000 */
[----:B------:R-:W-:Y:S02]  /*4390*/  WARPGROUP.DEPBAR.LE gsb0, 0x0 ;  /* 0x00008000000079c5 */ /* 0x000fe40000010000 */
        /* <DEDUP_REMOVED lines=145> */
.L_x_1577:
        /* <DEDUP_REMOVED lines=48> */
.L_x_1578:
        /* <DEDUP_REMOVED lines=62> */
.L_x_1560:
        /* <DEDUP_REMOVED lines=33> */
[----:B------:R-:W-:Y:S02]  /*55a0*/  SHF.R.S32.HI R11, RZ, 0x5, R7 ;  /* 0x00000005ff0b7819 */ /* 0x000fe40000011407 */
[----:B------:R-:W-:Y:S01]  /*55b0*/  SHF.R.U32.HI R0, RZ, 0x1, R0 ;  /* 0x00000001ff007819 */ /* 0x000fe20000011600 */
[----:B------:R-:W-:Y:S01]  /*55c0*/  IMAD.IADD R3, R8, 0x1, -R3 ;  /* 0x0000000108037824 */ /* 0x000fe200078e0a03 */
[----:B------:R-:W-:Y:S02]  /*55d0*/  F2FP.F16.F32.PACK_AB R105, R107, R106 ;  /* 0x0000006a6b69723e */ /* 0x000fe400000000ff */
[----:B------:R-:W-:Y:S02]  /*55e0*/  F2FP.F16.F32.PACK_AB R112, R113, R112 ;  /* 0x000000707170723e */ /* 0x000fe400000000ff */
[----:B------:R-:W-:Y:S02]  /*55f0*/  LEA.HI R2, R3, R3, RZ, 0x1 ;  /* 0x0000000303027211 */ /* 0x000fe400078f08ff */
[----:B-1----:R-:W-:-:S02]  /*5600*/  SHF.R.S32.HI R6, RZ, 0x1f, R3 ;  /* 0x0000001fff067819 */ /* 0x002fc40000011403 */
        /* <DEDUP_REMOVED lines=19> */
[----:B------:R-:W-:Y:S01]  /*5740*/  F2FP.F16.F32.PACK_AB R114, R117, R116 ;  /* 0x000000747572723e */ /* 0x000fe200000000ff */
[----:B------:R-:W-:Y:S01]  /*5750*/  IMAD.MOV.U32 R2, RZ, RZ, 0x20 ;  /* 0x00000020ff027424 */ /* 0x000fe200078e00ff */
[----:B------:R-:W-:Y:S02]  /*5760*/  LOP3.LUT R0, R7, 0x8, R0, 0xf8, !PT ;  /* 0x0000000807007812 */ /* 0x000fe400078ef800 */
[----:B------:R-:W-:Y:S02]  /*5770*/  SHF.R.U32.HI R7, RZ, 0x3, R7 ;  /* 0x00000003ff077819 */ /* 0x000fe40000011607 */
[----:B------:R-:W-:Y:S02]  /*5780*/  F2FP.F16.F32.PACK_AB R115, R119, R118 ;  /* 0x000000767773723e */ /* 0x000fe400000000ff */
[----:B------:R-:W-:-:S02]  /*5790*/  LOP3.LUT R0, R0, R7, RZ, 0x3c, !PT ;  /* 0x0000000700007212 */ /* 0x000fc400078e3cff */
[----:B------:R-:W-:Y:S02]  /*57a0*/  F2FP.F16.F32.PACK_AB R25, R27, R26 ;  /* 0x0000001a1b19723e */ /* 0x000fe400000000ff */
[----:B------:R-:W-:Y:S01]  /*57b0*/  F2FP.F16.F32.PACK_AB R32, R33, R32 ;  /* 0x000000202120723e */ /* 0x000fe200000000ff */
[----:B------:R-:W-:Y:S01]  /*57c0*/  IMAD.IADD R0, R3, 0x1, R0 ;  /* 0x0000000103007824 */ /* 0x000fe200078e0200 */
[----:B------:R-:W-:Y:S01]  /*57d0*/  SEL R3, R2, 0xffffffe0, !P0 ;  /* 0xffffffe002037807 */ /* 0x000fe20004000000 */
[----:B------:R-:W-:Y:S01]  /*57e0*/  IMAD.U32 R2, RZ, RZ, UR4 ;  /* 0x00000004ff027e24 */ /* 0x000fe2000f8e00ff */
[----:B------:R-:W-:Y:S02]  /*57f0*/  F2FP.F16.F32.PACK_AB R26, R29, R28 ;  /* 0x0000001c1d1a723e */ /* 0x000fe400000000ff */
[----:B------:R-:W-:Y:S02]  /*5800*/  LEA R0, R0, UR6, 0x1 ;  /* 0x0000000600007c11 */ /* 0x000fe4000f8e08ff */
[----:B------:R-:W-:-:S02]  /*5810*/  F2FP.F16.F32.PACK_AB R27, R31, R30 ;  /* 0x0000001e1f1b723e */ /* 0x000fc400000000ff */
[----:B------:R-:W-:Y:S01]  /*5820*/  IADD3 R4, R3, 0x6000, R0 ;  /* 0x0000600003047810 */ /* 0x000fe20007ffe000 */
[----:B------:R-:W-:Y:S01]  /*5830*/  STSM.16.M88.4 [R0+0x6000], R72 ;  /* 0x0060004800007844 */ /* 0x000fe20000000200 */
[----:B------:R-:W-:Y:S01]  /*5840*/  F2FP.F16.F32.PACK_AB R33, R35, R34 ;  /* 0x000000222321723e */ /* 0x000fe200000000ff */
[----:B------:R-:W-:Y:S01]  /*5850*/  IMAD.U32 R3, RZ, RZ, UR5 ;  /* 0x00000005ff037e24 */ /* 0x000fe2000f8e00ff */
[----:B------:R-:W-:Y:S01]  /*5860*/  F2FP.F16.F32.PACK_AB R40, R41, R40 ;  /* 0x000000282928723e */ /* 0x000fe200000000ff */
[----:B------:R-:W-:Y:S01]  /*5870*/  STSM.16.M88.4 [R4], R80 ;  /* 0x0000005004007844 */ /* 0x000fe20000000200 */
[----:B------:R-:W-:Y:S01]  /*5880*/  F2FP.F16.F32.PACK_AB R34, R37, R36 ;  /* 0x000000242522723e */ /* 0x000fe200000000ff */
[----:B------:R-:W-:Y:S01]  /*5890*/  ULDC.64 UR4, c[0x0][0x878] ;  /* 0x00021e0000047ab9 */ /* 0x000fe20000000a00 */
        /* <DEDUP_REMOVED lines=13> */
[----:B------:R-:W-:Y:S01]  /*5970*/  STSM.16.M88.4 [R0], R24 ;  /* 0x0000001800007844 */ /* 0x000fe20000000200 */
        /* <DEDUP_REMOVED lines=9> */
[----:B------:R-:W-:Y:S02]  /*5a10*/  F2FP.F16.F32.PACK_AB R67, R71, R70 ;  /* 0x000000464743723e */ /* 0x000fe400000000ff */
[----:B------:R-:W-:Y:S01]  /*5a20*/  PLOP3.LUT P0, PT, PT, PT, UP0, 0x80, 0x0 ;  /* 0x000000000000781c */ /* 0x000fe20003f0f008 */
[----:B------:R2:W-:Y:S04]  /*5a30*/  STSM.16.M88.4 [R0+0x4000], R56 ;  /* 0x0040003800007844 */ /* 0x0005e80000000200 */
[----:B------:R3:W-:Y:S01]  /*5a40*/  STSM.16.M88.4 [R4+-0x2000], R64 ;  /* 0xffe0004004007844 */ /* 0x0007e20000000200 */
[----:B------:R-:W-:Y:S01]  /*5a50*/  BAR.SYNC.DEFER_BLOCKING 0x1, 0x100 ;  /* 0x0044000000007b1d */ /* 0x000fe20000010000 */
[----:B------:R-:W-:Y:S01]  /*5a60*/  UISETP.NE.U32.AND UP1, UPT, UR4, URZ, UPT ;  /* 0x0000003f0400728c */ /* 0x000fe2000bf25070 */
[----:B------:R-:W-:-:S04]  /*5a70*/  LEA.HI R6, R9, R8, RZ, 0x2 ;  /* 0x0000000809067211 */ /* 0x000fc800078f10ff */
[----:B------:R-:W-:Y:S02]  /*5a80*/  ULDC UR7, c[0x0][0x808] ;  /* 0x0002020000077ab9 */ /* 0x000fe40000000800 */
[----:B-1----:R-:W1:Y:S01]  /*5a90*/  LDC.64 R40, c[0x0][0x850] ;  /* 0x00021400ff287b82 */ /* 0x002e620000000a00 */
[----:B------:R-:W4:Y:S01]  /*5aa0*/  @P0 LDG.E R10, desc[UR46][R2.64] ;  /* 0x0000002e020a0981 */ /* 0x000f22000c1e1900 */
[----:B------:R-:W-:Y:S01]  /*5ab0*/  UISETP.NE.AND.EX UP1, UPT, UR5, URZ, UPT, UP1 ;  /* 0x0000003f0500728c */ /* 0x000fe2000bf25310 */
[----:B------:R-:W-:Y:S01]  /*5ac0*/  LOP3.LUT R7, R6, 0x1ffffffc, RZ, 0xc0, !PT ;  /* 0x1ffffffc06077812 */ /* 0x000fe200078ec0ff */
[----:B--2---:R-:W-:-:S04]  /*5ad0*/  IMAD.U32 R0, RZ, RZ, UR7 ;  /* 0x00000007ff007e24 */ /* 0x004fc8000f8e00ff */
[----:B------:R-:W-:-:S05]  /*5ae0*/  PLOP3.LUT P1, PT, PT, PT, UP1, 0x80, 0x0 ;  /* 0x000000000000781c */ /* 0x000fca0003f2f018 */
[----:B------:R-:W-:Y:S02]  /*5af0*/  @UP1 ULDC.64 UR4, c[0x0][0x878] ;  /* 0x00021e0000041ab9 */ /* 0x000fe40000000a00 */
[----:B------:R-:W-:Y:S01]  /*5b00*/  @UP1 UIMAD.WIDE UR4, UR36, 0x4, UR4 ;  /* 0x00000004240418a5 */ /* 0x000fe2000f8e0204 */
[----:B------:R-:W-:Y:S01]  /*5b10*/  LEA.HI R9, R9, R8, RZ, 0x3 ;  /* 0x0000000809097211 */ /* 0x000fe200078f18ff */
[----:B------:R-:W2:Y:S01]  /*5b20*/  S2R R59, SR_CTAID.X ;  /* 0x00000000003b7919 */ /* 0x000ea20000002500 */
[----:B------:R-:W-:Y:S01]  /*5b30*/  SHF.R.S32.HI R43, RZ, 0x2, R6 ;  /* 0x00000002ff2b7819 */ /* 0x000fe20000011406 */
[----:B------:R-:W-:Y:S02]  /*5b40*/  IMAD.IADD R7, R8, 0x1, -R7 ;  /* 0x0000000108077824 */ /* 0x000fe400078e0a07 */
[----:B---3--:R-:W-:Y:S02]  /*5b50*/  IMAD.U32 R4, RZ, RZ, UR4 ;  /* 0x00000004ff047e24 */ /* 0x008fe4000f8e00ff */
[----:B------:R-:W-:-:S02]  /*5b60*/  IMAD.U32 R5, RZ, RZ, UR5 ;  /* 0x00000005ff057e24 */ /* 0x000fc4000f8e00ff */
[----:B------:R-:W-:Y:S01]  /*5b70*/  IMAD.SHL.U32 R8, R9, 0x8, RZ ;  /* 0x0000000809087824 */ /* 0x000fe200078e00ff */
[----:B------:R-:W-:Y:S01]  /*5b80*/  LEA.HI R6, R6, R43, RZ, 0x1 ;  /* 0x0000002b06067211 */ /* 0x000fe200078f08ff */
[----:B------:R-:W-:Y:S01]  /*5b90*/  IMAD.SHL.U32 R52, R7, 0x8, RZ ;  /* 0x0000000807347824 */ /* 0x000fe200078e00ff */
[----:B------:R3:W5:Y:S01]  /*5ba0*/  @P1 LDG.E R0, desc[UR46][R4.64] ;  /* 0x0000002e04001981 */ /* 0x000762000c1e1900 */
[----:B------:R-:W-:Y:S01]  /*5bb0*/  UMOV UR4, URZ ;  /* 0x0000003f00047c82 */ /* 0x000fe20008000000 */
[----:B------:R-:W-:Y:S01]  /*5bc0*/  LOP3.LUT R6, R6, 0x3fffffe, RZ, 0xc0, !PT ;  /* 0x03fffffe06067812 */ /* 0x000fe200078ec0ff */
[----:B------:R-:W-:Y:S01]  /*5bd0*/  UMOV UR5, URZ ;  /* 0x0000003f00057c82 */ /* 0x000fe20008000000 */
[----:B------:R-:W1:Y:S03]  /*5be0*/  S2UR UR10, SR_CTAID.Y ;  /* 0x00000000000a79c3 */ /* 0x000e660000002600 */
[----:B------:R-:W-:Y:S01]  /*5bf0*/  IMAD.IADD R6, R43, 0x1, -R6 ;  /* 0x000000012b067824 */ /* 0x000fe200078e0a06 */
[----:B---3--:R-:W-:-:S04]  /*5c00*/  LOP3.LUT R5, R8, 0xc0, RZ, 0xc0, !PT ;  /* 0x000000c008057812 */ /* 0x008fc800078ec0ff */
[----:B------:R-:W-:Y:S02]  /*5c10*/  SHF.R.U32.HI R4, RZ, 0x3, R5 ;  /* 0x00000003ff047819 */ /* 0x000fe40000011605 */
[----:B------:R-:W-:-:S04]  /*5c20*/  LOP3.LUT R5, R5, 0x18, R52, 0xf8, !PT ;  /* 0x0000001805057812 */ /* 0x000fc800078ef834 */
[----:B------:R-:W-:Y:S01]  /*5c30*/  LOP3.LUT R4, R5, R4, RZ, 0x3c, !PT ;  /* 0x0000000405047212 */ /* 0x000fe200078e3cff */
[----:B------:R-:W-:-:S04]  /*5c40*/  IMAD R5, R11, 0x8, R6 ;  /* 0x000000080b057824 */ /* 0x000fc800078e0206 */
[----:B------:R-:W-:Y:S01]  /*5c50*/  IMAD.U32 R4, R5, 0x20, R4 ;  /* 0x0000002005047824 */ /* 0x000fe200078e0004 */
[----:B----4-:R-:W-:-:S13]  /*5c60*/  @P0 R2UR UR7, R10 ;  /* 0x000000000a0702ca */ /* 0x010fda00000e0000 */
[----:B------:R-:W-:Y:S02]  /*5c70*/  @UP0 USHF.R.S32.HI UR8, URZ, 0x1f, UR7 ;  /* 0x0000001f3f080899 */ /* 0x000fe40008011407 */
[----:B------:R-:W-:-:S05]  /*5c80*/  @UP0 UMOV UR4, UR7 ;  /* 0x0000000700040c82 */ /* 0x000fca0008000000 */
[----:B------:R-:W-:Y:S01]  /*5c90*/  @UP0 UMOV UR5, UR8 ;  /* 0x0000000800050c82 */ /* 0x000fe20008000000 */
[----:B-12---:R-:W-:Y:S05]  /*5ca0*/  @P1 BRA `(.L_x_1581) ;  /* 0x0000000000101947 */ /* 0x006fea0003800000 */
[----:B------:R-:W-:Y:S05]  /*5cb0*/  @!P0 BRA `(.L_x_1581) ;  /* 0x00000000000c8947 */ /* 0x000fea0003800000 */
[----:B------:R-:W2:Y:S04]  /*5cc0*/  LDG.E R5, desc[UR46][R2.64] ;  /* 0x0000002e02057981 */ /* 0x000ea8000c1e1900 */
[----:B-----5:R-:W2:Y:S02]  /*5cd0*/  LDG.E R0, desc[UR46][R2.64+0x4] ;  /* 0x0000042e02007981 */ /* 0x020ea4000c1e1900 */
[----:B--2---:R-:W-:-:S07]  /*5ce0*/  IMAD.IADD R0, R0, 0x1, -R5 ;  /* 0x0000000100007824 */ /* 0x004fce00078e0a05 */
.L_x_1581:
        /* <DEDUP_REMOVED lines=60> */
.L_x_1583:
[----:B------:R-:W-:Y:S05]  /*60b0*/  BSYNC B0 ;  /* 0x0000000000007941 */ /* 0x000fea0003800000 */
.L_x_1582:
        /* <DEDUP_REMOVED lines=22> */
.L_x_1585:
[----:B------:R-:W-:Y:S05]  /*6220*/  BSYNC B0 ;  /* 0x0000000000007941 */ /* 0x000fea0003800000 */
.L_x_1584:
        /* <DEDUP_REMOVED lines=26> */
.L_x_1587:
[----:B------:R-:W-:Y:S05]  /*63d0*/  BSYNC B0 ;  /* 0x0000000000007941 */ /* 0x000fea0003800000 */
.L_x_1586:
        /* <DEDUP_REMOVED lines=23> */
.L_x_1580:
[----:B------:R-:W-:Y:S01]  /*6550*/  ULDC.64 UR4, c[0x0][0x870] ;  /* 0x00021c0000047ab9 */ /* 0x000fe20000000a00 */
[----:B-1----:R-:W1:Y:S01]  /*6560*/  S2R R6, SR_TID.X ;  /* 0x0000000000067919 */ /* 0x002e620000002100 */
[----:B------:R-:W-:Y:S01]  /*6570*/  UISETP.NE.U32.AND UP0, UPT, UR4, URZ, UPT ;  /* 0x0000003f0400728c */ /* 0x000fe2000bf05070 */
[----:B------:R-:W2:Y:S03]  /*6580*/  S2UR UR8, SR_CTAID.Y ;  /* 0x00000000000879c3 */ /* 0x000ea60000002600 */
[----:B------:R-:W-:-:S03]  /*6590*/  UISETP.NE.AND.EX UP0, UPT, UR5, URZ, UPT, UP0 ;  /* 0x0000003f0500728c */ /* 0x000fc6000bf05300 */
[----:B------:R-:W-:Y:S02]  /*65a0*/  ULDC.64 UR4, c[0x0][0x870] ;  /* 0x00021c0000047ab9 */ /* 0x000fe40000000a00 */
[----:B------:R-:W-:Y:S01]  /*65b0*/  UIMAD.WIDE UR4, UR36, 0x4, UR4 ;  /* 0x00000004240478a5 */ /* 0x000fe2000f8e0204 */
[----:B------:R-:W-:Y:S01]  /*65c0*/  PLOP3.LUT P0, PT, PT, PT, UP0, 0x80, 0x0 ;  /* 0x000000000000781c */ /* 0x000fe20003f0f008 */
[----:B------:R-:W-:Y:S01]  /*65d0*/  ULDC UR6, c[0x0][0x808] ;  /* 0x0002020000067ab9 */ /* 0x000fe20000000800 */
[----:B------:R-:W3:Y:S01]  /*65e0*/  S2R R7, SR_CTAID.X ;  /* 0x0000000000077919 */ /* 0x000ee20000002500 */
[----:B------:R-:W4:Y:S02]  /*65f0*/  LDC.64 R12, c[0x0][0x820] ;  /* 0x00020800ff0c7b82 */ /* 0x000f240000000a00 */
[----:B------:R-:W-:Y:S02]  /*6600*/  IMAD.U32 R2, RZ, RZ, UR4 ;  /* 0x00000004ff027e24 */ /* 0x000fe4000f8e00ff */
[----:B------:R-:W-:Y:S01]  /*6610*/  IMAD.U32 R3, RZ, RZ, UR5 ;  /* 0x00000005ff037e24 */ /* 0x000fe2000f8e00ff */
[----:B------:R-:W-:-:S05]  /*6620*/  ULDC.64 UR4, c[0x0][0x878] ;  /* 0x00021e0000047ab9 */ /* 0x000fca0000000a00 */
[----:B------:R-:W3:Y:S01]  /*6630*/  @P0 LDG.E R8, desc[UR46][R2.64] ;  /* 0x0000002e02080981 */ /* 0x000ee2000c1e1900 */
[----:B------:R-:W-:Y:S01]  /*6640*/  UISETP.NE.U32.AND UP1, UPT, UR4, URZ, UPT ;  /* 0x0000003f0400728c */ /* 0x000fe2000bf25070 */
[----:B------:R-:W-:-:S03]  /*6650*/  IMAD.U32 R0, RZ, RZ, UR6 ;  /* 0x00000006ff007e24 */ /* 0x000fc6000f8e00ff */
[----:B------:R-:W-:Y:S01]  /*6660*/  UISETP.NE.AND.EX UP1, UPT, UR5, URZ, UPT, UP1 ;  /* 0x0000003f0500728c */ /* 0x000fe2000bf25310 */
[----:B-1----:R-:W-:-:S05]  /*6670*/  VIADD R6, R6, 0xffffff80 ;  /* 0xffffff8006067836 */ /* 0x002fca0000000000 */
[----:B------:R-:W-:-:S05]  /*6680*/  PLOP3.LUT P1, PT, PT, PT, UP1, 0x80, 0x0 ;  /* 0x000000000000781c */ /* 0x000fca0003f2f018 */
[----:B------:R-:W-:Y:S02]  /*6690*/  @UP1 ULDC.64 UR4, c[0x0][0x878] ;  /* 0x00021e0000041ab9 */ /* 0x000fe40000000a00 */
[----:B------:R-:W-:Y:S01]  /*66a0*/  @UP1 UIMAD.WIDE UR4, UR36, 0x4, UR4 ;  /* 0x00000004240418a5 */ /* 0x000fe2000f8e0204 */
[----:B------:R-:W-:-:S05]  /*66b0*/  SHF.R.S32.HI R9, RZ, 0x1f, R6 ;  /* 0x0000001fff097819 */ /* 0x000fca0000011406 */
[----:B------:R-:W-:Y:S02]  /*66c0*/  IMAD.U32 R4, RZ, RZ, UR4 ;  /* 0x00000004ff047e24 */ /* 0x000fe4000f8e00ff */
[----:B------:R-:W-:Y:S01]  /*66d0*/  IMAD.U32 R5, RZ, RZ, UR5 ;  /* 0x00000005ff057e24 */ /* 0x000fe2000f8e00ff */
[----:B------:R-:W-:Y:S01]  /*66e0*/  LEA.HI R9, R9, R6, RZ, 0x2 ;  /* 0x0000000609097211 */ /* 0x000fe200078f10ff */
[----:B------:R-:W-:Y:S01]  /*66f0*/  UMOV UR4, URZ ;  /* 0x0000003f00047c82 */ /* 0x000fe20008000000 */
[----:B------:R-:W-:Y:S02]  /*6700*/  UMOV UR5, URZ ;  /* 0x0000003f00057c82 */ /* 0x000fe40008000000 */
[----:B------:R1:W5:Y:S01]  /*6710*/  @P1 LDG.E R0, desc[UR46][R4.64] ;  /* 0x0000002e04001981 */ /* 0x000362000c1e1900 */
[----:B--2---:R-:W-:Y:S01]  /*6720*/  USHF.R.S32.HI UR9, URZ, 0x1f, UR8 ;  /* 0x0000001f3f097899 */ /* 0x004fe20008011408 */
[----:B-1----:R-:W-:-:S05]  /*6730*/  LOP3.LUT R5, R9, 0x1ffffffc, RZ, 0xc0, !PT ;  /* 0x1ffffffc09057812 */ /* 0x002fca00078ec0ff */
[----:B------:R-:W-:Y:S01]  /*6740*/  IMAD.IADD R6, R6, 0x1, -R5 ;  /* 0x0000000106067824 */ /* 0x000fe200078e0a05 */
[----:B---3--:R-:W-:-:S13]  /*6750*/  @P0 R2UR UR6, R8 ;  /* 0x00000000080602ca */ /* 0x008fda00000e0000 */
[----:B------:R-:W-:Y:S02]  /*6760*/  @UP0 USHF.R.S32.HI UR7, URZ, 0x1f, UR6 ;  /* 0x0000001f3f070899 */ /* 0x000fe40008011406 */
[----:B------:R-:W-:-:S05]  /*6770*/  @UP0 UMOV UR4, UR6 ;  /* 0x0000000600040c82 */ /* 0x000fca0008000000 */
[----:B------:R-:W-:Y:S01]  /*6780*/  @UP0 UMOV UR5, UR7 ;  /* 0x0000000700050c82 */ /* 0x000fe20008000000 */
[----:B----4-:R-:W-:Y:S05]  /*6790*/  @P1 BRA `(.L_x_1588) ;  /* 0x0000000000101947 */ /* 0x010fea0003800000 */
[----:B------:R-:W-:Y:S05]  /*67a0*/  @!P0 BRA `(.L_x_1588) ;  /* 0x00000000000c8947 */ /* 0x000fea0003800000 */
[----:B------:R-:W2:Y:S04]  /*67b0*/  LDG.E R5, desc[UR46][R2.64] ;  /* 0x0000002e02057981 */ /* 0x000ea8000c1e1900 */
[----:B-----5:R-:W2:Y:S02]  /*67c0*/  LDG.E R0, desc[UR46][R2.64+0x4] ;  /* 0x0000042e02007981 */ /* 0x020ea4000c1e1900 */
[----:B--2---:R-:W-:-:S07]  /*67d0*/  IMAD.IADD R0, R0, 0x1, -R5 ;  /* 0x0000000100007824 */ /* 0x004fce00078e0a05 */
.L_x_1588:
        /* <DEDUP_REMOVED lines=47> */
.L_x_1590:
[----:B------:R-:W-:Y:S05]  /*6ad0*/  BSYNC B0 ;  /* 0x0000000000007941 */ /* 0x000fea0003800000 */
.L_x_1589:
        /* <DEDUP_REMOVED lines=21> */
.L_x_1592:
[----:B------:R-:W-:Y:S05]  /*6c30*/  BSYNC B0 ;  /* 0x0000000000007941 */ /* 0x000fea0003800000 */
.L_x_1591:
        /* <DEDUP_REMOVED lines=25> */
.L_x_1594:
[----:B------:R-:W-:Y:S05]  /*6dd0*/  BSYNC B0 ;  /* 0x0000000000007941 */ /* 0x000fea0003800000 */
.L_x_1593:
        /* <DEDUP_REMOVED lines=22> */
.L_x_1549:
        /* <DEDUP_REMOVED lines=21> */
.L_x_1596:
        /* <DEDUP_REMOVED lines=13> */
.L_x_1598:
[----:B------:R-:W-:-:S05]  /*7160*/  ULDC UR4, c[0x0][0x8bc] ;  /* 0x00022f0000047ab9 */ /* 0x000fca0000000800 */
.L_x_1597:
[----:B-1----:R-:W-:-:S04]  /*7170*/  USHF.L.U32 UR11, UR14, 0x7, URZ ;  /* 0x000000070e0b7899 */ /* 0x002fc8000800063f */
[----:B------:R-:W-:-:S04]  /*7180*/  UISETP.GE.AND UP0, UPT, UR11, UR4, UPT ;  /* 0x000000040b00728c */ /* 0x000fc8000bf06270 */
[----:B--2---:R-:W-:-:S06]  /*7190*/  USEL UR12, UR12, 0xffffffff, !UP0 ;  /* 0xffffffff0c0c7887 */ /* 0x004fcc000c000000 */
[----:B------:R-:W-:-:S13]  /*71a0*/  ISETP.LE.AND P0, PT, RZ, UR12, PT ;  /* 0x0000000cff007c0c */ /* 0x000fda000bf03270 */
[----:B------:R-:W-:Y:S05]  /*71b0*/  @!P0 BRA `(.L_x_1554) ;  /* 0x0000003c00748947 */ /* 0x000fea0003800000 */
[----:B------:R-:W-:Y:S01]  /*71c0*/  ULDC.64 UR4, c[0x0][0x770] ;  /* 0x0001dc0000047ab9 */ /* 0x000fe20000000a00 */
[----:B------:R-:W1:Y:S01]  /*71d0*/  S2UR UR13, SR_CTAID.Y ;  /* 0x00000000000d79c3 */ /* 0x000e620000002600 */
[----:B------:R-:W-:Y:S01]  /*71e0*/  UISETP.NE.U32.AND UP0, UPT, UR4, URZ, UPT ;  /* 0x0000003f0400728c */ /* 0x000fe2000bf05070 */
[----:B------:R-:W-:-:S03]  /*71f0*/  ULDC.64 UR8, c[0x0][0x788] ;  /* 0x0001e20000087ab9 */ /* 0x000fc60000000a00 */
        /* <DEDUP_REMOVED lines=8> */
[----:B------:R-:W-:-:S04]  /*7280*/  UISETP.NE.U32.AND UP1, UPT, UR4, URZ, UPT ;  /* 0x0000003f0400728c */ /* 0x000fc8000bf25070 */
        /* <DEDUP_REMOVED lines=8> */
[----:B-1----:R-:W-:-:S12]  /*7310*/  USHF.R.S32.HI UR16, URZ, 0x1f, UR13 ;  /* 0x0000001f3f107899 */ /* 0x002fd8000801140d */
[----:B--2---:R-:W-:Y:S02]  /*7320*/  @P0 R2UR UR4, R0 ;  /* 0x00000000000402ca */ /* 0x004fe400000e0000 */
[----:B------:R-:W-:Y:S01]  /*7330*/  ISETP.NE.U32.AND P0, PT, RZ, UR8, PT ;  /* 0x00000008ff007c0c */ /* 0x000fe2000bf05070 */
[----:B------:R-:W-:-:S03]  /*7340*/  ULDC UR8, c[0x0][0x280] ;  /* 0x0000a00000087ab9 */ /* 0x000fc60000000800 */
[----:B------:R-:W-:-:S07]  /*7350*/  ISETP.NE.AND.EX P0, PT, RZ, UR9, PT, P0 ;  /* 0x00000009ff007c0c */ /* 0x000fce000bf05300 */
[----:B------:R-:W-:-:S04]  /*7360*/  @UP0 ULEA UR4, UR12, UR4, 0x6 ;  /* 0x000000040c040291 */ /* 0x000fc8000f8e303f */
[----:B------:R-:W-:-:S04]  /*7370*/  @UP0 USHF.R.S32.HI UR5, URZ, 0x1f, UR4 ;  /* 0x0000001f3f050899 */ /* 0x000fc80008011404 */
[----:B------:R-:W-:-:S04]  /*7380*/  @UP0 ULEA.HI UR5, UR5, UR4, URZ, 0x6 ;  /* 0x0000000405050291 */ /* 0x000fc8000f8f303f */
[----:B------:R-:W-:-:S04]  /*7390*/  @UP0 USHF.R.S32.HI UR5, URZ, 0x6, UR5 ;  /* 0x000000063f050899 */ /* 0x000fc80008011405 */
[----:B------:R-:W-:Y:S01]  /*73a0*/  @UP0 UIMAD UR7, UR5, 0x1800, URZ ;  /* 0x00001800050708a4 */ /* 0x000fe2000f8e023f */
[----:B---3--:R-:W-:-:S03]  /*73b0*/  @P2 R2UR UR8, R4 ;  /* 0x00000000040822ca */ /* 0x008fc600000e0000 */
[----:B------:R-:W-:Y:S01]  /*73c0*/  @UP0 USHF.R.S32.HI UR9, URZ, 0x1f, UR7 ;  /* 0x0000001f3f090899 */ /* 0x000fe20008011407 */
[----:B------:R-:W-:Y:S11]  /*73d0*/  @P2 BRA `(.L_x_1599) ;  /* 0x0000000000142947 */ /* 0x000ff60003800000 */
[----:B------:R-:W-:Y:S05]  /*73e0*/  @!P1 BRA `(.L_x_1599) ;  /* 0x0000000000109947 */ /* 0x000fea0003800000 */
[----:B------:R-:W2:Y:S04]  /*73f0*/  LDG.E R5, desc[UR46][R2.64] ;  /* 0x0000002e02057981 */ /* 0x000ea8000c1e1900 */
[----:B------:R-:W2:Y:S02]  /*7400*/  LDG.E R0, desc[UR46][R2.64+0x4] ;  /* 0x0000042e02007981 */ /* 0x000ea4000c1e1900 */
[----:B--2---:R-:W-:-:S05]  /*7410*/  IMAD.IADD R0, R0, 0x1, -R5 ;  /* 0x0000000100007824 */ /* 0x004fca00078e0a05 */
[----:B------:R-:W-:-:S15]  /*7420*/  R2UR UR8, R0 ;  /* 0x00000000000872ca */ /* 0x000fde00000e0000 */
.L_x_1599:
[----:B------:R-:W-:Y:S01]  /*7430*/  UMOV UR4, URZ ;  /* 0x0000003f00047c82 */ /* 0x000fe20008000000 */
[----:B------:R-:W-:Y:S01]  /*7440*/  UMOV UR5, URZ ;  /* 0x0000003f00057c82 */ /* 0x000fe20008000000 */
[----:B------:R-:W-:Y:S01]  /*7450*/  ULDC UR6, c[0x0][0x290] ;  /* 0x0000a40000067ab9 */ /* 0x000fe20000000800 */
[----:B------:R-:W-:Y:S01]  /*7460*/  @UP0 UMOV UR4, UR7 ;  /* 0x0000000700040c82 */ /* 0x000fe20008000000 */
[----:B------:R-:W-:Y:S01]  /*7470*/  @UP0 UMOV UR5, UR9 ;  /* 0x0000000900050c82 */ /* 0x000fe20008000000 */
        /* <DEDUP_REMOVED lines=8> */
.L_x_1600:
        /* <DEDUP_REMOVED lines=10> */
[----:B--2---:R-:W-:-:S05]  /*75a0*/  IMAD.IADD R0, R5, 0x1, -R0 ;  /* 0x0000000105007824 */ /* 0x004fca00078e0a00 */
[----:B------:R-:W-:-:S15]  /*75b0*/  R2UR UR6, R0 ;  /* 0x00000000000672ca */ /* 0x000fde00000e0000 */
.L_x_1601:
[----:B------:R-:W-:Y:S01]  /*75c0*/  UIADD3 UR7, -UR6, UR8, UR11 ;  /* 0x0000000806077290 */ /* 0x000fe2000fffe10b */
[----:B------:R-:W-:Y:S01]  /*75d0*/  ISETP.LE.AND P0, PT, RZ, UR14, PT ;  /* 0x0000000eff007c0c */ /* 0x000fe2000bf03270 */
[----:B------:R-:W-:Y:S02]  /*75e0*/  ULDC UR9, c[0x0][0x74c] ;  /* 0x0001d30000097ab9 */ /* 0x000fe40000000800 */
[----:B------:R-:W-:Y:S02]  /*75f0*/  UIADD3 UR9, UR7, -UR9, URZ ;  /* 0x8000000907097290 */ /* 0x000fe4000fffe03f */
[----:B------:R-:W-:Y:S02]  /*7600*/  UIADD3 UR7, UR8, 0x3f, URZ ;  /* 0x0000003f08077890 */ /* 0x000fe4000fffe03f */
[----:B------:R-:W-:-:S04]  /*7610*/  USHF.R.S32.HI UR10, URZ, 0x1f, UR9 ;  /* 0x0000001f3f0a7899 */ /* 0x000fc80008011409 */
[----:B------:R-:W-:Y:S02]  /*7620*/  ULEA.HI UR10, UR10, UR9, URZ, 0x6 ;  /* 0x000000090a0a7291 */ /* 0x000fe4000f8f303f */
[----:B------:R-:W-:Y:S02]  /*7630*/  USHF.R.S32.HI UR9, URZ, 0x1f, UR7 ;  /* 0x0000001f3f097899 */ /* 0x000fe40008011407 */
[----:B------:R-:W-:Y:S02]  /*7640*/  USHF.R.S32.HI UR10, URZ, 0x6, UR10 ;  /* 0x000000063f0a7899 */ /* 0x000fe4000801140a */
[----:B------:R-:W-:Y:S02]  /*7650*/  ULEA.HI UR9, UR9, UR7, URZ, 0x6 ;  /* 0x0000000709097291 */ /* 0x000fe4000f8f303f */
[----:B------:R-:W-:Y:S02]  /*7660*/  UISETP.LT.AND UP1, UPT, URZ, UR10, UPT ;  /* 0x0000000a3f00728c */ /* 0x000fe4000bf21270 */
[----:B------:R-:W-:-:S02]  /*7670*/  USHF.R.S32.HI UR9, URZ, 0x6, UR9 ;  /* 0x000000063f097899 */ /* 0x000fc40008011409 */
[----:B------:R-:W-:-:S04]  /*7680*/  USEL UR7, URZ, UR10, !UP1 ;  /* 0x0000000a3f077287 */ /* 0x000fc8000c800000 */
[----:B------:R-:W-:Y:S01]  /*7690*/  IMAD.U32 R2, RZ, RZ, UR9 ;  /* 0x00000009ff027e24 */ /* 0x000fe2000f8e00ff */
[----:B------:R-:W-:Y:S07]  /*76a0*/  @!P0 BRA `(.L_x_1602) ;  /* 0x00000000001c8947 */ /* 0x000fee0003800000 */
[----:B------:R-:W-:Y:S01]  /*76b0*/  UIADD3 UR8, UR11, 0xbf, UR8 ;  /* 0x000000bf0b087890 */ /* 0x000fe2000fffe008 */
[----:B------:R-:W-:-:S03]  /*76c0*/  ULDC UR9, c[0x0][0x748] ;  /* 0x0001d20000097ab9 */ /* 0x000fc60000000800 */
[----:B------:R-:W-:-:S04]  /*76d0*/  UIADD3 UR8, UR8, UR9, -UR6 ;  /* 0x0000000908087290 */ /* 0x000fc8000fffe806 */
[----:B------:R-:W-:-:S04]  /*76e0*/  USHF.R.S32.HI UR6, URZ, 0x1f, UR8 ;  /* 0x0000001f3f067899 */ /* 0x000fc80008011408 */
[----:B------:R-:W-:-:S04]  /*76f0*/  ULEA.HI UR6, UR6, UR8, URZ, 0x6 ;  /* 0x0000000806067291 */ /* 0x000fc8000f8f303f */
[----:B------:R-:W-:-:S06]  /*7700*/  USHF.R.S32.HI UR6, URZ, 0x6, UR6 ;  /* 0x000000063f067899 */ /* 0x000fcc0008011406 */
[----:B------:R-:W-:-:S07]  /*7710*/  VIMNMX R2, R2, UR6, PT ;  /* 0x0000000602027c48 */ /* 0x000fce000bfe0100 */
.L_x_1602:
[----:B------:R-:W-:-:S13]  /*7720*/  ISETP.GT.AND P0, PT, R2, UR7, PT ;  /* 0x0000000702007c0c */ /* 0x000fda000bf04270 */
[----:B------:R-:W-:Y:S05]  /*7730*/  @!P0 BRA `(.L_x_1554) ;  /* 0x0000003800148947 */ /* 0x000fea0003800000 */
[----:B------:R-:W-:Y:S01]  /*7740*/  ULDC.64 UR14, c[0x0][0x2d8] ;  /* 0x0000b600000e7ab9 */ /* 0x000fe20000000a00 */
[----:B------:R-:W-:Y:S01]  /*7750*/  VIADD R0, R2, -UR7 ;  /* 0x8000000702007c36 */ /* 0x000fe20008000000 */
[----:B------:R-:W-:Y:S02]  /*7760*/  UIMAD UR10, UR16, UR14, URZ ;  /* 0x0000000e100a72a4 */ /* 0x000fe4000f8e023f */
[----:B------:R-:W-:Y:S02]  /*7770*/  UIMAD.WIDE.U32 UR8, UR13, UR14, URZ ;  /* 0x0000000e0d0872a5 */ /* 0x000fe4000f8e003f */
[----:B------:R-:W-:Y:S01]  /*7780*/  USHF.R.S32.HI UR6, URZ, 0x1f, UR12 ;  /* 0x0000001f3f067899 */ /* 0x000fe2000801140c */
[----:B------:R-:W-:Y:S01]  /*7790*/  LOP3.LUT R0, R0, 0x1, RZ, 0xc0, !PT ;  /* 0x0000000100007812 */ /* 0x000fe200078ec0ff */
[----:B------:R-:W-:Y:S02]  /*77a0*/  UIMAD UR13, UR13, UR15, UR10 ;  /* 0x0000000f0d0d72a4 */ /* 0x000fe4000f8e020a */
[----:B------:R-:W-:Y:S01]  /*77b0*/  UIADD3 UR10, UP1, UR4, UR8, URZ ;  /* 0x00000008040a7290 */ /* 0x000fe2000ff3e03f */
[----:B------:R-:W-:Y:S01]  /*77c0*/  ISETP.NE.U32.AND P1, PT, R0, 0x1, PT ;  /* 0x000000010000780c */ /* 0x000fe20003f25070 */
[----:B------:R-:W-:-:S02]  /*77d0*/  UIADD3 UR13, UR9, UR13, URZ ;  /* 0x0000000d090d7290 */ /* 0x000fc4000fffe03f */
[----:B------:R-:W-:Y:S01]  /*77e0*/  USEL UR6, UR6, URZ, !UP0 ;  /* 0x0000003f06067287 */ /* 0x000fe2000c000000 */
[----:B------:R-:W-:Y:S01]  /*77f0*/  ULDC.64 UR26, c[0x0][0x2e0] ;  /* 0x0000b800001a7ab9 */ /* 0x000fe20000000a00 */
[----:B------:R-:W-:Y:S02]  /*7800*/  USEL UR12, UR12, URZ, !UP0 ;  /* 0x0000003f0c0c7287 */ /* 0x000fe4000c000000 */
[----:B------:R-:W-:Y:S02]  /*7810*/  UIADD3.X UR11, UR5, UR13, URZ, UP1, !UPT ;  /* 0x0000000d050b7290 */ /* 0x000fe40008ffe43f */
[----:B------:R-:W-:Y:S02]  /*7820*/  UIMAD UR14, UR6, UR26, URZ ;  /* 0x0000001a060e72a4 */ /* 0x000fe4000f8e023f */
[----:B------:R-:W-:Y:S02]  /*7830*/  UIMAD.WIDE.U32 UR10, UR12, UR26, UR10 ;  /* 0x0000001a0c0a72a5 */ /* 0x000fe4000f8e000a */
[----:B------:R-:W-:Y:S01]  /*7840*/  UIMAD UR14, UR12, UR27, UR14 ;  /* 0x0000001b0c0e72a4 */ /* 0x000fe2000f8e020e */
[----:B------:R-:W-:-:S03]  /*7850*/  ELECT P0, URZ, PT ;  /* 0x00000000003f782f */ /* 0x000fc60003800000 */
        /* <DEDUP_REMOVED lines=20> */
.L_x_1605:
[----:B------:R-:W-:Y:S05]  /*79a0*/  BSYNC B0 ;  /* 0x0000000000007941 */ /* 0x000fea0003800000 */
.L_x_1604:
        /* <DEDUP_REMOVED lines=19> */
.L_x_1607:
[----:B------:R-:W-:Y:S05]  /*7ae0*/  BSYNC B0 ;  /* 0x0000000000007941 */ /* 0x000fea0003800000 */
.L_x_1606:
[----:B------:R-:W-:Y:S06]  /*7af0*/  BAR.ARV 0xa, 0xa0 ;  /* 0x0282800000007b1d */ /* 0x000fec0000002000 */
[----:B------:R-:W-:Y:S04]  /*7b00*/  BSSY B0, `(.L_x_1608) ;  /* 0x0000003000007945 */ /* 0x000fe80003800000 */
[----:B------:R-:W-:Y:S05]  /*7b10*/  @!P0 BRA `(.L_x_1609) ;  /* 0x0000000000048947 */ /* 0x000fea0003800000 */
[----:B------:R-:W-:-:S04]  /*7b20*/  DEPBAR.LE SB0, 0x0 ;  /* 0x000080000000791a */ /* 0x000fc80000000000 */
.L_x_1609:
[----:B------:R-:W-:Y:S05]  /*7b30*/  BSYNC B0 ;  /* 0x0000000000007941 */ /* 0x000fea0003800000 */
.L_x_1608:
[----:B------:R-:W-:Y:S06]  /*7b40*/  BAR.ARV 0xb, 0xa0 ;  /* 0x02c2800000007b1d */ /* 0x000fec0000002000 */
[----:B------:R-:W-:Y:S01]  /*7b50*/  UIADD3 UR15, UR7, 0x1, URZ ;  /* 0x00000001070f7890 */ /* 0x000fe2000fffe03f */
[----:B------:R-:W-:Y:S11]  /*7b60*/  BRA `(.L_x_1610) ;  /* 0x0000000000047947 */ /* 0x000ff60003800000 */
.L_x_1603:
[----:B------:R-:W-:-:S05]  /*7b70*/  UMOV UR15, UR7 ;  /* 0x00000007000f7c82 */ /* 0x000fca0008000000 */
.L_x_1610:
[----:B------:R-:W-:-:S06]  /*7b80*/  UIADD3 UR6, UR7, 0x1, URZ ;  /* 0x0000000107067890 */ /* 0x000fcc000fffe03f */
[----:B------:R-:W-:-:S13]  /*7b90*/  ISETP.NE.AND P1, PT, R2, UR6, PT ;  /* 0x0000000602007c0c */ /* 0x000fda000bf25270 */
[----:B------:R-:W-:Y:S05]  /*7ba0*/  @!P1 BRA `(.L_x_1554) ;  /* 0x0000003000f89947 */ /* 0x000fea0003800000 */
[----:B------:R-:W-:Y:S01]  /*7bb0*/  UMOV UR16, UR8 ;  /* 0x0000000800107c82 */ /* 0x000fe20008000000 */
[----:B------:R-:W-:Y:S01]  /*7bc0*/  UMOV UR17, UR13 ;  /* 0x0000000d00117c82 */ /* 0x000fe20008000000 */
[----:B------:R-:W-:Y:S01]  /*7bd0*/  ULDC.64 UR18, c[0x0][0x2c0] ;  /* 0x0000b00000127ab9 */ /* 0x000fe20000000a00 */
[----:B------:R-:W-:Y:S01]  /*7be0*/  UIMAD.WIDE.U32 UR16, UR12, UR26, UR16 ;  /* 0x0000001a0c1072a5 */ /* 0x000fe2000f8e0010 */
[----:B------:R-:W-:Y:S01]  /*7bf0*/  UMOV UR6, URZ ;  /* 0x0000003f00067c82 */ /* 0x000fe20008000000 */
[----:B------:R-:W-:Y:S02]  /*7c00*/  ULDC.64 UR30, c[0x0][0x2c0] ;  /* 0x0000b000001e7ab9 */ /* 0x000fe40000000a00 */
[----:B------:R-:W-:-:S04]  /*7c10*/  UIADD3 UR25, UP0, UR4, UR16, URZ ;  /* 0x0000001004197290 */ /* 0x000fc8000ff1e03f */
[----:B------:R-:W-:Y:S02]  /*7c20*/  UIADD3.X UR16, UR5, UR14, UR17, UP0, !UPT ;  /* 0x0000000e05107290 */ /* 0x000fe400087fe411 */
[----:B------:R-:W-:Y:S02]  /*7c30*/  ULEA UR24, UP0, UR25, UR18, 0x2 ;  /* 0x0000001219187291 */ /* 0x000fe4000f80103f */
[----:B------:R-:W-:Y:S02]  /*7c40*/  UIMAD UR18, UR15, 0x1800, URZ ;  /* 0x000018000f1278a4 */ /* 0x000fe4000f8e023f */
        /* <DEDUP_REMOVED lines=8> */
.L_x_1623:
        /* <DEDUP_REMOVED lines=11> */
[----:B------:R-:W-:Y:S02]  /*7d80*/  ULEA.HI.X.SX32 UR39, UR19, UR27, 0x1, UP0 ;  /* 0x0000001b13277291 */ /* 0x000fe400080f0e3f */
[----:B------:R-:W-:Y:S01]  /*7d90*/  ULEA UR36, UP0, UR37, UR30, 0x2 ;  /* 0x0000001e25247291 */ /* 0x000fe2000f80103f */
[----:B------:R-:W-:-:S03]  /*7da0*/  UMOV UR41, 0x14f00000 ;  /* 0x14f0000000297882 */ /* 0x000fc60000000000 */
[----:B------:R-:W-:Y:S02]  /*7db0*/  ULEA.HI.X UR37, UR37, UR31, UR39, 0x2, UP0 ;  /* 0x0000001f25257291 */ /* 0x000fe400080f1427 */
[----:B-1----:R-:W-:-:S03]  /*7dc0*/  ULEA UR28, UR29, UR28, 0x18 ;  /* 0x0000001c1d1c7291 */ /* 0x002fc6000f8ec03f */
[----:B------:R-:W-:Y:S01]  /*7dd0*/  UMOV UR29, 0x300 ;  /* 0x00000300001d7882 */ /* 0x000fe20000000000 */
[----:B------:R-:W-:-:S09]  /*7de0*/  UIADD3 UR28, UR28, 0xc000, URZ ;  /* 0x0000c0001c1c7890 */ /* 0x000fd2000fffe03f */
[----:B------:R1:W-:Y:S02]  /*7df0*/  UBLKRED.G.S.ADD.F32.RN [UR36], [UR28], UR29, desc[UR40] ;  /* 0x000028241c0073bb */ /* 0x0003e400080a141d */
[----:B-1----:R0:W-:Y:S02]  /*7e00*/  UTMACMDFLUSH ;  /* 0x00000000000079b7 */ /* 0x0021e40000000000 */
.L_x_1612:
[----:B------:R-:W-:Y:S05]  /*7e10*/  BSYNC B0 ;  /* 0x0000000000007941 */ /* 0x000fea0003800000 */
.L_x_1611:
        /* <DEDUP_REMOVED lines=13> */
.L_x_1614:
[----:B------:R-:W-:Y:S05]  /*7ef0*/  BSYNC B0 ;  /* 0x0000000000007941 */ /* 0x000fea0003800000 */
.L_x_1613:
[----:B------:R-:W-:Y:S06]  /*7f00*/  BAR.ARV 0xa, 0xa0 ;  /* 0x0282800000007b1d */ /* 0x000fec0000002000 */
[----:B------:R-:W-:Y:S04]  /*7f10*/  BSSY B0, `(.L_x_1615) ;  /* 0x0000003000007945 */ /* 0x000fe80003800000 */
[----:B------:R-:W-:Y:S05]  /*7f20*/  @!P0 BRA `(.L_x_1616) ;  /* 0x0000000000048947 */ /* 0x000fea0003800000 */
[----:B------:R-:W-:-:S04]  /*7f30*/  DEPBAR.LE SB0, 0x0 ;  /* 0x000080000000791a */ /* 0x000fc80000000000 */
.L_x_1616:
[----:B------:R-:W-:Y:S05]  /*7f40*/  BSYNC B0 ;  /* 0x0000000000007941 */ /* 0x000fea0003800000 */
.L_x_1615:
        /* <DEDUP_REMOVED lines=13> */
.L_x_1618:
[----:B------:R-:W-:Y:S05]  /*8020*/  BSYNC B0 ;  /* 0x0000000000007941 */ /* 0x000fea0003800000 */
.L_x_1617:
        /* <DEDUP_REMOVED lines=13> */
.L_x_1620:
[----:B------:R-:W-:Y:S05]  /*8100*/  BSYNC B0 ;  /* 0x0000000000007941 */ /* 0x000fea0003800000 */
.L_x_1619:
[----:B------:R-:W-:Y:S01]  /*8110*/  UIADD3 UR15, UR15, 0x2, URZ ;  /* 0x000000020f0f7890 */ /* 0x000fe2000fffe03f */
[----:B------:R-:W-:Y:S06]  /*8120*/  BAR.ARV 0xa, 0xa0 ;  /* 0x0282800000007b1d */ /* 0x000fec0000002000 */
[----:B------:R-:W-:Y:S01]  /*8130*/  BSSY B0, `(.L_x_1621) ;  /* 0x0000004000007945 */ /* 0x000fe20003800000 */
[----:B------:R-:W-:-:S03]  /*8140*/  ISETP.LE.AND P1, PT, R2, UR15, PT ;  /* 0x0000000f02007c0c */ /* 0x000fc6000bf23270 */
[----:B------:R-:W-:Y:S10]  /*8150*/  @!P0 BRA `(.L_x_1622) ;  /* 0x0000000000048947 */ /* 0x000ff40003800000 */
[----:B------:R-:W-:-:S04]  /*8160*/  DEPBAR.LE SB0, 0x0 ;  /* 0x000080000000791a */ /* 0x000fc80000000000 */
.L_x_1622:
[----:B------:R-:W-:Y:S05]  /*8170*/  BSYNC B0 ;  /* 0x0000000000007941 */ /* 0x000fea0003800000 */
.L_x_1621:
[----:B------:R-:W-:Y:S06]  /*8180*/  BAR.ARV 0xb, 0xa0 ;  /* 0x02c2800000007b1d */ /* 0x000fec0000002000 */
[----:B------:R-:W-:Y:S02]  /*8190*/  UIADD3 UR19, UR19, 0x3000, URZ ;  /* 0x0000300013137890 */ /* 0x000fe4000fffe03f */
[----:B------:R-:W-:Y:S01]  /*81a0*/  UIADD3 UR6, UR6, 0x3000, URZ ;  /* 0x0000300006067890 */ /* 0x000fe2000fffe03f */
[----:B------:R-:W-:Y:S11]  /*81b0*/  @!P1 BRA `(.L_x_1623) ;  /* 0xfffffff800c49947 */ /* 0x000ff6000383ffff */
[----:B------:R-:W-:Y:S05]  /*81c0*/  BRA `(.L_x_1554) ;  /* 0x0000002c00707947 */ /* 0x000fea0003800000 */
.L_x_1595:
[----:B------:R-:W-:Y:S01]  /*81d0*/  ULDC.64 UR4, c[0x0][0x8d8] ;  /* 0x0002360000047ab9 */ /* 0x000fe20000000a00 */
[----:B------:R-:W1:Y:S01]  /*81e0*/  S2UR UR21, SR_CTAID.X ;  /* 0x00000000001579c3 */ /* 0x000e620000002500 */
[----:B------:R-:W-:-:S04]  /*81f0*/  ISETP.NE.U32.AND P0, PT, RZ, UR4, PT ;  /* 0x00000004ff007c0c */ /* 0x000fc8000bf05070 */
[----:B------:R-:W-:-:S03]  /*8200*/  ISETP.NE.AND.EX P0, PT, RZ, UR5, PT, P0 ;  /* 0x00000005ff007c0c */ /* 0x000fc6000bf05300 */
[----:B------:R-:W2:Y:S08]  /*8210*/  S2UR UR13, SR_CTAID.Z ;  /* 0x00000000000d79c3 */ /* 0x000eb00000002700 */
[----:B------:R-:W3:Y:S02]  /*8220*/  S2UR UR20, SR_CTAID.Y ;  /* 0x00000000001479c3 */ /* 0x000ee40000002600 */
        /* <DEDUP_REMOVED lines=8> */
.L_x_1624:
        /* <DEDUP_REMOVED lines=9> */
[----:B------:R-:W4:Y:S01]  /*8340*/  LDG.E R4, desc[UR46][R2.64+0x4] ;  /* 0x0000042e02047981 */ /* 0x000f22000c1e1900 */
[----:B--2---:R-:W-:Y:S02]  /*8350*/  R2UR UR4, R0 ;  /* 0x00000000000472ca */ /* 0x004fe400000e0000 */
[----:B----4-:R-:W-:-:S13]  /*8360*/  R2UR UR5, R4 ;  /* 0x00000000040572ca */ /* 0x010fda00000e0000 */
[----:B------:R-:W-:Y:S01]  /*8370*/  UIADD3 UR4, -UR4, UR5, URZ ;  /* 0x0000000504047290 */ /* 0x000fe2000fffe13f */
[----:B------:R-:W-:Y:S11]  /*8380*/  BRA `(.L_x_1625) ;  /* 0x0000000000047947 */ /* 0x000ff60003800000 */
.L_x_1626:
[----:B------:R-:W-:-:S05]  /*8390*/  ULDC UR4, c[0x0][0x8bc] ;  /* 0x00022f0000047ab9 */ /* 0x000fca0000000800 */
.L_x_1625:
[----:B-1----:R-:W-:Y:S01]  /*83a0*/  USHF.L.U32 UR8, UR21, 0x7, URZ ;  /* 0x0000000715087899 */ /* 0x002fe2000800063f */
[----:B------:R-:W-:Y:S02]  /*83b0*/  IMAD.MOV.U32 R10, RZ, RZ, 0x1 ;  /* 0x00000001ff0a7424 */ /* 0x000fe400078e00ff */
[----:B------:R-:W-:Y:S01]  /*83c0*/  IMAD.MOV.U32 R0, RZ, RZ, RZ ;  /* 0x000000ffff007224 */ /* 0x000fe200078e00ff */
[----:B------:R-:W-:-:S04]  /*83d0*/  UISETP.GE.AND UP0, UPT, UR8, UR4, UPT ;  /* 0x000000040800728c */ /* 0x000fc8000bf06270 */
[----:B--2---:R-:W-:-:S06]  /*83e0*/  USEL UR13, UR13, 0xffffffff, !UP0 ;  /* 0xffffffff0d0d7887 */ /* 0x004fcc000c000000 */
[----:B------:R-:W-:-:S13]  /*83f0*/  ISETP.LE.AND P0, PT, RZ, UR13, PT ;  /* 0x0000000dff007c0c */ /* 0x000fda000bf03270 */
[----:B------:R-:W-:Y:S05]  /*8400*/  @!P0 BRA `(.L_x_1627) ;  /* 0x00000028004c8947 */ /* 0x000fea0003800000 */
[----:B------:R-:W-:Y:S01]  /*8410*/  ULDC.64 UR18, c[0x0][0x770] ;  /* 0x0001dc0000127ab9 */ /* 0x000fe20000000a00 */
[----:B------:R-:W-:Y:S01]  /*8420*/  ULDC.64 UR14, c[0x0][0x770] ;  /* 0x0001dc00000e7ab9 */ /* 0x000fe20000000a00 */
[----:B------:R-:W-:Y:S02]  /*8430*/  UISETP.NE.U32.AND UP1, UPT, UR18, URZ, UPT ;  /* 0x0000003f1200728c */ /* 0x000fe4000bf25070 */
[----:B------:R-:W-:Y:S02]  /*8440*/  UIMAD.WIDE UR14, UR13, 0x4, UR14 ;  /* 0x000000040d0e78a5 */ /* 0x000fe4000f8e020e */
[----:B------:R-:W-:Y:S01]  /*8450*/  UISETP.NE.AND.EX UP1, UPT, UR19, URZ, UPT, UP1 ;  /* 0x0000003f1300728c */ /* 0x000fe2000bf25310 */
[----:B------:R-:W-:Y:S01]  /*8460*/  ULDC.64 UR4, c[0x0][0x778] ;  /* 0x0001de0000047ab9 */ /* 0x000fe20000000a00 */
[----:B------:R-:W-:Y:S02]  /*8470*/  ULDC.64 UR6, c[0x0][0x780] ;  /* 0x0001e00000067ab9 */ /* 0x000fe40000000a00 */
[----:B------:R-:W-:Y:S01]  /*8480*/  IMAD.U32 R2, RZ, RZ, UR14 ;  /* 0x0000000eff027e24 */ /* 0x000fe2000f8e00ff */
[----:B------:R-:W-:Y:S01]  /*8490*/  ULDC.64 UR16, c[0x0][0x778] ;  /* 0x0001de0000107ab9 */ /* 0x000fe20000000a00 */
[----:B------:R-:W-:Y:S01]  /*84a0*/  PLOP3.LUT P1, PT, PT, PT, UP1, 0x80, 0x0 ;  /* 0x000000000000781c */ /* 0x000fe20003f2f018 */
[----:B------:R-:W-:Y:S01]  /*84b0*/  IMAD.U32 R3, RZ, RZ, UR15 ;  /* 0x0000000fff037e24 */ /* 0x000fe2000f8e00ff */
[----:B------:R-:W-:-:S02]  /*84c0*/  UISETP.NE.U32.AND UP0, UPT, UR4, URZ, UPT ;  /* 0x0000003f0400728c */ /* 0x000fc4000bf05070 */
[----:B------:R-:W-:Y:S02]  /*84d0*/  UISETP.NE.U32.AND UP2, UPT, UR6, URZ, UPT ;  /* 0x0000003f0600728c */ /* 0x000fe4000bf45070 */
[----:B------:R-:W-:Y:S02]  /*84e0*/  UISETP.NE.AND.EX UP0, UPT, UR5, URZ, UPT, UP0 ;  /* 0x0000003f0500728c */ /* 0x000fe4000bf05300 */
[----:B------:R-:W-:Y:S01]  /*84f0*/  UISETP.NE.AND.EX UP2, UPT, UR7, URZ, UPT, UP2 ;  /* 0x0000003f0700728c */ /* 0x000fe2000bf45320 */
[----:B------:R-:W-:-:S04]  /*8500*/  ULDC.64 UR22, c[0x0][0x788] ;  /* 0x0001e20000167ab9 */ /* 0x000fc80000000a00 */
[----:B------:R-:W2:Y:S01]  /*8510*/  @P1 LDG.E R6, desc[UR46][R2.64] ;  /* 0x0000002e02061981 */ /* 0x000ea2000c1e1900 */
[----:B------:R-:W-:Y:S01]  /*8520*/  PLOP3.LUT P2, PT, PT, PT, UP0, 0x80, 0x0 ;  /* 0x000000000000781c */ /* 0x000fe20003f4f008 */
[----:B------:R-:W-:Y:S01]  /*8530*/  UIMAD.WIDE UR16, UR13, 0x4, UR16 ;  /* 0x000000040d1078a5 */ /* 0x000fe2000f8e0210 */
[----:B------:R-:W-:Y:S01]  /*8540*/  PLOP3.LUT P3, PT, PT, PT, UP2, 0x80, 0x0 ;  /* 0x000000000000781c */ /* 0x000fe20003f6f028 */
[----:B------:R1:W4:Y:S02]  /*8550*/  @P1 LDG.E R0, desc[UR46][R2.64] ;  /* 0x0000002e02001981 */ /* 0x000324000c1e1900 */
[----:B------:R-:W-:Y:S02]  /*8560*/  @UP2 ULDC.64 UR4, c[0x0][0x780] ;  /* 0x0001e00000042ab9 */ /* 0x000fe40000000a00 */
[----:B------:R-:W-:Y:S01]  /*8570*/  @UP2 UIMAD.WIDE UR4, UR13, 0x4, UR4 ;  /* 0x000000040d0428a5 */ /* 0x000fe2000f8e0204 */
[----:B-1----:R-:W-:Y:S02]  /*8580*/  IMAD.U32 R2, RZ, RZ, UR16 ;  /* 0x00000010ff027e24 */ /* 0x002fe4000f8e00ff */
[----:B------:R-:W-:-:S05]  /*8590*/  IMAD.U32 R3, RZ, RZ, UR17 ;  /* 0x00000011ff037e24 */ /* 0x000fca000f8e00ff */
[----:B------:R1:W5:Y:S02]  /*85a0*/  @P2 LDG.E R4, desc[UR46][R2.64] ;  /* 0x0000002e02042981 */ /* 0x000364000c1e1900 */
[----:B-1----:R-:W-:Y:S02]  /*85b0*/  IMAD.U32 R2, RZ, RZ, UR4 ;  /* 0x00000004ff027e24 */ /* 0x002fe4000f8e00ff */
[----:B------:R-:W-:-:S05]  /*85c0*/  IMAD.U32 R3, RZ, RZ, UR5 ;  /* 0x00000005ff037e24 */ /* 0x000fca000f8e00ff */
[----:B------:R-:W3:Y:S01]  /*85d0*/  @P3 LDG.E R5, desc[UR46][R2.64] ;  /* 0x0000002e02053981 */ /* 0x000ee2000c1e1900 */
[----:B------:R-:W-:Y:S01]  /*85e0*/  ISETP.NE.U32.AND P0, PT, RZ, UR22, PT ;  /* 0x00000016ff007c0c */ /* 0x000fe2000bf05070 */
[----:B------:R-:W-:Y:S01]  /*85f0*/  UMOV UR7, URZ ;  /* 0x0000003f00077c82 */ /* 0x000fe20008000000 */
[----:B------:R-:W-:Y:S01]  /*8600*/  UMOV UR11, URZ ;  /* 0x0000003f000b7c82 */ /* 0x000fe20008000000 */
[----:B------:R-:W-:Y:S01]  /*8610*/  ULDC UR9, c[0x0][0x280] ;  /* 0x0000a00000097ab9 */ /* 0x000fe20000000800 */
[----:B------:R-:W-:Y:S02]  /*8620*/  ISETP.NE.AND.EX P0, PT, RZ, UR23, PT, P0 ;  /* 0x00000017ff007c0c */ /* 0x000fe4000bf05300 */
[----:B--2---:R-:W-:Y:S02]  /*8630*/  @P1 R2UR UR4, R6 ;  /* 0x00000000060412ca */ /* 0x004fe400000e0000 */
[----:B----4-:R-:W-:-:S11]  /*8640*/  @P1 R2UR UR7, R0 ;  /* 0x00000000000712ca */ /* 0x010fd600000e0000 */
[----:B------:R-:W-:-:S04]  /*8650*/  @UP1 ULEA UR4, UR13, UR4, 0x6 ;  /* 0x000000040d041291 */ /* 0x000fc8000f8e303f */
[----:B------:R-:W-:-:S04]  /*8660*/  @UP1 USHF.R.S32.HI UR5, URZ, 0x1f, UR4 ;  /* 0x0000001f3f051899 */ /* 0x000fc80008011404 */
[----:B------:R-:W-:Y:S01]  /*8670*/  @UP1 ULEA.HI UR5, UR5, UR4, URZ, 0x6 ;  /* 0x0000000405051291 */ /* 0x000fe2000f8f303f */
[----:B-----5:R-:W-:-:S03]  /*8680*/  @P2 R2UR UR11, R4 ;  /* 0x00000000040b22ca */ /* 0x020fc600000e0000 */
[----:B------:R-:W-:-:S04]  /*8690*/  @UP1 ULOP3.LUT UR6, UR5, 0xffffffc0, URZ, 0xc0, !UPT ;  /* 0xffffffc005061892 */ /* 0x000fc8000f8ec03f */
[----:B------:R-:W-:Y:S01]  /*86a0*/  @UP1 USHF.R.S32.HI UR12, URZ, 0x1f, UR6 ;  /* 0x0000001f3f0c1899 */ /* 0x000fe20008011406 */
[----:B---3--:R-:W-:Y:S01]  /*86b0*/  @P3 R2UR UR9, R5 ;  /* 0x00000000050932ca */ /* 0x008fe200000e0000 */
[----:B------:R-:W-:-:S14]  /*86c0*/  @P3 BRA `(.L_x_1628) ;  /* 0x0000000000203947 */ /* 0x000fdc0003800000 */
        /* <DEDUP_REMOVED lines=8> */
.L_x_1628:
        /* <DEDUP_REMOVED lines=13> */
.L_x_1629:
        /* <DEDUP_REMOVED lines=8> */
.L_x_1630:
        /* <DEDUP_REMOVED lines=9> */
[----:B------:R-:W-:-:S04]  /*8930*/  ULEA.HI UR6, UR12, UR6, URZ, 0x6 ;  /* 0x000000060c067291 */ /* 0x000fc8000f8f303f */
[----:B------:R-:W-:Y:S01]  /*8940*/  VIMNMX R4, RZ, UR14, !PT ;  /* 0x0000000eff047c48 */ /* 0x000fe2000ffe0100 */
[----:B------:R-:W-:Y:S01]  /*8950*/  USHF.R.S32.HI UR6, URZ, 0x6, UR6 ;  /* 0x000000063f067899 */ /* 0x000fe20008011406 */
[----:B------:R-:W-:Y:S11]  /*8960*/  @!P0 BRA `(.L_x_1631) ;  /* 0x0000000000208947 */ /* 0x000ff60003800000 */
[----:B------:R-:W-:Y:S01]  /*8970*/  UIADD3 UR9, UR8, 0xbf, UR9 ;  /* 0x000000bf08097890 */ /* 0x000fe2000fffe009 */
[----:B------:R-:W-:-:S03]  /*8980*/  ULDC UR12, c[0x0][0x748] ;  /* 0x0001d200000c7ab9 */ /* 0x000fc60000000800 */
[----:B------:R-:W-:-:S04]  /*8990*/  UIADD3 UR9, UR9, UR12, -UR10 ;  /* 0x0000000c09097290 */ /* 0x000fc8000fffe80a */
[----:B------:R-:W-:-:S04]  /*89a0*/  USHF.R.S32.HI UR10, URZ, 0x1f, UR9 ;  /* 0x0000001f3f0a7899 */ /* 0x000fc80008011409 */
[----:B------:R-:W-:-:S04]  /*89b0*/  ULEA.HI UR10, UR10, UR9, URZ, 0x6 ;  /* 0x000000090a0a7291 */ /* 0x000fc8000f8f303f */
[----:B------:R-:W-:-:S04]  /*89c0*/  USHF.R.S32.HI UR10, URZ, 0x6, UR10 ;  /* 0x000000063f0a7899 */ /* 0x000fc8000801140a */
[----:B------:R-:W-:-:S04]  /*89d0*/  UISETP.LT.AND UP1, UPT, UR6, UR10, UPT ;  /* 0x0000000a0600728c */ /* 0x000fc8000bf21270 */
[----:B------:R-:W-:-:S12]  /*89e0*/  USEL UR6, UR6, UR10, UP1 ;  /* 0x0000000a06067287 */ /* 0x000fd80008800000 */
.L_x_1631:
[----:B------:R-:W-:Y:S01]  /*89f0*/  ISETP.LT.AND P0, PT, R4, UR6, PT ;  /* 0x0000000604007c0c */ /* 0x000fe2000bf01270 */
[----:B------:R-:W-:-:S12]  /*8a00*/  IMAD.MOV.U32 R0, RZ, RZ, RZ ;  /* 0x000000ffff007224 */ /* 0x000fd800078e00ff */
[----:B------:R-:W-:Y:S05]  /*8a10*/  @!P0 BRA `(.L_x_1627) ;  /* 0x0000002000c88947 */ /* 0x000fea0003800000 */
[----:B------:R-:W-:Y:S01]  /*8a20*/  USHF.R.S32.HI UR10, URZ, 0x1f, UR20 ;  /* 0x0000001f3f0a7899 */ /* 0x000fe20008011414 */
[----:B------:R-:W-:Y:S01]  /*8a30*/  BSSY B0, `(.L_x_1627) ;  /* 0x0000230000007945 */ /* 0x000fe20003800000 */
[----:B------:R-:W-:Y:S01]  /*8a40*/  ULDC.64 UR16, c[0x0][0x718] ;  /* 0x0001c60000107ab9 */ /* 0x000fe20000000a00 */
[----:B------:R-:W-:Y:S01]  /*8a50*/  UISETP.NE.U32.AND UP1, UPT, UR18, URZ, UPT ;  /* 0x0000003f1200728c */ /* 0x000fe2000bf25070 */
[----:B------:R-:W-:Y:S01]  /*8a60*/  IMAD.MOV.U32 R0, RZ, RZ, RZ ;  /* 0x000000ffff007224 */ /* 0x000fe200078e00ff */
[----:B------:R-:W-:Y:S01]  /*8a70*/  UIMAD UR9, UR10, UR16, URZ ;  /* 0x000000100a0972a4 */ /* 0x000fe2000f8e023f */
[----:B------:R-:W-:Y:S01]  /*8a80*/  ULDC UR12, c[0x0][0x2e8] ;  /* 0x0000ba00000c7ab9 */ /* 0x000fe20000000800 */
[----:B------:R-:W-:Y:S01]  /*8a90*/  UMOV UR14, UR4 ;  /* 0x00000004000e7c82 */ /* 0x000fe20008000000 */
[----:B------:R-:W-:Y:S01]  /*8aa0*/  UMOV UR15, UR5 ;  /* 0x00000005000f7c82 */ /* 0x000fe20008000000 */
[----:B------:R-:W-:Y:S02]  /*8ab0*/  UIMAD UR22, UR20, UR17, UR9 ;  /* 0x00000011141672a4 */ /* 0x000fe4000f8e0209 */
[----:B------:R-:W-:-:S02]  /*8ac0*/  UISETP.NE.AND.EX UP1, UPT, UR19, URZ, UPT, UP1 ;  /* 0x0000003f1300728c */ /* 0x000fc4000bf25310 */
[----:B------:R-:W-:Y:S02]  /*8ad0*/  USHF.R.S32.HI UR9, URZ, 0x1f, UR13 ;  /* 0x0000001f3f097899 */ /* 0x000fe4000801140d */
[----:B------:R-:W-:Y:S02]  /*8ae0*/  UISETP.NE.AND UP2, UPT, UR12, 0x1, UPT ;  /* 0x000000010c00788c */ /* 0x000fe4000bf45270 */
[----:B------:R-:W-:Y:S01]  /*8af0*/  UIMAD.WIDE.U32 UR4, UR20, UR16, UR14 ;  /* 0x00000010140472a5 */ /* 0x000fe2000f8e000e */
[----:B------:R-:W-:Y:S01]  /*8b00*/  ULDC.64 UR18, c[0x0][0x730] ;  /* 0x0001cc0000127ab9 */ /* 0x000fe20000000a00 */
[----:B------:R-:W-:Y:S02]  /*8b10*/  USEL UR9, UR9, URZ, !UP1 ;  /* 0x0000003f09097287 */ /* 0x000fe4000c800000 */
[----:B------:R-:W-:Y:S01]  /*8b20*/  UIMAD UR10, UR10, UR18, URZ ;  /* 0x000000120a0a72a4 */ /* 0x000fe2000f8e023f */
[----:B------:R-:W-:Y:S01]  /*8b30*/  ELECT P0, URZ, PT ;  /* 0x00000000003f782f */ /* 0x000fe20003800000 */
[----:B------:R-:W-:Y:S01]  /*8b40*/  ULDC.64 UR16, c[0x0][0x720] ;  /* 0x0001c80000107ab9 */ /* 0x000fe20000000a00 */
[----:B------:R-:W-:-:S02]  /*8b50*/  USEL UR21, UR13, URZ, !UP1 ;  /* 0x0000003f0d157287 */ /* 0x000fc4000c800000 */
[----:B------:R-:W-:Y:S02]  /*8b60*/  UIADD3 UR23, UR5, UR22, URZ ;  /* 0x0000001605177290 */ /* 0x000fe4000fffe03f */
[----:B------:R-:W-:Y:S01]  /*8b70*/  UIMAD UR5, UR9, UR16, URZ ;  /* 0x00000010090572a4 */ /* 0x000fe2000f8e023f */
[----:B------:R-:W-:Y:S01]  /*8b80*/  UMOV UR22, UR4 ;  /* 0x0000000400167c82 */ /* 0x000fe20008000000 */
[----:B------:R-:W-:Y:S02]  /*8b90*/  UIMAD.WIDE.U32 UR14, UR20, UR18, UR14 ;  /* 0x00000012140e72a5 */ /* 0x000fe4000f8e000e */
[----:B------:R-:W-:Y:S02]  /*8ba0*/  UIMAD UR10, UR20, UR19, UR10 ;  /* 0x00000013140a72a4 */ /* 0x000fe4000f8e020a */
[----:B------:R-:W-:Y:S01]  /*8bb0*/  UIMAD.WIDE.U32 UR22, UR16, UR21, UR22 ;  /* 0x00000015101672a5 */ /* 0x000fe2000f8e0016 */
[----:B------:R-:W-:Y:S02]  /*8bc0*/  ULDC.64 UR18, c[0x0][0x738] ;  /* 0x0001ce0000127ab9 */ /* 0x000fe40000000a00 */
[----:B------:R-:W-:Y:S01]  /*8bd0*/  @UP2 ULDC UR16, c[0x0][0x2ec] ;  /* 0x0000bb0000102ab9 */ /* 0x000fe20000000800 */
[----:B------:R-:W-:-:S02]  /*8be0*/  UIMAD UR5, UR17, UR21, UR5 ;  /* 0x00000015110572a4 */ /* 0x000fc4000f8e0205 */
[----:B------:R-:W-:Y:S02]  /*8bf0*/  UIADD3 UR15, UR15, UR10, URZ ;  /* 0x0000000a0f0f7290 */ /* 0x000fe4000fffe03f */
[----:B------:R-:W-:Y:S02]  /*8c00*/  UIMAD UR9, UR9, UR18, URZ ;  /* 0x00000012090972a4 */ /* 0x000fe4000f8e023f */
[----:B------:R-:W-:Y:S02]  /*8c10*/  UIMAD.WIDE.U32 UR16, UR20, UR16, URZ ;  /* 0x00000010141072a5 */ /* 0x000fe4000f8e003f */
[----:B------:R-:W-:Y:S01]  /*8c20*/  UIADD3 UR11, UR8, UR11, URZ ;  /* 0x0000000b080b7290 */ /* 0x000fe2000fffe03f */
[----:B------:R-:W-:Y:S02]  /*8c30*/  UMOV UR12, UR20 ;  /* 0x00000014000c7c82 */ /* 0x000fe40008000000 */
[----:B------:R-:W-:Y:S01]  /*8c40*/  @UP2 ULDC UR8, c[0x0][0x2f0] ;  /* 0x0000bc0000082ab9 */ /* 0x000fe20000000800 */
[----:B------:R-:W-:-:S02]  /*8c50*/  UIMAD UR4, UR19, UR21, UR9 ;  /* 0x00000015130472a4 */ /* 0x000fc4000f8e0209 */
[----:B------:R-:W-:Y:S02]  /*8c60*/  UIMAD.WIDE.U32 UR14, UR18, UR21, UR14 ;  /* 0x00000015120e72a5 */ /* 0x000fe4000f8e000e */
[----:B------:R-:W-:Y:S02]  /*8c70*/  USEL UR13, UR13, URZ, !UP0 ;  /* 0x0000003f0d0d7287 */ /* 0x000fe4000c000000 */
        /* <DEDUP_REMOVED lines=9> */
.L_x_1661:
        /* <DEDUP_REMOVED lines=15> */
.L_x_1634:
[----:B------:R-:W-:Y:S01]  /*8e00*/  R2UR UR19, R4 ;  /* 0x00000000041372ca */ /* 0x000fe200000e0000 */
[----:B------:R-:W2:Y:S01]  /*8e10*/  LDC.64 R12, c[0x0][0x198] ;  /* 0x00006600ff0c7b82 */ /* 0x000ea20000000a00 */
        /* <DEDUP_REMOVED lines=10> */
[----:B------:R-:W-:Y:S01]  /*8ec0*/  UMOV UR36, UR20 ;  /* 0x0000001400247c82 */ /* 0x000fe20008000000 */
[----:B------:R-:W-:Y:S01]  /*8ed0*/  USHF.L.U32 UR19, UR19, 0x6, URZ ;  /* 0x0000000613137899 */ /* 0x000fe2000800063f */
[----:B------:R-:W-:Y:S01]  /*8ee0*/  IMAD.MOV.U32 R16, RZ, RZ, RZ ;  /* 0x000000ffff107224 */ /* 0x000fe200078e00ff */
[----:B------:R-:W-:Y:S01]  /*8ef0*/  UMOV UR37, UR21 ;  /* 0x0000001500257c82 */ /* 0x000fe20008000000 */
[----:B------:R-:W-:Y:S01]  /*8f00*/  UMOV UR9, 0x10 ;  /* 0x0000001000097882 */ /* 0x000fe20000000000 */
[----:B------:R-:W-:-:S02]  /*8f10*/  UIADD3 UR8, UP0, UR19, UR22, URZ ;  /* 0x0000001613087290 */ /* 0x000fc4000ff1e03f */
[----:B------:R-:W-:Y:S01]  /*8f20*/  IMAD.U32 R3, RZ, RZ, UR19 ;  /* 0x00000013ff037e24 */ /* 0x000fe2000f8e00ff */
[----:B------:R-:W-:Y:S01]  /*8f30*/  UIADD3 UR19, UR19, UR7, URZ ;  /* 0x0000000713137290 */ /* 0x000fe2000fffe03f */
[----:B------:R-:W-:Y:S02]  /*8f40*/  UMOV UR10, UR18 ;  /* 0x00000012000a7c82 */ /* 0x000fe40008000000 */
[----:B------:R-:W-:Y:S01]  /*8f50*/  PLOP3.LUT P1, PT, PT, PT, UP0, 0x80, 0x0 ;  /* 0x000000000000781c */ /* 0x000fe20003f2f008 */
[----:B-1----:R-:W-:Y:S01]  /*8f60*/  IMAD.U32 R0, RZ, RZ, UR8 ;  /* 0x00000008ff007e24 */ /* 0x002fe2000f8e00ff */
[----:B------:R-:W-:Y:S01]  /*8f70*/  R2UR UR8, R15 ;  /* 0x000000000f0872ca */ /* 0x000fe200000e0000 */
[----:B--2---:R-:W-:Y:S01]  /*8f80*/  IMAD.MOV.U32 R7, RZ, RZ, R12 ;  /* 0x000000ffff077224 */ /* 0x004fe200078e000c */
[----:B------:R-:W-:Y:S01]  /*8f90*/  LEA.HI.X.SX32 R3, R3, R14, 0x1, P1 ;  /* 0x0000000e03037211 */ /* 0x000fe200008f0eff */
[----:B------:R-:W-:Y:S01]  /*8fa0*/  IMAD.MOV.U32 R6, RZ, RZ, R13 ;  /* 0x000000ffff067224 */ /* 0x000fe200078e000d */
[C---:B------:R-:W-:Y:S01]  /*8fb0*/  LEA R2, P1, R0.reuse, R9, 0x2 ;  /* 0x0000000900027211 */ /* 0x040fe200078210ff */
[----:B------:R-:W-:Y:S01]  /*8fc0*/  UMOV UR43, UR19 ;  /* 0x00000013002b7c82 */ /* 0x000fe20008000000 */
[----:B------:R-:W-:Y:S01]  /*8fd0*/  UMOV UR35, UR19 ;  /* 0x0000001300237c82 */ /* 0x000fe20008000000 */
[----:B------:R-:W-:Y:S01]  /*8fe0*/  UMOV UR26, 0x10 ;  /* 0x00000010001a7882 */ /* 0x000fe20000000000 */
[----:B------:R-:W-:Y:S01]  /*8ff0*/  LEA.HI.X R0, R0, R8, R3, 0x2, P1 ;  /* 0x0000000800007211 */ /* 0x000fe200008f1403 */
[----:B------:R-:W-:Y:S01]  /*9000*/  UMOV UR27, UR11 ;  /* 0x0000000b001b7c82 */ /* 0x000fe20008000000 */
[----:B------:R-:W-:Y:S01]  /*9010*/  R2UR UR24, R2 ;  /* 0x00000000021872ca */ /* 0x000fe200000e0000 */
[----:B------:R-:W-:Y:S01]  /*9020*/  UMOV UR28, UR12 ;  /* 0x0000000c001c7c82 */ /* 0x000fe20008000000 */
[----:B------:R-:W-:Y:S01]  /*9030*/  R2UR UR25, R0 ;  /* 0x00000000001972ca */ /* 0x000fe200000e0000 */
[----:B------:R-:W-:Y:S01]  /*9040*/  UIADD3 UR16, UR8, 0x12000, URZ ;  /* 0x0001200008107890 */ /* 0x000fe2000fffe03f */
[----:B------:R-:W-:Y:S01]  /*9050*/  IADD3 R0, P1, R7, 0x2f0, RZ ;  /* 0x000002f007007810 */ /* 0x000fe20007f3e0ff */
[----:B------:R-:W-:-:S02]  /*9060*/  UIADD3 UR17, UR8, 0x26810, URZ ;  /* 0x0002681008117890 */ /* 0x000fc4000fffe03f */
[----:B------:R-:W-:Y:S01]  /*9070*/  UIADD3 UR40, UR8, 0x13000, URZ ;  /* 0x0001300008287890 */ /* 0x000fe2000fffe03f */
[----:B------:R-:W-:Y:S01]  /*9080*/  R2UR UR54, R0 ;  /* 0x00000000003672ca */ /* 0x000fe200000e0000 */
[----:B------:R-:W-:Y:S01]  /*9090*/  UIADD3 UR32, UR8, 0x14000, URZ ;  /* 0x0001400008207890 */ /* 0x000fe2000fffe03f */
[C---:B------:R-:W-:Y:S01]  /*90a0*/  IADD3 R0, P2, R7.reuse, 0x3f0, RZ ;  /* 0x000003f007007810 */ /* 0x040fe20007f5e0ff */
[----:B------:R-:W-:Y:S01]  /*90b0*/  UIADD3 UR52, UR8, 0x1e000, URZ ;  /* 0x0001e00008347890 */ /* 0x000fe2000fffe03f */
[----:B------:R-:W-:Y:S02]  /*90c0*/  UMOV UR41, UR17 ;  /* 0x0000001100297c82 */ /* 0x000fe40008000000 */
[----:B------:R-:W-:Y:S01]  /*90d0*/  R2UR UR30, R0 ;  /* 0x00000000001e72ca */ /* 0x000fe200000e0000 */
[--C-:B------:R-:W-:Y:S01]  /*90e0*/  IMAD.X R0, RZ, RZ, R6.reuse, P1 ;  /* 0x000000ffff007224 */ /* 0x100fe200008e0606 */
[----:B------:R-:W-:Y:S01]  /*90f0*/  IADD3 R2, P1, R7, 0xf0, RZ ;  /* 0x000000f007027810 */ /* 0x000fe20007f3e0ff */
[----:B------:R-:W-:Y:S01]  /*9100*/  UMOV UR33, UR17 ;  /* 0x0000001100217c82 */ /* 0x000fe20008000000 */
[----:B------:R-:W-:Y:S01]  /*9110*/  UMOV UR53, UR17 ;  /* 0x0000001100357c82 */ /* 0x000fe20008000000 */
[----:B------:R-:W-:Y:S01]  /*9120*/  UMOV UR29, UR13 ;  /* 0x0000000d001d7c82 */ /* 0x000fe20008000000 */
[----:B------:R-:W-:Y:S01]  /*9130*/  R2UR UR48, R2 ;  /* 0x00000000023072ca */ /* 0x000fe200000e0000 */
[--C-:B------:R-:W-:Y:S01]  /*9140*/  IMAD.X R3, RZ, RZ, R6.reuse, P1 ;  /* 0x000000ffff037224 */ /* 0x100fe200008e0606 */
[----:B------:R-:W-:Y:S01]  /*9150*/  R2UR UR55, R0 ;  /* 0x00000000003772ca */ /* 0x000fe200000e0000 */
[----:B------:R-:W-:Y:S01]  /*9160*/  IMAD.X R0, RZ, RZ, R6, P2 ;  /* 0x000000ffff007224 */ /* 0x000fe200010e0606 */
[----:B------:R-:W-:-:S02]  /*9170*/  UIADD3 UR56, UR8, 0x3000, URZ ;  /* 0x0000300008387890 */ /* 0x000fc4000fffe03f */
[----:B------:R-:W-:Y:S01]  /*9180*/  R2UR UR49, R3 ;  /* 0x00000000033172ca */ /* 0x000fe200000e0000 */
[----:B------:R-:W-:Y:S01]  /*9190*/  UMOV UR58, 0x30 ;  /* 0x00000030003a7882 */ /* 0x000fe20000000000 */
[----:B------:R-:W-:Y:S01]  /*91a0*/  R2UR UR31, R0 ;  /* 0x00000000001f72ca */ /* 0x000fe200000e0000 */
[----:B------:R-:W-:Y:S01]  /*91b0*/  IMAD.MOV.U32 R0, RZ, RZ, 0xc000 ;  /* 0x0000c000ff007424 */ /* 0x000fe200078e00ff */
[----:B------:R-:W-:Y:S01]  /*91c0*/  UMOV UR59, UR11 ;  /* 0x0000000b003b7c82 */ /* 0x000fe20008000000 */
[----:B------:R-:W-:Y:S01]  /*91d0*/  UMOV UR60, UR12 ;  /* 0x0000000c003c7c82 */ /* 0x000fe20008000000 */
[----:B------:R-:W-:-:S07]  /*91e0*/  UMOV UR61, UR13 ;  /* 0x0000000d003d7c82 */ /* 0x000fce0008000000 */
        /* <DEDUP_REMOVED lines=8> */
[----:B----4-:R-:W-:Y:S01]  /*9270*/  IMAD.U32 R0, RZ, RZ, UR6 ;  /* 0x00000006ff007e24 */ /* 0x010fe2000f8e00ff */
[----:B------:R-:W-:Y:S01]  /*9280*/  UMOV UR42, 0x50 ;  /* 0x00000050002a7882 */ /* 0x000fe20000000000 */
[----:B------:R-:W-:Y:S01]  /*9290*/  UMOV UR43, UR11 ;  /* 0x0000000b002b7c82 */ /* 0x000fe20008000000 */
[----:B------:R-:W-:Y:S01]  /*92a0*/  UMOV UR44, UR12 ;  /* 0x0000000c002c7c82 */ /* 0x000fe20008000000 */
[----:B------:R-:W-:Y:S01]  /*92b0*/  VIADD R5, R0, 0xffffffff ;  /* 0xffffffff00057836 */ /* 0x000fe20000000000 */
[----:B---3--:R-:W-:-:S02]  /*92c0*/  UIADD3 UR9, UR8, 0x26800, URZ ;  /* 0x0002680008097890 */ /* 0x008fc4000fffe03f */
[----:B------:R-:W-:Y:S02]  /*92d0*/  UIADD3 UR24, UR8, 0x1000, URZ ;  /* 0x0000100008187890 */ /* 0x000fe4000fffe03f */
[----:B------:R-:W-:Y:S01]  /*92e0*/  UIADD3 UR32, UR8, 0x2000, URZ ;  /* 0x0000200008207890 */ /* 0x000fe2000fffe03f */
[----:B------:R1:W-:Y:S01]  /*92f0*/  STL [R1+0x4], R5 ;  /* 0x0000040501007387 */ /* 0x0003e20000100800 */
[----:B------:R-:W-:Y:S01]  /*9300*/  UMOV UR34, 0x20 ;  /* 0x0000002000227882 */ /* 0x000fe20000000000 */
[----:B------:R-:W-:Y:S01]  /*9310*/  UMOV UR25, UR9 ;  /* 0x0000000900197c82 */ /* 0x000fe20008000000 */
[----:B------:R-:W-:Y:S01]  /*9320*/  UMOV UR35, UR11 ;  /* 0x0000000b00237c82 */ /* 0x000fe20008000000 */
[----:B------:R-:W-:Y:S01]  /*9330*/  UMOV UR36, UR12 ;  /* 0x0000000c00247c82 */ /* 0x000fe20008000000 */
[----:B------:R-:W-:Y:S01]  /*9340*/  UMOV UR37, UR13 ;  /* 0x0000000d00257c82 */ /* 0x000fe20008000000 */
[----:B------:R2:W-:Y:S01]  /*9350*/  UTMALDG.4D [UR8], [UR54], desc[UR16] ;  /* 0x00001008360075b4 */ /* 0x0005e20008019000 */
[----:B------:R-:W-:Y:S01]  /*9360*/  UMOV UR33, UR9 ;  /* 0x0000000900217c82 */ /* 0x000fe20008000000 */
[----:B------:R-:W-:Y:S01]  /*9370*/  UIADD3 UR48, UR8, 0x4000, URZ ;  /* 0x0000400008307890 */ /* 0x000fe2000fffe03f */
[----:B------:R-:W-:Y:S01]  /*9380*/  ISETP.GE.AND P1, PT, R4, R5, PT ;  /* 0x000000050400720c */ /* 0x000fe20003f26270 */
[----:B------:R-:W-:Y:S01]  /*9390*/  UMOV UR57, UR9 ;  /* 0x0000000900397c82 */ /* 0x000fe20008000000 */
[----:B------:R-:W-:Y:S01]  /*93a0*/  UMOV UR50, 0x40 ;  /* 0x0000004000327882 */ /* 0x000fe20000000000 */
[----:B------:R-:W-:Y:S01]  /*93b0*/  UMOV UR51, UR11 ;  /* 0x0000000b00337c82 */ /* 0x000fe20008000000 */
[----:B------:R-:W-:Y:S01]  /*93c0*/  UMOV UR52, UR12 ;  /* 0x0000000c00347c82 */ /* 0x000fe20008000000 */
[----:B------:R3:W-:Y:S01]  /*93d0*/  UTMALDG.4D [UR24], [UR54], desc[UR16] ;  /* 0x00001018360075b4 */ /* 0x0007e20008019000 */
[----:B------:R-:W-:Y:S01]  /*93e0*/  UMOV UR53, UR13 ;  /* 0x0000000d00357c82 */ /* 0x000fe20008000000 */
[----:B------:R-:W-:Y:S01]  /*93f0*/  UMOV UR49, UR9 ;  /* 0x0000000900317c82 */ /* 0x000fe20008000000 */
[----:B------:R-:W-:Y:S01]  /*9400*/  UMOV UR45, UR13 ;  /* 0x0000000d002d7c82 */ /* 0x000fe20008000000 */
[----:B------:R-:W-:Y:S01]  /*9410*/  UMOV UR41, UR9 ;  /* 0x0000000900297c82 */ /* 0x000fe20008000000 */
[----:B------:R4:W-:Y:S01]  /*9420*/  UTMALDG.4D [UR32], [UR54], desc[UR16] ;  /* 0x00001020360075b4 */ /* 0x0009e20008019000 */
[----:B------:R1:W-:Y:S01]  /*9430*/  UTMALDG.4D [UR56], [UR54], desc[UR16] ;  /* 0x00001038360075b4 */ /* 0x0003e20008019000 */
[----:B--2---:R-:W-:Y:S01]  /*9440*/  UMOV UR10, 0x40 ;  /* 0x00000040000a7882 */ /* 0x004fe20000000000 */
        /* <DEDUP_REMOVED lines=11> */
[----:B------:R-:W-:Y:S01]  /*9500*/  UIADD3 UR9, UR6, -0x2, URZ ;  /* 0xfffffffe06097890 */ /* 0x000fe2000fffe03f */
[----:B------:R-:W-:-:S05]  /*9510*/  IMAD.MOV.U32 R10, RZ, RZ, 0x1 ;  /* 0x00000001ff0a7424 */ /* 0x000fca00078e00ff */
[----:B------:R-:W-:-:S06]  /*9520*/  ISETP.NE.AND P1, PT, R4, UR9, PT ;  /* 0x0000000904007c0c */ /* 0x000fcc000bf25270 */
[----:B------:R-:W-:-:S04]  /*9530*/  ULOP3.LUT UR8, URZ, UR8, URZ, 0x33, !UPT ;  /* 0x000000083f087292 */ /* 0x000fc8000f8e333f */
[----:B------:R-:W-:-:S06]  /*9540*/  UIADD3 UR8, UR8, UR6, URZ ;  /* 0x0000000608087290 */ /* 0x000fcc000fffe03f */
[----:B------:R-:W-:-:S05]  /*9550*/  IMAD.U32 R0, RZ, RZ, UR8 ;  /* 0x00000008ff007e24 */ /* 0x000fca000f8e00ff */
[----:B------:R-:W-:Y:S01]  /*9560*/  LOP3.LUT R5, R0, 0x1, RZ, 0xc0, !PT ;  /* 0x0000000100057812 */ /* 0x000fe200078ec0ff */
[----:B------:R-:W-:-:S04]  /*9570*/  IMAD.MOV.U32 R0, RZ, RZ, R4 ;  /* 0x000000ffff007224 */ /* 0x000fc800078e0004 */
[----:B------:R1:W-:Y:S01]  /*9580*/  STL [R1+0x8], R5 ;  /* 0x0000080501007387 */ /* 0x0003e20000100800 */
[----:B------:R-:W-:Y:S05]  /*9590*/  @!P1 BRA `(.L_x_1636) ;  /* 0x0000000c00489947 */ /* 0x000fea0003800000 */
[----:B------:R-:W-:Y:S01]  /*95a0*/  R2UR UR9, R5 ;  /* 0x00000000050972ca */ /* 0x000fe200000e0000 */
[----:B------:R-:W-:Y:S02]  /*95b0*/  IMAD.MOV.U32 R0, RZ, RZ, R4 ;  /* 0x000000ffff007224 */ /* 0x000fe400078e0004 */
[----:B------:R-:W-:-:S10]  /*95c0*/  IMAD.MOV.U32 R10, RZ, RZ, 0x1 ;  /* 0x00000001ff0a7424 */ /* 0x000fd400078e00ff */
[----:B------:R-:W-:-:S06]  /*95d0*/  UIADD3 UR8, UR8, -UR9, URZ ;  /* 0x8000000908087290 */ /* 0x000fcc000fffe03f */
[----:B------:R-:W-:-:S07]  /*95e0*/  IMAD.U32 R17, RZ, RZ, UR8 ;  /* 0x00000008ff117e24 */ /* 0x000fce000f8e00ff */
.L_x_1645:
[----:B-123--:R-:W-:-:S04]  /*95f0*/  SHF.L.U32 R18, R10, 0x1f, RZ ;  /* 0x0000001f0a127819 */ /* 0x00efc800000006ff */
[----:B------:R-:W2:Y:S02]  /*9600*/  SYNCS.PHASECHK.TRANS64.TRYWAIT P1, [R15+URZ+0x26840], R18 ;  /* 0x026840120f0075a7 */ /* 0x000ea4000802017f */
[----:B--2---:R-:W-:Y:S05]  /*9610*/  @!P1 BRA `(.L_x_1637) ;  /* 0x0000001800dc9947 */ /* 0x004fea0003800000 */
.L_x_1662:
[----:B------:R-:W-:Y:S05]  /*9620*/  @P0 BRA `(.L_x_1638) ;  /* 0x00000000001c0947 */ /* 0x000fea0003800000 */
[----:B------:R-:W3:Y:S02]  /*9630*/  S2R R2, SR_TID.X ;  /* 0x0000000000027919 */ /* 0x000ee40000002100 */
[----:B---3--:R-:W-:Y:S01]  /*9640*/  LOP3.LUT R3, R2, 0x1f, RZ, 0xc0, !PT ;  /* 0x0000001f02037812 */ /* 0x008fe200078ec0ff */
[----:B------:R-:W-:-:S03]  /*9650*/  IMAD.MOV.U32 R2, RZ, RZ, 0x3100 ;  /* 0x00003100ff027424 */ /* 0x000fc600078e00ff */
[----:B------:R-:W-:Y:S01]  /*9660*/  ISETP.NE.AND P1, PT, R3, RZ, PT ;  /* 0x000000ff0300720c */ /* 0x000fe20003f25270 */
[----:B------:R3:W-:-:S12]  /*9670*/  SYNCS.ARRIVE.TRANS64 RZ, [R15+URZ+0x26830], R2 ;  /* 0x026830020fff79a7 */ /* 0x0007d8000800003f */
[----:B---3--:R-:W-:Y:S05]  /*9680*/  @!P1 BRA `(.L_x_1638) ;  /* 0x0000000000049947 */ /* 0x008fea0003800000 */
[----:B------:R-:W-:Y:S01]  /*9690*/  BPT.TRAP 0x1 ;  /* 0x000000040000795c */ /* 0x000fe20000300000 */
.L_x_1638:
        /* <DEDUP_REMOVED lines=8> */
[----:B-1----:R-:W1:Y:S01]  /*9720*/  LDC.64 R4, c[0x0][0x198] ;  /* 0x00006600ff047b82 */ /* 0x002e620000000a00 */
        /* <DEDUP_REMOVED lines=10> */
[----:B------:R-:W-:Y:S01]  /*97d0*/  UIADD3 UR19, UR19, UR7, URZ ;  /* 0x0000000713137290 */ /* 0x000fe2000fffe03f */
[C---:B---3--:R-:W-:Y:S01]  /*97e0*/  LEA R3, P2, R2.reuse, R12, 0x2 ;  /* 0x0000000c02037211 */ /* 0x048fe200078410ff */
[----:B------:R-:W-:Y:S01]  /*97f0*/  UIADD3 UR40, UR40, 0x1e200, URZ ;  /* 0x0001e20028287890 */ /* 0x000fe2000fffe03f */
[----:B------:R-:W-:Y:S02]  /*9800*/  UMOV UR33, UR17 ;  /* 0x0000001100217c82 */ /* 0x000fe40008000000 */
[----:B------:R-:W-:Y:S01]  /*9810*/  R2UR UR42, R3 ;  /* 0x00000000032a72ca */ /* 0x000fe200000e0000 */
[----:B------:R-:W-:Y:S01]  /*9820*/  UMOV UR25, UR17 ;  /* 0x0000001100197c82 */ /* 0x000fe20008000000 */
[----:B------:R-:W-:Y:S01]  /*9830*/  LEA.HI.X.SX32 R3, R19, R11, 0x1, P1 ;  /* 0x0000000b13037211 */ /* 0x000fe200008f0eff */
[----:B------:R-:W-:Y:S01]  /*9840*/  UMOV UR35, UR19 ;  /* 0x0000001300237c82 */ /* 0x000fe20008000000 */
[----:B-1----:R-:W-:Y:S01]  /*9850*/  IMAD.MOV.U32 R7, RZ, RZ, R4 ;  /* 0x000000ffff077224 */ /* 0x002fe200078e0004 */
[----:B------:R-:W-:Y:S01]  /*9860*/  UMOV UR27, UR19 ;  /* 0x00000013001b7c82 */ /* 0x000fe20008000000 */
[----:B------:R-:W-:Y:S01]  /*9870*/  IMAD.MOV.U32 R6, RZ, RZ, R5 ;  /* 0x000000ffff067224 */ /* 0x000fe200078e0005 */
[----:B------:R-:W-:Y:S01]  /*9880*/  LEA.HI.X R2, R2, R13, R3, 0x2, P2 ;  /* 0x0000000d02027211 */ /* 0x000fe200010f1403 */
[----:B------:R-:W-:Y:S01]  /*9890*/  UMOV UR10, 0x10 ;  /* 0x00000010000a7882 */ /* 0x000fe20000000000 */
[----:B------:R-:W-:Y:S01]  /*98a0*/  IADD3 R4, P1, R7, 0x1f0, RZ ;  /* 0x000001f007047810 */ /* 0x000fe20007f3e0ff */
[----:B------:R-:W-:Y:S01]  /*98b0*/  UMOV UR41, UR17 ;  /* 0x0000001100297c82 */ /* 0x000fe20008000000 */
[----:B------:R-:W-:-:S02]  /*98c0*/  R2UR UR43, R2 ;  /* 0x00000000022b72ca */ /* 0x000fc400000e0000 */
        /* <DEDUP_REMOVED lines=8> */
[----:B-1-3--:R-:W-:Y:S05]  /*9950*/  @!P1 BRA `(.L_x_1639) ;  /* 0x0000001800209947 */ /* 0x00afea0003800000 */
.L_x_1663:
        /* <DEDUP_REMOVED lines=8> */
.L_x_1640:
[----:B------:R-:W-:Y:S01]  /*99e0*/  VIADD R19, R19, 0x40 ;  /* 0x0000004013137836 */ /* 0x000fe20000000000 */
[----:B------:R-:W-:Y:S01]  /*99f0*/  ULDC.64 UR8, c[0x0][0x700] ;  /* 0x0001c00000087ab9 */ /* 0x000fe20000000a00 */
[----:B------:R-:W-:Y:S01]  /*9a00*/  R2UR UR40, R15 ;  /* 0x000000000f2872ca */ /* 0x000fe200000e0000 */
[----:B------:R-:W-:Y:S01]  /*9a10*/  IMAD.U32 R9, RZ, RZ, UR8 ;  /* 0x00000008ff097e24 */ /* 0x000fe2000f8e00ff */
[----:B------:R-:W-:Y:S01]  /*9a20*/  UMOV UR30, 0x0 ;  /* 0x00000000001e7882 */ /* 0x000fe20000000000 */
[C---:B------:R-:W-:Y:S01]  /*9a30*/  IADD3 R2, P1, R19.reuse, UR22, RZ ;  /* 0x0000001613027c10 */ /* 0x040fe2000ff3e0ff */
[----:B------:R-:W-:Y:S01]  /*9a40*/  IMAD.U32 R8, RZ, RZ, UR9 ;  /* 0x00000009ff087e24 */ /* 0x000fe2000f8e00ff */
[----:B------:R-:W-:Y:S01]  /*9a50*/  SHF.R.S32.HI R20, RZ, 0x1f, R19 ;  /* 0x0000001fff147819 */ /* 0x000fe20000011413 */
[----:B------:R-:W-:Y:S01]  /*9a60*/  VIADD R21, R19, UR7 ;  /* 0x0000000713157c36 */ /* 0x000fe20008000000 */
[----:B------:R-:W-:Y:S01]  /*9a70*/  LEA R3, P2, R2, R9, 0x2 ;  /* 0x0000000902037211 */ /* 0x000fe200078410ff */
[----:B------:R-:W-:Y:S01]  /*9a80*/  UMOV UR31, 0x14f00000 ;  /* 0x14f00000001f7882 */ /* 0x000fe20000000000 */
[----:B------:R-:W-:Y:S01]  /*9a90*/  UMOV UR34, URZ ;  /* 0x0000003f00227c82 */ /* 0x000fe20008000000 */
[----:B------:R-:W-:Y:S01]  /*9aa0*/  UMOV UR36, UR20 ;  /* 0x0000001400247c82 */ /* 0x000fe20008000000 */
[----:B------:R-:W-:Y:S01]  /*9ab0*/  R2UR UR42, R3 ;  /* 0x00000000032a72ca */ /* 0x000fe200000e0000 */
[----:B------:R-:W-:Y:S01]  /*9ac0*/  IMAD.X R3, R20, 0x1, R14, P1 ;  /* 0x0000000114037824 */ /* 0x000fe200008e060e */
[----:B------:R-:W-:Y:S01]  /*9ad0*/  R2UR UR35, R21 ;  /* 0x00000000152372ca */ /* 0x000fe200000e0000 */
[----:B------:R-:W-:-:S02]  /*9ae0*/  UIADD3 UR33, UR40, 0x26818, URZ ;  /* 0x0002681828217890 */ /* 0x000fc4000fffe03f */
[----:B------:R-:W-:Y:S01]  /*9af0*/  UIADD3 UR32, UR40, 0x15000, URZ ;  /* 0x0001500028207890 */ /* 0x000fe2000fffe03f */
        /* <DEDUP_REMOVED lines=26> */
.L_x_1664:
[----:B------:R-:W-:Y:S05]  /*9ca0*/  @P0 BRA `(.L_x_1642) ;  /* 0x00000000001c0947 */ /* 0x000fea0003800000 */
[----:B-123--:R-:W-:-:S04]  /*9cb0*/  IMAD.MOV.U32 R18, RZ, RZ, 0x3100 ;  /* 0x00003100ff127424 */ /* 0x00efc800078e00ff */
[----:B------:R1:W-:Y:S02]  /*9cc0*/  SYNCS.ARRIVE.TRANS64 RZ, [R15+URZ+0x26838], R18 ;  /* 0x026838120fff79a7 */ /* 0x0003e4000800003f */
[----:B-1----:R-:W1:Y:S02]  /*9cd0*/  S2R R18, SR_TID.X ;  /* 0x0000000000127919 */ /* 0x002e640000002100 */
[----:B-1----:R-:W-:-:S04]  /*9ce0*/  LOP3.LUT R18, R18, 0x1f, RZ, 0xc0, !PT ;  /* 0x0000001f12127812 */ /* 0x002fc800078ec0ff */
[----:B------:R-:W-:-:S13]  /*9cf0*/  ISETP.NE.AND P1, PT, R18, RZ, PT ;  /* 0x000000ff1200720c */ /* 0x000fda0003f25270 */
[----:B------:R-:W-:Y:S05]  /*9d00*/  @!P1 BRA `(.L_x_1642) ;  /* 0x0000000000049947 */ /* 0x000fea0003800000 */
[----:B------:R-:W-:Y:S01]  /*9d10*/  BPT.TRAP 0x1 ;  /* 0x000000040000795c */ /* 0x000fe20000300000 */
.L_x_1642:
        /* <DEDUP_REMOVED lines=37> */
[----:B----45:R-:W-:Y:S05]  /*9f70*/  @!P1 BRA `(.L_x_1643) ;  /* 0x0000001000c09947 */ /* 0x030fea0003800000 */
.L_x_1666:
[----:B------:R-:W-:Y:S05]  /*9f80*/  @P0 BRA `(.L_x_1644) ;  /* 0x00000000001c0947 */ /* 0x000fea0003800000 */
[----:B------:R-:W5:Y:S01]  /*9f90*/  S2R R5, SR_TID.X ;  /* 0x0000000000057919 */ /* 0x000f620000002100 */
[----:B----4-:R-:W-:-:S04]  /*9fa0*/  IMAD.MOV.U32 R4, RZ, RZ, 0x3100 ;  /* 0x00003100ff047424 */ /* 0x010fc800078e00ff */
[----:B------:R4:W-:Y:S01]  /*9fb0*/  SYNCS.ARRIVE.TRANS64 RZ, [R15+URZ+0x26810], R4 ;  /* 0x026810040fff79a7 */ /* 0x0009e2000800003f */
[----:B-----5:R-:W-:-:S04]  /*9fc0*/  LOP3.LUT R5, R5, 0x1f, RZ, 0xc0, !PT ;  /* 0x0000001f05057812 */ /* 0x020fc800078ec0ff */
[----:B------:R-:W-:-:S13]  /*9fd0*/  ISETP.NE.AND P1, PT, R5, RZ, PT ;  /* 0x000000ff0500720c */ /* 0x000fda0003f25270 */
[----:B----4-:R-:W-:Y:S05]  /*9fe0*/  @!P1 BRA `(.L_x_1644) ;  /* 0x0000000000049947 */ /* 0x010fea0003800000 */
[----:B------:R-:W-:Y:S01]  /*9ff0*/  BPT.TRAP 0x1 ;  /* 0x000000040000795c */ /* 0x000fe20000300000 */
.L_x_1644:
        /* <DEDUP_REMOVED lines=15> */
[----:B------:R-:W-:Y:S02]  /*a0f0*/  USHF.L.U32 UR35, UR10, 0x6, URZ ;  /* 0x000000060a237899 */ /* 0x000fe4000800063f */
[----:B------:R-:W-:Y:S02]  /*a100*/  UIADD3 UR33, UR40, 0x26810, URZ ;  /* 0x0002681028217890 */ /* 0x000fe4000fffe03f */
[----:B------:R-:W-:Y:S02]  /*a110*/  UIADD3 UR8, UP0, UR35, UR22, URZ ;  /* 0x0000001623087290 */ /* 0x000fe4000ff1e03f */
[----:B------:R-:W-:Y:S01]  /*a120*/  IMAD.U32 R5, RZ, RZ, UR35 ;  /* 0x00000023ff057e24 */ /* 0x000fe2000f8e00ff */
[----:B------:R-:W-:Y:S02]  /*a130*/  UIADD3 UR35, UR35, UR7, URZ ;  /* 0x0000000723237290 */ /* 0x000fe4000fffe03f */
[----:B------:R-:W-:Y:S01]  /*a140*/  UIADD3 UR24, UR40, 0x13000, URZ ;  /* 0x0001300028187890 */ /* 0x000fe2000fffe03f */
[----:B------:R-:W-:Y:S01]  /*a150*/  IMAD.U32 R0, RZ, RZ, UR8 ;  /* 0x00000008ff007e24 */ /* 0x000fe2000f8e00ff */
[----:B------:R-:W-:Y:S01]  /*a160*/  PLOP3.LUT P2, PT, PT, PT, UP0, 0x80, 0x0 ;  /* 0x000000000000781c */ /* 0x000fe20003f4f008 */
[----:B------:R-:W-:Y:S01]  /*a170*/  UIADD3 UR16, UR40, 0x14000, URZ ;  /* 0x0001400028107890 */ /* 0x000fe2000fffe03f */
[----:B------:R-:W-:Y:S01]  /*a180*/  R2UR UR8, R2 ;  /* 0x00000000020872ca */ /* 0x000fe200000e0000 */
[----:B------:R-:W-:Y:S01]  /*a190*/  UIADD3 UR40, UR40, 0x1e000, URZ ;  /* 0x0001e00028287890 */ /* 0x000fe2000fffe03f */
[----:B----4-:R-:W-:Y:S01]  /*a1a0*/  LEA R4, P1, R0, R9, 0x2 ;  /* 0x0000000900047211 */ /* 0x010fe200078210ff */
[----:B------:R-:W-:Y:S01]  /*a1b0*/  UMOV UR25, UR33 ;  /* 0x0000002100197c82 */ /* 0x000fe20008000000 */
[----:B------:R-:W-:Y:S01]  /*a1c0*/  LEA.HI.X.SX32 R5, R5, R14, 0x1, P2 ;  /* 0x0000000e05057211 */ /* 0x000fe200010f0eff */
[----:B------:R-:W-:Y:S01]  /*a1d0*/  UMOV UR27, UR35 ;  /* 0x00000023001b7c82 */ /* 0x000fe20008000000 */
[----:B------:R-:W-:Y:S01]  /*a1e0*/  R2UR UR42, R4 ;  /* 0x00000000042a72ca */ /* 0x000fe200000e0000 */
[----:B------:R-:W-:Y:S01]  /*a1f0*/  UMOV UR17, UR33 ;  /* 0x0000002100117c82 */ /* 0x000fe20008000000 */
[----:B------:R-:W-:Y:S01]  /*a200*/  LEA.HI.X R0, R0, R8, R5, 0x2, P1 ;  /* 0x0000000800007211 */ /* 0x000fe200008f1405 */
[----:B------:R-:W-:Y:S01]  /*a210*/  UMOV UR19, UR35 ;  /* 0x0000002300137c82 */ /* 0x000fe20008000000 */
[----:B------:R-:W-:Y:S01]  /*a220*/  ISETP.NE.AND P1, PT, R17, RZ, PT ;  /* 0x000000ff1100720c */ /* 0x000fe20003f25270 */
[----:B------:R-:W-:Y:S01]  /*a230*/  UMOV UR41, UR33 ;  /* 0x0000002100297c82 */ /* 0x000fe20008000000 */
[----:B------:R-:W-:Y:S01]  /*a240*/  R2UR UR43, R0 ;  /* 0x00000000002b72ca */ /* 0x000fe200000e0000 */
[----:B------:R4:W-:Y:S01]  /*a250*/  UTMALDG.4D [UR32], [UR8], desc[UR30] ;  /* 0x00001e20080075b4 */ /* 0x0009e20008019000 */
[----:B------:R-:W-:Y:S01]  /*a260*/  UMOV UR39, 0x10 ;  /* 0x0000001000277882 */ /* 0x000fe20000000000 */
[----:B------:R-:W-:Y:S01]  /*a270*/  IMAD.U32 R0, RZ, RZ, UR10 ;  /* 0x0000000aff007e24 */ /* 0x000fe2000f8e00ff */
[----:B------:R4:W-:Y:S01]  /*a280*/  UTMALDG.4D [UR24], [UR8], desc[UR30] ;  /* 0x00001e18080075b4 */ /* 0x0009e20008019000 */
[----:B------:R4:W-:Y:S08]  /*a290*/  UTMALDG.4D [UR16], [UR8], desc[UR30] ;  /* 0x00001e10080075b4 */ /* 0x0009f00008019000 */
[----:B------:R4:W-:Y:S02]  /*a2a0*/  UBLKCP.S.G [UR40], [UR42], UR39 ;  /* 0x000000282a0073ba */ /* 0x0009e40008000227 */
[----:B----4-:R-:W-:Y:S05]  /*a2b0*/  @P1 BRA `(.L_x_1645) ;  /* 0xfffffff000cc1947 */ /* 0x010fea000383ffff */
.L_x_1636:
[----:B------:R-:W4:Y:S02]  /*a2c0*/  LDL.LU R4, [R1+0x8] ;  /* 0x0000080001047983 */ /* 0x000f240000300800 */
[----:B----4-:R-:W-:Y:S02]  /*a2d0*/  ISETP.NE.AND P1, PT, R4, RZ, PT ;  /* 0x000000ff0400720c */ /* 0x010fe40003f25270 */
[----:B------:R4:W5:Y:S11]  /*a2e0*/  LDL R4, [R1+0x4] ;  /* 0x0000040001047983 */ /* 0x0009760000100800 */
[----:B----4-:R-:W-:Y:S05]  /*a2f0*/  @!P1 BRA `(.L_x_1635) ;  /* 0x0000000400949947 */ /* 0x010fea0003800000 */
[----:B------:R-:W-:-:S04]  /*a300*/  SHF.L.U32 R12, R10, 0x1f, RZ ;  /* 0x0000001f0a0c7819 */ /* 0x000fc800000006ff */
[----:B------:R-:W4:Y:S02]  /*a310*/  SYNCS.PHASECHK.TRANS64.TRYWAIT P1, [R15+URZ+0x26840], R12 ;  /* 0x0268400c0f0075a7 */ /* 0x000f24000802017f */
[----:B----4-:R-:W-:Y:S05]  /*a320*/  @!P1 BRA `(.L_x_1646) ;  /* 0x0000000c00ec9947 */ /* 0x010fea0003800000 */
.L_x_1667:
[----:B------:R-:W-:Y:S05]  /*a330*/  @P0 BRA `(.L_x_1647) ;  /* 0x00000000001c0947 */ /* 0x000fea0003800000 */
[----:B-----5:R-:W1:Y:S02]  /*a340*/  S2R R4, SR_TID.X ;  /* 0x0000000000047919 */ /* 0x020e640000002100 */
[----:B-1----:R-:W-:Y:S01]  /*a350*/  LOP3.LUT R5, R4, 0x1f, RZ, 0xc0, !PT ;  /* 0x0000001f04057812 */ /* 0x002fe200078ec0ff */
[----:B------:R-:W-:-:S03]  /*a360*/  IMAD.MOV.U32 R4, RZ, RZ, 0x3100 ;  /* 0x00003100ff047424 */ /* 0x000fc600078e00ff */
[----:B------:R-:W-:Y:S01]  /*a370*/  ISETP.NE.AND P1, PT, R5, RZ, PT ;  /* 0x000000ff0500720c */ /* 0x000fe20003f25270 */
[----:B------:R1:W-:-:S12]  /*a380*/  SYNCS.ARRIVE.TRANS64 RZ, [R15+URZ+0x26830], R4 ;  /* 0x026830040fff79a7 */ /* 0x0003d8000800003f */
[----:B-1----:R-:W-:Y:S05]  /*a390*/  @!P1 BRA `(.L_x_1647) ;  /* 0x0000000000049947 */ /* 0x002fea0003800000 */
[----:B------:R-:W-:Y:S01]  /*a3a0*/  BPT.TRAP 0x1 ;  /* 0x000000040000795c */ /* 0x000fe20000300000 */
.L_x_1647:
[----:B-1---5:R-:W1:Y:S01]  /*a3b0*/  LDC.64 R4, c[0x0][0x728] ;  /* 0x0001ca00ff047b82 */ /* 0x022e620000000a00 */
        /* <DEDUP_REMOVED lines=17> */
[----:B------:R-:W-:Y:S02]  /*a4d0*/  UIADD3 UR35, UR35, UR7, URZ ;  /* 0x0000000723237290 */ /* 0x000fe4000fffe03f */
[----:B------:R-:W-:Y:S01]  /*a4e0*/  UIADD3 UR24, UR16, 0x19000, URZ ;  /* 0x0001900010187890 */ /* 0x000fe2000fffe03f */
[C---:B-1----:R-:W-:Y:S01]  /*a4f0*/  LEA R4, P2, R13.reuse, R4, 0x2 ;  /* 0x000000040d047211 */ /* 0x042fe200078410ff */
[----:B------:R-:W-:Y:S01]  /*a500*/  UIADD3 UR16, UR16, 0x1a000, URZ ;  /* 0x0001a00010107890 */ /* 0x000fe2000fffe03f */
[----:B------:R-:W-:Y:S02]  /*a510*/  UMOV UR25, UR33 ;  /* 0x0000002100197c82 */ /* 0x000fe40008000000 */
[----:B------:R-:W-:Y:S01]  /*a520*/  R2UR UR40, R4 ;  /* 0x00000000042872ca */ /* 0x000fe200000e0000 */
[----:B------:R-:W-:Y:S01]  /*a530*/  UMOV UR27, UR35 ;  /* 0x00000023001b7c82 */ /* 0x000fe20008000000 */
[----:B------:R-:W-:Y:S01]  /*a540*/  LEA.HI.X.SX32 R4, R0, R11, 0x1, P1 ;  /* 0x0000000b00047211 */ /* 0x000fe200008f0eff */
[----:B------:R-:W-:Y:S01]  /*a550*/  UMOV UR17, UR33 ;  /* 0x0000002100117c82 */ /* 0x000fe20008000000 */
[----:B------:R-:W-:Y:S01]  /*a560*/  UMOV UR19, UR35 ;  /* 0x0000002300137c82 */ /* 0x000fe20008000000 */
[----:B------:R-:W-:Y:S01]  /*a570*/  UMOV UR43, UR33 ;  /* 0x00000021002b7c82 */ /* 0x000fe20008000000 */
        /* <DEDUP_REMOVED lines=10> */
[----:B------:R-:W2:Y:S02]  /*a620*/  SYNCS.PHASECHK.TRANS64.TRYWAIT P1, [R15+URZ+0x26828], R12 ;  /* 0x0268280c0f0075a7 */ /* 0x000ea4000802017f */
[----:B-12---:R-:W-:Y:S05]  /*a630*/  @!P1 BRA `(.L_x_1648) ;  /* 0x0000000c003c9947 */ /* 0x006fea0003800000 */
.L_x_1668:
[----:B------:R-:W-:Y:S05]  /*a640*/  @P0 BRA `(.L_x_1649) ;  /* 0x00000000001c0947 */ /* 0x000fea0003800000 */
[----:B------:R-:W2:Y:S02]  /*a650*/  S2R R4, SR_TID.X ;  /* 0x0000000000047919 */ /* 0x000ea40000002100 */
[----:B--2---:R-:W-:Y:S01]  /*a660*/  LOP3.LUT R5, R4, 0x1f, RZ, 0xc0, !PT ;  /* 0x0000001f04057812 */ /* 0x004fe200078ec0ff */
[----:B------:R-:W-:-:S03]  /*a670*/  IMAD.MOV.U32 R4, RZ, RZ, 0x3100 ;  /* 0x00003100ff047424 */ /* 0x000fc600078e00ff */
[----:B------:R-:W-:Y:S01]  /*a680*/  ISETP.NE.AND P0, PT, R5, RZ, PT ;  /* 0x000000ff0500720c */ /* 0x000fe20003f05270 */
[----:B------:R2:W-:-:S12]  /*a690*/  SYNCS.ARRIVE.TRANS64 RZ, [R15+URZ+0x26818], R4 ;  /* 0x026818040fff79a7 */ /* 0x0005d8000800003f */
[----:B--2---:R-:W-:Y:S05]  /*a6a0*/  @!P0 BRA `(.L_x_1649) ;  /* 0x0000000000048947 */ /* 0x004fea0003800000 */
[----:B------:R-:W-:Y:S01]  /*a6b0*/  BPT.TRAP 0x1 ;  /* 0x000000040000795c */ /* 0x000fe20000300000 */
.L_x_1649:
[----:B------:R2:W5:Y:S01]  /*a6c0*/  LDL.LU R4, [R1+0x4] ;  /* 0x0000040001047983 */ /* 0x0005620000300800 */
        /* <DEDUP_REMOVED lines=15> */
[----:B------:R-:W-:Y:S01]  /*a7c0*/  IMAD.U32 R3, RZ, RZ, UR35 ;  /* 0x00000023ff037e24 */ /* 0x000fe2000f8e00ff */
[----:B------:R-:W-:Y:S02]  /*a7d0*/  UIADD3 UR32, UR40, 0x15000, URZ ;  /* 0x0001500028207890 */ /* 0x000fe4000fffe03f */
[----:B------:R-:W-:Y:S01]  /*a7e0*/  UIADD3 UR33, UR40, 0x26818, URZ ;  /* 0x0002681828217890 */ /* 0x000fe2000fffe03f */
[----:B------:R-:W-:Y:S01]  /*a7f0*/  PLOP3.LUT P0, PT, PT, PT, UP0, 0x80, 0x0 ;  /* 0x000000000000781c */ /* 0x000fe20003f0f008 */
[----:B------:R-:W-:Y:S01]  /*a800*/  IMAD.U32 R0, RZ, RZ, UR10 ;  /* 0x0000000aff007e24 */ /* 0x000fe2000f8e00ff */
[----:B------:R-:W-:Y:S02]  /*a810*/  UIADD3 UR35, UR35, UR7, URZ ;  /* 0x0000000723237290 */ /* 0x000fe4000fffe03f */
[----:B------:R-:W-:Y:S01]  /*a820*/  LEA.HI.X.SX32 R3, R3, R14, 0x1, P0 ;  /* 0x0000000e03037211 */ /* 0x000fe200000f0eff */
[----:B------:R-:W-:Y:S01]  /*a830*/  UIADD3 UR24, UR40, 0x16000, URZ ;  /* 0x0001600028187890 */ /* 0x000fe2000fffe03f */
[----:B------:R-:W-:Y:S01]  /*a840*/  LEA R9, P0, R0, R9, 0x2 ;  /* 0x0000000900097211 */ /* 0x000fe200078010ff */
[----:B------:R-:W-:-:S02]  /*a850*/  UIADD3 UR16, UR40, 0x17000, URZ ;  /* 0x0001700028107890 */ /* 0x000fc4000fffe03f */
[----:B------:R-:W-:Y:S01]  /*a860*/  UIADD3 UR40, UR40, 0x1e100, URZ ;  /* 0x0001e10028287890 */ /* 0x000fe2000fffe03f */
[----:B------:R-:W-:Y:S01]  /*a870*/  LEA.HI.X R8, R0, R8, R3, 0x2, P0 ;  /* 0x0000000800087211 */ /* 0x000fe200000f1403 */
[----:B------:R-:W-:Y:S01]  /*a880*/  UMOV UR25, UR33 ;  /* 0x0000002100197c82 */ /* 0x000fe20008000000 */
[----:B------:R-:W-:Y:S01]  /*a890*/  R2UR UR42, R9 ;  /* 0x00000000092a72ca */ /* 0x000fe200000e0000 */
[----:B------:R-:W-:Y:S01]  /*a8a0*/  UMOV UR27, UR35 ;  /* 0x00000023001b7c82 */ /* 0x000fe20008000000 */
[----:B------:R-:W-:Y:S01]  /*a8b0*/  R2UR UR43, R8 ;  /* 0x00000000082b72ca */ /* 0x000fe200000e0000 */
[----:B------:R-:W-:Y:S01]  /*a8c0*/  UMOV UR17, UR33 ;  /* 0x0000002100117c82 */ /* 0x000fe20008000000 */
[----:B------:R2:W-:Y:S01]  /*a8d0*/  UTMALDG.4D [UR32], [UR8], desc[UR30] ;  /* 0x00001e20080075b4 */ /* 0x0005e20008019000 */
[----:B------:R-:W-:Y:S01]  /*a8e0*/  UMOV UR19, UR35 ;  /* 0x0000002300137c82 */ /* 0x000fe20008000000 */
[----:B------:R-:W-:Y:S01]  /*a8f0*/  UMOV UR41, UR33 ;  /* 0x0000002100297c82 */ /* 0x000fe20008000000 */
[----:B------:R-:W-:Y:S01]  /*a900*/  UMOV UR10, 0x10 ;  /* 0x00000010000a7882 */ /* 0x000fe20000000000 */
[----:B------:R2:W-:Y:S01]  /*a910*/  UTMALDG.4D [UR24], [UR8], desc[UR30] ;  /* 0x00001e18080075b4 */ /* 0x0005e20008019000 */
[----:B------:R2:W-:Y:S06]  /*a920*/  UTMALDG.4D [UR16], [UR8], desc[UR30] ;  /* 0x00001e10080075b4 */ /* 0x0005ec0008019000 */
[----:B------:R2:W-:Y:S02]  /*a930*/  UBLKCP.S.G [UR40], [UR42], UR10 ;  /* 0x000000282a0073ba */ /* 0x0005e4000800020a */
[----:B--2---:R-:W-:-:S07]  /*a940*/  IMAD.MOV.U32 R16, RZ, RZ, 0x1 ;  /* 0x00000001ff107424 */ /* 0x004fce00078e00ff */
.L_x_1635:
[----:B------:R-:W1:Y:S01]  /*a950*/  S2R R0, SR_TID.X ;  /* 0x0000000000007919 */ /* 0x000e620000002100 */
[----:B------:R-:W-:Y:S01]  /*a960*/  IMAD R3, R16, 0x8, R15 ;  /* 0x0000000810037824 */ /* 0x000fe200078e020f */
[----:B-1----:R-:W-:Y:S02]  /*a970*/  LOP3.LUT R2, R0, 0x7f, RZ, 0xc0, !PT ;  /* 0x0000007f00027812 */ /* 0x002fe400078ec0ff */
[----:B------:R-:W-:Y:S02]  /*a980*/  SHF.L.U32 R0, R10, 0x1f, RZ ;  /* 0x0000001f0a007819 */ /* 0x000fe400000006ff */
[----:B------:R-:W-:Y:S02]  /*a990*/  ISETP.NE.AND P1, PT, R2, RZ, PT ;  /* 0x000000ff0200720c */ /* 0x000fe40003f25270 */
[----:B------:R-:W1:Y:S02]  /*a9a0*/  SYNCS.PHASECHK.TRANS64.TRYWAIT P0, [R3+URZ+0x26840], R0 ;  /* 0x02684000030075a7 */ /* 0x000e64000800017f */
[----:B-1----:R-:W-:Y:S09]  /*a9b0*/  @!P0 BRA `(.L_x_1650) ;  /* 0x0000000800708947 */ /* 0x002ff20003800000 */
.L_x_1669:
[----:B------:R-:W-:Y:S05]  /*a9c0*/  @P1 BRA `(.L_x_1651) ;  /* 0x0000000000181947 */ /* 0x000fea0003800000 */
[----:B------:R-:W1:Y:S01]  /*a9d0*/  S2R R2, SR_TID.X ;  /* 0x0000000000027919 */ /* 0x000e620000002100 */
[----:B------:R-:W-:-:S04]  /*a9e0*/  IMAD.MOV.U32 R0, RZ, RZ, 0x3100 ;  /* 0x00003100ff007424 */ /* 0x000fc800078e00ff */
[----:B------:R1:W-:Y:S02]  /*a9f0*/  SYNCS.ARRIVE.TRANS64 RZ, [R3+URZ+0x26830], R0 ;  /* 0x0268300003ff79a7 */ /* 0x0003e4000800003f */
[----:B-1----:R-:W-:-:S13]  /*aa00*/  LOP3.LUT P0, RZ, R2, 0x1f, RZ, 0xc0, !PT ;  /* 0x0000001f02ff7812 */ /* 0x002fda000780c0ff */
[----:B------:R-:W-:Y:S05]  /*aa10*/  @!P0 BRA `(.L_x_1651) ;  /* 0x0000000000048947 */ /* 0x000fea0003800000 */
[----:B------:R-:W-:Y:S01]  /*aa20*/  BPT.TRAP 0x1 ;  /* 0x000000040000795c */ /* 0x000fe20000300000 */
.L_x_1651:
[----:B-----5:R-:W-:Y:S01]  /*aa30*/  R2UR UR35, R4 ;  /* 0x00000000042372ca */ /* 0x020fe200000e0000 */
[C-C-:B------:R-:W-:Y:S01]  /*aa40*/  IMAD R0, R16.reuse, 0x3000, R15.reuse ;  /* 0x0000300010007824 */ /* 0x140fe200078e020f */
[----:B------:R-:W-:Y:S01]  /*aa50*/  R2UR UR17, R11 ;  /* 0x000000000b1172ca */ /* 0x000fe200000e0000 */
[----:B--234-:R-:W-:Y:S01]  /*aa60*/  IMAD R15, R16, 0x100, R15 ;  /* 0x00000100100f7824 */ /* 0x01cfe200078e020f */
[----:B------:R-:W-:Y:S01]  /*aa70*/  IADD3 R7, P0, R7, 0x1f0, RZ ;  /* 0x000001f007077810 */ /* 0x000fe20007f1e0ff */
[----:B------:R-:W-:Y:S01]  /*aa80*/  ULDC.64 UR30, c[0x0][0x728] ;  /* 0x0001ca00001e7ab9 */ /* 0x000fe20000000a00 */
[----:B------:R-:W-:Y:S01]  /*aa90*/  R2UR UR33, R3 ;  /* 0x00000000032172ca */ /* 0x000fe200000e0000 */
[----:B------:R-:W-:Y:S01]  /*aaa0*/  UMOV UR40, 0x0 ;  /* 0x0000000000287882 */ /* 0x000fe20000000000 */
[----:B------:R-:W-:Y:S01]  /*aab0*/  R2UR UR16, R0 ;  /* 0x00000000001072ca */ /* 0x000fe200000e0000 */
[----:B------:R-:W-:Y:S01]  /*aac0*/  IMAD.X R6, RZ, RZ, R6, P0 ;  /* 0x000000ffff067224 */ /* 0x000fe200000e0606 */
        /* <DEDUP_REMOVED lines=10> */
[----:B------:R-:W-:Y:S02]  /*ab70*/  ULEA.HI.X.SX32 UR17, UR35, UR17, 0x1, UP0 ;  /* 0x0000001123117291 */ /* 0x000fe400080f0e3f */
[----:B------:R-:W-:Y:S01]  /*ab80*/  ULEA UR30, UP0, UR18, UR30, 0x2 ;  /* 0x0000001e121e7291 */ /* 0x000fe2000f80103f */
[C---:B------:R-:W-:Y:S01]  /*ab90*/  ISETP.NE.AND P0, PT, R0.reuse, 0x2, PT ;  /* 0x000000020000780c */ /* 0x040fe20003f05270 */
[----:B------:R-:W-:Y:S02]  /*aba0*/  UIADD3 UR35, UR35, UR7, URZ ;  /* 0x0000000723237290 */ /* 0x000fe4000fffe03f */
[----:B------:R-:W-:Y:S01]  /*abb0*/  UIADD3 UR32, UR16, 0x18000, URZ ;  /* 0x0001800010207890 */ /* 0x000fe2000fffe03f */
[----:B------:R-:W-:Y:S01]  /*abc0*/  SEL R3, RZ, 0x1, P0 ;  /* 0x00000001ff037807 */ /* 0x000fe20000000000 */
[----:B------:R-:W-:Y:S01]  /*abd0*/  UIADD3 UR24, UR16, 0x19000, URZ ;  /* 0x0001900010187890 */ /* 0x000fe2000fffe03f */
[----:B------:R-:W-:Y:S01]  /*abe0*/  SEL R0, R0, RZ, P0 ;  /* 0x000000ff00007207 */ /* 0x000fe20000000000 */
[----:B------:R-:W-:Y:S01]  /*abf0*/  UIADD3 UR16, UR16, 0x1a000, URZ ;  /* 0x0001a00010107890 */ /* 0x000fe2000fffe03f */
[----:B------:R-:W-:Y:S01]  /*ac00*/  LOP3.LUT R10, R10, R3, RZ, 0x3c, !PT ;  /* 0x000000030a0a7212 */ /* 0x000fe200078e3cff */
[----:B------:R-:W-:-:S02]  /*ac10*/  ULEA.HI.X UR31, UR18, UR31, UR17, 0x2, UP0 ;  /* 0x0000001f121f7291 */ /* 0x000fc400080f1411 */
        /* <DEDUP_REMOVED lines=17> */
.L_x_1632:
[----:B------:R-:W-:Y:S05]  /*ad30*/  BSYNC B0 ;  /* 0x0000000000007941 */ /* 0x000fea0003800000 */
.L_x_1627:
[----:B------:R-:W-:-:S03]  /*ad40*/  UMOV UR8, 0xffffffff ;  /* 0xffffffff00087882 */ /* 0x000fc60000000000 */
[----:B------:R-:W-:Y:S05]  /*ad50*/  BRA.DIV UR8, `(.L_x_1652) ;  /* 0x00000006089c7947 */ /* 0x000fea000b800000 */
[----:B------:R-:W-:-:S13]  /*ad60*/  ELECT P6, URZ, PT ;  /* 0x00000000003f782f */ /* 0x000fda00038c0000 */
.L_x_1672:
[----:B------:R-:W-:Y:S05]  /*ad70*/  @!P6 BRA `(.L_x_1554) ;  /* 0x000000000084e947 */ /* 0x000fea0003800000 */
[----:B------:R-:W-:-:S06]  /*ad80*/  ULOP3.LUT UR8, UR38, 0x2, URZ, 0xfc, !UPT ;  /* 0x0000000226087892 */ /* 0x000fcc000f8efc3f */
[----:B------:R-:W-:-:S05]  /*ad90*/  IMAD.U32 R2, RZ, RZ, UR8 ;  /* 0x00000008ff027e24 */ /* 0x000fca000f8e00ff */
[----:B------:R-:W-:-:S13]  /*ada0*/  ISETP.NE.AND P2, PT, R2, 0x3, PT ;  /* 0x000000030200780c */ /* 0x000fda0003f45270 */
[----:B------:R-:W-:Y:S05]  /*adb0*/  @!P2 BRA `(.L_x_1653) ;  /* 0x000000000004a947 */ /* 0x000fea0003800000 */
[----:B---3--:R-:W-:Y:S01]  /*adc0*/  BPT.TRAP 0x1 ;  /* 0x000000040000795c */ /* 0x008fe20000300000 */
.L_x_1653:
        /* <DEDUP_REMOVED lines=8> */
[----:B------:R-:W-:Y:S02]  /*ae50*/  SEL R5, RZ, 0x1, P1 ;  /* 0x00000001ff057807 */ /* 0x000fe40000800000 */
[----:B------:R-:W-:Y:S01]  /*ae60*/  SEL R6, R2, RZ, P1 ;  /* 0x000000ff02067207 */ /* 0x000fe20000800000 */
[----:B------:R-:W1:Y:S01]  /*ae70*/  SYNCS.PHASECHK.TRANS64.TRYWAIT P0, [R7+URZ], R4 ;  /* 0x00000004070075a7 */ /* 0x000e62000800017f */
[----:B------:R-:W-:-:S03]  /*ae80*/  LOP3.LUT R5, R10, R5, RZ, 0x3c, !PT ;  /* 0x000000050a057212 */ /* 0x000fc600078e3cff */
[----:B------:R-:W-:Y:S01]  /*ae90*/  IMAD R3, R6, 0x8, R3 ;  /* 0x0000000806037824 */ /* 0x000fe200078e0203 */
[----:B------:R-:W-:Y:S01]  /*aea0*/  SHF.L.U32 R2, R5, 0x1f, RZ ;  /* 0x0000001f05027819 */ /* 0x000fe200000006ff */
[----:B-1----:R-:W-:Y:S06]  /*aeb0*/  @!P0 BRA `(.L_x_1654) ;  /* 0x0000000400648947 */ /* 0x002fec0003800000 */
.L_x_1673:
[----:B------:R-:W2:Y:S02]  /*aec0*/  SYNCS.PHASECHK.TRANS64.TRYWAIT P0, [R3+URZ], R2 ;  /* 0x00000002030075a7 */ /* 0x000ea4000800017f */
[----:B--2---:R-:W-:Y:S05]  /*aed0*/  @!P0 BRA `(.L_x_1655) ;  /* 0x0000000400708947 */ /* 0x004fea0003800000 */
.L_x_1674:
[----:B------:R-:W-:Y:S05]  /*aee0*/  @!P2 BRA `(.L_x_1656) ;  /* 0x000000000004a947 */ /* 0x000fea0003800000 */
[----:B---3--:R-:W-:Y:S01]  /*aef0*/  BPT.TRAP 0x1 ;  /* 0x000000040000795c */ /* 0x008fe20000300000 */
.L_x_1656:
[----:B--2---:R-:W-:-:S04]  /*af00*/  VIADD R3, R8, 0x26840 ;  /* 0x0002684008037836 */ /* 0x004fc80000000000 */
[----:B------:R-:W-:-:S04]  /*af10*/  IMAD R5, R0, 0x8, R3 ;  /* 0x0000000800057824 */ /* 0x000fc800078e0203 */
[----:B------:R-:W2:Y:S02]  /*af20*/  SYNCS.PHASECHK.TRANS64.TRYWAIT P0, [R5+URZ], R4 ;  /* 0x00000004050075a7 */ /* 0x000ea4000800017f */
[----:B--2---:R-:W-:Y:S05]  /*af30*/  @!P0 BRA `(.L_x_1657) ;  /* 0x00000004006c8947 */ /* 0x004fea0003800000 */
.L_x_1675:
[----:B------:R-:W-:-:S07]  /*af40*/  IMAD R3, R6, 0x8, R3 ;  /* 0x0000000806037824 */ /* 0x000fce00078e0203 */
.L_x_1658:
[----:B----4-:R4:W1:Y:S02]  /*af50*/  SYNCS.PHASECHK.TRANS64.TRYWAIT P0, [R3+URZ], R2 ;  /* 0x00000002030075a7 */ /* 0x010864000800017f */
[----:B-1----:R-:W-:Y:S05]  /*af60*/  @!P0 NANOSLEEP.SYNCS 0x989680 ;  /* 0x009896800000895d */ /* 0x002fea0003900000 */
[----:B------:R-:W1:Y:S02]  /*af70*/  @!P0 SYNCS.PHASECHK.TRANS64 P0, [R3+URZ], R2 ;  /* 0x00000002030085a7 */ /* 0x000e64000800007f */
[----:B-1----:R-:W-:Y:S05]  /*af80*/  @!P0 BRA `(.L_x_1658) ;  /* 0xfffffffc00f08947 */ /* 0x002fea000383ffff */
.L_x_1554:
[----:B---3--:R-:W-:Y:S05]  /*af90*/  BSYNC B6 ;  /* 0x0000000000067941 */ /* 0x008fea0003800000 */
.L_x_1548:
[----:B------:R-:W-:Y:S05]  /*afa0*/  EXIT ;  /* 0x000000000000794d */ /* 0x000fea0003800000 */
.L_x_1565:
[----:B------:R-:W-:Y:S02]  /*afb0*/  IMAD.MOV.U32 R13, RZ, RZ, R17 ;  /* 0x000000ffff0d7224 */ /* 0x000fe400078e0011 */
[----:B------:R-:W-:Y:S02]  /*afc0*/  IMAD.MOV.U32 R12, RZ, RZ, RZ ;  /* 0x000000ffff0c7224 */ /* 0x000fe400078e00ff */
[----:B------:R-:W-:Y:S02]  /*afd0*/  IMAD.MOV.U32 R11, RZ, RZ, 0x1f ;  /* 0x0000001fff0b7424 */ /* 0x000fe400078e00ff */
[----:B------:R-:W-:-:S07]  /*afe0*/  IMAD.MOV.U32 R15, RZ, RZ, -0x1 ;  /* 0xffffffffff0f7424 */ /* 0x000fce00078e00ff */
[----:B------:R-:W-:Y:S05]  /*aff0*/  WARPSYNC.COLLECTIVE R15, `(.L_x_1659) ;  /* 0x000000000f087348 */ /* 0x000fea0003c00000 */
[----:B------:R1:W2:Y:S02]  /*b000*/  SHFL.IDX P6, R14, R13, R12, R11 ;  /* 0x0000000c0d0e7389 */ /* 0x0002a400000c000b */
[----:B-12---:R-:W-:Y:S01]  /*b010*/  ENDCOLLECTIVE ;  /* 0x000000000000791b */ /* 0x006fe20003800000 */
.L_x_1659:
[----:B------:R-:W-:Y:S05]  /*b020*/  BRA `(.L_x_1660) ;  /* 0xffffff64003c7947 */ /* 0x000fea000383ffff */
.L_x_1567:
[----:B--2---:R2:W3:Y:S02]  /*b030*/  SYNCS.PHASECHK.TRANS64.TRYWAIT P0, [R237+URZ+0x26800], R4 ;  /* 0x02680004ed0075a7 */ /* 0x0044e4000800017f */
[----:B---3--:R-:W-:Y:S05]  /*b040*/  @!P0 NANOSLEEP.SYNCS 0x989680 ;  /* 0x009896800000895d */ /* 0x008fea0003900000 */
[----:B------:R-:W3:Y:S02]  /*b050*/  @!P0 SYNCS.PHASECHK.TRANS64 P0, [R237+URZ+0x26800], R4 ;  /* 0x02680004ed0085a7 */ /* 0x000ee4000800007f */
[----:B---3--:R-:W-:Y:S05]  /*b060*/  @!P0 BRA `(.L_x_1567) ;  /* 0xfffffffc00f08947 */ /* 0x008fea000383ffff */
[----:B------:R-:W-:Y:S05]  /*b070*/  BRA `(.L_x_1566) ;  /* 0xffffff6400647947 */ /* 0x000fea000383ffff */
.L_x_1572:
[----:B--2---:R-:W-:-:S04]  /*b080*/  IMAD.U32 R5, RZ, RZ, UR7 ;  /* 0x00000007ff057e24 */ /* 0x004fc8000f8e00ff */
[----:B------:R2:W3:Y:S03]  /*b090*/  SYNCS.PHASECHK.TRANS64.TRYWAIT P0, [R5+URZ+0x26810], R120 ;  /* 0x02681078050075a7 */ /* 0x0004e6000800017f */
[----:B---3--:R-:W-:Y:S05]  /*b0a0*/  @!P0 NANOSLEEP.SYNCS 0x989680 ;  /* 0x009896800000895d */ /* 0x008fea0003900000 */
[----:B------:R-:W3:Y:S02]  /*b0b0*/  @!P0 SYNCS.PHASECHK.TRANS64 P0, [R5+URZ+0x26810], R120 ;  /* 0x02681078050085a7 */ /* 0x000ee4000800007f */
[----:B---3--:R-:W-:Y:S05]  /*b0c0*/  @!P0 BRA `(.L_x_1572) ;  /* 0xfffffffc00ec8947 */ /* 0x008fea000383ffff */
[----:B------:R-:W-:Y:S05]  /*b0d0*/  BRA `(.L_x_1571) ;  /* 0xffffff6c00c07947 */ /* 0x000fea000383ffff */
.L_x_1576:
[----:B------:R-:W-:-:S04]  /*b0e0*/  IMAD.U32 R121, RZ, RZ, UR7 ;  /* 0x00000007ff797e24 */ /* 0x000fc8000f8e00ff */
[----:B------:R1:W1:Y:S03]  /*b0f0*/  SYNCS.PHASECHK.TRANS64.TRYWAIT P0, [R121+URZ+0x26830], R120 ;  /* 0x02683078790075a7 */ /* 0x000266000800017f */
[----:B-1----:R-:W-:Y:S05]  /*b100*/  @!P0 NANOSLEEP.SYNCS 0x989680 ;  /* 0x009896800000895d */ /* 0x002fea0003900000 */
[----:B------:R-:W1:Y:S02]  /*b110*/  @!P0 SYNCS.PHASECHK.TRANS64 P0, [R121+URZ+0x26830], R120 ;  /* 0x02683078790085a7 */ /* 0x000e64000800007f */
[----:B-1----:R-:W-:Y:S05]  /*b120*/  @!P0 BRA `(.L_x_1576) ;  /* 0xfffffffc00ec8947 */ /* 0x002fea000383ffff */
[----:B------:R-:W-:Y:S05]  /*b130*/  BRA `(.L_x_1575) ;  /* 0xffffff7400847947 */ /* 0x000fea000383ffff */
.L_x_1633:
[----:B-1----:R1:W2:Y:S02]  /*b140*/  SYNCS.PHASECHK.TRANS64.TRYWAIT P0, [R15+URZ+0x26820], R0 ;  /* 0x026820000f0075a7 */ /* 0x0022a4000800017f */
[----:B--2---:R-:W-:Y:S05]  /*b150*/  @!P0 NANOSLEEP.SYNCS 0x989680 ;  /* 0x009896800000895d */ /* 0x004fea0003900000 */
[----:B------:R-:W2:Y:S02]  /*b160*/  @!P0 SYNCS.PHASECHK.TRANS64 P0, [R15+URZ+0x26820], R0 ;  /* 0x026820000f0085a7 */ /* 0x000ea4000800007f */
[----:B--2---:R-:W-:Y:S05]  /*b170*/  @!P0 BRA `(.L_x_1633) ;  /* 0xfffffffc00f08947 */ /* 0x004fea000383ffff */
[----:B------:R-:W-:Y:S05]  /*b180*/  BRA `(.L_x_1661) ;  /* 0xffffffd800e07947 */ /* 0x000fea000383ffff */
.L_x_1637:
[----:B--2---:R2:W3:Y:S02]  /*b190*/  SYNCS.PHASECHK.TRANS64.TRYWAIT P1, [R15+URZ+0x26840], R18 ;  /* 0x026840120f0075a7 */ /* 0x0044e4000802017f */
[----:B---3--:R-:W-:Y:S05]  /*b1a0*/  @!P1 NANOSLEEP.SYNCS 0x989680 ;  /* 0x009896800000995d */ /* 0x008fea0003900000 */
[----:B------:R-:W3:Y:S02]  /*b1b0*/  @!P1 SYNCS.PHASECHK.TRANS64 P1, [R15+URZ+0x26840], R18 ;  /* 0x026840120f0095a7 */ /* 0x000ee4000802007f */
[----:B---3--:R-:W-:Y:S05]  /*b1c0*/  @!P1 BRA `(.L_x_1637) ;  /* 0xfffffffc00f09947 */ /* 0x008fea000383ffff */
[----:B------:R-:W-:Y:S05]  /*b1d0*/  BRA `(.L_x_1662) ;  /* 0xffffffe400107947 */ /* 0x000fea000383ffff */
.L_x_1639:
[----:B-1----:R1:W3:Y:S02]  /*b1e0*/  SYNCS.PHASECHK.TRANS64.TRYWAIT P1, [R15+URZ+0x26828], R18 ;  /* 0x026828120f0075a7 */ /* 0x0022e4000802017f */
[----:B---3--:R-:W-:Y:S05]  /*b1f0*/  @!P1 NANOSLEEP.SYNCS 0x989680 ;  /* 0x009896800000995d */ /* 0x008fea0003900000 */
[----:B------:R-:W3:Y:S02]  /*b200*/  @!P1 SYNCS.PHASECHK.TRANS64 P1, [R15+URZ+0x26828], R18 ;  /* 0x026828120f0095a7 */ /* 0x000ee4000802007f */
[----:B---3--:R-:W-:Y:S05]  /*b210*/  @!P1 BRA `(.L_x_1639) ;  /* 0xfffffffc00f09947 */ /* 0x008fea000383ffff */
[----:B------:R-:W-:Y:S05]  /*b220*/  BRA `(.L_x_1663) ;  /* 0xffffffe400cc7947 */ /* 0x000fea000383ffff */
.L_x_1641:
[----:B---3--:R3:W4:Y:S02]  /*b230*/  SYNCS.PHASECHK.TRANS64.TRYWAIT P1, [R15+URZ+0x26848], R18 ;  /* 0x026848120f0075a7 */ /* 0x008724000802017f */
[----:B----4-:R-:W-:Y:S05]  /*b240*/  @!P1 NANOSLEEP.SYNCS 0x989680 ;  /* 0x009896800000995d */ /* 0x010fea0003900000 */
[----:B------:R-:W4:Y:S02]  /*b250*/  @!P1 SYNCS.PHASECHK.TRANS64 P1, [R15+URZ+0x26848], R18 ;  /* 0x026848120f0095a7 */ /* 0x000f24000802007f */
[----:B----4-:R-:W-:Y:S05]  /*b260*/  @!P1 BRA `(.L_x_1641) ;  /* 0xfffffffc00f09947 */ /* 0x010fea000383ffff */
[----:B------:R-:W-:Y:S05]  /*b270*/  BRA `(.L_x_1664) ;  /* 0xffffffe800887947 */ /* 0x000fea000383ffff */
.L_x_1643:
[----:B------:R-:W-:-:S07]  /*b280*/  SHF.L.U32 R4, R10, 0x1f, RZ ;  /* 0x0000001f0a047819 */ /* 0x000fce00000006ff */
.L_x_1665:
[----:B----4-:R4:W1:Y:S02]  /*b290*/  SYNCS.PHASECHK.TRANS64.TRYWAIT P1, [R15+URZ+0x26820], R4 ;  /* 0x026820040f0075a7 */ /* 0x010864000802017f */
[----:B-1----:R-:W-:Y:S05]  /*b2a0*/  @!P1 NANOSLEEP.SYNCS 0x989680 ;  /* 0x009896800000995d */ /* 0x002fea0003900000 */
[----:B------:R-:W1:Y:S02]  /*b2b0*/  @!P1 SYNCS.PHASECHK.TRANS64 P1, [R15+URZ+0x26820], R4 ;  /* 0x026820040f0095a7 */ /* 0x000e64000802007f */
[----:B-1----:R-:W-:Y:S05]  /*b2c0*/  @!P1 BRA `(.L_x_1665) ;  /* 0xfffffffc00f09947 */ /* 0x002fea000383ffff */
[----:B------:R-:W-:Y:S05]  /*b2d0*/  BRA `(.L_x_1666) ;  /* 0xffffffec00287947 */ /* 0x000fea000383ffff */
.L_x_1646:
[----:B----4-:R4:W1:Y:S02]  /*b2e0*/  SYNCS.PHASECHK.TRANS64.TRYWAIT P1, [R15+URZ+0x26840], R12 ;  /* 0x0268400c0f0075a7 */ /* 0x010864000802017f */
[----:B-1----:R-:W-:Y:S05]  /*b2f0*/  @!P1 NANOSLEEP.SYNCS 0x989680 ;  /* 0x009896800000995d */ /* 0x002fea0003900000 */
[----:B------:R-:W1:Y:S02]  /*b300*/  @!P1 SYNCS.PHASECHK.TRANS64 P1, [R15+URZ+0x26840], R12 ;  /* 0x0268400c0f0095a7 */ /* 0x000e64000802007f */
[----:B-1----:R-:W-:Y:S05]  /*b310*/  @!P1 BRA `(.L_x_1646) ;  /* 0xfffffffc00f09947 */ /* 0x002fea000383ffff */
[----:B------:R-:W-:Y:S05]  /*b320*/  BRA `(.L_x_1667) ;  /* 0xfffffff000007947 */ /* 0x000fea000383ffff */
.L_x_1648:
[----:B-1----:R1:W2:Y:S02]  /*b330*/  SYNCS.PHASECHK.TRANS64.TRYWAIT P1, [R15+URZ+0x26828], R12 ;  /* 0x0268280c0f0075a7 */ /* 0x0022a4000802017f */
[----:B--2---:R-:W-:Y:S05]  /*b340*/  @!P1 NANOSLEEP.SYNCS 0x989680 ;  /* 0x009896800000995d */ /* 0x004fea0003900000 */
[----:B------:R-:W2:Y:S02]  /*b350*/  @!P1 SYNCS.PHASECHK.TRANS64 P1, [R15+URZ+0x26828], R12 ;  /* 0x0268280c0f0095a7 */ /* 0x000ea4000802007f */
[----:B--2---:R-:W-:Y:S05]  /*b360*/  @!P1 BRA `(.L_x_1648) ;  /* 0xfffffffc00f09947 */ /* 0x004fea000383ffff */
[----:B------:R-:W-:Y:S05]  /*b370*/  BRA `(.L_x_1668) ;  /* 0xfffffff000b07947 */ /* 0x000fea000383ffff */
.L_x_1650:
[----:B------:R1:W1:Y:S02]  /*b380*/  SYNCS.PHASECHK.TRANS64.TRYWAIT P0, [R3+URZ+0x26840], R0 ;  /* 0x02684000030075a7 */ /* 0x000264000800017f */
[----:B-1----:R-:W-:Y:S05]  /*b390*/  @!P0 NANOSLEEP.SYNCS 0x989680 ;  /* 0x009896800000895d */ /* 0x002fea0003900000 */
[----:B------:R-:W1:Y:S02]  /*b3a0*/  @!P0 SYNCS.PHASECHK.TRANS64 P0, [R3+URZ+0x26840], R0 ;  /* 0x02684000030085a7 */ /* 0x000e64000800007f */
[----:B-1----:R-:W-:Y:S05]  /*b3b0*/  @!P0 BRA `(.L_x_1650) ;  /* 0xfffffffc00f08947 */ /* 0x002fea000383ffff */
[----:B------:R-:W-:Y:S05]  /*b3c0*/  BRA `(.L_x_1669) ;  /* 0xfffffff4007c7947 */ /* 0x000fea000383ffff */
.L_x_1652:
[----:B------:R-:W-:Y:S01]  /*b3d0*/  BSSY B0, `(.L_x_1670) ;  /* 0x0000006000007945 */ /* 0x000fe20003800000 */
[----:B------:R-:W-:-:S07]  /*b3e0*/  IMAD.MOV.U32 R15, RZ, RZ, -0x1 ;  /* 0xffffffffff0f7424 */ /* 0x000fce00078e00ff */
[----:B---3--:R-:W-:Y:S05]  /*b3f0*/  WARPSYNC.COLLECTIVE R15, `(.L_x_1671) ;  /* 0x000000000f0c7348 */ /* 0x008fea0003c00000 */
[----:B------:R-:W-:Y:S02]  /*b400*/  ELECT P6, UR62, PT ;  /* 0x00000000003e782f */ /* 0x000fe400038c0000 */
[----:B------:R-:W-:Y:S01]  /*b410*/  MOV R14, UR62 ;  /* 0x0000003e000e7c02 */ /* 0x000fe20008000f00 */
[----:B---3--:R-:W-:Y:S10]  /*b420*/  ENDCOLLECTIVE ;  /* 0x000000000000791b */ /* 0x008ff40003800000 */
.L_x_1671:
[----:B------:R-:W-:Y:S05]  /*b430*/  BSYNC B0 ;  /* 0x0000000000007941 */ /* 0x000fea0003800000 */
.L_x_1670:
[----:B------:R-:W-:Y:S05]  /*b440*/  BRA `(.L_x_1672) ;  /* 0xfffffff800487947 */ /* 0x000fea000383ffff */
.L_x_1654:
[----:B-1----:R1:W2:Y:S02]  /*b450*/  SYNCS.PHASECHK.TRANS64.TRYWAIT P0, [R7+URZ], R4 ;  /* 0x00000004070075a7 */ /* 0x0022a4000800017f */
[----:B--2---:R-:W-:Y:S05]  /*b460*/  @!P0 NANOSLEEP.SYNCS 0x989680 ;  /* 0x009896800000895d */ /* 0x004fea0003900000 */
[----:B------:R-:W2:Y:S02]  /*b470*/  @!P0 SYNCS.PHASECHK.TRANS64 P0, [R7+URZ], R4 ;  /* 0x00000004070085a7 */ /* 0x000ea4000800007f */
[----:B--2---:R-:W-:Y:S05]  /*b480*/  @!P0 BRA `(.L_x_1654) ;  /* 0xfffffffc00f08947 */ /* 0x004fea000383ffff */
[----:B------:R-:W-:Y:S05]  /*b490*/  BRA `(.L_x_1673) ;  /* 0xfffffff800887947 */ /* 0x000fea000383ffff */
.L_x_1655:
[----:B--2---:R2:W4:Y:S02]  /*b4a0*/  SYNCS.PHASECHK.TRANS64.TRYWAIT P0, [R3+URZ], R2 ;  /* 0x00000002030075a7 */ /* 0x004524000800017f */
[----:B----4-:R-:W-:Y:S05]  /*b4b0*/  @!P0 NANOSLEEP.SYNCS 0x989680 ;  /* 0x009896800000895d */ /* 0x010fea0003900000 */
[----:B------:R-:W4:Y:S02]  /*b4c0*/  @!P0 SYNCS.PHASECHK.TRANS64 P0, [R3+URZ], R2 ;  /* 0x00000002030085a7 */ /* 0x000f24000800007f */
[----:B----4-:R-:W-:Y:S05]  /*b4d0*/  @!P0 BRA `(.L_x_1655) ;  /* 0xfffffffc00f08947 */ /* 0x010fea000383ffff */
[----:B------:R-:W-:Y:S05]  /*b4e0*/  BRA `(.L_x_1674) ;  /* 0xfffffff8007c7947 */ /* 0x000fea000383ffff */
.L_x_1657:
[----:B--2---:R2:W4:Y:S02]  /*b4f0*/  SYNCS.PHASECHK.TRANS64.TRYWAIT P0, [R5+URZ], R4 ;  /* 0x00000004050075a7 */ /* 0x004524000800017f */
[----:B----4-:R-:W-:Y:S05]  /*b500*/  @!P0 NANOSLEEP.SYNCS 0x989680 ;  /* 0x009896800000895d */ /* 0x010fea0003900000 */
[----:B------:R-:W4:Y:S02]  /*b510*/  @!P0 SYNCS.PHASECHK.TRANS64 P0, [R5+URZ], R4 ;  /* 0x00000004050085a7 */ /* 0x000f24000800007f */
[----:B----4-:R-:W-:Y:S05]  /*b520*/  @!P0 BRA `(.L_x_1657) ;  /* 0xfffffffc00f08947 */ /* 0x010fea000383ffff */
[----:B------:R-:W-:Y:S05]  /*b530*/  BRA `(.L_x_1675) ;  /* 0xfffffff800807947 */ /* 0x000fea000383ffff */
.L_x_1676:
        /* <DEDUP_REMOVED lines=12> */
.L_x_6565:


//--------------------- .text._ZN7cutlass13device_kernelIN5flash11enable_sm90INS1_16FlashAttnBwdSm90INS1_25CollectiveMainloopBwdSm90ILi2ELi2ELi2EN4cute5tupleIJNS5_1CILi1EEES8_S8_EEENS6_IJNS7_ILi64EEENS7_ILi128EEENS7_ILi96EEEEEENS_6half_tEfNS_4arch4Sm90ELb0ELb1ELb1ELb1ELb1ELb1ELb0ELb0ELi2ELi1ELi2ELi1ELb1EEENS1_21CollectiveEpilogueBwdISD_SE_SG_Li256ELb1ELb0ELi1EEENS1_19SingleTileSchedulerILb1ELb0ELb0ELi128EEEEEEEEEvNT_6ParamsE --------------------------
	.section	.text._ZN7cutlass13device_kernelIN5flash11enable_sm90INS1_16FlashAttnBwdSm90INS1_25CollectiveMainloopBwdSm90ILi2ELi2ELi2EN4cute5tupleIJNS5_1CILi1EEES8_S8_EEENS6_IJNS7_ILi64EEENS7_ILi128EEENS7_ILi96EEEEEENS_6half_tEfNS_4arch4Sm90ELb0ELb1ELb1ELb1ELb1ELb1ELb0ELb0ELi2ELi1ELi2ELi1ELb1EEENS1_21CollectiveEpilogueBwdISD_SE_SG_Li256ELb1ELb0ELi1EEENS1_19SingleTileSchedulerILb1ELb0ELb0ELi128EEEEEEEEEvNT_6ParamsE,"ax",@progbits
	.align	128
.text._ZN7cutlass13device_kernelIN5flash11enable_sm90INS1_16FlashAttnBwdSm90INS1_25CollectiveMainloopBwdSm90ILi2ELi2ELi2EN4cute5tupleIJNS5_1CILi1EEES8_S8_EEENS6_IJNS7_ILi64EEENS7_ILi128EEENS7_ILi96EEEEEENS_6half_tEfNS_4arch4Sm90ELb0ELb1ELb1ELb1ELb1ELb1ELb0ELb0ELi2ELi1ELi2ELi1ELb1EEENS1_21CollectiveEpilogueBwdISD_SE_SG_Li256ELb1ELb0ELi1EEENS1_19SingleTileSchedulerILb1ELb0ELb0ELi128EEEEEEEEEvNT_6ParamsE:
        .type           _ZN7cutlass13device_kernelIN5flash11enable_sm90INS1_16FlashAttnBwdSm90INS1_25CollectiveMainloopBwdSm90ILi2ELi2ELi2EN4cute5tupleIJNS5_1CILi1EEES8_S8_EEENS6_IJNS7_ILi64EEENS7_ILi128EEENS7_ILi96EEEEEENS_6half_tEfNS_4arch4Sm90ELb0ELb1ELb1ELb1ELb1ELb1ELb0ELb0ELi2ELi1ELi2ELi1ELb1EEENS1_21CollectiveEpilogueBwdISD_SE_SG_Li256ELb1ELb0ELi1EEENS1_19SingleTileSchedulerILb1ELb0ELb0ELi128EEEEEEEEEvNT_6ParamsE,@function
        .size           _ZN7cutlass13device_kernelIN5flash11enable_sm90INS1_16FlashAttnBwdSm90INS1_25CollectiveMainloopBwdSm90ILi2ELi2ELi2EN4cute5tupleIJNS5_1CILi1EEES8_S8_EEENS6_IJNS7_ILi64EEENS7_ILi128EEENS7_ILi96EEEEEENS_6half_tEfNS_4arch4Sm90ELb0ELb1ELb1ELb1ELb1ELb1ELb0ELb0ELi2ELi1ELi2ELi1ELb1EEENS1_21CollectiveEpilogueBwdISD_SE_SG_Li256ELb1ELb0ELi1EEENS1_19SingleTileSchedulerILb1ELb0ELb0ELi128EEEEEEEEEvNT_6ParamsE,(.L_x_6566 - _ZN7cutlass13device_kernelIN5flash11enable_sm90INS1_16FlashAttnBwdSm90INS1_25CollectiveMainloopBwdSm90ILi2ELi2ELi2EN4cute5tupleIJNS5_1CILi1EEES8_S8_EEENS6_IJNS7_ILi64EEENS7_ILi128EEENS7_ILi96EEEEEENS_6half_tEfNS_4arch4Sm90ELb0ELb1ELb1ELb1ELb1ELb1ELb0ELb0ELi2ELi1ELi2ELi1ELb1EEENS1_21CollectiveEpilogueBwdISD_SE_SG_Li256ELb1ELb0ELi1EEENS1_19SingleTileSchedulerILb1ELb0ELb0ELi128EEEEEEEEEvNT_6ParamsE)
        .other          _ZN7cutlass13device_kernelIN5flash11enable_sm90INS1_16FlashAttnBwdSm90INS1_25CollectiveMainloopBwdSm90ILi2ELi2ELi2EN4cute5tupleIJNS5_1CILi1EEES8_S8_EEENS6_IJNS7_ILi64EEENS7_ILi128EEENS7_ILi96EEEEEENS_6half_tEfNS_4arch4Sm90ELb0ELb1ELb1ELb1ELb1ELb1ELb0ELb0ELi2ELi1ELi2ELi1ELb1EEENS1_21CollectiveEpilogueBwdISD_SE_SG_Li256ELb1ELb0ELi1EEENS1_19SingleTileSchedulerILb1ELb0ELb0ELi128EEEEEEEEEvNT_6ParamsE,@"STO_CUDA_ENTRY STV_DEFAULT"
_ZN7cutlass13device_kernelIN5flash11enable_sm90INS1_16FlashAttnBwdSm90INS1_25CollectiveMainloopBwdSm90ILi2ELi2ELi2EN4cute5tupleIJNS5_1CILi1EEES8_S8_EEENS6_IJNS7_ILi64EEENS7_ILi128EEENS7_ILi96EEEEEENS_6half_tEfNS_4arch4Sm90ELb0ELb1ELb1ELb1ELb1ELb1ELb0ELb0ELi2ELi1ELi2ELi1ELb1EEENS1_21CollectiveEpilogueBwdISD_SE_SG_Li256ELb1ELb0ELi1EEENS1_19SingleTileSchedulerILb1ELb0ELb0ELi128EEEEEEEEEvNT_6ParamsE:
        /* <DEDUP_REMOVED lines=24> */
.L_x_1678:
[----:B------:R-:W-:Y:S05]  /*0180*/  BSYNC B0 ;  /* 0x0000000000007941 */ /* 0x000fea0003800000 */
.L_x_1677:
        /* <DEDUP_REMOVED lines=37> */
.L_x_1679:
        /* <DEDUP_REMOVED lines=22> */
.L_x_1680:
[----:B------:R-:W-:Y:S01]  /*0540*/  PLOP3.LUT P0, PT, PT, PT, UP0, 0x80, 0x0 ;  /* 0x000000000000781c */ /* 0x000fe20003f0f008 */
[----:B------:R-:W-:Y:S01]  /*0550*/  NOP ;  /* 0x0000000000007918 */ /* 0x000fe20000000000 */
[----:B------:R-:W-:Y:S01]  /*0560*/  ULDC.64 UR46, c[0x0][0x208] ;  /* 0x00008200002e7ab9 */ /* 0x000fe20000000a00 */
[----:B------:R-:W-:Y:S01]  /*0570*/  BSSY B6, `(.L_x_1681) ;  /* 0x0000b96000067945 */ /* 0x000fe20003800000 */
[----:B-12-4-:R-:W-:Y:S09]  /*0580*/  BAR.SYNC.DEFER_BLOCKING 0x0 ;  /* 0x0000000000007b1d */ /* 0x016ff20000010000 */
[----:B------:R-:W-:Y:S05]  /*0590*/  @!P0 BRA `(.L_x_1682) ;  /* 0x0000006800688947 */ /* 0x000fea0003800000 */
.L_x_1683:
        /* <DEDUP_REMOVED lines=24> */
.L_x_1684:
        /* <DEDUP_REMOVED lines=14> */
.L_x_1686:
[----:B------:R-:W-:-:S05]  /*0800*/  ULDC UR4, c[0x0][0x8bc] ;  /* 0x00022f0000047ab9 */ /* 0x000fca0000000800 */
.L_x_1685:
        /* <DEDUP_REMOVED lines=19> */
.L_x_1688:
        /* <DEDUP_REMOVED lines=14> */
.L_x_1689:
        /* <DEDUP_REMOVED lines=11> */
.L_x_1690:
        /* <DEDUP_REMOVED lines=13> */
.L_x_1691:
        /* <DEDUP_REMOVED lines=66> */
.L_x_1692:
        /* <DEDUP_REMOVED lines=28> */
.L_x_1695:
        /* <DEDUP_REMOVED lines=15> */
.L_x_1694:
        /* <DEDUP_REMOVED lines=22> */
.L_x_1697:
        /* <DEDUP_REMOVED lines=15> */
.L_x_1696:
[----:B------:R-:W-:Y:S01]  /*14c0*/  SHF.R.S32.HI R19, RZ, 0x1f, R18 ;  /* 0x0000001fff137819 */ /* 0x000fe20000011412 */
[----:B------:R-:W-:-:S03]  /*14d0*/  UMOV UR4, 0xffffffff ;  /* 0xffffffff00047882 */ /* 0x000fc60000000000 */
[----:B------:R-:W-:-:S04]  /*14e0*/  LEA.HI R0, R19, R18, RZ, 0x7 ;  /* 0x0000001213007211 */ /* 0x000fc800078f38ff */
[----:B------:R-:W-:Y:S01]  /*14f0*/  SHF.R.S32.HI R17, RZ, 0x7, R0 ;  /* 0x00000007ff117819 */ /* 0x000fe20000011400 */
[----:B------:R-:W-:Y:S06]  /*1500*/  BRA.DIV UR4, `(.L_x_1698) ;  /* 0x000000aa04787947 */ /* 0x000fec000b800000 */
[----:B------:R1:W2:Y:S02]  /*1510*/  SHFL.IDX PT, R14, R17, RZ, 0x1f ;  /* 0x00001fff110e7589 */ /* 0x0002a400000e0000 */
.L_x_1821:
        /* <DEDUP_REMOVED lines=15> */
.L_x_1699:
        /* <DEDUP_REMOVED lines=19> */
.L_x_1701:
        /* <DEDUP_REMOVED lines=124> */
.L_x_1712:
[----:B------:R-:W-:-:S06]  /*1f00*/  UISETP.NE.AND UP0, UPT, UR11, 0x3, UPT ;  /* 0x000000030b00788c */ /* 0x000fcc000bf05270 */
[----:B------:R-:W-:-:S13]  /*1f10*/  PLOP3.LUT P6, PT, PT, PT, UP0, 0x80, 0x0 ;  /* 0x000000000000781c */ /* 0x000fda0003fcf008 */
[----:B-1----:R-:W-:Y:S05]  /*1f20*/  @!P6 BRA `(.L_x_1702) ;  /* 0x000000000004e947 */ /* 0x002fea0003800000 */
[----:B------:R-:W-:Y:S01]  /*1f30*/  BPT.TRAP 0x1 ;  /* 0x000000040000795c */ /* 0x000fe20000300000 */
.L_x_1702:
[----:B------:R-:W-:Y:S01]  /*1f40*/  R2UR UR7, R237 ;  /* 0x00000000ed0772ca */ /* 0x000fe200000e0000 */
[----:B------:R-:W-:-:S05]  /*1f50*/  IMAD.U32 R120, RZ, RZ, UR9 ;  /* 0x00000009ff787e24 */ /* 0x000fca000f8e00ff */
[----:B------:R-:W-:-:S07]  /*1f60*/  SHF.L.U32 R120, R120, 0x1f, RZ ;  /* 0x0000001f78787819 */ /* 0x000fce00000006ff */
[----:B------:R-:W-:-:S09]  /*1f70*/  ULEA UR7, UR4, UR7, 0x3 ;  /* 0x0000000704077291 */ /* 0x000fd2000f8e183f */
[----:B------:R1:W2:Y:S01]  /*1f80*/  SYNCS.PHASECHK.TRANS64.TRYWAIT P0, [UR7+0x26810], R120 ;  /* 0x02681078ff0075a7 */ /* 0x0002a20008000147 */
[----:B------:R-:W-:Y:S05]  /*1f90*/  @!P6 BRA `(.L_x_1703) ;  /* 0x000000000004e947 */ /* 0x000fea0003800000 */
[----:B------:R-:W-:Y:S01]  /*1fa0*/  BPT.TRAP 0x1 ;  /* 0x000000040000795c */ /* 0x000fe20000300000 */
.L_x_1703:
[----:B--2---:R-:W-:Y:S05]  /*1fb0*/  @P0 BRA `(.L_x_1704) ;  /* 0x0000000000080947 */ /* 0x004fea0003800000 */
[----:B------:R-:W2:Y:S02]  /*1fc0*/  SYNCS.PHASECHK.TRANS64.TRYWAIT P0, [UR7+0x26810], R120 ;  /* 0x02681078ff0075a7 */ /* 0x000ea40008000147 */
[----:B--2---:R-:W-:Y:S05]  /*1fd0*/  @!P0 BRA `(.L_x_1705) ;  /* 0x0000009c00f88947 */ /* 0x004fea0003800000 */
.L_x_1704:
        /* <DEDUP_REMOVED lines=66> */
.L_x_1706:
[----:B------:R1:W1:Y:S01]  /*2400*/  SYNCS.PHASECHK.TRANS64.TRYWAIT P0, [UR7+0x26830], R120 ;  /* 0x02683078ff0075a7 */ /* 0x0002620008000147 */
[----:B------:R-:W-:Y:S05]  /*2410*/  @!P6 BRA `(.L_x_1707) ;  /* 0x000000000004e947 */ /* 0x000fea0003800000 */
[----:B------:R-:W-:Y:S01]  /*2420*/  BPT.TRAP 0x1 ;  /* 0x000000040000795c */ /* 0x000fe20000300000 */
.L_x_1707:
        /* <DEDUP_REMOVED lines=50> */
.L_x_1708:
        /* <DEDUP_REMOVED lines=598> */
.L_x_1710:
        /* <DEDUP_REMOVED lines=48> */
.L_x_1711:
        /* <DEDUP_REMOVED lines=62> */
.L_x_1693:
        /* <DEDUP_REMOVED lines=150> */
.L_x_1714:
        /* <DEDUP_REMOVED lines=60> */
.L_x_1716:
[----:B------:R-:W-:Y:S05]  /*60b0*/  BSYNC B0 ;  /* 0x0000000000007941 */ /* 0x000fea0003800000 */
.L_x_1715:
        /* <DEDUP_REMOVED lines=22> */
.L_x_1718:
[----:B------:R-:W-:Y:S05]  /*6220*/  BSYNC B0 ;  /* 0x0000000000007941 */ /* 0x000fea0003800000 */
.L_x_1717:
        /* <DEDUP_REMOVED lines=26> */
.L_x_1720:
[----:B------:R-:W-:Y:S05]  /*63d0*/  BSYNC B0 ;  /* 0x0000000000007941 */ /* 0x000fea0003800000 */
.L_x_1719:
        /* <DEDUP_REMOVED lines=23> */
.L_x_1713:
        /* <DEDUP_REMOVED lines=41> */
.L_x_1721:
        /* <DEDUP_REMOVED lines=47> */
.L_x_1723:
[----:B------:R-:W-:Y:S05]  /*6ad0*/  BSYNC B0 ;  /* 0x0000000000007941 */ /* 0x000fea0003800000 */
.L_x_1722:
        /* <DEDUP_REMOVED lines=21> */
.L_x_1725:
[----:B------:R-:W-:Y:S05]  /*6c30*/  BSYNC B0 ;  /* 0x0000000000007941 */ /* 0x000fea0003800000 */
.L_x_1724:
        /* <DEDUP_REMOVED lines=25> */
.L_x_1727:
[----:B------:R-:W-:Y:S05]  /*6dd0*/  BSYNC B0 ;  /* 0x0000000000007941 */ /* 0x000fea0003800000 */
.L_x_1726:
        /* <DEDUP_REMOVED lines=22> */
.L_x_1682:
        /* <DEDUP_REMOVED lines=21> */
.L_x_1729:
        /* <DEDUP_REMOVED lines=13> */
.L_x_1731:
[----:B------:R-:W-:-:S05]  /*7160*/  ULDC UR4, c[0x0][0x8bc] ;  /* 0x00022f0000047ab9 */ /* 0x000fca0000000800 */
.L_x_1730:
        /* <DEDUP_REMOVED lines=26> */
[----:B------:R-:W-:Y:S01]  /*7310*/  ULDC UR10, c[0x0][0x280] ;  /* 0x0000a000000a7ab9 */ /* 0x000fe20000000800 */
[----:B-1----:R-:W-:-:S11]  /*7320*/  USHF.R.S32.HI UR15, URZ, 0x1f, UR7 ;  /* 0x0000001f3f0f7899 */ /* 0x002fd60008011407 */
[----:B--2---:R-:W-:Y:S02]  /*7330*/  @P0 R2UR UR4, R0 ;  /* 0x00000000000402ca */ /* 0x004fe400000e0000 */
[----:B------:R-:W-:-:S04]  /*7340*/  ISETP.NE.U32.AND P0, PT, RZ, UR8, PT ;  /* 0x00000008ff007c0c */ /* 0x000fc8000bf05070 */
        /* <DEDUP_REMOVED lines=14> */
.L_x_1732:
        /* <DEDUP_REMOVED lines=13> */
.L_x_1733:
        /* <DEDUP_REMOVED lines=12> */
.L_x_1734:
[----:B------:R-:W-:Y:S01]  /*75c0*/  UIADD3 UR8, -UR12, UR10, UR6 ;  /* 0x0000000a0c087290 */ /* 0x000fe2000fffe106 */
[----:B------:R-:W-:Y:S01]  /*75d0*/  ISETP.LE.AND P0, PT, RZ, UR22, PT ;  /* 0x00000016ff007c0c */ /* 0x000fe2000bf03270 */
[----:B------:R-:W-:Y:S01]  /*75e0*/  ULDC UR9, c[0x0][0x74c] ;  /* 0x0001d30000097ab9 */ /* 0x000fe20000000800 */
[----:B------:R-:W-:Y:S01]  /*75f0*/  ULDC UR20, c[0x0][0x288] ;  /* 0x0000a20000147ab9 */ /* 0x000fe20000000800 */
[----:B------:R-:W-:Y:S02]  /*7600*/  UIADD3 UR9, UR8, -UR9, URZ ;  /* 0x8000000908097290 */ /* 0x000fe4000fffe03f */
[----:B------:R-:W-:Y:S02]  /*7610*/  UIADD3 UR8, UR10, 0x3f, URZ ;  /* 0x0000003f0a087890 */ /* 0x000fe4000fffe03f */
[----:B------:R-:W-:Y:S02]  /*7620*/  USHF.R.S32.HI UR11, URZ, 0x1f, UR9 ;  /* 0x0000001f3f0b7899 */ /* 0x000fe40008011409 */
[----:B------:R-:W-:-:S02]  /*7630*/  USHF.R.S32.HI UR14, URZ, 0x1f, UR13 ;  /* 0x0000001f3f0e7899 */ /* 0x000fc4000801140d */
[----:B------:R-:W-:Y:S02]  /*7640*/  ULEA.HI UR11, UR11, UR9, URZ, 0x6 ;  /* 0x000000090b0b7291 */ /* 0x000fe4000f8f303f */
[----:B------:R-:W-:Y:S02]  /*7650*/  USHF.R.S32.HI UR9, URZ, 0x1f, UR8 ;  /* 0x0000001f3f097899 */ /* 0x000fe40008011408 */
[----:B------:R-:W-:Y:S02]  /*7660*/  USHF.R.S32.HI UR11, URZ, 0x6, UR11 ;  /* 0x000000063f0b7899 */ /* 0x000fe4000801140b */
[----:B------:R-:W-:Y:S02]  /*7670*/  ULEA.HI UR8, UR9, UR8, URZ, 0x6 ;  /* 0x0000000809087291 */ /* 0x000fe4000f8f303f */
[----:B------:R-:W-:Y:S02]  /*7680*/  UISETP.LT.AND UP1, UPT, URZ, UR11, UPT ;  /* 0x0000000b3f00728c */ /* 0x000fe4000bf21270 */
[----:B------:R-:W-:-:S02]  /*7690*/  USHF.R.S32.HI UR8, URZ, 0x6, UR8 ;  /* 0x000000063f087899 */ /* 0x000fc40008011408 */
[----:B------:R-:W-:Y:S02]  /*76a0*/  USEL UR16, UR13, URZ, !UP0 ;  /* 0x0000003f0d107287 */ /* 0x000fe4000c000000 */
[----:B------:R-:W-:Y:S02]  /*76b0*/  USEL UR9, URZ, UR11, !UP1 ;  /* 0x0000000b3f097287 */ /* 0x000fe4000c800000 */
[----:B------:R-:W-:Y:S01]  /*76c0*/  UIMAD UR13, UR13, UR20, URZ ;  /* 0x000000140d0d72a4 */ /* 0x000fe2000f8e023f */
[----:B------:R-:W-:Y:S01]  /*76d0*/  UMOV UR11, UR8 ;  /* 0x00000008000b7c82 */ /* 0x000fe20008000000 */
[----:B------:R-:W-:Y:S10]  /*76e0*/  @!P0 BRA `(.L_x_1735) ;  /* 0x0000000000208947 */ /* 0x000ff40003800000 */
[----:B------:R-:W-:-:S03]  /*76f0*/  UIADD3 UR6, UR6, 0xbf, UR10 ;  /* 0x000000bf06067890 */ /* 0x000fc6000fffe00a */
[----:B------:R-:W-:Y:S02]  /*7700*/  ULDC UR10, c[0x0][0x748] ;  /* 0x0001d200000a7ab9 */ /* 0x000fe40000000800 */
[----:B------:R-:W-:-:S04]  /*7710*/  UIADD3 UR6, UR6, UR10, -UR12 ;  /* 0x0000000a06067290 */ /* 0x000fc8000fffe80c */
[----:B------:R-:W-:-:S04]  /*7720*/  USHF.R.S32.HI UR10, URZ, 0x1f, UR6 ;  /* 0x0000001f3f0a7899 */ /* 0x000fc80008011406 */
[----:B------:R-:W-:-:S04]  /*7730*/  ULEA.HI UR10, UR10, UR6, URZ, 0x6 ;  /* 0x000000060a0a7291 */ /* 0x000fc8000f8f303f */
[----:B------:R-:W-:-:S04]  /*7740*/  USHF.R.S32.HI UR10, URZ, 0x6, UR10 ;  /* 0x000000063f0a7899 */ /* 0x000fc8000801140a */
[----:B------:R-:W-:-:S04]  /*7750*/  UISETP.LT.AND UP1, UPT, UR8, UR10, UPT ;  /* 0x0000000a0800728c */ /* 0x000fc8000bf21270 */
[----:B------:R-:W-:-:S12]  /*7760*/  USEL UR11, UR8, UR10, UP1 ;  /* 0x0000000a080b7287 */ /* 0x000fd80008800000 */
.L_x_1735:
[----:B------:R-:W-:Y:S02]  /*7770*/  UISETP.GT.AND UP1, UPT, UR11, UR9, UPT ;  /* 0x000000090b00728c */ /* 0x000fe4000bf24270 */
[----:B------:R-:W-:Y:S02]  /*7780*/  USEL UR21, UR14, URZ, !UP0 ;  /* 0x0000003f0e157287 */ /* 0x000fe4000c000000 */
[----:B------:R-:W-:Y:S02]  /*7790*/  UIADD3 UR23, UP0, UR13, UR7, URZ ;  /* 0x000000070d177290 */ /* 0x000fe4000ff1e03f */
[----:B------:R-:W-:Y:S02]  /*77a0*/  PLOP3.LUT P1, PT, PT, PT, UP1, 0x80, 0x0 ;  /* 0x000000000000781c */ /* 0x000fe40003f2f018 */
[----:B------:R-:W-:Y:S01]  /*77b0*/  ELECT P0, URZ, PT ;  /* 0x00000000003f782f */ /* 0x000fe20003800000 */
[----:B------:R-:W-:-:S10]  /*77c0*/  ULEA.HI.X.SX32 UR10, UR13, UR15, 0x1, UP0 ;  /* 0x0000000f0d0a7291 */ /* 0x000fd400080f0e3f */
[----:B------:R-:W-:Y:S05]  /*77d0*/  @!P1 BRA `(.L_x_1736) ;  /* 0x0000001000909947 */ /* 0x000fea0003800000 */
[----:B------:R-:W-:Y:S01]  /*77e0*/  ULDC.64 UR18, c[0x0][0x2d8] ;  /* 0x0000b60000127ab9 */ /* 0x000fe20000000a00 */
[----:B------:R-:W1:Y:S01]  /*77f0*/  S2R R0, SR_TID.X ;  /* 0x0000000000007919 */ /* 0x000e620000002100 */
[----:B------:R-:W-:Y:S02]  /*7800*/  UIMAD UR6, UR15, UR18, URZ ;  /* 0x000000120f0672a4 */ /* 0x000fe4000f8e023f */
[----:B------:R-:W-:Y:S02]  /*7810*/  UIMAD.WIDE.U32 UR12, UR7, UR18, URZ ;  /* 0x00000012070c72a5 */ /* 0x000fe4000f8e003f */
[----:B------:R-:W-:Y:S02]  /*7820*/  UIMAD UR19, UR7, UR19, UR6 ;  /* 0x00000013071372a4 */ /* 0x000fe4000f8e0206 */
[----:B------:R-:W-:Y:S02]  /*7830*/  UIADD3 UR7, -UR9, UR11, URZ ;  /* 0x0000000b09077290 */ /* 0x000fe4000fffe13f */
[----:B------:R-:W-:-:S02]  /*7840*/  UIADD3 UR6, UP0, UR4, UR12, URZ ;  /* 0x0000000c04067290 */ /* 0x000fc4000ff1e03f */
[----:B------:R-:W-:Y:S02]  /*7850*/  UIADD3 UR19, UR13, UR19, URZ ;  /* 0x000000130d137290 */ /* 0x000fe4000fffe03f */
[----:B------:R-:W-:Y:S02]  /*7860*/  ULOP3.LUT UR17, UR7, 0x1, URZ, 0xc0, !UPT ;  /* 0x0000000107117892 */ /* 0x000fe4000f8ec03f */
[----:B------:R-:W-:Y:S02]  /*7870*/  UIADD3.X UR7, UR5, UR19, URZ, UP0, !UPT ;  /* 0x0000001305077290 */ /* 0x000fe400087fe43f */
[----:B------:R-:W-:Y:S01]  /*7880*/  UISETP.NE.U32.AND UP0, UPT, UR17, 0x1, UPT ;  /* 0x000000011100788c */ /* 0x000fe2000bf05070 */
[----:B------:R-:W-:Y:S02]  /*7890*/  ULDC.64 UR14, c[0x0][0x2e0] ;  /* 0x0000b800000e7ab9 */ /* 0x000fe40000000a00 */
[----:B------:R-:W-:-:S03]  /*78a0*/  UIMAD UR18, UR21, UR14, URZ ;  /* 0x0000000e151272a4 */ /* 0x000fc6000f8e023f */
[----:B------:R-:W-:Y:S01]  /*78b0*/  PLOP3.LUT P1, PT, PT, PT, UP0, 0x80, 0x0 ;  /* 0x000000000000781c */ /* 0x000fe20003f2f008 */
[----:B------:R-:W-:Y:S02]  /*78c0*/  UIMAD.WIDE.U32 UR6, UR16, UR14, UR6 ;  /* 0x0000000e100672a5 */ /* 0x000fe4000f8e0006 */
[----:B------:R-:W-:Y:S01]  /*78d0*/  UIMAD UR18, UR16, UR15, UR18 ;  /* 0x0000000f101272a4 */ /* 0x000fe2000f8e0212 */
[----:B------:R-:W-:Y:S02]  /*78e0*/  ULDC UR21, c[0x0][0x760] ;  /* 0x0001d80000157ab9 */ /* 0x000fe40000000800 */
[----:B------:R-:W-:Y:S02]  /*78f0*/  UIMAD UR15, UR20, UR21, URZ ;  /* 0x00000015140f72a4 */ /* 0x000fe4000f8e023f */
[----:B------:R-:W-:Y:S01]  /*7900*/  UIADD3 UR24, UR7, UR18, URZ ;  /* 0x0000001207187290 */ /* 0x000fe2000fffe03f */
[----:B-1----:R-:W-:-:S04]  /*7910*/  LOP3.LUT R9, R0, 0x1f, RZ, 0xc0, !PT ;  /* 0x0000001f00097812 */ /* 0x002fc800078ec0ff */
[----:B------:R-:W-:Y:S07]  /*7920*/  @P1 BRA `(.L_x_1737) ;  /* 0x00000004006c1947 */ /* 0x000fee0003800000 */
        /* <DEDUP_REMOVED lines=11> */
.L_x_1740:
[----:B------:R-:W2:Y:S04]  /*79e0*/  LDG.E.STRONG.GPU R0, desc[UR46][R2.64] ;  /* 0x0000002e02007981 */ /* 0x000ea8000c1ef900 */
[----:B--2---:R-:W-:Y:S01]  /*79f0*/  CCTL.IVALL ;  /* 0x00000000ff00798f */ /* 0x004fe20002000000 */
[----:B------:R-:W-:Y:S05]  /*7a00*/  YIELD ;  /* 0x0000000000007946 */ /* 0x000fea0003800000 */
[----:B------:R-:W-:-:S13]  /*7a10*/  ISETP.NE.AND P1, PT, R0, UR22, PT ;  /* 0x0000001600007c0c */ /* 0x000fda000bf25270 */
[----:B------:R-:W-:Y:S05]  /*7a20*/  @P1 BRA `(.L_x_1740) ;  /* 0xfffffffc00ec1947 */ /* 0x000fea000383ffff */
.L_x_1739:
[----:B------:R-:W-:Y:S05]  /*7a30*/  BSYNC B0 ;  /* 0x0000000000007941 */ /* 0x000fea0003800000 */
.L_x_1738:
[----:B------:R-:W-:-:S03]  /*7a40*/  UMOV UR17, 0xffffffff ;  /* 0xffffffff00117882 */ /* 0x000fc60000000000 */
[----:B------:R-:W-:Y:S05]  /*7a50*/  BRA.DIV UR17, `(.L_x_1741) ;  /* 0x0000004611887947 */ /* 0x000fea000b800000 */
[----:B------:R-:W-:Y:S01]  /*7a60*/  NOP ;  /* 0x0000000000007918 */ /* 0x000fe20000000000 */
.L_x_1824:
        /* <DEDUP_REMOVED lines=22> */
.L_x_1743:
[----:B------:R-:W-:Y:S05]  /*7bd0*/  BSYNC B0 ;  /* 0x0000000000007941 */ /* 0x000fea0003800000 */
.L_x_1742:
        /* <DEDUP_REMOVED lines=20> */
.L_x_1745:
[----:B------:R-:W-:Y:S05]  /*7d20*/  BSYNC B0 ;  /* 0x0000000000007941 */ /* 0x000fea0003800000 */
.L_x_1744:
[----:B------:R-:W-:Y:S06]  /*7d30*/  BAR.ARV 0xa, 0xa0 ;  /* 0x0282800000007b1d */ /* 0x000fec0000002000 */
[----:B------:R-:W-:Y:S04]  /*7d40*/  BSSY B0, `(.L_x_1746) ;  /* 0x0000003000007945 */ /* 0x000fe80003800000 */
[----:B------:R-:W-:Y:S05]  /*7d50*/  @!P0 BRA `(.L_x_1747) ;  /* 0x0000000000048947 */ /* 0x000fea0003800000 */
[----:B------:R-:W-:-:S04]  /*7d60*/  DEPBAR.LE SB0, 0x0 ;  /* 0x000080000000791a */ /* 0x000fc80000000000 */
.L_x_1747:
[----:B------:R-:W-:Y:S05]  /*7d70*/  BSYNC B0 ;  /* 0x0000000000007941 */ /* 0x000fea0003800000 */
.L_x_1746:
        /* <DEDUP_REMOVED lines=19> */
.L_x_1749:
[----:B------:R-:W-:Y:S05]  /*7eb0*/  BSYNC B0 ;  /* 0x0000000000007941 */ /* 0x000fea0003800000 */
.L_x_1748:
[----:B------:R-:W-:Y:S01]  /*7ec0*/  UIADD3 UR17, UR9, 0x1, URZ ;  /* 0x0000000109117890 */ /* 0x000fe2000fffe03f */
[----:B------:R-:W-:Y:S11]  /*7ed0*/  BRA `(.L_x_1750) ;  /* 0x0000000000047947 */ /* 0x000ff60003800000 */
.L_x_1737:
[----:B------:R-:W-:-:S05]  /*7ee0*/  UMOV UR17, UR9 ;  /* 0x0000000900117c82 */ /* 0x000fca0008000000 */
.L_x_1750:
[----:B------:R-:W-:-:S04]  /*7ef0*/  UIADD3 UR9, UR9, 0x1, URZ ;  /* 0x0000000109097890 */ /* 0x000fc8000fffe03f */
[----:B------:R-:W-:-:S03]  /*7f00*/  UISETP.NE.AND UP0, UPT, UR11, UR9, UPT ;  /* 0x000000090b00728c */ /* 0x000fc6000bf05270 */
[----:B------:R-:W-:-:S03]  /*7f10*/  UMOV UR9, UR17 ;  /* 0x0000001100097c82 */ /* 0x000fc60008000000 */
[----:B------:R-:W-:-:S13]  /*7f20*/  PLOP3.LUT P1, PT, PT, PT, UP0, 0x80, 0x0 ;  /* 0x000000000000781c */ /* 0x000fda0003f2f008 */
[----:B------:R-:W-:Y:S05]  /*7f30*/  @!P1 BRA `(.L_x_1736) ;  /* 0x0000000800b89947 */ /* 0x000fea0003800000 */
[----:B------:R-:W-:Y:S01]  /*7f40*/  UMOV UR13, UR19 ;  /* 0x00000013000d7c82 */ /* 0x000fe20008000000 */
[----:B------:R-:W-:Y:S01]  /*7f50*/  ULDC.64 UR20, c[0x0][0x2c0] ;  /* 0x0000b00000147ab9 */ /* 0x000fe20000000a00 */
[----:B------:R-:W-:Y:S01]  /*7f60*/  UIMAD.WIDE.U32 UR12, UR16, UR14, UR12 ;  /* 0x0000000e100c72a5 */ /* 0x000fe2000f8e000c */
[----:B------:R-:W-:-:S03]  /*7f70*/  UMOV UR9, UR17 ;  /* 0x0000001100097c82 */ /* 0x000fc60008000000 */
[----:B------:R-:W-:-:S04]  /*7f80*/  UIADD3 UR4, UP0, UR4, UR12, URZ ;  /* 0x0000000c04047290 */ /* 0x000fc8000ff1e03f */
[----:B------:R-:W-:Y:S02]  /*7f90*/  UIADD3.X UR5, UR5, UR18, UR13, UP0, !UPT ;  /* 0x0000001205057290 */ /* 0x000fe400087fe40d */
[----:B------:R-:W-:-:S04]  /*7fa0*/  ULEA UR14, UP0, UR4, UR20, 0x2 ;  /* 0x00000014040e7291 */ /* 0x000fc8000f80103f */
[----:B------:R-:W-:Y:S02]  /*7fb0*/  ULEA.HI.X UR5, UR4, UR21, UR5, 0x2, UP0 ;  /* 0x0000001504057291 */ /* 0x000fe400080f1405 */
[----:B------:R-:W-:Y:S01]  /*7fc0*/  UIADD3 UR14, UP0, UR14, 0x3000, URZ ;  /* 0x000030000e0e7890 */ /* 0x000fe2000ff1e03f */
[----:B------:R-:W-:-:S03]  /*7fd0*/  UMOV UR4, URZ ;  /* 0x0000003f00047c82 */ /* 0x000fc60008000000 */
[----:B------:R-:W-:-:S12]  /*7fe0*/  UIADD3.X UR5, URZ, UR5, URZ, UP0, !UPT ;  /* 0x000000053f057290 */ /* 0x000fd800087fe43f */
.L_x_1775:
        /* <DEDUP_REMOVED lines=11> */
.L_x_1753:
[----:B------:R-:W2:Y:S04]  /*80a0*/  LDG.E.STRONG.GPU R0, desc[UR46][R2.64] ;  /* 0x0000002e02007981 */ /* 0x000ea8000c1ef900 */
[----:B--2---:R-:W-:Y:S01]  /*80b0*/  CCTL.IVALL ;  /* 0x00000000ff00798f */ /* 0x004fe20002000000 */
[----:B------:R-:W-:Y:S05]  /*80c0*/  YIELD ;  /* 0x0000000000007946 */ /* 0x000fea0003800000 */
[----:B------:R-:W-:-:S13]  /*80d0*/  ISETP.NE.AND P1, PT, R0, UR22, PT ;  /* 0x0000001600007c0c */ /* 0x000fda000bf25270 */
[----:B------:R-:W-:Y:S05]  /*80e0*/  @P1 BRA `(.L_x_1753) ;  /* 0xfffffffc00ec1947 */ /* 0x000fea000383ffff */
.L_x_1752:
[----:B------:R-:W-:Y:S05]  /*80f0*/  BSYNC B0 ;  /* 0x0000000000007941 */ /* 0x000fea0003800000 */
.L_x_1751:
[----:B------:R-:W-:-:S03]  /*8100*/  UMOV UR16, 0xffffffff ;  /* 0xffffffff00107882 */ /* 0x000fc60000000000 */
[----:B------:R-:W-:Y:S05]  /*8110*/  BRA.DIV UR16, `(.L_x_1754) ;  /* 0x0000003e10f47947 */ /* 0x000fea000b800000 */
[----:B------:R-:W-:Y:S01]  /*8120*/  NOP ;  /* 0x0000000000007918 */ /* 0x000fe20000000000 */
.L_x_1827:
        /* <DEDUP_REMOVED lines=9> */
[----:B------:R-:W-:-:S03]  /*81c0*/  UMOV UR27, 0x14f00000 ;  /* 0x14f00000001b7882 */ /* 0x000fc60000000000 */
[----:B------:R-:W-:Y:S02]  /*81d0*/  ULEA.HI.X.SX32 UR16, UR16, UR24, 0x1, UP0 ;  /* 0x0000001810107291 */ /* 0x000fe400080f0e3f */
[----:B------:R-:W-:-:S04]  /*81e0*/  ULEA UR18, UP0, UR26, UR18, 0x2 ;  /* 0x000000121a127291 */ /* 0x000fc8000f80103f */
[----:B------:R-:W-:-:S03]  /*81f0*/  ULEA.HI.X UR19, UR26, UR19, UR16, 0x2, UP0 ;  /* 0x000000131a137291 */ /* 0x000fc600080f1410 */
[----:B------:R-:W-:Y:S01]  /*8200*/  UMOV UR16, 0x300 ;  /* 0x0000030000107882 */ /* 0x000fe20000000000 */
[----:B------:R-:W-:Y:S01]  /*8210*/  UMOV UR26, 0x0 ;  /* 0x00000000001a7882 */ /* 0x000fe20000000000 */
[----:B-1----:R-:W-:-:S04]  /*8220*/  ULEA UR21, UR25, UR21, 0x18 ;  /* 0x0000001519157291 */ /* 0x002fc8000f8ec03f */
[----:B------:R-:W-:-:S09]  /*8230*/  UIADD3 UR21, UR21, 0xc000, URZ ;  /* 0x0000c00015157890 */ /* 0x000fd2000fffe03f */
[----:B------:R1:W-:Y:S02]  /*8240*/  UBLKRED.G.S.ADD.F32.RN [UR18], [UR21], UR16, desc[UR26] ;  /* 0x00001a12150073bb */ /* 0x0003e400080a1410 */
[----:B-1----:R0:W-:Y:S02]  /*8250*/  UTMACMDFLUSH ;  /* 0x00000000000079b7 */ /* 0x0021e40000000000 */
.L_x_1756:
[----:B------:R-:W-:Y:S05]  /*8260*/  BSYNC B0 ;  /* 0x0000000000007941 */ /* 0x000fea0003800000 */
.L_x_1755:
[----:B------:R-:W-:Y:S01]  /*8270*/  UIMAD UR16, UR17, 0x1800, UR4 ;  /* 0x00001800111078a4 */ /* 0x000fe2000f8e0204 */
[----:B------:R-:W-:Y:S06]  /*8280*/  BAR.SYNC.DEFER_BLOCKING 0xe, 0xa0 ;  /* 0x0382800000007b1d */ /* 0x000fec0000010000 */
[----:B------:R-:W-:Y:S01]  /*8290*/  UMOV UR18, UR14 ;  /* 0x0000000e00127c82 */ /* 0x000fe20008000000 */
[----:B------:R-:W-:Y:S01]  /*82a0*/  UMOV UR19, UR5 ;  /* 0x0000000500137c82 */ /* 0x000fe20008000000 */
[----:B------:R-:W-:Y:S01]  /*82b0*/  BSSY B0, `(.L_x_1757) ;  /* 0x000000d000007945 */ /* 0x000fe20003800000 */
[----:B------:R-:W-:-:S03]  /*82c0*/  UIMAD.WIDE UR18, UR16, 0x4, UR18 ;  /* 0x00000004101278a5 */ /* 0x000fc6000f8e0212 */
[----:B------:R-:W-:Y:S09]  /*82d0*/  @!P0 BRA `(.L_x_1758) ;  /* 0x0000000000288947 */ /* 0x000ff20003800000 */
        /* <DEDUP_REMOVED lines=10> */
.L_x_1758:
[----:B------:R-:W-:Y:S05]  /*8380*/  BSYNC B0 ;  /* 0x0000000000007941 */ /* 0x000fea0003800000 */
.L_x_1757:
[----:B------:R-:W-:Y:S06]  /*8390*/  BAR.ARV 0xa, 0xa0 ;  /* 0x0282800000007b1d */ /* 0x000fec0000002000 */
[----:B------:R-:W-:Y:S04]  /*83a0*/  BSSY B0, `(.L_x_1759) ;  /* 0x0000003000007945 */ /* 0x000fe80003800000 */
[----:B------:R-:W-:Y:S05]  /*83b0*/  @!P0 BRA `(.L_x_1760) ;  /* 0x0000000000048947 */ /* 0x000fea0003800000 */
[----:B------:R-:W-:-:S04]  /*83c0*/  DEPBAR.LE SB0, 0x0 ;  /* 0x000080000000791a */ /* 0x000fc80000000000 */
.L_x_1760:
[----:B------:R-:W-:Y:S05]  /*83d0*/  BSYNC B0 ;  /* 0x0000000000007941 */ /* 0x000fea0003800000 */
.L_x_1759:
        /* <DEDUP_REMOVED lines=19> */
.L_x_1762:
[----:B------:R-:W-:Y:S05]  /*8510*/  BSYNC B0 ;  /* 0x0000000000007941 */ /* 0x000fea0003800000 */
.L_x_1761:
        /* <DEDUP_REMOVED lines=9> */
.L_x_1765:
[----:B------:R-:W2:Y:S04]  /*85b0*/  LDG.E.STRONG.GPU R0, desc[UR46][R2.64] ;  /* 0x0000002e02007981 */ /* 0x000ea8000c1ef900 */
[----:B--2---:R-:W-:Y:S01]  /*85c0*/  CCTL.IVALL ;  /* 0x00000000ff00798f */ /* 0x004fe20002000000 */
[----:B------:R-:W-:Y:S05]  /*85d0*/  YIELD ;  /* 0x0000000000007946 */ /* 0x000fea0003800000 */
[----:B------:R-:W-:-:S13]  /*85e0*/  ISETP.NE.AND P1, PT, R0, UR22, PT ;  /* 0x0000001600007c0c */ /* 0x000fda000bf25270 */
[----:B------:R-:W-:Y:S05]  /*85f0*/  @P1 BRA `(.L_x_1765) ;  /* 0xfffffffc00ec1947 */ /* 0x000fea000383ffff */
.L_x_1764:
[----:B------:R-:W-:Y:S05]  /*8600*/  BSYNC B0 ;  /* 0x0000000000007941 */ /* 0x000fea0003800000 */
.L_x_1763:
[----:B------:R-:W-:-:S03]  /*8610*/  UMOV UR12, 0xffffffff ;  /* 0xffffffff000c7882 */ /* 0x000fc60000000000 */
[----:B------:R-:W-:Y:S05]  /*8620*/  BRA.DIV UR12, `(.L_x_1766) ;  /* 0x0000003a0ccc7947 */ /* 0x000fea000b800000 */
[----:B------:R-:W-:Y:S01]  /*8630*/  NOP ;  /* 0x0000000000007918 */ /* 0x000fe20000000000 */
.L_x_1830:
        /* <DEDUP_REMOVED lines=15> */
.L_x_1768:
[----:B------:R-:W-:Y:S05]  /*8730*/  BSYNC B0 ;  /* 0x0000000000007941 */ /* 0x000fea0003800000 */
.L_x_1767:
        /* <DEDUP_REMOVED lines=15> */
.L_x_1770:
[----:B------:R-:W-:Y:S05]  /*8830*/  BSYNC B0 ;  /* 0x0000000000007941 */ /* 0x000fea0003800000 */
.L_x_1769:
[----:B------:R-:W-:Y:S06]  /*8840*/  BAR.ARV 0xa, 0xa0 ;  /* 0x0282800000007b1d */ /* 0x000fec0000002000 */
[----:B------:R-:W-:Y:S04]  /*8850*/  BSSY B0, `(.L_x_1771) ;  /* 0x0000003000007945 */ /* 0x000fe80003800000 */
[----:B------:R-:W-:Y:S05]  /*8860*/  @!P0 BRA `(.L_x_1772) ;  /* 0x0000000000048947 */ /* 0x000fea0003800000 */
[----:B------:R-:W-:-:S04]  /*8870*/  DEPBAR.LE SB0, 0x0 ;  /* 0x000080000000791a */ /* 0x000fc80000000000 */
.L_x_1772:
[----:B------:R-:W-:Y:S05]  /*8880*/  BSYNC B0 ;  /* 0x0000000000007941 */ /* 0x000fea0003800000 */
.L_x_1771:
        /* <DEDUP_REMOVED lines=19> */
.L_x_1774:
[----:B------:R-:W-:Y:S05]  /*89c0*/  BSYNC B0 ;  /* 0x0000000000007941 */ /* 0x000fea0003800000 */
.L_x_1773:
[----:B------:R-:W-:Y:S02]  /*89d0*/  UIADD3 UR9, UR9, 0x2, URZ ;  /* 0x0000000209097890 */ /* 0x000fe4000fffe03f */
[----:B------:R-:W-:Y:S02]  /*89e0*/  UIADD3 UR4, UR4, 0x3000, URZ ;  /* 0x0000300004047890 */ /* 0x000fe4000fffe03f */
[----:B------:R-:W-:-:S06]  /*89f0*/  UISETP.GE.AND UP0, UPT, UR9, UR11, UPT ;  /* 0x0000000b0900728c */ /* 0x000fcc000bf06270 */
[----:B------:R-:W-:-:S13]  /*8a00*/  PLOP3.LUT P1, PT, PT, PT, UP0, 0x80, 0x0 ;  /* 0x000000000000781c */ /* 0x000fda0003f2f008 */
[----:B------:R-:W-:Y:S05]  /*8a10*/  @!P1 BRA `(.L_x_1775) ;  /* 0xfffffff400749947 */ /* 0x000fea000383ffff */
.L_x_1736:
        /* <DEDUP_REMOVED lines=41> */
.L_x_1778:
[----:B------:R-:W-:Y:S05]  /*8cb0*/  BSYNC B0 ;  /* 0x0000000000007941 */ /* 0x000fea0003800000 */
.L_x_1777:
[----:B------:R-:W-:Y:S05]  /*8cc0*/  BRA `(.L_x_1779) ;  /* 0x0000000000047947 */ /* 0x000fea0003800000 */
.L_x_1776:
[----:B------:R-:W-:-:S05]  /*8cd0*/  UMOV UR4, UR9 ;  /* 0x0000000900047c82 */ /* 0x000fca0008000000 */
.L_x_1779:
        /* <DEDUP_REMOVED lines=11> */
.L_x_1784:
        /* <DEDUP_REMOVED lines=24> */
.L_x_1781:
[----:B------:R-:W-:Y:S05]  /*8f10*/  BSYNC B0 ;  /* 0x0000000000007941 */ /* 0x000fea0003800000 */
.L_x_1780:
        /* <DEDUP_REMOVED lines=24> */
.L_x_1783:
[----:B------:R-:W-:Y:S05]  /*90a0*/  BSYNC B0 ;  /* 0x0000000000007941 */ /* 0x000fea0003800000 */
.L_x_1782:
[----:B------:R-:W-:Y:S02]  /*90b0*/  UIADD3 UR7, UR7, 0x2, URZ ;  /* 0x0000000207077890 */ /* 0x000fe4000fffe03f */
[----:B------:R-:W-:Y:S02]  /*90c0*/  ULEA UR5, UR19, UR5, 0x1 ;  /* 0x0000000513057291 */ /* 0x000fe4000f8e083f */
[----:B------:R-:W-:Y:S02]  /*90d0*/  ULEA UR6, UR19, UR6, 0x1 ;  /* 0x0000000613067291 */ /* 0x000fe4000f8e083f */
[----:B------:R-:W-:-:S13]  /*90e0*/  ISETP.NE.AND P0, PT, RZ, UR7, PT ;  /* 0x00000007ff007c0c */ /* 0x000fda000bf05270 */
[----:B------:R-:W-:Y:S05]  /*90f0*/  @!P0 BRA `(.L_x_1687) ;  /* 0x0000002c00748947 */ /* 0x000fea0003800000 */
[----:B------:R-:W-:Y:S05]  /*9100*/  BRA `(.L_x_1784) ;  /* 0xfffffffc00207947 */ /* 0x000fea000383ffff */
.L_x_1728:
        /* <DEDUP_REMOVED lines=14> */
.L_x_1785:
        /* <DEDUP_REMOVED lines=14> */
.L_x_1787:
[----:B------:R-:W-:-:S05]  /*92d0*/  ULDC UR4, c[0x0][0x8bc] ;  /* 0x00022f0000047ab9 */ /* 0x000fca0000000800 */
.L_x_1786:
        /* <DEDUP_REMOVED lines=59> */
.L_x_1789:
        /* <DEDUP_REMOVED lines=13> */
.L_x_1790:
        /* <DEDUP_REMOVED lines=8> */
.L_x_1791:
        /* <DEDUP_REMOVED lines=21> */
.L_x_1792:
        /* <DEDUP_REMOVED lines=50> */
.L_x_1831:
        /* <DEDUP_REMOVED lines=15> */
.L_x_1795:
        /* <DEDUP_REMOVED lines=127> */
.L_x_1806:
[----:B-123--:R-:W-:-:S04]  /*a530*/  SHF.L.U32 R18, R10, 0x1f, RZ ;  /* 0x0000001f0a127819 */ /* 0x00efc800000006ff */
[----:B------:R-:W2:Y:S02]  /*a540*/  SYNCS.PHASECHK.TRANS64.TRYWAIT P1, [R15+URZ+0x26840], R18 ;  /* 0x026840120f0075a7 */ /* 0x000ea4000802017f */
[----:B--2---:R-:W-:Y:S05]  /*a550*/  @!P1 BRA `(.L_x_1798) ;  /* 0x0000001c00309947 */ /* 0x004fea0003800000 */
.L_x_1832:
        /* <DEDUP_REMOVED lines=8> */
.L_x_1799:
        /* <DEDUP_REMOVED lines=44> */
.L_x_1833:
        /* <DEDUP_REMOVED lines=8> */
.L_x_1801:
        /* <DEDUP_REMOVED lines=44> */
.L_x_1834:
        /* <DEDUP_REMOVED lines=8> */
.L_x_1803:
        /* <DEDUP_REMOVED lines=38> */
.L_x_1836:
        /* <DEDUP_REMOVED lines=8> */
.L_x_1805:
        /* <DEDUP_REMOVED lines=44> */
.L_x_1797:
[----:B------:R-:W4:Y:S02]  /*b200*/  LDL.LU R4, [R1+0x8] ;  /* 0x0000080001047983 */ /* 0x000f240000300800 */
[----:B----4-:R-:W-:Y:S02]  /*b210*/  ISETP.NE.AND P1, PT, R4, RZ, PT ;  /* 0x000000ff0400720c */ /* 0x010fe40003f25270 */
[----:B------:R4:W5:Y:S11]  /*b220*/  LDL R4, [R1+0x4] ;  /* 0x0000040001047983 */ /* 0x0009760000100800 */
[----:B----4-:R-:W-:Y:S05]  /*b230*/  @!P1 BRA `(.L_x_1796) ;  /* 0x0000000400949947 */ /* 0x010fea0003800000 */
[----:B------:R-:W-:-:S04]  /*b240*/  SHF.L.U32 R12, R10, 0x1f, RZ ;  /* 0x0000001f0a0c7819 */ /* 0x000fc800000006ff */
[----:B------:R-:W4:Y:S02]  /*b250*/  SYNCS.PHASECHK.TRANS64.TRYWAIT P1, [R15+URZ+0x26840], R12 ;  /* 0x0268400c0f0075a7 */ /* 0x000f24000802017f */
[----:B----4-:R-:W-:Y:S05]  /*b260*/  @!P1 BRA `(.L_x_1807) ;  /* 0x0000001000409947 */ /* 0x010fea0003800000 */
.L_x_1837:
        /* <DEDUP_REMOVED lines=8> */
.L_x_1808:
        /* <DEDUP_REMOVED lines=41> */
.L_x_1838:
        /* <DEDUP_REMOVED lines=8> */
.L_x_1810:
        /* <DEDUP_REMOVED lines=41> */
.L_x_1796:
[----:B------:R-:W1:Y:S01]  /*b890*/  S2R R0, SR_TID.X ;  /* 0x0000000000007919 */ /* 0x000e620000002100 */
[----:B------:R-:W-:Y:S01]  /*b8a0*/  IMAD R3, R16, 0x8, R15 ;  /* 0x0000000810037824 */ /* 0x000fe200078e020f */
[----:B-1----:R-:W-:Y:S02]  /*b8b0*/  LOP3.LUT R2, R0, 0x7f, RZ, 0xc0, !PT ;  /* 0x0000007f00027812 */ /* 0x002fe400078ec0ff */
[----:B------:R-:W-:Y:S02]  /*b8c0*/  SHF.L.U32 R0, R10, 0x1f, RZ ;  /* 0x0000001f0a007819 */ /* 0x000fe400000006ff */
[----:B------:R-:W-:Y:S02]  /*b8d0*/  ISETP.NE.AND P1, PT, R2, RZ, PT ;  /* 0x000000ff0200720c */ /* 0x000fe40003f25270 */
[----:B------:R-:W1:Y:S02]  /*b8e0*/  SYNCS.PHASECHK.TRANS64.TRYWAIT P0, [R3+URZ+0x26840], R0 ;  /* 0x02684000030075a7 */ /* 0x000e64000800017f */
[----:B-1----:R-:W-:Y:S09]  /*b8f0*/  @!P0 BRA `(.L_x_1811) ;  /* 0x0000000800c48947 */ /* 0x002ff20003800000 */
.L_x_1839:
[----:B------:R-:W-:Y:S05]  /*b900*/  @P1 BRA `(.L_x_1812) ;  /* 0x0000000000181947 */ /* 0x000fea0003800000 */
[----:B------:R-:W1:Y:S01]  /*b910*/  S2R R2, SR_TID.X ;  /* 0x0000000000027919 */ /* 0x000e620000002100 */
[----:B------:R-:W-:-:S04]  /*b920*/  IMAD.MOV.U32 R0, RZ, RZ, 0x3100 ;  /* 0x00003100ff007424 */ /* 0x000fc800078e00ff */
[----:B------:R1:W-:Y:S02]  /*b930*/  SYNCS.ARRIVE.TRANS64 RZ, [R3+URZ+0x26830], R0 ;  /* 0x0268300003ff79a7 */ /* 0x0003e4000800003f */
[----:B-1----:R-:W-:-:S13]  /*b940*/  LOP3.LUT P0, RZ, R2, 0x1f, RZ, 0xc0, !PT ;  /* 0x0000001f02ff7812 */ /* 0x002fda000780c0ff */
[----:B------:R-:W-:Y:S05]  /*b950*/  @!P0 BRA `(.L_x_1812) ;  /* 0x0000000000048947 */ /* 0x000fea0003800000 */
[----:B------:R-:W-:Y:S01]  /*b960*/  BPT.TRAP 0x1 ;  /* 0x000000040000795c */ /* 0x000fe20000300000 */
.L_x_1812:
        /* <DEDUP_REMOVED lines=48> */
.L_x_1793:
[----:B------:R-:W-:Y:S05]  /*bc70*/  BSYNC B0 ;  /* 0x0000000000007941 */ /* 0x000fea0003800000 */
.L_x_1788:
[----:B------:R-:W-:-:S03]  /*bc80*/  UMOV UR8, 0xffffffff ;  /* 0xffffffff00087882 */ /* 0x000fc60000000000 */
[----:B------:R-:W-:Y:S05]  /*bc90*/  BRA.DIV UR8, `(.L_x_1813) ;  /* 0x0000000608f07947 */ /* 0x000fea000b800000 */
[----:B------:R-:W-:-:S13]  /*bca0*/  ELECT P6, URZ, PT ;  /* 0x00000000003f782f */ /* 0x000fda00038c0000 */
.L_x_1842:
[----:B------:R-:W-:Y:S05]  /*bcb0*/  @!P6 BRA `(.L_x_1687) ;  /* 0x000000000084e947 */ /* 0x000fea0003800000 */
[----:B------:R-:W-:-:S06]  /*bcc0*/  ULOP3.LUT UR8, UR38, 0x2, URZ, 0xfc, !UPT ;  /* 0x0000000226087892 */ /* 0x000fcc000f8efc3f */
[----:B------:R-:W-:-:S05]  /*bcd0*/  IMAD.U32 R2, RZ, RZ, UR8 ;  /* 0x00000008ff027e24 */ /* 0x000fca000f8e00ff */
[----:B------:R-:W-:-:S13]  /*bce0*/  ISETP.NE.AND P2, PT, R2, 0x3, PT ;  /* 0x000000030200780c */ /* 0x000fda0003f45270 */
[----:B------:R-:W-:Y:S05]  /*bcf0*/  @!P2 BRA `(.L_x_1814) ;  /* 0x000000000004a947 */ /* 0x000fea0003800000 */
[----:B---3--:R-:W-:Y:S01]  /*bd00*/  BPT.TRAP 0x1 ;  /* 0x000000040000795c */ /* 0x008fe20000300000 */
.L_x_1814:
        /* <DEDUP_REMOVED lines=15> */
.L_x_1843:
[----:B------:R-:W2:Y:S02]  /*be00*/  SYNCS.PHASECHK.TRANS64.TRYWAIT P0, [R3+URZ], R2 ;  /* 0x00000002030075a7 */ /* 0x000ea4000800017f */
[----:B--2---:R-:W-:Y:S05]  /*be10*/  @!P0 BRA `(.L_x_1816) ;  /* 0x0000000400c48947 */ /* 0x004fea0003800000 */
.L_x_1844:
[----:B------:R-:W-:Y:S05]  /*be20*/  @!P2 BRA `(.L_x_1817) ;  /* 0x000000000004a947 */ /* 0x000fea0003800000 */
[----:B---3--:R-:W-:Y:S01]  /*be30*/  BPT.TRAP 0x1 ;  /* 0x000000040000795c */ /* 0x008fe20000300000 */
.L_x_1817:
[----:B--2---:R-:W-:-:S04]  /*be40*/  VIADD R3, R8, 0x26840 ;  /* 0x0002684008037836 */ /* 0x004fc80000000000 */
[----:B------:R-:W-:-:S04]  /*be50*/  IMAD R5, R0, 0x8, R3 ;  /* 0x0000000800057824 */ /* 0x000fc800078e0203 */
[----:B------:R-:W2:Y:S02]  /*be60*/  SYNCS.PHASECHK.TRANS64.TRYWAIT P0, [R5+URZ], R4 ;  /* 0x00000004050075a7 */ /* 0x000ea4000800017f */
[----:B--2---:R-:W-:Y:S05]  /*be70*/  @!P0 BRA `(.L_x_1818) ;  /* 0x0000000400c08947 */ /* 0x004fea0003800000 */
.L_x_1845:
[----:B------:R-:W-:-:S07]  /*be80*/  IMAD R3, R6, 0x8, R3 ;  /* 0x0000000806037824 */ /* 0x000fce00078e0203 */
.L_x_1819:
[----:B----4-:R4:W1:Y:S02]  /*be90*/  SYNCS.PHASECHK.TRANS64.TRYWAIT P0, [R3+URZ], R2 ;  /* 0x00000002030075a7 */ /* 0x010864000800017f */
[----:B-1----:R-:W-:Y:S05]  /*bea0*/  @!P0 NANOSLEEP.SYNCS 0x989680 ;  /* 0x009896800000895d */ /* 0x002fea0003900000 */
[----:B------:R-:W1:Y:S02]  /*beb0*/  @!P0 SYNCS.PHASECHK.TRANS64 P0, [R3+URZ], R2 ;  /* 0x00000002030085a7 */ /* 0x000e64000800007f */
[----:B-1----:R-:W-:Y:S05]  /*bec0*/  @!P0 BRA `(.L_x_1819) ;  /* 0xfffffffc00f08947 */ /* 0x002fea000383ffff */
.L_x_1687:
[----:B---3--:R-:W-:Y:S05]  /*bed0*/  BSYNC B6 ;  /* 0x0000000000067941 */ /* 0x008fea0003800000 */
.L_x_1681:
[----:B------:R-:W-:Y:S05]  /*bee0*/  EXIT ;  /* 0x000000000000794d */ /* 0x000fea0003800000 */
.L_x_1698:
[----:B------:R-:W-:Y:S02]  /*bef0*/  IMAD.MOV.U32 R13, RZ, RZ, R17 ;  /* 0x000000ffff0d7224 */ /* 0x000fe400078e0011 */
[----:B------:R-:W-:Y:S02]  /*bf00*/  IMAD.MOV.U32 R12, RZ, RZ, RZ ;  /* 0x000000ffff0c7224 */ /* 0x000fe400078e00ff */
[----:B------:R-:W-:Y:S02]  /*bf10*/  IMAD.MOV.U32 R11, RZ, RZ, 0x1f ;  /* 0x0000001fff0b7424 */ /* 0x000fe400078e00ff */
[----:B------:R-:W-:-:S07]  /*bf20*/  IMAD.MOV.U32 R15, RZ, RZ, -0x1 ;  /* 0xffffffffff0f7424 */ /* 0x000fce00078e00ff */
[----:B------:R-:W-:Y:S05]  /*bf30*/  WARPSYNC.COLLECTIVE R15, `(.L_x_1820) ;  /* 0x000000000f087348 */ /* 0x000fea0003c00000 */
[----:B------:R1:W2:Y:S02]  /*bf40*/  SHFL.IDX P6, R14, R13, R12, R11 ;  /* 0x0000000c0d0e7389 */ /* 0x0002a400000c000b */
[----:B-12---:R-:W-:Y:S01]  /*bf50*/  ENDCOLLECTIVE ;  /* 0x000000000000791b */ /* 0x006fe20003800000 */
.L_x_1820:
[----:B------:R-:W-:Y:S05]  /*bf60*/  BRA `(.L_x_1821) ;  /* 0xffffff54006c7947 */ /* 0x000fea000383ffff */
.L_x_1700:
[----:B--2---:R2:W3:Y:S02]  /*bf70*/  SYNCS.PHASECHK.TRANS64.TRYWAIT P0, [R237+URZ+0x26800], R4 ;  /* 0x02680004ed0075a7 */ /* 0x0044e4000800017f */
[----:B---3--:R-:W-:Y:S05]  /*bf80*/  @!P0 NANOSLEEP.SYNCS 0x989680 ;  /* 0x009896800000895d */ /* 0x008fea0003900000 */
[----:B------:R-:W3:Y:S02]  /*bf90*/  @!P0 SYNCS.PHASECHK.TRANS64 P0, [R237+URZ+0x26800], R4 ;  /* 0x02680004ed0085a7 */ /* 0x000ee4000800007f */
[----:B---3--:R-:W-:Y:S05]  /*bfa0*/  @!P0 BRA `(.L_x_1700) ;  /* 0xfffffffc00f08947 */ /* 0x008fea000383ffff */
[----:B------:R-:W-:Y:S05]  /*bfb0*/  BRA `(.L_x_1699) ;  /* 0xffffff5400947947 */ /* 0x000fea000383ffff */
.L_x_1705:
[----:B--2---:R-:W-:-:S04]  /*bfc0*/  IMAD.U32 R5, RZ, RZ, UR7 ;  /* 0x00000007ff057e24 */ /* 0x004fc8000f8e00ff */
[----:B------:R2:W3:Y:S03]  /*bfd0*/  SYNCS.PHASECHK.TRANS64.TRYWAIT P0, [R5+URZ+0x26810], R120 ;  /* 0x02681078050075a7 */ /* 0x0004e6000800017f */
[----:B---3--:R-:W-:Y:S05]  /*bfe0*/  @!P0 NANOSLEEP.SYNCS 0x989680 ;  /* 0x009896800000895d */ /* 0x008fea0003900000 */
[----:B------:R-:W3:Y:S02]  /*bff0*/  @!P0 SYNCS.PHASECHK.TRANS64 P0, [R5+URZ+0x26810], R120 ;  /* 0x02681078050085a7 */ /* 0x000ee4000800007f */
[----:B---3--:R-:W-:Y:S05]  /*c000*/  @!P0 BRA `(.L_x_1705) ;  /* 0xfffffffc00ec8947 */ /* 0x008fea000383ffff */
[----:B------:R-:W-:Y:S05]  /*c010*/  BRA `(.L_x_1704) ;  /* 0xffffff5c00f07947 */ /* 0x000fea000383ffff */
.L_x_1709:
[----:B------:R-:W-:-:S04]  /*c020*/  IMAD.U32 R121, RZ, RZ, UR7 ;  /* 0x00000007ff797e24 */ /* 0x000fc8000f8e00ff */
[----:B------:R1:W1:Y:S03]  /*c030*/  SYNCS.PHASECHK.TRANS64.TRYWAIT P0, [R121+URZ+0x26830], R120 ;  /* 0x02683078790075a7 */ /* 0x000266000800017f */
[----:B-1----:R-:W-:Y:S05]  /*c040*/  @!P0 NANOSLEEP.SYNCS 0x989680 ;  /* 0x009896800000895d */ /* 0x002fea0003900000 */
[----:B------:R-:W1:Y:S02]  /*c050*/  @!P0 SYNCS.PHASECHK.TRANS64 P0, [R121+URZ+0x26830], R120 ;  /* 0x02683078790085a7 */ /* 0x000e64000800007f */
[----:B-1----:R-:W-:Y:S05]  /*c060*/  @!P0 BRA `(.L_x_1709) ;  /* 0xfffffffc00ec8947 */ /* 0x002fea000383ffff */
[----:B------:R-:W-:Y:S05]  /*c070*/  BRA `(.L_x_1708) ;  /* 0xffffff6400b47947 */ /* 0x000fea000383ffff */
.L_x_1741:
[----:B------:R-:W-:Y:S01]  /*c080*/  BSSY B0, `(.L_x_1822) ;  /* 0x0000005000007945 */ /* 0x000fe20003800000 */
[----:B------:R-:W-:-:S07]  /*c090*/  IMAD.MOV.U32 R15, RZ, RZ, -0x1 ;  /* 0xffffffffff0f7424 */ /* 0x000fce00078e00ff */
[----:B------:R-:W-:Y:S05]  /*c0a0*/  WARPSYNC.COLLECTIVE R15, `(.L_x_1823) ;  /* 0x000000000f087348 */ /* 0x000fea0003c00000 */
[----:B------:R-:W-:Y:S01]  /*c0b0*/  NOP ;  /* 0x0000000000007918 */ /* 0x000fe20000000000 */
[----:B------:R-:W-:Y:S01]  /*c0c0*/  ENDCOLLECTIVE ;  /* 0x000000000000791b */ /* 0x000fe20003800000 */
.L_x_1823:
[----:B------:R-:W-:Y:S05]  /*c0d0*/  BSYNC B0 ;  /* 0x0000000000007941 */ /* 0x000fea0003800000 */
.L_x_1822:
[----:B------:R-:W-:Y:S05]  /*c0e0*/  BRA `(.L_x_1824) ;  /* 0xffffffb800607947 */ /* 0x000fea000383ffff */
.L_x_1754:
[----:B------:R-:W-:Y:S01]  /*c0f0*/  BSSY B0, `(.L_x_1825) ;  /* 0x0000005000007945 */ /* 0x000fe20003800000 */
[----:B------:R-:W-:-:S07]  /*c100*/  IMAD.MOV.U32 R15, RZ, RZ, -0x1 ;  /* 0xffffffffff0f7424 */ /* 0x000fce00078e00ff */
[----:B------:R-:W-:Y:S05]  /*c110*/  WARPSYNC.COLLECTIVE R15, `(.L_x_1826) ;  /* 0x000000000f087348 */ /* 0x000fea0003c00000 */
[----:B------:R-:W-:Y:S01]  /*c120*/  NOP ;  /* 0x0000000000007918 */ /* 0x000fe20000000000 */
[----:B------:R-:W-:Y:S01]  /*c130*/  ENDCOLLECTIVE ;  /* 0x000000000000791b */ /* 0x000fe20003800000 */
.L_x_1826:
[----:B------:R-:W-:Y:S05]  /*c140*/  BSYNC B0 ;  /* 0x0000000000007941 */ /* 0x000fea0003800000 */
.L_x_1825:
[----:B------:R-:W-:Y:S05]  /*c150*/  BRA `(.L_x_1827) ;  /* 0xffffffbc00f47947 */ /* 0x000fea000383ffff */
.L_x_1766:
[----:B------:R-:W-:Y:S01]  /*c160*/  BSSY B0, `(.L_x_1828) ;  /* 0x0000005000007945 */ /* 0x000fe20003800000 */
[----:B------:R-:W-:-:S07]  /*c170*/  IMAD.MOV.U32 R15, RZ, RZ, -0x1 ;  /* 0xffffffffff0f7424 */ /* 0x000fce00078e00ff */
[----:B------:R-:W-:Y:S05]  /*c180*/  WARPSYNC.COLLECTIVE R15, `(.L_x_1829) ;  /* 0x000000000f087348 */ /* 0x000fea0003c00000 */
[----:B------:R-:W-:Y:S01]  /*c190*/  NOP ;  /* 0x0000000000007918 */ /* 0x000fe20000000000 */
[----:B------:R-:W-:Y:S01]  /*c1a0*/  ENDCOLLECTIVE ;  /* 0x000000000000791b */ /* 0x000fe20003800000 */
.L_x_1829:
[----:B------:R-:W-:Y:S05]  /*c1b0*/  BSYNC B0 ;  /* 0x0000000000007941 */ /* 0x000fea0003800000 */
.L_x_1828:
[----:B------:R-:W-:Y:S05]  /*c1c0*/  BRA `(.L_x_1830) ;  /* 0xffffffc4001c7947 */ /* 0x000fea000383ffff */
.L_x_1794:
[----:B-1----:R1:W2:Y:S02]  /*c1d0*/  SYNCS.PHASECHK.TRANS64.TRYWAIT P0, [R15+URZ+0x26820], R0 ;  /* 0x026820000f0075a7 */ /* 0x0022a4000800017f */
[----:B--2---:R-:W-:Y:S05]  /*c1e0*/  @!P0 NANOSLEEP.SYNCS 0x989680 ;  /* 0x009896800000895d */ /* 0x004fea0003900000 */
[----:B------:R-:W2:Y:S02]  /*c1f0*/  @!P0 SYNCS.PHASECHK.TRANS64 P0, [R15+URZ+0x26820], R0 ;  /* 0x026820000f0085a7 */ /* 0x000ea4000800007f */
[----:B--2---:R-:W-:Y:S05]  /*c200*/  @!P0 BRA `(.L_x_1794) ;  /* 0xfffffffc00f08947 */ /* 0x004fea000383ffff */
[----:B------:R-:W-:Y:S05]  /*c210*/  BRA `(.L_x_1831) ;  /* 0xffffffd8008c7947 */ /* 0x000fea000383ffff */
.L_x_1798:
[----:B--2---:R2:W3:Y:S02]  /*c220*/  SYNCS.PHASECHK.TRANS64.TRYWAIT P1, [R15+URZ+0x26840], R18 ;  /* 0x026840120f0075a7 */ /* 0x0044e4000802017f */
[----:B---3--:R-:W-:Y:S05]  /*c230*/  @!P1 NANOSLEEP.SYNCS 0x989680 ;  /* 0x009896800000995d */ /* 0x008fea0003900000 */
[----:B------:R-:W3:Y:S02]  /*c240*/  @!P1 SYNCS.PHASECHK.TRANS64 P1, [R15+URZ+0x26840], R18 ;  /* 0x026840120f0095a7 */ /* 0x000ee4000802007f */
[----:B---3--:R-:W-:Y:S05]  /*c250*/  @!P1 BRA `(.L_x_1798) ;  /* 0xfffffffc00f09947 */ /* 0x008fea000383ffff */
[----:B------:R-:W-:Y:S05]  /*c260*/  BRA `(.L_x_1832) ;  /* 0xffffffe000bc7947 */ /* 0x000fea000383ffff */
.L_x_1800:
[----:B-1----:R1:W3:Y:S02]  /*c270*/  SYNCS.PHASECHK.TRANS64.TRYWAIT P1, [R15+URZ+0x26828], R18 ;  /* 0x026828120f0075a7 */ /* 0x0022e4000802017f */
[----:B---3--:R-:W-:Y:S05]  /*c280*/  @!P1 NANOSLEEP.SYNCS 0x989680 ;  /* 0x009896800000995d */ /* 0x008fea0003900000 */
[----:B------:R-:W3:Y:S02]  /*c290*/  @!P1 SYNCS.PHASECHK.TRANS64 P1, [R15+URZ+0x26828], R18 ;  /* 0x026828120f0095a7 */ /* 0x000ee4000802007f */
[----:B---3--:R-:W-:Y:S05]  /*c2a0*/  @!P1 BRA `(.L_x_1800) ;  /* 0xfffffffc00f09947 */ /* 0x008fea000383ffff */
[----:B------:R-:W-:Y:S05]  /*c2b0*/  BRA `(.L_x_1833) ;  /* 0xffffffe400787947 */ /* 0x000fea000383ffff */
.L_x_1802:
[----:B---3--:R3:W4:Y:S02]  /*c2c0*/  SYNCS.PHASECHK.TRANS64.TRYWAIT P1, [R15+URZ+0x26848], R18 ;  /* 0x026848120f0075a7 */ /* 0x008724000802017f */
[----:B----4-:R-:W-:Y:S05]  /*c2d0*/  @!P1 NANOSLEEP.SYNCS 0x989680 ;  /* 0x009896800000995d */ /* 0x010fea0003900000 */
[----:B------:R-:W4:Y:S02]  /*c2e0*/  @!P1 SYNCS.PHASECHK.TRANS64 P1, [R15+URZ+0x26848], R18 ;  /* 0x026848120f0095a7 */ /* 0x000f24000802007f */
[----:B----4-:R-:W-:Y:S05]  /*c2f0*/  @!P1 BRA `(.L_x_1802) ;  /* 0xfffffffc00f09947 */ /* 0x010fea000383ffff */
[----:B------:R-:W-:Y:S05]  /*c300*/  BRA `(.L_x_1834) ;  /* 0xffffffe800347947 */ /* 0x000fea000383ffff */
.L_x_1804:
[----:B------:R-:W-:-:S07]  /*c310*/  SHF.L.U32 R4, R10, 0x1f, RZ ;  /* 0x0000001f0a047819 */ /* 0x000fce00000006ff */
.L_x_1835:
[----:B----4-:R4:W1:Y:S02]  /*c320*/  SYNCS.PHASECHK.TRANS64.TRYWAIT P1, [R15+URZ+0x26820], R4 ;  /* 0x026820040f0075a7 */ /* 0x010864000802017f */
[----:B-1----:R-:W-:Y:S05]  /*c330*/  @!P1 NANOSLEEP.SYNCS 0x989680 ;  /* 0x009896800000995d */ /* 0x002fea0003900000 */
[----:B------:R-:W1:Y:S02]  /*c340*/  @!P1 SYNCS.PHASECHK.TRANS64 P1, [R15+URZ+0x26820], R4 ;  /* 0x026820040f0095a7 */ /* 0x000e64000802007f */
[----:B-1----:R-:W-:Y:S05]  /*c350*/  @!P1 BRA `(.L_x_1835) ;  /* 0xfffffffc00f09947 */ /* 0x002fea000383ffff */
[----:B------:R-:W-:Y:S05]  /*c360*/  BRA `(.L_x_1836) ;  /* 0xffffffe800d47947 */ /* 0x000fea000383ffff */
.L_x_1807:
[----:B----4-:R4:W1:Y:S02]  /*c370*/  SYNCS.PHASECHK.TRANS64.TRYWAIT P1, [R15+URZ+0x26840], R12 ;  /* 0x0268400c0f0075a7 */ /* 0x010864000802017f */
[----:B-1----:R-:W-:Y:S05]  /*c380*/  @!P1 NANOSLEEP.SYNCS 0x989680 ;  /* 0x009896800000995d */ /* 0x002fea0003900000 */
[----:B------:R-:W1:Y:S02]  /*c390*/  @!P1 SYNCS.PHASECHK.TRANS64 P1, [R15+URZ+0x26840], R12 ;  /* 0x0268400c0f0095a7 */ /* 0x000e64000802007f */
[----:B-1----:R-:W-:Y:S05]  /*c3a0*/  @!P1 BRA `(.L_x_1807) ;  /* 0xfffffffc00f09947 */ /* 0x002fea000383ffff */
[----:B------:R-:W-:Y:S05]  /*c3b0*/  BRA `(.L_x_1837) ;  /* 0xffffffec00ac7947 */ /* 0x000fea000383ffff */
.L_x_1809:
[----:B-1----:R1:W2:Y:S02]  /*c3c0*/  SYNCS.PHASECHK.TRANS64.TRYWAIT P1, [R15+URZ+0x26828], R12 ;  /* 0x0268280c0f0075a7 */ /* 0x0022a4000802017f */
[----:B--2---:R-:W-:Y:S05]  /*c3d0*/  @!P1 NANOSLEEP.SYNCS 0x989680 ;  /* 0x009896800000995d */ /* 0x004fea0003900000 */
[----:B------:R-:W2:Y:S02]  /*c3e0*/  @!P1 SYNCS.PHASECHK.TRANS64 P1, [R15+URZ+0x26828], R12 ;  /* 0x0268280c0f0095a7 */ /* 0x000ea4000802007f */
[----:B--2---:R-:W-:Y:S05]  /*c3f0*/  @!P1 BRA `(.L_x_1809) ;  /* 0xfffffffc00f09947 */ /* 0x004fea000383ffff */
[----:B------:R-:W-:Y:S05]  /*c400*/  BRA `(.L_x_1838) ;  /* 0xfffffff0005c7947 */ /* 0x000fea000383ffff */
.L_x_1811:
[----:B------:R1:W1:Y:S02]  /*c410*/  SYNCS.PHASECHK.TRANS64.TRYWAIT P0, [R3+URZ+0x26840], R0 ;  /* 0x02684000030075a7 */ /* 0x000264000800017f */
[----:B-1----:R-:W-:Y:S05]  /*c420*/  @!P0 NANOSLEEP.SYNCS 0x989680 ;  /* 0x009896800000895d */ /* 0x002fea0003900000 */
[----:B------:R-:W1:Y:S02]  /*c430*/  @!P0 SYNCS.PHASECHK.TRANS64 P0, [R3+URZ+0x26840], R0 ;  /* 0x02684000030085a7 */ /* 0x000e64000800007f */
[----:B-1----:R-:W-:Y:S05]  /*c440*/  @!P0 BRA `(.L_x_1811) ;  /* 0xfffffffc00f08947 */ /* 0x002fea000383ffff */
[----:B------:R-:W-:Y:S05]  /*c450*/  BRA `(.L_x_1839) ;  /* 0xfffffff400287947 */ /* 0x000fea000383ffff */
.L_x_1813:
[----:B------:R-:W-:Y:S01]  /*c460*/  BSSY B0, `(.L_x_1840) ;  /* 0x0000006000007945 */ /* 0x000fe20003800000 */
[----:B------:R-:W-:-:S07]  /*c470*/  IMAD.MOV.U32 R15, RZ, RZ, -0x1 ;  /* 0xffffffffff0f7424 */ /* 0x000fce00078e00ff */
[----:B---3--:R-:W-:Y:S05]  /*c480*/  WARPSYNC.COLLECTIVE R15, `(.L_x_1841) ;  /* 0x000000000f0c7348 */ /* 0x008fea0003c00000 */
[----:B------:R-:W-:Y:S02]  /*c490*/  ELECT P6, UR62, PT ;  /* 0x00000000003e782f */ /* 0x000fe400038c0000 */
[----:B------:R-:W-:Y:S01]  /*c4a0*/  MOV R14, UR62 ;  /* 0x0000003e000e7c02 */ /* 0x000fe20008000f00 */
[----:B---3--:R-:W-:Y:S10]  /*c4b0*/  ENDCOLLECTIVE ;  /* 0x000000000000791b */ /* 0x008ff40003800000 */
.L_x_1841:
[----:B------:R-:W-:Y:S05]  /*c4c0*/  BSYNC B0 ;  /* 0x0000000000007941 */ /* 0x000fea0003800000 */
.L_x_1840:
[----:B------:R-:W-:Y:S05]  /*c4d0*/  BRA `(.L_x_1842) ;  /* 0xfffffff400f47947 */ /* 0x000fea000383ffff */
.L_x_1815:
[----:B-1----:R1:W2:Y:S02]  /*c4e0*/  SYNCS.PHASECHK.TRANS64.TRYWAIT P0, [R7+URZ], R4 ;  /* 0x00000004070075a7 */ /* 0x0022a4000800017f */
[----:B--2---:R-:W-:Y:S05]  /*c4f0*/  @!P0 NANOSLEEP.SYNCS 0x989680 ;  /* 0x009896800000895d */ /* 0x004fea0003900000 */
[----:B------:R-:W2:Y:S02]  /*c500*/  @!P0 SYNCS.PHASECHK.TRANS64 P0, [R7+URZ], R4 ;  /* 0x00000004070085a7 */ /* 0x000ea4000800007f */
[----:B--2---:R-:W-:Y:S05]  /*c510*/  @!P0 BRA `(.L_x_1815) ;  /* 0xfffffffc00f08947 */ /* 0x004fea000383ffff */
[----:B------:R-:W-:Y:S05]  /*c520*/  BRA `(.L_x_1843) ;  /* 0xfffffff800347947 */ /* 0x000fea000383ffff */
.L_x_1816:
[----:B--2---:R2:W4:Y:S02]  /*c530*/  SYNCS.PHASECHK.TRANS64.TRYWAIT P0, [R3+URZ], R2 ;  /* 0x00000002030075a7 */ /* 0x004524000800017f */
[----:B----4-:R-:W-:Y:S05]  /*c540*/  @!P0 NANOSLEEP.SYNCS 0x989680 ;  /* 0x009896800000895d */ /* 0x010fea0003900000 */
[----:B------:R-:W4:Y:S02]  /*c550*/  @!P0 SYNCS.PHASECHK.TRANS64 P0, [R3+URZ], R2 ;  /* 0x00000002030085a7 */ /* 0x000f24000800007f */
[----:B----4-:R-:W-:Y:S05]  /*c560*/  @!P0 BRA `(.L_x_1816) ;  /* 0xfffffffc00f08947 */ /* 0x010fea000383ffff */
[----:B------:R-:W-:Y:S05]  /*c570*/  BRA `(.L_x_1844) ;  /* 0xfffffff800287947 */ /* 0x000fea000383ffff */
.L_x_1818:
[----:B--2---:R2:W4:Y:S02]  /*c580*/  SYNCS.PHASECHK.TRANS64.TRYWAIT P0, [R5+URZ], R4 ;  /* 0x00000004050075a7 */ /* 0x004524000800017f */
[----:B----4-:R-:W-:Y:S05]  /*c590*/  @!P0 NANOSLEEP.SYNCS 0x989680 ;  /* 0x009896800000895d */ /* 0x010fea0003900000 */
[----:B------:R-:W4:Y:S02]  /*c5a0*/  @!P0 SYNCS.PHASECHK.TRANS64 P0, [R5+URZ], R4 ;  /* 0x00000004050085a7 */ /* 0x000f24000800007f */
[----:B----4-:R-:W-:Y:S05]  /*c5b0*/  @!P0 BRA `(.L_x_1818) ;  /* 0xfffffffc00f08947 */ /* 0x010fea000383ffff */
[----:B------:R-:W-:Y:S05]  /*c5c0*/  BRA `(.L_x_1845) ;  /* 0xfffffff8002c7947 */ /* 0x000fea000383ffff */
.L_x_1846:
        /* <DEDUP_REMOVED lines=11> */
.L_x_6566:


//--------------------- .text._ZN7cutlass13device_kernelIN5flash11enable_sm90INS1_16FlashAttnBwdSm90INS1_25CollectiveMainloopBwdSm90ILi2ELi2ELi2EN4cute5tupleIJNS5_1CILi1EEES8_S8_EEENS6_IJNS7_ILi64EEENS7_ILi128EEENS7_ILi96EEEEEENS_6half_tEfNS_4arch4Sm90ELb0ELb1ELb1ELb1ELb0ELb1ELb0ELb0ELi2ELi1ELi2ELi1ELb1EEENS1_24CollectiveEpilogueBwdGQAISD_fSG_Li256ELb1ELb0EEENS1_19SingleTileSchedulerILb1ELb0ELb0ELi128EEEEEEEEEvNT_6ParamsE --------------------------
	.section	.text._ZN7cutlass13device_kernelIN5flash11enable_sm90INS1_16FlashAttnBwdSm90INS1_25CollectiveMainloopBwdSm90ILi2ELi2ELi2EN4cute5tupleIJNS5_1CILi1EEES8_S8_EEENS6_IJNS7_ILi64EEENS7_ILi128EEENS7_ILi96EEEEEENS_6half_tEfNS_4arch4Sm90ELb0ELb1ELb1ELb1ELb0ELb1ELb0ELb0ELi2ELi1ELi2ELi1ELb1EEENS1_24CollectiveEpilogueBwdGQAISD_fSG_Li256ELb1ELb0EEENS1_19SingleTileSchedulerILb1ELb0ELb0ELi128EEEEEEEEEvNT_6ParamsE,"ax",@progbits
	.align	128
.text._ZN7cutlass13device_kernelIN5flash11enable_sm90INS1_16FlashAttnBwdSm90INS1_25CollectiveMainloopBwdSm90ILi2ELi2ELi2EN4cute5tupleIJNS5_1CILi1EEES8_S8_EEENS6_IJNS7_ILi64EEENS7_ILi128EEENS7_ILi96EEEEEENS_6half_tEfNS_4arch4Sm90ELb0ELb1ELb1ELb1ELb0ELb1ELb0ELb0ELi2ELi1ELi2ELi1ELb1EEENS1_24CollectiveEpilogueBwdGQAISD_fSG_Li256ELb1ELb0EEENS1_19SingleTileSchedulerILb1ELb0ELb0ELi128EEEEEEEEEvNT_6ParamsE:
        .type           _ZN7cutlass13device_kernelIN5flash11enable_sm90INS1_16FlashAttnBwdSm90INS1_25CollectiveMainloopBwdSm90ILi2ELi2ELi2EN4cute5tupleIJNS5_1CILi1EEES8_S8_EEENS6_IJNS7_ILi64EEENS7_ILi128EEENS7_ILi96EEEEEENS_6half_tEfNS_4arch4Sm90ELb0ELb1ELb1ELb1ELb0ELb1ELb0ELb0ELi2ELi1ELi2ELi1ELb1EEENS1_24CollectiveEpilogueBwdGQAISD_fSG_Li256ELb1ELb0EEENS1_19SingleTileSchedulerILb1ELb0ELb0ELi128EEEEEEEEEvNT_6ParamsE,@function
        .size           _ZN7cutlass13device_kernelIN5flash11enable_sm90INS1_16FlashAttnBwdSm90INS1_25CollectiveMainloopBwdSm90ILi2ELi2ELi2EN4cute5tupleIJNS5_1CILi1EEES8_S8_EEENS6_IJNS7_ILi64EEENS7_ILi128EEENS7_ILi96EEEEEENS_6half_tEfNS_4arch4Sm90ELb0ELb1ELb1ELb1ELb0ELb1ELb0ELb0ELi2ELi1ELi2ELi1ELb1EEENS1_24CollectiveEpilogueBwdGQAISD_fSG_Li256ELb1ELb0EEENS1_19SingleTileSchedulerILb1ELb0ELb0ELi128EEEEEEEEEvNT_6ParamsE,(.L_x_6567 - _ZN7cutlass13device_kernelIN5flash11enable_sm90INS1_16FlashAttnBwdSm90INS1_25CollectiveMainloopBwdSm90ILi2ELi2ELi2EN4cute5tupleIJNS5_1CILi1EEES8_S8_EEENS6_IJNS7_ILi64EEENS7_ILi128EEENS7_ILi96EEEEEENS_6half_tEfNS_4arch4Sm90ELb0ELb1ELb1ELb1ELb0ELb1ELb0ELb0ELi2ELi1ELi2ELi1ELb1EEENS1_24CollectiveEpilogueBwdGQAISD_fSG_Li256ELb1ELb0EEENS1_19SingleTileSchedulerILb1ELb0ELb0ELi128EEEEEEEEEvNT_6ParamsE)
        .other          _ZN7cutlass13device_kernelIN5flash11enable_sm90INS1_16FlashAttnBwdSm90INS1_25CollectiveMainloopBwdSm90ILi2ELi2ELi2EN4cute5tupleIJNS5_1CILi1EEES8_S8_EEENS6_IJNS7_ILi64EEENS7_ILi128EEENS7_ILi96EEEEEENS_6half_tEfNS_4arch4Sm90ELb0ELb1ELb1ELb1ELb0ELb1ELb0ELb0ELi2ELi1ELi2ELi1ELb1EEENS1_24CollectiveEpilogueBwdGQAISD_fSG_Li256ELb1ELb0EEENS1_19SingleTileSchedulerILb1ELb0ELb0ELi128EEEEEEEEEvNT_6ParamsE,@"STO_CUDA_ENTRY STV_DEFAULT"
_ZN7cutlass13device_kernelIN5flash11enable_sm90INS1_16FlashAttnBwdSm90INS1_25CollectiveMainloopBwdSm90ILi2ELi2ELi2EN4cute5tupleIJNS5_1CILi1EEES8_S8_EEENS6_IJNS7_ILi64EEENS7_ILi128EEENS7_ILi96EEEEEENS_6half_tEfNS_4arch4Sm90ELb0ELb1ELb1ELb1ELb0ELb1ELb0ELb0ELi2ELi1ELi2ELi1ELb1EEENS1_24CollectiveEpilogueBwdGQAISD_fSG_Li256ELb1ELb0EEENS1_19SingleTileSchedulerILb1ELb0ELb0ELi128EEEEEEEEEvNT_6ParamsE:
        /* <DEDUP_REMOVED lines=24> */
.L_x_1848:
[----:B------:R-:W-:Y:S05]  /*0180*/  BSYNC B0 ;  /* 0x0000000000007941 */ /* 0x000fea0003800000 */
.L_x_1847:
        /* <DEDUP_REMOVED lines=37> */
.L_x_1849:
        /* <DEDUP_REMOVED lines=22> */
.L_x_1850:
[----:B------:R-:W-:Y:S01]  /*0540*/  PLOP3.LUT P0, PT, PT, PT, UP0, 0x80, 0x0 ;  /* 0x000000000000781c */ /* 0x000fe20003f0f008 */
[----:B------:R-:W-:Y:S01]  /*0550*/  NOP ;  /* 0x0000000000007918 */ /* 0x000fe20000000000 */
[----:B------:R-:W-:Y:S01]  /*0560*/  ULDC.64 UR46, c[0x0][0x208] ;  /* 0x00008200002e7ab9 */ /* 0x000fe20000000a00 */
[----:B------:R-:W-:Y:S01]  /*0570*/  BSSY B6, `(.L_x_1851) ;  /* 0x000097c000067945 */ /* 0x000fe20003800000 */
[----:B-12-4-:R-:W-:Y:S09]  /*0580*/  BAR.SYNC.DEFER_BLOCKING 0x0 ;  /* 0x0000000000007b1d */ /* 0x016ff20000010000 */
[----:B------:R-:W-:Y:S05]  /*0590*/  @!P0 BRA `(.L_x_1852) ;  /* 0x0000005400c08947 */ /* 0x000fea0003800000 */
.L_x_1853:
        /* <DEDUP_REMOVED lines=24> */
.L_x_1854:
        /* <DEDUP_REMOVED lines=14> */
.L_x_1856:
[----:B------:R-:W-:-:S05]  /*0800*/  ULDC UR4, c[0x0][0x8c4] ;  /* 0x0002310000047ab9 */ /* 0x000fca0000000800 */
.L_x_1855:
        /* <DEDUP_REMOVED lines=19> */
.L_x_1858:
        /* <DEDUP_REMOVED lines=14> */
.L_x_1859:
        /* <DEDUP_REMOVED lines=11> */
.L_x_1860:
        /* <DEDUP_REMOVED lines=13> */
.L_x_1861:
        /* <DEDUP_REMOVED lines=66> */
.L_x_1862:
        /* <DEDUP_REMOVED lines=28> */
.L_x_1865:
        /* <DEDUP_REMOVED lines=15> */
.L_x_1864:
        /* <DEDUP_REMOVED lines=22> */
.L_x_1867:
        /* <DEDUP_REMOVED lines=15> */
.L_x_1866:
[----:B------:R-:W-:Y:S01]  /*14c0*/  SHF.R.S32.HI R19, RZ, 0x1f, R18 ;  /* 0x0000001fff137819 */ /* 0x000fe20000011412 */
[----:B------:R-:W-:-:S03]  /*14d0*/  UMOV UR4, 0xffffffff ;  /* 0xffffffff00047882 */ /* 0x000fc60000000000 */
[----:B------:R-:W-:-:S04]  /*14e0*/  LEA.HI R0, R19, R18, RZ, 0x7 ;  /* 0x0000001213007211 */ /* 0x000fc800078f38ff */
[----:B------:R-:W-:Y:S01]  /*14f0*/  SHF.R.S32.HI R17, RZ, 0x7, R0 ;  /* 0x00000007ff117819 */ /* 0x000fe20000011400 */
[----:B------:R-:W-:Y:S06]  /*1500*/  BRA.DIV UR4, `(.L_x_1868) ;  /* 0x0000008a04107947 */ /* 0x000fec000b800000 */
[----:B------:R1:W2:Y:S02]  /*1510*/  SHFL.IDX PT, R14, R17, RZ, 0x1f ;  /* 0x00001fff110e7589 */ /* 0x0002a400000e0000 */
.L_x_1952:
        /* <DEDUP_REMOVED lines=15> */
.L_x_1869:
        /* <DEDUP_REMOVED lines=19> */
.L_x_1871:
        /* <DEDUP_REMOVED lines=124> */
.L_x_1882:
[----:B------:R-:W-:-:S06]  /*1f00*/  UISETP.NE.AND UP0, UPT, UR11, 0x3, UPT ;  /* 0x000000030b00788c */ /* 0x000fcc000bf05270 */
[----:B------:R-:W-:-:S13]  /*1f10*/  PLOP3.LUT P6, PT, PT, PT, UP0, 0x80, 0x0 ;  /* 0x000000000000781c */ /* 0x000fda0003fcf008 */
[----:B-1----:R-:W-:Y:S05]  /*1f20*/  @!P6 BRA `(.L_x_1872) ;  /* 0x000000000004e947 */ /* 0x002fea0003800000 */
[----:B------:R-:W-:Y:S01]  /*1f30*/  BPT.TRAP 0x1 ;  /* 0x000000040000795c */ /* 0x000fe20000300000 */
.L_x_1872:
[----:B------:R-:W-:Y:S01]  /*1f40*/  R2UR UR7, R237 ;  /* 0x00000000ed0772ca */ /* 0x000fe200000e0000 */
[----:B------:R-:W-:-:S05]  /*1f50*/  IMAD.U32 R120, RZ, RZ, UR9 ;  /* 0x00000009ff787e24 */ /* 0x000fca000f8e00ff */
[----:B------:R-:W-:-:S07]  /*1f60*/  SHF.L.U32 R120, R120, 0x1f, RZ ;  /* 0x0000001f78787819 */ /* 0x000fce00000006ff */
[----:B------:R-:W-:-:S09]  /*1f70*/  ULEA UR7, UR4, UR7, 0x3 ;  /* 0x0000000704077291 */ /* 0x000fd2000f8e183f */
[----:B------:R1:W2:Y:S01]  /*1f80*/  SYNCS.PHASECHK.TRANS64.TRYWAIT P0, [UR7+0x26810], R120 ;  /* 0x02681078ff0075a7 */ /* 0x0002a20008000147 */
[----:B------:R-:W-:Y:S05]  /*1f90*/  @!P6 BRA `(.L_x_1873) ;  /* 0x000000000004e947 */ /* 0x000fea0003800000 */
[----:B------:R-:W-:Y:S01]  /*1fa0*/  BPT.TRAP 0x1 ;  /* 0x000000040000795c */ /* 0x000fe20000300000 */
.L_x_1873:
[----:B--2---:R-:W-:Y:S05]  /*1fb0*/  @P0 BRA `(.L_x_1874) ;  /* 0x0000000000080947 */ /* 0x004fea0003800000 */
[----:B------:R-:W2:Y:S02]  /*1fc0*/  SYNCS.PHASECHK.TRANS64.TRYWAIT P0, [UR7+0x26810], R120 ;  /* 0x02681078ff0075a7 */ /* 0x000ea40008000147 */
[----:B--2---:R-:W-:Y:S05]  /*1fd0*/  @!P0 BRA `(.L_x_1875) ;  /* 0x0000007c00908947 */ /* 0x004fea0003800000 */
.L_x_1874:
        /* <DEDUP_REMOVED lines=66> */
.L_x_1876:
[----:B------:R1:W1:Y:S01]  /*2400*/  SYNCS.PHASECHK.TRANS64.TRYWAIT P0, [UR7+0x26830], R120 ;  /* 0x02683078ff0075a7 */ /* 0x0002620008000147 */
[----:B------:R-:W-:Y:S05]  /*2410*/  @!P6 BRA `(.L_x_1877) ;  /* 0x000000000004e947 */ /* 0x000fea0003800000 */
[----:B------:R-:W-:Y:S01]  /*2420*/  BPT.TRAP 0x1 ;  /* 0x000000040000795c */ /* 0x000fe20000300000 */
.L_x_1877:
        /* <DEDUP_REMOVED lines=50> */
.L_x_1878:
        /* <DEDUP_REMOVED lines=598> */
.L_x_1880:
        /* <DEDUP_REMOVED lines=48> */
.L_x_1881:
        /* <DEDUP_REMOVED lines=62> */
.L_x_1863:
[----:B------:R-:W-:Y:S05]  /*5390*/  @P0 BRA `(.L_x_1857) ;  /* 0x0000004800640947 */ /* 0x000fea0003800000 */
[----:B------:R-:W-:Y:S01]  /*53a0*/  ULDC.64 UR4, c[0x0][0x878] ;  /* 0x00021e0000047ab9 */ /* 0x000fe20000000a00 */
[----:B-1----:R-:W1:Y:S01]  /*53b0*/  S2R R4, SR_TID.X ;  /* 0x0000000000047919 */ /* 0x002e620000002100 */
        /* <DEDUP_REMOVED lines=98> */
.L_x_1885:
[----:B------:R-:W-:Y:S01]  /*59e0*/  @P0 ELECT P1, URZ, PT ;  /* 0x00000000003f082f */ /* 0x000fe20003820000 */
[----:B------:R2:W-:-:S12]  /*59f0*/  UBLKRED.G.S.ADD.F32.RN [UR6], [UR4], UR5, desc[UR8] ;  /* 0x00000806040073bb */ /* 0x0005d800080a1405 */
[----:B------:R-:W-:Y:S02]  /*5a00*/  @P1 PLOP3.LUT P0, PT, P1, PT, PT, 0x8, 0x0 ;  /* 0x000000000000181c */ /* 0x000fe40000f0e170 */
[----:B------:R-:W-:-:S11]  /*5a10*/  PLOP3.LUT P1, PT, PT, PT, PT, 0x8, 0x0 ;  /* 0x000000000000781c */ /* 0x000fd60003f2e170 */
[----:B--2---:R-:W-:Y:S05]  /*5a20*/  @P0 BRA.U.ANY `(.L_x_1885) ;  /* 0xfffffffd00ec0947 */ /* 0x004fea000393ffff */
[----:B------:R0:W-:Y:S01]  /*5a30*/  UTMACMDFLUSH ;  /* 0x00000000000079b7 */ /* 0x0001e20000000000 */
[----:B------:R-:W-:-:S04]  /*5a40*/  DEPBAR.LE SB0, 0x0 ;  /* 0x000080000000791a */ /* 0x000fc80000000000 */
.L_x_1884:
[----:B------:R-:W-:Y:S05]  /*5a50*/  BSYNC B0 ;  /* 0x0000000000007941 */ /* 0x000fea0003800000 */
.L_x_1883:
        /* <DEDUP_REMOVED lines=28> */
.L_x_1886:
        /* <DEDUP_REMOVED lines=8> */
.L_x_1852:
        /* <DEDUP_REMOVED lines=21> */
.L_x_1888:
        /* <DEDUP_REMOVED lines=13> */
.L_x_1890:
[----:B------:R-:W-:-:S05]  /*5ec0*/  ULDC UR4, c[0x0][0x8c4] ;  /* 0x0002310000047ab9 */ /* 0x000fca0000000800 */
.L_x_1889:
        /* <DEDUP_REMOVED lines=44> */
.L_x_1891:
        /* <DEDUP_REMOVED lines=13> */
.L_x_1892:
        /* <DEDUP_REMOVED lines=12> */
.L_x_1893:
[----:B------:R-:W-:Y:S01]  /*6320*/  UIADD3 UR7, -UR6, UR8, UR14 ;  /* 0x0000000806077290 */ /* 0x000fe2000fffe10e */
[----:B------:R-:W-:Y:S01]  /*6330*/  ISETP.LE.AND P0, PT, RZ, UR10, PT ;  /* 0x0000000aff007c0c */ /* 0x000fe2000bf03270 */
[----:B------:R-:W-:Y:S02]  /*6340*/  ULDC UR9, c[0x0][0x74c] ;  /* 0x0001d30000097ab9 */ /* 0x000fe40000000800 */
[----:B------:R-:W-:-:S04]  /*6350*/  UIADD3 UR7, UR7, -UR9, URZ ;  /* 0x8000000907077290 */ /* 0x000fc8000fffe03f */
        /* <DEDUP_REMOVED lines=18> */
.L_x_1894:
[----:B------:R-:W-:-:S06]  /*6480*/  UISETP.GT.AND UP1, UPT, UR12, UR7, UPT ;  /* 0x000000070c00728c */ /* 0x000fcc000bf24270 */
[----:B------:R-:W-:-:S13]  /*6490*/  PLOP3.LUT P0, PT, PT, PT, UP1, 0x80, 0x0 ;  /* 0x000000000000781c */ /* 0x000fda0003f0f018 */
[----:B------:R-:W-:Y:S05]  /*64a0*/  @!P0 BRA `(.L_x_1857) ;  /* 0x0000003800208947 */ /* 0x000fea0003800000 */
[----:B------:R-:W-:Y:S01]  /*64b0*/  ULDC.64 UR14, c[0x0][0x2d8] ;  /* 0x0000b600000e7ab9 */ /* 0x000fe20000000a00 */
[----:B------:R-:W-:Y:S01]  /*64c0*/  ULDC.64 UR28, c[0x0][0x2e0] ;  /* 0x0000b800001c7ab9 */ /* 0x000fe20000000a00 */
[----:B------:R-:W-:Y:S02]  /*64d0*/  UIMAD UR6, UR11, UR14, URZ ;  /* 0x0000000e0b0672a4 */ /* 0x000fe4000f8e023f */
[----:B------:R-:W-:Y:S02]  /*64e0*/  USHF.R.S32.HI UR11, URZ, 0x1f, UR13 ;  /* 0x0000001f3f0b7899 */ /* 0x000fe4000801140d */
[----:B------:R-:W-:Y:S02]  /*64f0*/  UIMAD UR15, UR16, UR15, UR6 ;  /* 0x0000000f100f72a4 */ /* 0x000fe4000f8e0206 */
[----:B------:R-:W-:Y:S02]  /*6500*/  UIADD3 UR6, -UR7, UR12, URZ ;  /* 0x0000000c07067290 */ /* 0x000fe4000fffe13f */
[----:B------:R-:W-:-:S02]  /*6510*/  UIMAD.WIDE.U32 UR8, UR16, UR14, URZ ;  /* 0x0000000e100872a5 */ /* 0x000fc4000f8e003f */
[----:B------:R-:W-:Y:S02]  /*6520*/  ULOP3.LUT UR6, UR6, 0x1, URZ, 0xc0, !UPT ;  /* 0x0000000106067892 */ /* 0x000fe4000f8ec03f */
[----:B------:R-:W-:Y:S02]  /*6530*/  USEL UR13, UR13, URZ, !UP0 ;  /* 0x0000003f0d0d7287 */ /* 0x000fe4000c000000 */
[----:B------:R-:W-:Y:S02]  /*6540*/  USEL UR14, UR11, URZ, !UP0 ;  /* 0x0000003f0b0e7287 */ /* 0x000fe4000c000000 */
[----:B------:R-:W-:Y:S02]  /*6550*/  UISETP.NE.U32.AND UP0, UPT, UR6, 0x1, UPT ;  /* 0x000000010600788c */ /* 0x000fe4000bf05070 */
[----:B------:R-:W-:Y:S02]  /*6560*/  UIADD3 UR10, UP1, UR4, UR8, URZ ;  /* 0x00000008040a7290 */ /* 0x000fe4000ff3e03f */
[----:B------:R-:W-:-:S02]  /*6570*/  UIADD3 UR15, UR9, UR15, URZ ;  /* 0x0000000f090f7290 */ /* 0x000fc4000fffe03f */
[----:B------:R-:W-:Y:S01]  /*6580*/  PLOP3.LUT P1, PT, PT, PT, UP0, 0x80, 0x0 ;  /* 0x000000000000781c */ /* 0x000fe20003f2f008 */
[----:B------:R-:W-:Y:S02]  /*6590*/  UIMAD UR14, UR14, UR28, URZ ;  /* 0x0000001c0e0e72a4 */ /* 0x000fe4000f8e023f */
[----:B------:R-:W-:Y:S02]  /*65a0*/  UIADD3.X UR11, UR5, UR15, URZ, UP1, !UPT ;  /* 0x0000000f050b7290 */ /* 0x000fe40008ffe43f */
[----:B------:R-:W-:Y:S02]  /*65b0*/  UIMAD UR14, UR13, UR29, UR14 ;  /* 0x0000001d0d0e72a4 */ /* 0x000fe4000f8e020e */
[----:B------:R-:W-:Y:S01]  /*65c0*/  UIMAD.WIDE.U32 UR10, UR13, UR28, UR10 ;  /* 0x0000001c0d0a72a5 */ /* 0x000fe2000f8e000a */
[----:B------:R-:W-:-:S03]  /*65d0*/  ELECT P0, URZ, PT ;  /* 0x00000000003f782f */ /* 0x000fc60003800000 */
[----:B------:R-:W-:Y:S02]  /*65e0*/  UIADD3 UR27, UR11, UR14, URZ ;  /* 0x0000000e0b1b7290 */ /* 0x000fe4000fffe03f */
[----:B------:R-:W-:Y:S10]  /*65f0*/  @P1 BRA `(.L_x_1895) ;  /* 0x0000000000bc1947 */ /* 0x000ff40003800000 */
        /* <DEDUP_REMOVED lines=18> */
.L_x_1897:
[----:B------:R-:W-:Y:S05]  /*6720*/  BSYNC B0 ;  /* 0x0000000000007941 */ /* 0x000fea0003800000 */
.L_x_1896:
        /* <DEDUP_REMOVED lines=19> */
.L_x_1899:
[----:B------:R-:W-:Y:S05]  /*6860*/  BSYNC B0 ;  /* 0x0000000000007941 */ /* 0x000fea0003800000 */
.L_x_1898:
[----:B------:R-:W-:Y:S06]  /*6870*/  BAR.ARV 0xa, 0xa0 ;  /* 0x0282800000007b1d */ /* 0x000fec0000002000 */
[----:B------:R-:W-:Y:S04]  /*6880*/  BSSY B0, `(.L_x_1900) ;  /* 0x0000003000007945 */ /* 0x000fe80003800000 */
[----:B------:R-:W-:Y:S05]  /*6890*/  @!P0 BRA `(.L_x_1901) ;  /* 0x0000000000048947 */ /* 0x000fea0003800000 */
[----:B------:R-:W-:-:S04]  /*68a0*/  DEPBAR.LE SB0, 0x0 ;  /* 0x000080000000791a */ /* 0x000fc80000000000 */
.L_x_1901:
[----:B------:R-:W-:Y:S05]  /*68b0*/  BSYNC B0 ;  /* 0x0000000000007941 */ /* 0x000fea0003800000 */
.L_x_1900:
[----:B------:R-:W-:Y:S06]  /*68c0*/  BAR.ARV 0xb, 0xa0 ;  /* 0x02c2800000007b1d */ /* 0x000fec0000002000 */
[----:B------:R-:W-:Y:S01]  /*68d0*/  UIADD3 UR18, UR7, 0x1, URZ ;  /* 0x0000000107127890 */ /* 0x000fe2000fffe03f */
[----:B------:R-:W-:Y:S11]  /*68e0*/  BRA `(.L_x_1902) ;  /* 0x0000000000047947 */ /* 0x000ff60003800000 */
.L_x_1895:
[----:B------:R-:W-:-:S05]  /*68f0*/  UMOV UR18, UR7 ;  /* 0x0000000700127c82 */ /* 0x000fca0008000000 */
.L_x_1902:
[----:B------:R-:W-:-:S04]  /*6900*/  UIADD3 UR6, UR7, 0x1, URZ ;  /* 0x0000000107067890 */ /* 0x000fc8000fffe03f */
[----:B------:R-:W-:-:S06]  /*6910*/  UISETP.NE.AND UP0, UPT, UR12, UR6, UPT ;  /* 0x000000060c00728c */ /* 0x000fcc000bf05270 */
[----:B------:R-:W-:-:S13]  /*6920*/  PLOP3.LUT P1, PT, PT, PT, UP0, 0x80, 0x0 ;  /* 0x000000000000781c */ /* 0x000fda0003f2f008 */
[----:B------:R-:W-:Y:S05]  /*6930*/  @!P1 BRA `(.L_x_1857) ;  /* 0x0000003000fc9947 */ /* 0x000fea0003800000 */
[----:B------:R-:W-:Y:S01]  /*6940*/  UMOV UR16, UR8 ;  /* 0x0000000800107c82 */ /* 0x000fe20008000000 */
[----:B------:R-:W-:Y:S01]  /*6950*/  UMOV UR17, UR15 ;  /* 0x0000000f00117c82 */ /* 0x000fe20008000000 */
[----:B------:R-:W-:Y:S01]  /*6960*/  ULDC.64 UR20, c[0x0][0x2c0] ;  /* 0x0000b00000147ab9 */ /* 0x000fe20000000a00 */
[----:B------:R-:W-:Y:S02]  /*6970*/  UIMAD.WIDE.U32 UR16, UR13, UR28, UR16 ;  /* 0x0000001c0d1072a5 */ /* 0x000fe4000f8e0010 */
[----:B------:R-:W-:Y:S02]  /*6980*/  UIMAD UR19, UR18, 0x1800, URZ ;  /* 0x00001800121378a4 */ /* 0x000fe4000f8e023f */
[----:B------:R-:W-:Y:S01]  /*6990*/  UIADD3 UR25, UP0, UR4, UR16, URZ ;  /* 0x0000001004197290 */ /* 0x000fe2000ff1e03f */
[----:B------:R-:W-:Y:S01]  /*69a0*/  UMOV UR6, URZ ;  /* 0x0000003f00067c82 */ /* 0x000fe20008000000 */
[----:B------:R-:W-:Y:S02]  /*69b0*/  ULDC.64 UR30, c[0x0][0x2c0] ;  /* 0x0000b000001e7ab9 */ /* 0x000fe40000000a00 */
[----:B------:R-:W-:-:S02]  /*69c0*/  UIADD3.X UR16, UR5, UR14, UR17, UP0, !UPT ;  /* 0x0000000e05107290 */ /* 0x000fc400087fe411 */
[----:B------:R-:W-:Y:S01]  /*69d0*/  ULEA UR24, UP0, UR25, UR20, 0x2 ;  /* 0x0000001419187291 */ /* 0x000fe2000f80103f */
[----:B------:R-:W-:-:S03]  /*69e0*/  UMOV UR26, UR19 ;  /* 0x00000013001a7c82 */ /* 0x000fc60008000000 */
[----:B------:R-:W-:Y:S02]  /*69f0*/  ULEA.HI.X UR25, UR25, UR21, UR16, 0x2, UP0 ;  /* 0x0000001519197291 */ /* 0x000fe400080f1410 */
[----:B------:R-:W-:Y:S02]  /*6a00*/  UIADD3 UR20, UP0, UR24, 0x3000, URZ ;  /* 0x0000300018147890 */ /* 0x000fe4000ff1e03f */
[----:B------:R-:W-:Y:S02]  /*6a10*/  UIADD3 UR22, UP1, UR24, 0x6000, URZ ;  /* 0x0000600018167890 */ /* 0x000fe4000ff3e03f */
[----:B------:R-:W-:Y:S02]  /*6a20*/  UIADD3 UR24, UP2, UR24, 0x9000, URZ ;  /* 0x0000900018187890 */ /* 0x000fe4000ff5e03f */
[----:B------:R-:W-:Y:S02]  /*6a30*/  UIADD3.X UR21, URZ, UR25, URZ, UP0, !UPT ;  /* 0x000000193f157290 */ /* 0x000fe400087fe43f */
[----:B------:R-:W-:-:S02]  /*6a40*/  UIADD3.X UR23, URZ, UR25, URZ, UP1, !UPT ;  /* 0x000000193f177290 */ /* 0x000fc40008ffe43f */
[----:B------:R-:W-:-:S12]  /*6a50*/  UIADD3.X UR25, URZ, UR25, URZ, UP2, !UPT ;  /* 0x000000193f197290 */ /* 0x000fd800097fe43f */
.L_x_1915:
        /* <DEDUP_REMOVED lines=20> */
.L_x_1904:
[----:B------:R-:W-:Y:S05]  /*6ba0*/  BSYNC B0 ;  /* 0x0000000000007941 */ /* 0x000fea0003800000 */
.L_x_1903:
        /* <DEDUP_REMOVED lines=13> */
.L_x_1906:
[----:B------:R-:W-:Y:S05]  /*6c80*/  BSYNC B0 ;  /* 0x0000000000007941 */ /* 0x000fea0003800000 */
.L_x_1905:
[----:B------:R-:W-:Y:S06]  /*6c90*/  BAR.ARV 0xa, 0xa0 ;  /* 0x0282800000007b1d */ /* 0x000fec0000002000 */
[----:B------:R-:W-:Y:S04]  /*6ca0*/  BSSY B0, `(.L_x_1907) ;  /* 0x0000003000007945 */ /* 0x000fe80003800000 */
[----:B------:R-:W-:Y:S05]  /*6cb0*/  @!P0 BRA `(.L_x_1908) ;  /* 0x0000000000048947 */ /* 0x000fea0003800000 */
[----:B------:R-:W-:-:S04]  /*6cc0*/  DEPBAR.LE SB0, 0x0 ;  /* 0x000080000000791a */ /* 0x000fc80000000000 */
.L_x_1908:
[----:B------:R-:W-:Y:S05]  /*6cd0*/  BSYNC B0 ;  /* 0x0000000000007941 */ /* 0x000fea0003800000 */
.L_x_1907:
        /* <DEDUP_REMOVED lines=13> */
.L_x_1910:
[----:B------:R-:W-:Y:S05]  /*6db0*/  BSYNC B0 ;  /* 0x0000000000007941 */ /* 0x000fea0003800000 */
.L_x_1909:
        /* <DEDUP_REMOVED lines=13> */
.L_x_1912:
[----:B------:R-:W-:Y:S05]  /*6e90*/  BSYNC B0 ;  /* 0x0000000000007941 */ /* 0x000fea0003800000 */
.L_x_1911:
[----:B------:R-:W-:Y:S01]  /*6ea0*/  UIADD3 UR18, UR18, 0x2, URZ ;  /* 0x0000000212127890 */ /* 0x000fe2000fffe03f */
[----:B------:R-:W-:Y:S06]  /*6eb0*/  BAR.ARV 0xa, 0xa0 ;  /* 0x0282800000007b1d */ /* 0x000fec0000002000 */
[----:B------:R-:W-:Y:S01]  /*6ec0*/  UISETP.GE.AND UP0, UPT, UR18, UR12, UPT ;  /* 0x0000000c1200728c */ /* 0x000fe2000bf06270 */
[----:B------:R-:W-:Y:S04]  /*6ed0*/  BSSY B0, `(.L_x_1913) ;  /* 0x0000003000007945 */ /* 0x000fe80003800000 */
[----:B------:R-:W-:Y:S06]  /*6ee0*/  @!P0 BRA `(.L_x_1914) ;  /* 0x0000000000048947 */ /* 0x000fec0003800000 */
[----:B------:R-:W-:-:S04]  /*6ef0*/  DEPBAR.LE SB0, 0x0 ;  /* 0x000080000000791a */ /* 0x000fc80000000000 */
.L_x_1914:
[----:B------:R-:W-:Y:S05]  /*6f00*/  BSYNC B0 ;  /* 0x0000000000007941 */ /* 0x000fea0003800000 */
.L_x_1913:
[----:B------:R-:W-:Y:S06]  /*6f10*/  BAR.ARV 0xb, 0xa0 ;  /* 0x02c2800000007b1d */ /* 0x000fec0000002000 */
[----:B------:R-:W-:Y:S01]  /*6f20*/  PLOP3.LUT P1, PT, PT, PT, UP0, 0x80, 0x0 ;  /* 0x000000000000781c */ /* 0x000fe20003f2f008 */
[----:B------:R-:W-:Y:S02]  /*6f30*/  UIADD3 UR26, UR26, 0x3000, URZ ;  /* 0x000030001a1a7890 */ /* 0x000fe4000fffe03f */
[----:B------:R-:W-:-:S10]  /*6f40*/  UIADD3 UR6, UR6, 0x3000, URZ ;  /* 0x0000300006067890 */ /* 0x000fd4000fffe03f */
[----:B------:R-:W-:Y:S05]  /*6f50*/  @!P1 BRA `(.L_x_1915) ;  /* 0xfffffff800c09947 */ /* 0x000fea000383ffff */
[----:B------:R-:W-:Y:S05]  /*6f60*/  BRA `(.L_x_1857) ;  /* 0x0000002c00707947 */ /* 0x000fea0003800000 */
.L_x_1887:
        /* <DEDUP_REMOVED lines=14> */
.L_x_1916:
        /* <DEDUP_REMOVED lines=14> */
.L_x_1918:
[----:B------:R-:W-:-:S05]  /*7130*/  ULDC UR4, c[0x0][0x8c4] ;  /* 0x0002310000047ab9 */ /* 0x000fca0000000800 */
.L_x_1917:
        /* <DEDUP_REMOVED lines=59> */
.L_x_1920:
        /* <DEDUP_REMOVED lines=13> */
.L_x_1921:
        /* <DEDUP_REMOVED lines=8> */
.L_x_1922:
        /* <DEDUP_REMOVED lines=21> */
.L_x_1923:
        /* <DEDUP_REMOVED lines=50> */
.L_x_1953:
        /* <DEDUP_REMOVED lines=15> */
.L_x_1926:
        /* <DEDUP_REMOVED lines=127> */
.L_x_1937:
[----:B-123--:R-:W-:-:S04]  /*8390*/  SHF.L.U32 R18, R10, 0x1f, RZ ;  /* 0x0000001f0a127819 */ /* 0x00efc800000006ff */
[----:B------:R-:W2:Y:S02]  /*83a0*/  SYNCS.PHASECHK.TRANS64.TRYWAIT P1, [R15+URZ+0x26840], R18 ;  /* 0x026840120f0075a7 */ /* 0x000ea4000802017f */
[----:B--2---:R-:W-:Y:S05]  /*83b0*/  @!P1 BRA `(.L_x_1929) ;  /* 0x0000001800dc9947 */ /* 0x004fea0003800000 */
.L_x_1954:
        /* <DEDUP_REMOVED lines=8> */
.L_x_1930:
        /* <DEDUP_REMOVED lines=44> */
.L_x_1955:
        /* <DEDUP_REMOVED lines=8> */
.L_x_1932:
        /* <DEDUP_REMOVED lines=44> */
.L_x_1956:
        /* <DEDUP_REMOVED lines=8> */
.L_x_1934:
        /* <DEDUP_REMOVED lines=38> */
.L_x_1958:
        /* <DEDUP_REMOVED lines=8> */
.L_x_1936:
        /* <DEDUP_REMOVED lines=44> */
.L_x_1928:
[----:B------:R-:W4:Y:S02]  /*9060*/  LDL.LU R4, [R1+0x8] ;  /* 0x0000080001047983 */ /* 0x000f240000300800 */
[----:B----4-:R-:W-:Y:S02]  /*9070*/  ISETP.NE.AND P1, PT, R4, RZ, PT ;  /* 0x000000ff0400720c */ /* 0x010fe40003f25270 */
[----:B------:R4:W5:Y:S11]  /*9080*/  LDL R4, [R1+0x4] ;  /* 0x0000040001047983 */ /* 0x0009760000100800 */
[----:B----4-:R-:W-:Y:S05]  /*9090*/  @!P1 BRA `(.L_x_1927) ;  /* 0x0000000400949947 */ /* 0x010fea0003800000 */
[----:B------:R-:W-:-:S04]  /*90a0*/  SHF.L.U32 R12, R10, 0x1f, RZ ;  /* 0x0000001f0a0c7819 */ /* 0x000fc800000006ff */
[----:B------:R-:W4:Y:S02]  /*90b0*/  SYNCS.PHASECHK.TRANS64.TRYWAIT P1, [R15+URZ+0x26840], R12 ;  /* 0x0268400c0f0075a7 */ /* 0x000f24000802017f */
[----:B----4-:R-:W-:Y:S05]  /*90c0*/  @!P1 BRA `(.L_x_1938) ;  /* 0x0000000c00ec9947 */ /* 0x010fea0003800000 */
.L_x_1959:
        /* <DEDUP_REMOVED lines=8> */
.L_x_1939:
        /* <DEDUP_REMOVED lines=41> */
.L_x_1960:
        /* <DEDUP_REMOVED lines=8> */
.L_x_1941:
        /* <DEDUP_REMOVED lines=41> */
.L_x_1927:
[----:B------:R-:W1:Y:S01]  /*96f0*/  S2R R0, SR_TID.X ;  /* 0x0000000000007919 */ /* 0x000e620000002100 */
[----:B------:R-:W-:Y:S01]  /*9700*/  IMAD R3, R16, 0x8, R15 ;  /* 0x0000000810037824 */ /* 0x000fe200078e020f */
[----:B-1----:R-:W-:Y:S02]  /*9710*/  LOP3.LUT R2, R0, 0x7f, RZ, 0xc0, !PT ;  /* 0x0000007f00027812 */ /* 0x002fe400078ec0ff */
[----:B------:R-:W-:Y:S02]  /*9720*/  SHF.L.U32 R0, R10, 0x1f, RZ ;  /* 0x0000001f0a007819 */ /* 0x000fe400000006ff */
[----:B------:R-:W-:Y:S02]  /*9730*/  ISETP.NE.AND P1, PT, R2, RZ, PT ;  /* 0x000000ff0200720c */ /* 0x000fe40003f25270 */
[----:B------:R-:W1:Y:S02]  /*9740*/  SYNCS.PHASECHK.TRANS64.TRYWAIT P0, [R3+URZ+0x26840], R0 ;  /* 0x02684000030075a7 */ /* 0x000e64000800017f */
[----:B-1----:R-:W-:Y:S09]  /*9750*/  @!P0 BRA `(.L_x_1942) ;  /* 0x0000000800708947 */ /* 0x002ff20003800000 */
.L_x_1961:
[----:B------:R-:W-:Y:S05]  /*9760*/  @P1 BRA `(.L_x_1943) ;  /* 0x0000000000181947 */ /* 0x000fea0003800000 */
[----:B------:R-:W1:Y:S01]  /*9770*/  S2R R2, SR_TID.X ;  /* 0x0000000000027919 */ /* 0x000e620000002100 */
[----:B------:R-:W-:-:S04]  /*9780*/  IMAD.MOV.U32 R0, RZ, RZ, 0x3100 ;  /* 0x00003100ff007424 */ /* 0x000fc800078e00ff */
[----:B------:R1:W-:Y:S02]  /*9790*/  SYNCS.ARRIVE.TRANS64 RZ, [R3+URZ+0x26830], R0 ;  /* 0x0268300003ff79a7 */ /* 0x0003e4000800003f */
[----:B-1----:R-:W-:-:S13]  /*97a0*/  LOP3.LUT P0, RZ, R2, 0x1f, RZ, 0xc0, !PT ;  /* 0x0000001f02ff7812 */ /* 0x002fda000780c0ff */
[----:B------:R-:W-:Y:S05]  /*97b0*/  @!P0 BRA `(.L_x_1943) ;  /* 0x0000000000048947 */ /* 0x000fea0003800000 */
[----:B------:R-:W-:Y:S01]  /*97c0*/  BPT.TRAP 0x1 ;  /* 0x000000040000795c */ /* 0x000fe20000300000 */
.L_x_1943:
        /* <DEDUP_REMOVED lines=48> */
.L_x_1924:
[----:B------:R-:W-:Y:S05]  /*9ad0*/  BSYNC B0 ;  /* 0x0000000000007941 */ /* 0x000fea0003800000 */
.L_x_1919:
[----:B------:R-:W-:-:S03]  /*9ae0*/  UMOV UR8, 0xffffffff ;  /* 0xffffffff00087882 */ /* 0x000fc60000000000 */
[----:B------:R-:W-:Y:S05]  /*9af0*/  BRA.DIV UR8, `(.L_x_1944) ;  /* 0x00000006089c7947 */ /* 0x000fea000b800000 */
[----:B------:R-:W-:-:S13]  /*9b00*/  ELECT P6, URZ, PT ;  /* 0x00000000003f782f */ /* 0x000fda00038c0000 */
.L_x_1964:
[----:B------:R-:W-:Y:S05]  /*9b10*/  @!P6 BRA `(.L_x_1857) ;  /* 0x000000000084e947 */ /* 0x000fea0003800000 */
[----:B------:R-:W-:-:S06]  /*9b20*/  ULOP3.LUT UR8, UR38, 0x2, URZ, 0xfc, !UPT ;  /* 0x0000000226087892 */ /* 0x000fcc000f8efc3f */
[----:B------:R-:W-:-:S05]  /*9b30*/  IMAD.U32 R2, RZ, RZ, UR8 ;  /* 0x00000008ff027e24 */ /* 0x000fca000f8e00ff */
[----:B------:R-:W-:-:S13]  /*9b40*/  ISETP.NE.AND P2, PT, R2, 0x3, PT ;  /* 0x000000030200780c */ /* 0x000fda0003f45270 */
[----:B------:R-:W-:Y:S05]  /*9b50*/  @!P2 BRA `(.L_x_1945) ;  /* 0x000000000004a947 */ /* 0x000fea0003800000 */
[----:B---3--:R-:W-:Y:S01]  /*9b60*/  BPT.TRAP 0x1 ;  /* 0x000000040000795c */ /* 0x008fe20000300000 */
.L_x_1945:
        /* <DEDUP_REMOVED lines=15> */
.L_x_1965:
[----:B------:R-:W2:Y:S02]  /*9c60*/  SYNCS.PHASECHK.TRANS64.TRYWAIT P0, [R3+URZ], R2 ;  /* 0x00000002030075a7 */ /* 0x000ea4000800017f */
[----:B--2---:R-:W-:Y:S05]  /*9c70*/  @!P0 BRA `(.L_x_1947) ;  /* 0x0000000400708947 */ /* 0x004fea0003800000 */
.L_x_1966:
[----:B------:R-:W-:Y:S05]  /*9c80*/  @!P2 BRA `(.L_x_1948) ;  /* 0x000000000004a947 */ /* 0x000fea0003800000 */
[----:B---3--:R-:W-:Y:S01]  /*9c90*/  BPT.TRAP 0x1 ;  /* 0x000000040000795c */ /* 0x008fe20000300000 */
.L_x_1948:
[----:B--2---:R-:W-:-:S04]  /*9ca0*/  VIADD R3, R8, 0x26840 ;  /* 0x0002684008037836 */ /* 0x004fc80000000000 */
[----:B------:R-:W-:-:S04]  /*9cb0*/  IMAD R5, R0, 0x8, R3 ;  /* 0x0000000800057824 */ /* 0x000fc800078e0203 */
[----:B------:R-:W2:Y:S02]  /*9cc0*/  SYNCS.PHASECHK.TRANS64.TRYWAIT P0, [R5+URZ], R4 ;  /* 0x00000004050075a7 */ /* 0x000ea4000800017f */
[----:B--2---:R-:W-:Y:S05]  /*9cd0*/  @!P0 BRA `(.L_x_1949) ;  /* 0x00000004006c8947 */ /* 0x004fea0003800000 */
.L_x_1967:
[----:B------:R-:W-:-:S07]  /*9ce0*/  IMAD R3, R6, 0x8, R3 ;  /* 0x0000000806037824 */ /* 0x000fce00078e0203 */
.L_x_1950:
[----:B----4-:R4:W1:Y:S02]  /*9cf0*/  SYNCS.PHASECHK.TRANS64.TRYWAIT P0, [R3+URZ], R2 ;  /* 0x00000002030075a7 */ /* 0x010864000800017f */
[----:B-1----:R-:W-:Y:S05]  /*9d00*/  @!P0 NANOSLEEP.SYNCS 0x989680 ;  /* 0x009896800000895d */ /* 0x002fea0003900000 */
[----:B------:R-:W1:Y:S02]  /*9d10*/  @!P0 SYNCS.PHASECHK.TRANS64 P0, [R3+URZ], R2 ;  /* 0x00000002030085a7 */ /* 0x000e64000800007f */
[----:B-1----:R-:W-:Y:S05]  /*9d20*/  @!P0 BRA `(.L_x_1950) ;  /* 0xfffffffc00f08947 */ /* 0x002fea000383ffff */
.L_x_1857:
[----:B---3--:R-:W-:Y:S05]  /*9d30*/  BSYNC B6 ;  /* 0x0000000000067941 */ /* 0x008fea0003800000 */
.L_x_1851:
[----:B------:R-:W-:Y:S05]  /*9d40*/  EXIT ;  /* 0x000000000000794d */ /* 0x000fea0003800000 */
.L_x_1868:
[----:B------:R-:W-:Y:S02]  /*9d50*/  IMAD.MOV.U32 R13, RZ, RZ, R17 ;  /* 0x000000ffff0d7224 */ /* 0x000fe400078e0011 */
[----:B------:R-:W-:Y:S02]  /*9d60*/  IMAD.MOV.U32 R12, RZ, RZ, RZ ;  /* 0x000000ffff0c7224 */ /* 0x000fe400078e00ff */
[----:B------:R-:W-:Y:S02]  /*9d70*/  IMAD.MOV.U32 R11, RZ, RZ, 0x1f ;  /* 0x0000001fff0b7424 */ /* 0x000fe400078e00ff */
[----:B------:R-:W-:-:S07]  /*9d80*/  IMAD.MOV.U32 R15, RZ, RZ, -0x1 ;  /* 0xffffffffff0f7424 */ /* 0x000fce00078e00ff */
[----:B------:R-:W-:Y:S05]  /*9d90*/  WARPSYNC.COLLECTIVE R15, `(.L_x_1951) ;  /* 0x000000000f087348 */ /* 0x000fea0003c00000 */
[----:B------:R1:W2:Y:S02]  /*9da0*/  SHFL.IDX P6, R14, R13, R12, R11 ;  /* 0x0000000c0d0e7389 */ /* 0x0002a400000c000b */
[----:B-12---:R-:W-:Y:S01]  /*9db0*/  ENDCOLLECTIVE ;  /* 0x000000000000791b */ /* 0x006fe20003800000 */
.L_x_1951:
[----:B------:R-:W-:Y:S05]  /*9dc0*/  BRA `(.L_x_1952) ;  /* 0xffffff7400d47947 */ /* 0x000fea000383ffff */
.L_x_1870:
[----:B--2---:R2:W3:Y:S02]  /*9dd0*/  SYNCS.PHASECHK.TRANS64.TRYWAIT P0, [R237+URZ+0x26800], R4 ;  /* 0x02680004ed0075a7 */ /* 0x0044e4000800017f */
[----:B---3--:R-:W-:Y:S05]  /*9de0*/  @!P0 NANOSLEEP.SYNCS 0x989680 ;  /* 0x009896800000895d */ /* 0x008fea0003900000 */
[----:B------:R-:W3:Y:S02]  /*9df0*/  @!P0 SYNCS.PHASECHK.TRANS64 P0, [R237+URZ+0x26800], R4 ;  /* 0x02680004ed0085a7 */ /* 0x000ee4000800007f */
[----:B---3--:R-:W-:Y:S05]  /*9e00*/  @!P0 BRA `(.L_x_1870) ;  /* 0xfffffffc00f08947 */ /* 0x008fea000383ffff */
[----:B------:R-:W-:Y:S05]  /*9e10*/  BRA `(.L_x_1869) ;  /* 0xffffff7400fc7947 */ /* 0x000fea000383ffff */
.L_x_1875:
[----:B--2---:R-:W-:-:S04]  /*9e20*/  IMAD.U32 R5, RZ, RZ, UR7 ;  /* 0x00000007ff057e24 */ /* 0x004fc8000f8e00ff */
[----:B------:R2:W3:Y:S03]  /*9e30*/  SYNCS.PHASECHK.TRANS64.TRYWAIT P0, [R5+URZ+0x26810], R120 ;  /* 0x02681078050075a7 */ /* 0x0004e6000800017f */
[----:B---3--:R-:W-:Y:S05]  /*9e40*/  @!P0 NANOSLEEP.SYNCS 0x989680 ;  /* 0x009896800000895d */ /* 0x008fea0003900000 */
[----:B------:R-:W3:Y:S02]  /*9e50*/  @!P0 SYNCS.PHASECHK.TRANS64 P0, [R5+URZ+0x26810], R120 ;  /* 0x02681078050085a7 */ /* 0x000ee4000800007f */
[----:B---3--:R-:W-:Y:S05]  /*9e60*/  @!P0 BRA `(.L_x_1875) ;  /* 0xfffffffc00ec8947 */ /* 0x008fea000383ffff */
[----:B------:R-:W-:Y:S05]  /*9e70*/  BRA `(.L_x_1874) ;  /* 0xffffff8000587947 */ /* 0x000fea000383ffff */
.L_x_1879:
[----:B------:R-:W-:-:S04]  /*9e80*/  IMAD.U32 R121, RZ, RZ, UR7 ;  /* 0x00000007ff797e24 */ /* 0x000fc8000f8e00ff */
[----:B------:R1:W1:Y:S03]  /*9e90*/  SYNCS.PHASECHK.TRANS64.TRYWAIT P0, [R121+URZ+0x26830], R120 ;  /* 0x02683078790075a7 */ /* 0x000266000800017f */
[----:B-1----:R-:W-:Y:S05]  /*9ea0*/  @!P0 NANOSLEEP.SYNCS 0x989680 ;  /* 0x009896800000895d */ /* 0x002fea0003900000 */
[----:B------:R-:W1:Y:S02]  /*9eb0*/  @!P0 SYNCS.PHASECHK.TRANS64 P0, [R121+URZ+0x26830], R120 ;  /* 0x02683078790085a7 */ /* 0x000e64000800007f */
[----:B-1----:R-:W-:Y:S05]  /*9ec0*/  @!P0 BRA `(.L_x_1879) ;  /* 0xfffffffc00ec8947 */ /* 0x002fea000383ffff */
[----:B------:R-:W-:Y:S05]  /*9ed0*/  BRA `(.L_x_1878) ;  /* 0xffffff88001c7947 */ /* 0x000fea000383ffff */
.L_x_1925:
[----:B-1----:R1:W2:Y:S02]  /*9ee0*/  SYNCS.PHASECHK.TRANS64.TRYWAIT P0, [R15+URZ+0x26820], R0 ;  /* 0x026820000f0075a7 */ /* 0x0022a4000800017f */
[----:B--2---:R-:W-:Y:S05]  /*9ef0*/  @!P0 NANOSLEEP.SYNCS 0x989680 ;  /* 0x009896800000895d */ /* 0x004fea0003900000 */
[----:B------:R-:W2:Y:S02]  /*9f00*/  @!P0 SYNCS.PHASECHK.TRANS64 P0, [R15+URZ+0x26820], R0 ;  /* 0x026820000f0085a7 */ /* 0x000ea4000800007f */
[----:B--2---:R-:W-:Y:S05]  /*9f10*/  @!P0 BRA `(.L_x_1925) ;  /* 0xfffffffc00f08947 */ /* 0x004fea000383ffff */
[----:B------:R-:W-:Y:S05]  /*9f20*/  BRA `(.L_x_1953) ;  /* 0xffffffd800e07947 */ /* 0x000fea000383ffff */
.L_x_1929:
[----:B--2---:R2:W3:Y:S02]  /*9f30*/  SYNCS.PHASECHK.TRANS64.TRYWAIT P1, [R15+URZ+0x26840], R18 ;  /* 0x026840120f0075a7 */ /* 0x0044e4000802017f */
[----:B---3--:R-:W-:Y:S05]  /*9f40*/  @!P1 NANOSLEEP.SYNCS 0x989680 ;  /* 0x009896800000995d */ /* 0x008fea0003900000 */
[----:B------:R-:W3:Y:S02]  /*9f50*/  @!P1 SYNCS.PHASECHK.TRANS64 P1, [R15+URZ+0x26840], R18 ;  /* 0x026840120f0095a7 */ /* 0x000ee4000802007f */
[----:B---3--:R-:W-:Y:S05]  /*9f60*/  @!P1 BRA `(.L_x_1929) ;  /* 0xfffffffc00f09947 */ /* 0x008fea000383ffff */
[----:B------:R-:W-:Y:S05]  /*9f70*/  BRA `(.L_x_1954) ;  /* 0xffffffe400107947 */ /* 0x000fea000383ffff */
.L_x_1931:
[----:B-1----:R1:W3:Y:S02]  /*9f80*/  SYNCS.PHASECHK.TRANS64.TRYWAIT P1, [R15+URZ+0x26828], R18 ;  /* 0x026828120f0075a7 */ /* 0x0022e4000802017f */
[----:B---3--:R-:W-:Y:S05]  /*9f90*/  @!P1 NANOSLEEP.SYNCS 0x989680 ;  /* 0x009896800000995d */ /* 0x008fea0003900000 */
[----:B------:R-:W3:Y:S02]  /*9fa0*/  @!P1 SYNCS.PHASECHK.TRANS64 P1, [R15+URZ+0x26828], R18 ;  /* 0x026828120f0095a7 */ /* 0x000ee4000802007f */
[----:B---3--:R-:W-:Y:S05]  /*9fb0*/  @!P1 BRA `(.L_x_1931) ;  /* 0xfffffffc00f09947 */ /* 0x008fea000383ffff */
[----:B------:R-:W-:Y:S05]  /*9fc0*/  BRA `(.L_x_1955) ;  /* 0xffffffe400cc7947 */ /* 0x000fea000383ffff */
.L_x_1933:
[----:B---3--:R3:W4:Y:S02]  /*9fd0*/  SYNCS.PHASECHK.TRANS64.TRYWAIT P1, [R15+URZ+0x26848], R18 ;  /* 0x026848120f0075a7 */ /* 0x008724000802017f */
[----:B----4-:R-:W-:Y:S05]  /*9fe0*/  @!P1 NANOSLEEP.SYNCS 0x989680 ;  /* 0x009896800000995d */ /* 0x010fea0003900000 */
[----:B------:R-:W4:Y:S02]  /*9ff0*/  @!P1 SYNCS.PHASECHK.TRANS64 P1, [R15+URZ+0x26848], R18 ;  /* 0x026848120f0095a7 */ /* 0x000f24000802007f */
[----:B----4-:R-:W-:Y:S05]  /*a000*/  @!P1 BRA `(.L_x_1933) ;  /* 0xfffffffc00f09947 */ /* 0x010fea000383ffff */
[----:B------:R-:W-:Y:S05]  /*a010*/  BRA `(.L_x_1956) ;  /* 0xffffffe800887947 */ /* 0x000fea000383ffff */
.L_x_1935:
[----:B------:R-:W-:-:S07]  /*a020*/  SHF.L.U32 R4, R10, 0x1f, RZ ;  /* 0x0000001f0a047819 */ /* 0x000fce00000006ff */
.L_x_1957:
[----:B----4-:R4:W1:Y:S02]  /*a030*/  SYNCS.PHASECHK.TRANS64.TRYWAIT P1, [R15+URZ+0x26820], R4 ;  /* 0x026820040f0075a7 */ /* 0x010864000802017f */
[----:B-1----:R-:W-:Y:S05]  /*a040*/  @!P1 NANOSLEEP.SYNCS 0x989680 ;  /* 0x009896800000995d */ /* 0x002fea0003900000 */
[----:B------:R-:W1:Y:S02]  /*a050*/  @!P1 SYNCS.PHASECHK.TRANS64 P1, [R15+URZ+0x26820], R4 ;  /* 0x026820040f0095a7 */ /* 0x000e64000802007f */
[----:B-1----:R-:W-:Y:S05]  /*a060*/  @!P1 BRA `(.L_x_1957) ;  /* 0xfffffffc00f09947 */ /* 0x002fea000383ffff */
[----:B------:R-:W-:Y:S05]  /*a070*/  BRA `(.L_x_1958) ;  /* 0xffffffec00287947 */ /* 0x000fea000383ffff */
.L_x_1938:
[----:B----4-:R4:W1:Y:S02]  /*a080*/  SYNCS.PHASECHK.TRANS64.TRYWAIT P1, [R15+URZ+0x26840], R12 ;  /* 0x0268400c0f0075a7 */ /* 0x010864000802017f */
[----:B-1----:R-:W-:Y:S05]  /*a090*/  @!P1 NANOSLEEP.SYNCS 0x989680 ;  /* 0x009896800000995d */ /* 0x002fea0003900000 */
[----:B------:R-:W1:Y:S02]  /*a0a0*/  @!P1 SYNCS.PHASECHK.TRANS64 P1, [R15+URZ+0x26840], R12 ;  /* 0x0268400c0f0095a7 */ /* 0x000e64000802007f */
[----:B-1----:R-:W-:Y:S05]  /*a0b0*/  @!P1 BRA `(.L_x_1938) ;  /* 0xfffffffc00f09947 */ /* 0x002fea000383ffff */
[----:B------:R-:W-:Y:S05]  /*a0c0*/  BRA `(.L_x_1959) ;  /* 0xfffffff000007947 */ /* 0x000fea000383ffff */
.L_x_1940:
[----:B-1----:R1:W2:Y:S02]  /*a0d0*/  SYNCS.PHASECHK.TRANS64.TRYWAIT P1, [R15+URZ+0x26828], R12 ;  /* 0x0268280c0f0075a7 */ /* 0x0022a4000802017f */
[----:B--2---:R-:W-:Y:S05]  /*a0e0*/  @!P1 NANOSLEEP.SYNCS 0x989680 ;  /* 0x009896800000995d */ /* 0x004fea0003900000 */
[----:B------:R-:W2:Y:S02]  /*a0f0*/  @!P1 SYNCS.PHASECHK.TRANS64 P1, [R15+URZ+0x26828], R12 ;  /* 0x0268280c0f0095a7 */ /* 0x000ea4000802007f */
[----:B--2---:R-:W-:Y:S05]  /*a100*/  @!P1 BRA `(.L_x_1940) ;  /* 0xfffffffc00f09947 */ /* 0x004fea000383ffff */
[----:B------:R-:W-:Y:S05]  /*a110*/  BRA `(.L_x_1960) ;  /* 0xfffffff000b07947 */ /* 0x000fea000383ffff */
.L_x_1942:
[----:B------:R1:W1:Y:S02]  /*a120*/  SYNCS.PHASECHK.TRANS64.TRYWAIT P0, [R3+URZ+0x26840], R0 ;  /* 0x02684000030075a7 */ /* 0x000264000800017f */
[----:B-1----:R-:W-:Y:S05]  /*a130*/  @!P0 NANOSLEEP.SYNCS 0x989680 ;  /* 0x009896800000895d */ /* 0x002fea0003900000 */
[----:B------:R-:W1:Y:S02]  /*a140*/  @!P0 SYNCS.PHASECHK.TRANS64 P0, [R3+URZ+0x26840], R0 ;  /* 0x02684000030085a7 */ /* 0x000e64000800007f */
[----:B-1----:R-:W-:Y:S05]  /*a150*/  @!P0 BRA `(.L_x_1942) ;  /* 0xfffffffc00f08947 */ /* 0x002fea000383ffff */
[----:B------:R-:W-:Y:S05]  /*a160*/  BRA `(.L_x_1961) ;  /* 0xfffffff4007c7947 */ /* 0x000fea000383ffff */
.L_x_1944:
[----:B------:R-:W-:Y:S01]  /*a170*/  BSSY B0, `(.L_x_1962) ;  /* 0x0000006000007945 */ /* 0x000fe20003800000 */
[----:B------:R-:W-:-:S07]  /*a180*/  IMAD.MOV.U32 R15, RZ, RZ, -0x1 ;  /* 0xffffffffff0f7424 */ /* 0x000fce00078e00ff */
[----:B---3--:R-:W-:Y:S05]  /*a190*/  WARPSYNC.COLLECTIVE R15, `(.L_x_1963) ;  /* 0x000000000f0c7348 */ /* 0x008fea0003c00000 */
[----:B------:R-:W-:Y:S02]  /*a1a0*/  ELECT P6, UR62, PT ;  /* 0x00000000003e782f */ /* 0x000fe400038c0000 */
[----:B------:R-:W-:Y:S01]  /*a1b0*/  MOV R14, UR62 ;  /* 0x0000003e000e7c02 */ /* 0x000fe20008000f00 */
[----:B---3--:R-:W-:Y:S10]  /*a1c0*/  ENDCOLLECTIVE ;  /* 0x000000000000791b */ /* 0x008ff40003800000 */
.L_x_1963:
[----:B------:R-:W-:Y:S05]  /*a1d0*/  BSYNC B0 ;  /* 0x0000000000007941 */ /* 0x000fea0003800000 */
.L_x_1962:
[----:B------:R-:W-:Y:S05]  /*a1e0*/  BRA `(.L_x_1964) ;  /* 0xfffffff800487947 */ /* 0x000fea000383ffff */
.L_x_1946:
[----:B-1----:R1:W2:Y:S02]  /*a1f0*/  SYNCS.PHASECHK.TRANS64.TRYWAIT P0, [R7+URZ], R4 ;  /* 0x00000004070075a7 */ /* 0x0022a4000800017f */
[----:B--2---:R-:W-:Y:S05]  /*a200*/  @!P0 NANOSLEEP.SYNCS 0x989680 ;  /* 0x009896800000895d */ /* 0x004fea0003900000 */
[----:B------:R-:W2:Y:S02]  /*a210*/  @!P0 SYNCS.PHASECHK.TRANS64 P0, [R7+URZ], R4 ;  /* 0x00000004070085a7 */ /* 0x000ea4000800007f */
[----:B--2---:R-:W-:Y:S05]  /*a220*/  @!P0 BRA `(.L_x_1946) ;  /* 0xfffffffc00f08947 */ /* 0x004fea000383ffff */
[----:B------:R-:W-:Y:S05]  /*a230*/  BRA `(.L_x_1965) ;  /* 0xfffffff800887947 */ /* 0x000fea000383ffff */
.L_x_1947:
[----:B--2---:R2:W4:Y:S02]  /*a240*/  SYNCS.PHASECHK.TRANS64.TRYWAIT P0, [R3+URZ], R2 ;  /* 0x00000002030075a7 */ /* 0x004524000800017f */
[----:B----4-:R-:W-:Y:S05]  /*a250*/  @!P0 NANOSLEEP.SYNCS 0x989680 ;  /* 0x009896800000895d */ /* 0x010fea0003900000 */
[----:B------:R-:W4:Y:S02]  /*a260*/  @!P0 SYNCS.PHASECHK.TRANS64 P0, [R3+URZ], R2 ;  /* 0x00000002030085a7 */ /* 0x000f24000800007f */
[----:B----4-:R-:W-:Y:S05]  /*a270*/  @!P0 BRA `(.L_x_1947) ;  /* 0xfffffffc00f08947 */ /* 0x010fea000383ffff */
[----:B------:R-:W-:Y:S05]  /*a280*/  BRA `(.L_x_1966) ;  /* 0xfffffff8007c7947 */ /* 0x000fea000383ffff */
.L_x_1949:
[----:B--2---:R2:W4:Y:S02]  /*a290*/  SYNCS.PHASECHK.TRANS64.TRYWAIT P0, [R5+URZ], R4 ;  /* 0x00000004050075a7 */ /* 0x004524000800017f */
[----:B----4-:R-:W-:Y:S05]  /*a2a0*/  @!P0 NANOSLEEP.SYNCS 0x989680 ;  /* 0x009896800000895d */ /* 0x010fea0003900000 */
[----:B------:R-:W4:Y:S02]  /*a2b0*/  @!P0 SYNCS.PHASECHK.TRANS64 P0, [R5+URZ], R4 ;  /* 0x00000004050085a7 */ /* 0x000f24000800007f */
[----:B----4-:R-:W-:Y:S05]  /*a2c0*/  @!P0 BRA `(.L_x_1949) ;  /* 0xfffffffc00f08947 */ /* 0x010fea000383ffff */
[----:B------:R-:W-:Y:S05]  /*a2d0*/  BRA `(.L_x_1967) ;  /* 0xfffffff800807947 */ /* 0x000fea000383ffff */
.L_x_1968:
        /* <DEDUP_REMOVED lines=10> */
.L_x_6567:


//--------------------- .text._ZN7cutlass13device_kernelIN5flash11enable_sm90INS1_16FlashAttnBwdSm90INS1_25CollectiveMainloopBwdSm90ILi2ELi2ELi2EN4cute5tupleIJNS5_1CILi1EEES8_S8_EEENS6_IJNS7_ILi64EEENS7_ILi128EEENS7_ILi96EEEEEENS_6half_tEfNS_4arch4Sm90ELb0ELb1ELb1ELb1ELb1ELb1ELb0ELb0ELi2ELi1ELi2ELi1ELb1EEENS1_24CollectiveEpilogueBwdGQAISD_fSG_Li256ELb1ELb1EEENS1_19SingleTileSchedulerILb1ELb0ELb0ELi128EEEEEEEEEvNT_6ParamsE --------------------------
	.section	.text._ZN7cutlass13device_kernelIN5flash11enable_sm90INS1_16FlashAttnBwdSm90INS1_25CollectiveMainloopBwdSm90ILi2ELi2ELi2EN4cute5tupleIJNS5_1CILi1EEES8_S8_EEENS6_IJNS7_ILi64EEENS7_ILi128EEENS7_ILi96EEEEEENS_6half_tEfNS_4arch4Sm90ELb0ELb1ELb1ELb1ELb1ELb1ELb0ELb0ELi2ELi1ELi2ELi1ELb1EEENS1_24CollectiveEpilogueBwdGQAISD_fSG_Li256ELb1ELb1EEENS1_19SingleTileSchedulerILb1ELb0ELb0ELi128EEEEEEEEEvNT_6ParamsE,"ax",@progbits
	.align	128
.text._ZN7cutlass13device_kernelIN5flash11enable_sm90INS1_16FlashAttnBwdSm90INS1_25CollectiveMainloopBwdSm90ILi2ELi2ELi2EN4cute5tupleIJNS5_1CILi1EEES8_S8_EEENS6_IJNS7_ILi64EEENS7_ILi128EEENS7_ILi96EEEEEENS_6half_tEfNS_4arch4Sm90ELb0ELb1ELb1ELb1ELb1ELb1ELb0ELb0ELi2ELi1ELi2ELi1ELb1EEENS1_24CollectiveEpilogueBwdGQAISD_fSG_Li256ELb1ELb1EEENS1_19SingleTileSchedulerILb1ELb0ELb0ELi128EEEEEEEEEvNT_6ParamsE:
        .type           _ZN7cutlass13device_kernelIN5flash11enable_sm90INS1_16FlashAttnBwdSm90INS1_25CollectiveMainloopBwdSm90ILi2ELi2ELi2EN4cute5tupleIJNS5_1CILi1EEES8_S8_EEENS6_IJNS7_ILi64EEENS7_ILi128EEENS7_ILi96EEEEEENS_6half_tEfNS_4arch4Sm90ELb0ELb1ELb1ELb1ELb1ELb1ELb0ELb0ELi2ELi1ELi2ELi1ELb1EEENS1_24CollectiveEpilogueBwdGQAISD_fSG_Li256ELb1ELb1EEENS1_19SingleTileSchedulerILb1ELb0ELb0ELi128EEEEEEEEEvNT_6ParamsE,@function
        .size           _ZN7cutlass13device_kernelIN5flash11enable_sm90INS1_16FlashAttnBwdSm90INS1_25CollectiveMainloopBwdSm90ILi2ELi2ELi2EN4cute5tupleIJNS5_1CILi1EEES8_S8_EEENS6_IJNS7_ILi64EEENS7_ILi128EEENS7_ILi96EEEEEENS_6half_tEfNS_4arch4Sm90ELb0ELb1ELb1ELb1ELb1ELb1ELb0ELb0ELi2ELi1ELi2ELi1ELb1EEENS1_24CollectiveEpilogueBwdGQAISD_fSG_Li256ELb1ELb1EEENS1_19SingleTileSchedulerILb1ELb0ELb0ELi128EEEEEEEEEvNT_6ParamsE,(.L_x_6568 - _ZN7cutlass13device_kernelIN5flash11enable_sm90INS1_16FlashAttnBwdSm90INS1_25CollectiveMainloopBwdSm90ILi2ELi2ELi2EN4cute5tupleIJNS5_1CILi1EEES8_S8_EEENS6_IJNS7_ILi64EEENS7_ILi128EEENS7_ILi96EEEEEENS_6half_tEfNS_4arch4Sm90ELb0ELb1ELb1ELb1ELb1ELb1ELb0ELb0ELi2ELi1ELi2ELi1ELb1EEENS1_24CollectiveEpilogueBwdGQAISD_fSG_Li256ELb1ELb1EEENS1_19SingleTileSchedulerILb1ELb0ELb0ELi128EEEEEEEEEvNT_6ParamsE)
        .other          _ZN7cutlass13device_kernelIN5flash11enable_sm90INS1_16FlashAttnBwdSm90INS1_25CollectiveMainloopBwdSm90ILi2ELi2ELi2EN4cute5tupleIJNS5_1CILi1EEES8_S8_EEENS6_IJNS7_ILi64EEENS7_ILi128EEENS7_ILi96EEEEEENS_6half_tEfNS_4arch4Sm90ELb0ELb1ELb1ELb1ELb1ELb1ELb0ELb0ELi2ELi1ELi2ELi1ELb1EEENS1_24CollectiveEpilogueBwdGQAISD_fSG_Li256ELb1ELb1EEENS1_19SingleTileSchedulerILb1ELb0ELb0ELi128EEEEEEEEEvNT_6ParamsE,@"STO_CUDA_ENTRY STV_DEFAULT"
_ZN7cutlass13device_kernelIN5flash11enable_sm90INS1_16FlashAttnBwdSm90INS1_25CollectiveMainloopBwdSm90ILi2ELi2ELi2EN4cute5tupleIJNS5_1CILi1EEES8_S8_EEENS6_IJNS7_ILi64EEENS7_ILi128EEENS7_ILi96EEEEEENS_6half_tEfNS_4arch4Sm90ELb0ELb1ELb1ELb1ELb1ELb1ELb0ELb0ELi2ELi1ELi2ELi1ELb1EEENS1_24CollectiveEpilogueBwdGQAISD_fSG_Li256ELb1ELb1EEENS1_19SingleTileSchedulerILb1ELb0ELb0ELi128EEEEEEEEEvNT_6ParamsE:
        /* <DEDUP_REMOVED lines=24> */
.L_x_1970:
[----:B------:R-:W-:Y:S05]  /*0180*/  BSYNC B0 ;  /* 0x0000000000007941 */ /* 0x000fea0003800000 */
.L_x_1969:
        /* <DEDUP_REMOVED lines=37> */
.L_x_1971:
        /* <DEDUP_REMOVED lines=22> */
.L_x_1972:
[----:B------:R-:W-:Y:S01]  /*0540*/  PLOP3.LUT P0, PT, PT, PT, UP0, 0x80, 0x0 ;  /* 0x000000000000781c */ /* 0x000fe20003f0f008 */
[----:B------:R-:W-:Y:S01]  /*0550*/  NOP ;  /* 0x0000000000007918 */ /* 0x000fe20000000000 */
[----:B------:R-:W-:Y:S01]  /*0560*/  ULDC.64 UR46, c[0x0][0x208] ;  /* 0x00008200002e7ab9 */ /* 0x000fe20000000a00 */
[----:B------:R-:W-:Y:S01]  /*0570*/  BSSY B6, `(.L_x_1973) ;  /* 0x0000abb000067945 */ /* 0x000fe20003800000 */
[----:B-12-4-:R-:W-:Y:S09]  /*0580*/  BAR.SYNC.DEFER_BLOCKING 0x0 ;  /* 0x0000000000007b1d */ /* 0x016ff20000010000 */
[----:B------:R-:W-:Y:S05]  /*0590*/  @!P0 BRA `(.L_x_1974) ;  /* 0x0000005800fc8947 */ /* 0x000fea0003800000 */
.L_x_1975:
        /* <DEDUP_REMOVED lines=24> */
.L_x_1976:
        /* <DEDUP_REMOVED lines=14> */
.L_x_1978:
[----:B------:R-:W-:-:S05]  /*0800*/  ULDC UR4, c[0x0][0x8c4] ;  /* 0x0002310000047ab9 */ /* 0x000fca0000000800 */
.L_x_1977:
        /* <DEDUP_REMOVED lines=19> */
.L_x_1980:
        /* <DEDUP_REMOVED lines=14> */
.L_x_1981:
        /* <DEDUP_REMOVED lines=11> */
.L_x_1982:
        /* <DEDUP_REMOVED lines=13> */
.L_x_1983:
        /* <DEDUP_REMOVED lines=66> */
.L_x_1984:
        /* <DEDUP_REMOVED lines=28> */
.L_x_1987:
        /* <DEDUP_REMOVED lines=15> */
.L_x_1986:
        /* <DEDUP_REMOVED lines=22> */
.L_x_1989:
        /* <DEDUP_REMOVED lines=15> */
.L_x_1988:
[----:B------:R-:W-:Y:S01]  /*14c0*/  SHF.R.S32.HI R19, RZ, 0x1f, R18 ;  /* 0x0000001fff137819 */ /* 0x000fe20000011412 */
[----:B------:R-:W-:-:S03]  /*14d0*/  UMOV UR4, 0xffffffff ;  /* 0xffffffff00047882 */ /* 0x000fc60000000000 */
[----:B------:R-:W-:-:S04]  /*14e0*/  LEA.HI R0, R19, R18, RZ, 0x7 ;  /* 0x0000001213007211 */ /* 0x000fc800078f38ff */
[----:B------:R-:W-:Y:S01]  /*14f0*/  SHF.R.S32.HI R17, RZ, 0x7, R0 ;  /* 0x00000007ff117819 */ /* 0x000fe20000011400 */
[----:B------:R-:W-:Y:S06]  /*1500*/  BRA.DIV UR4, `(.L_x_1990) ;  /* 0x0000009e040c7947 */ /* 0x000fec000b800000 */
[----:B------:R1:W2:Y:S02]  /*1510*/  SHFL.IDX PT, R14, R17, RZ, 0x1f ;  /* 0x00001fff110e7589 */ /* 0x0002a400000e0000 */
.L_x_2114:
        /* <DEDUP_REMOVED lines=15> */
.L_x_1991:
        /* <DEDUP_REMOVED lines=19> */
.L_x_1993:
        /* <DEDUP_REMOVED lines=124> */
.L_x_2004:
[----:B------:R-:W-:-:S06]  /*1f00*/  UISETP.NE.AND UP0, UPT, UR11, 0x3, UPT ;  /* 0x000000030b00788c */ /* 0x000fcc000bf05270 */
[----:B------:R-:W-:-:S13]  /*1f10*/  PLOP3.LUT P6, PT, PT, PT, UP0, 0x80, 0x0 ;  /* 0x000000000000781c */ /* 0x000fda0003fcf008 */
[----:B-1----:R-:W-:Y:S05]  /*1f20*/  @!P6 BRA `(.L_x_1994) ;  /* 0x000000000004e947 */ /* 0x002fea0003800000 */
[----:B------:R-:W-:Y:S01]  /*1f30*/  BPT.TRAP 0x1 ;  /* 0x000000040000795c */ /* 0x000fe20000300000 */
.L_x_1994:
[----:B------:R-:W-:Y:S01]  /*1f40*/  R2UR UR7, R237 ;  /* 0x00000000ed0772ca */ /* 0x000fe200000e0000 */
[----:B------:R-:W-:-:S05]  /*1f50*/  IMAD.U32 R120, RZ, RZ, UR9 ;  /* 0x00000009ff787e24 */ /* 0x000fca000f8e00ff */
[----:B------:R-:W-:-:S07]  /*1f60*/  SHF.L.U32 R120, R120, 0x1f, RZ ;  /* 0x0000001f78787819 */ /* 0x000fce00000006ff */
[----:B------:R-:W-:-:S09]  /*1f70*/  ULEA UR7, UR4, UR7, 0x3 ;  /* 0x0000000704077291 */ /* 0x000fd2000f8e183f */
[----:B------:R1:W2:Y:S01]  /*1f80*/  SYNCS.PHASECHK.TRANS64.TRYWAIT P0, [UR7+0x26810], R120 ;  /* 0x02681078ff0075a7 */ /* 0x0002a20008000147 */
[----:B------:R-:W-:Y:S05]  /*1f90*/  @!P6 BRA `(.L_x_1995) ;  /* 0x000000000004e947 */ /* 0x000fea0003800000 */
[----:B------:R-:W-:Y:S01]  /*1fa0*/  BPT.TRAP 0x1 ;  /* 0x000000040000795c */ /* 0x000fe20000300000 */
.L_x_1995:
[----:B--2---:R-:W-:Y:S05]  /*1fb0*/  @P0 BRA `(.L_x_1996) ;  /* 0x0000000000080947 */ /* 0x004fea0003800000 */
[----:B------:R-:W2:Y:S02]  /*1fc0*/  SYNCS.PHASECHK.TRANS64.TRYWAIT P0, [UR7+0x26810], R120 ;  /* 0x02681078ff0075a7 */ /* 0x000ea40008000147 */
[----:B--2---:R-:W-:Y:S05]  /*1fd0*/  @!P0 BRA `(.L_x_1997) ;  /* 0x00000090008c8947 */ /* 0x004fea0003800000 */
.L_x_1996:
        /* <DEDUP_REMOVED lines=66> */
.L_x_1998:
[----:B------:R1:W1:Y:S01]  /*2400*/  SYNCS.PHASECHK.TRANS64.TRYWAIT P0, [UR7+0x26830], R120 ;  /* 0x02683078ff0075a7 */ /* 0x0002620008000147 */
[----:B------:R-:W-:Y:S05]  /*2410*/  @!P6 BRA `(.L_x_1999) ;  /* 0x000000000004e947 */ /* 0x000fea0003800000 */
[----:B------:R-:W-:Y:S01]  /*2420*/  BPT.TRAP 0x1 ;  /* 0x000000040000795c */ /* 0x000fe20000300000 */
.L_x_1999:
        /* <DEDUP_REMOVED lines=50> */
.L_x_2000:
        /* <DEDUP_REMOVED lines=598> */
.L_x_2002:
        /* <DEDUP_REMOVED lines=48> */
.L_x_2003:
        /* <DEDUP_REMOVED lines=62> */
.L_x_1985:
[----:B------:R-:W-:Y:S05]  /*5390*/  @P0 BRA `(.L_x_1979) ;  /* 0x0000005c00600947 */ /* 0x000fea0003800000 */
[----:B------:R-:W-:Y:S01]  /*53a0*/  ULDC.64 UR4, c[0x0][0x878] ;  /* 0x00021e0000047ab9 */ /* 0x000fe20000000a00 */
[----:B-1----:R-:W1:Y:S01]  /*53b0*/  S2R R4, SR_TID.X ;  /* 0x0000000000047919 */ /* 0x002e620000002100 */
        /* <DEDUP_REMOVED lines=17> */
[----:B------:R-:W5:Y:S01]  /*54d0*/  S2UR UR4, SR_CTAID.Y ;  /* 0x00000000000479c3 */ /* 0x000f620000002600 */
        /* <DEDUP_REMOVED lines=12> */
[----:B-----5:R-:W-:Y:S02]  /*55a0*/  UIMAD.WIDE.U32 UR8, UR4, UR8, URZ ;  /* 0x00000008040872a5 */ /* 0x020fe4000f8e003f */
        /* <DEDUP_REMOVED lines=75> */
.L_x_2007:
[----:B------:R-:W2:Y:S04]  /*5a60*/  LDG.E.STRONG.GPU R4, desc[UR46][R2.64] ;  /* 0x0000002e02047981 */ /* 0x000ea8000c1ef900 */
[----:B--2---:R-:W-:Y:S01]  /*5a70*/  CCTL.IVALL ;  /* 0x00000000ff00798f */ /* 0x004fe20002000000 */
[----:B------:R-:W-:Y:S05]  /*5a80*/  YIELD ;  /* 0x0000000000007946 */ /* 0x000fea0003800000 */
[----:B------:R-:W-:-:S13]  /*5a90*/  ISETP.NE.AND P0, PT, R4, UR17, PT ;  /* 0x0000001104007c0c */ /* 0x000fda000bf05270 */
[----:B------:R-:W-:Y:S05]  /*5aa0*/  @P0 BRA `(.L_x_2007) ;  /* 0xfffffffc00ec0947 */ /* 0x000fea000383ffff */
.L_x_2006:
[----:B------:R-:W-:Y:S05]  /*5ab0*/  BSYNC B0 ;  /* 0x0000000000007941 */ /* 0x000fea0003800000 */
.L_x_2005:
[----:B------:R-:W-:-:S03]  /*5ac0*/  UMOV UR4, 0xffffffff ;  /* 0xffffffff00047882 */ /* 0x000fc60000000000 */
[----:B------:R-:W-:Y:S05]  /*5ad0*/  BRA.DIV UR4, `(.L_x_2008) ;  /* 0x0000005604fc7947 */ /* 0x000fea000b800000 */
[----:B------:R-:W-:Y:S01]  /*5ae0*/  NOP ;  /* 0x0000000000007918 */ /* 0x000fe20000000000 */
.L_x_2117:
        /* <DEDUP_REMOVED lines=16> */
.L_x_2011:
[----:B------:R-:W-:Y:S01]  /*5bf0*/  @P0 ELECT P2, URZ, PT ;  /* 0x00000000003f082f */ /* 0x000fe20003840000 */
[----:B------:R2:W-:-:S12]  /*5c00*/  UBLKRED.G.S.ADD.F32.RN [UR4], [UR9], UR6, desc[UR10] ;  /* 0x00000a04090073bb */ /* 0x0005d800080a1406 */
[----:B------:R-:W-:Y:S02]  /*5c10*/  @P2 PLOP3.LUT P0, PT, P2, PT, PT, 0x8, 0x0 ;  /* 0x000000000000281c */ /* 0x000fe4000170e170 */
[----:B------:R-:W-:-:S11]  /*5c20*/  PLOP3.LUT P2, PT, PT, PT, PT, 0x8, 0x0 ;  /* 0x000000000000781c */ /* 0x000fd60003f4e170 */
[----:B--2---:R-:W-:Y:S05]  /*5c30*/  @P0 BRA.U.ANY `(.L_x_2011) ;  /* 0xfffffffd00ec0947 */ /* 0x004fea000393ffff */
[----:B------:R0:W-:Y:S01]  /*5c40*/  UTMACMDFLUSH ;  /* 0x00000000000079b7 */ /* 0x0001e20000000000 */
[----:B------:R-:W-:-:S04]  /*5c50*/  DEPBAR.LE SB0, 0x0 ;  /* 0x000080000000791a */ /* 0x000fc80000000000 */
.L_x_2010:
[----:B------:R-:W-:Y:S05]  /*5c60*/  BSYNC B0 ;  /* 0x0000000000007941 */ /* 0x000fea0003800000 */
.L_x_2009:
        /* <DEDUP_REMOVED lines=14> */
.L_x_2013:
[----:B------:R-:W-:Y:S05]  /*5d50*/  BSYNC B0 ;  /* 0x0000000000007941 */ /* 0x000fea0003800000 */
.L_x_2012:
        /* <DEDUP_REMOVED lines=20> */
.L_x_2016:
[----:B-12---:R-:W2:Y:S04]  /*5ea0*/  LDG.E.STRONG.GPU R0, desc[UR46][R2.64] ;  /* 0x0000002e02007981 */ /* 0x006ea8000c1ef900 */
[----:B--2---:R-:W-:Y:S01]  /*5eb0*/  CCTL.IVALL ;  /* 0x00000000ff00798f */ /* 0x004fe20002000000 */
[----:B------:R-:W-:Y:S05]  /*5ec0*/  YIELD ;  /* 0x0000000000007946 */ /* 0x000fea0003800000 */
[----:B------:R-:W-:-:S13]  /*5ed0*/  ISETP.NE.AND P0, PT, R0, UR17, PT ;  /* 0x0000001100007c0c */ /* 0x000fda000bf05270 */
[----:B------:R-:W-:Y:S05]  /*5ee0*/  @P0 BRA `(.L_x_2016) ;  /* 0xfffffffc00ec0947 */ /* 0x000fea000383ffff */
.L_x_2015:
[----:B------:R-:W-:Y:S05]  /*5ef0*/  BSYNC B0 ;  /* 0x0000000000007941 */ /* 0x000fea0003800000 */
.L_x_2014:
[----:B------:R-:W-:-:S03]  /*5f00*/  UMOV UR4, 0xffffffff ;  /* 0xffffffff00047882 */ /* 0x000fc60000000000 */
[----:B------:R-:W-:Y:S05]  /*5f10*/  BRA.DIV UR4, `(.L_x_2017) ;  /* 0x0000005604087947 */ /* 0x000fea000b800000 */
[----:B------:R-:W-:Y:S01]  /*5f20*/  NOP ;  /* 0x0000000000007918 */ /* 0x000fe20000000000 */
.L_x_2120:
        /* <DEDUP_REMOVED lines=16> */
.L_x_2020:
[----:B------:R-:W-:Y:S01]  /*6030*/  @P0 ELECT P2, URZ, PT ;  /* 0x00000000003f082f */ /* 0x000fe20003840000 */
[----:B------:R3:W-:-:S12]  /*6040*/  UBLKRED.G.S.ADD.F32.RN [UR4], [UR9], UR6, desc[UR10] ;  /* 0x00000a04090073bb */ /* 0x0007d800080a1406 */
[----:B------:R-:W-:Y:S02]  /*6050*/  @P2 PLOP3.LUT P0, PT, P2, PT, PT, 0x8, 0x0 ;  /* 0x000000000000281c */ /* 0x000fe4000170e170 */
[----:B------:R-:W-:-:S11]  /*6060*/  PLOP3.LUT P2, PT, PT, PT, PT, 0x8, 0x0 ;  /* 0x000000000000781c */ /* 0x000fd60003f4e170 */
[----:B---3--:R-:W-:Y:S05]  /*6070*/  @P0 BRA.U.ANY `(.L_x_2020) ;  /* 0xfffffffd00ec0947 */ /* 0x008fea000393ffff */
[----:B------:R0:W-:Y:S01]  /*6080*/  UTMACMDFLUSH ;  /* 0x00000000000079b7 */ /* 0x0001e20000000000 */
[----:B------:R-:W-:-:S04]  /*6090*/  DEPBAR.LE SB0, 0x0 ;  /* 0x000080000000791a */ /* 0x000fc80000000000 */
.L_x_2019:
[----:B------:R-:W-:Y:S05]  /*60a0*/  BSYNC B0 ;  /* 0x0000000000007941 */ /* 0x000fea0003800000 */
.L_x_2018:
        /* <DEDUP_REMOVED lines=14> */
.L_x_1974:
        /* <DEDUP_REMOVED lines=21> */
.L_x_2022:
        /* <DEDUP_REMOVED lines=13> */
.L_x_2024:
[----:B------:R-:W-:-:S05]  /*63b0*/  ULDC UR4, c[0x0][0x8c4] ;  /* 0x0002310000047ab9 */ /* 0x000fca0000000800 */
.L_x_2023:
        /* <DEDUP_REMOVED lines=44> */
.L_x_2025:
        /* <DEDUP_REMOVED lines=13> */
.L_x_2026:
        /* <DEDUP_REMOVED lines=12> */
.L_x_2027:
        /* <DEDUP_REMOVED lines=27> */
.L_x_2028:
        /* <DEDUP_REMOVED lines=39> */
.L_x_2033:
[----:B------:R-:W2:Y:S04]  /*6c30*/  LDG.E.STRONG.GPU R0, desc[UR46][R2.64] ;  /* 0x0000002e02007981 */ /* 0x000ea8000c1ef900 */
[----:B--2---:R-:W-:Y:S01]  /*6c40*/  CCTL.IVALL ;  /* 0x00000000ff00798f */ /* 0x004fe20002000000 */
[----:B------:R-:W-:Y:S05]  /*6c50*/  YIELD ;  /* 0x0000000000007946 */ /* 0x000fea0003800000 */
[----:B------:R-:W-:-:S13]  /*6c60*/  ISETP.NE.AND P1, PT, R0, UR22, PT ;  /* 0x0000001600007c0c */ /* 0x000fda000bf25270 */
[----:B------:R-:W-:Y:S05]  /*6c70*/  @P1 BRA `(.L_x_2033) ;  /* 0xfffffffc00ec1947 */ /* 0x000fea000383ffff */
.L_x_2032:
[----:B------:R-:W-:Y:S05]  /*6c80*/  BSYNC B0 ;  /* 0x0000000000007941 */ /* 0x000fea0003800000 */
.L_x_2031:
[----:B------:R-:W-:-:S03]  /*6c90*/  UMOV UR17, 0xffffffff ;  /* 0xffffffff00117882 */ /* 0x000fc60000000000 */
[----:B------:R-:W-:Y:S05]  /*6ca0*/  BRA.DIV UR17, `(.L_x_2034) ;  /* 0x0000004611c07947 */ /* 0x000fea000b800000 */
[----:B------:R-:W-:Y:S01]  /*6cb0*/  NOP ;  /* 0x0000000000007918 */ /* 0x000fe20000000000 */
.L_x_2123:
        /* <DEDUP_REMOVED lines=22> */
.L_x_2036:
[----:B------:R-:W-:Y:S05]  /*6e20*/  BSYNC B0 ;  /* 0x0000000000007941 */ /* 0x000fea0003800000 */
.L_x_2035:
        /* <DEDUP_REMOVED lines=20> */
.L_x_2038:
[----:B------:R-:W-:Y:S05]  /*6f70*/  BSYNC B0 ;  /* 0x0000000000007941 */ /* 0x000fea0003800000 */
.L_x_2037:
[----:B------:R-:W-:Y:S06]  /*6f80*/  BAR.ARV 0xa, 0xa0 ;  /* 0x0282800000007b1d */ /* 0x000fec0000002000 */
[----:B------:R-:W-:Y:S04]  /*6f90*/  BSSY B0, `(.L_x_2039) ;  /* 0x0000003000007945 */ /* 0x000fe80003800000 */
[----:B------:R-:W-:Y:S05]  /*6fa0*/  @!P0 BRA `(.L_x_2040) ;  /* 0x0000000000048947 */ /* 0x000fea0003800000 */
[----:B------:R-:W-:-:S04]  /*6fb0*/  DEPBAR.LE SB0, 0x0 ;  /* 0x000080000000791a */ /* 0x000fc80000000000 */
.L_x_2040:
[----:B------:R-:W-:Y:S05]  /*6fc0*/  BSYNC B0 ;  /* 0x0000000000007941 */ /* 0x000fea0003800000 */
.L_x_2039:
        /* <DEDUP_REMOVED lines=19> */
.L_x_2042:
[----:B------:R-:W-:Y:S05]  /*7100*/  BSYNC B0 ;  /* 0x0000000000007941 */ /* 0x000fea0003800000 */
.L_x_2041:
[----:B------:R-:W-:Y:S01]  /*7110*/  UIADD3 UR17, UR9, 0x1, URZ ;  /* 0x0000000109117890 */ /* 0x000fe2000fffe03f */
[----:B------:R-:W-:Y:S11]  /*7120*/  BRA `(.L_x_2043) ;  /* 0x0000000000047947 */ /* 0x000ff60003800000 */
.L_x_2030:
[----:B------:R-:W-:-:S05]  /*7130*/  UMOV UR17, UR9 ;  /* 0x0000000900117c82 */ /* 0x000fca0008000000 */
.L_x_2043:
        /* <DEDUP_REMOVED lines=16> */
.L_x_2068:
        /* <DEDUP_REMOVED lines=11> */
.L_x_2046:
[----:B------:R-:W2:Y:S04]  /*72f0*/  LDG.E.STRONG.GPU R0, desc[UR46][R2.64] ;  /* 0x0000002e02007981 */ /* 0x000ea8000c1ef900 */
[----:B--2---:R-:W-:Y:S01]  /*7300*/  CCTL.IVALL ;  /* 0x00000000ff00798f */ /* 0x004fe20002000000 */
[----:B------:R-:W-:Y:S05]  /*7310*/  YIELD ;  /* 0x0000000000007946 */ /* 0x000fea0003800000 */
[----:B------:R-:W-:-:S13]  /*7320*/  ISETP.NE.AND P1, PT, R0, UR22, PT ;  /* 0x0000001600007c0c */ /* 0x000fda000bf25270 */
[----:B------:R-:W-:Y:S05]  /*7330*/  @P1 BRA `(.L_x_2046) ;  /* 0xfffffffc00ec1947 */ /* 0x000fea000383ffff */
.L_x_2045:
[----:B------:R-:W-:Y:S05]  /*7340*/  BSYNC B0 ;  /* 0x0000000000007941 */ /* 0x000fea0003800000 */
.L_x_2044:
[----:B------:R-:W-:-:S03]  /*7350*/  UMOV UR16, 0xffffffff ;  /* 0xffffffff00107882 */ /* 0x000fc60000000000 */
[----:B------:R-:W-:Y:S05]  /*7360*/  BRA.DIV UR16, `(.L_x_2047) ;  /* 0x00000042102c7947 */ /* 0x000fea000b800000 */
[----:B------:R-:W-:Y:S01]  /*7370*/  NOP ;  /* 0x0000000000007918 */ /* 0x000fe20000000000 */
.L_x_2126:
        /* <DEDUP_REMOVED lines=19> */
.L_x_2049:
[----:B------:R-:W-:Y:S05]  /*74b0*/  BSYNC B0 ;  /* 0x0000000000007941 */ /* 0x000fea0003800000 */
.L_x_2048:
        /* <DEDUP_REMOVED lines=17> */
.L_x_2051:
[----:B------:R-:W-:Y:S05]  /*75d0*/  BSYNC B0 ;  /* 0x0000000000007941 */ /* 0x000fea0003800000 */
.L_x_2050:
[----:B------:R-:W-:Y:S06]  /*75e0*/  BAR.ARV 0xa, 0xa0 ;  /* 0x0282800000007b1d */ /* 0x000fec0000002000 */
[----:B------:R-:W-:Y:S04]  /*75f0*/  BSSY B0, `(.L_x_2052) ;  /* 0x0000003000007945 */ /* 0x000fe80003800000 */
[----:B------:R-:W-:Y:S05]  /*7600*/  @!P0 BRA `(.L_x_2053) ;  /* 0x0000000000048947 */ /* 0x000fea0003800000 */
[----:B------:R-:W-:-:S04]  /*7610*/  DEPBAR.LE SB0, 0x0 ;  /* 0x000080000000791a */ /* 0x000fc80000000000 */
.L_x_2053:
[----:B------:R-:W-:Y:S05]  /*7620*/  BSYNC B0 ;  /* 0x0000000000007941 */ /* 0x000fea0003800000 */
.L_x_2052:
        /* <DEDUP_REMOVED lines=19> */
.L_x_2055:
[----:B------:R-:W-:Y:S05]  /*7760*/  BSYNC B0 ;  /* 0x0000000000007941 */ /* 0x000fea0003800000 */
.L_x_2054:
        /* <DEDUP_REMOVED lines=9> */
.L_x_2058:
[----:B------:R-:W2:Y:S04]  /*7800*/  LDG.E.STRONG.GPU R0, desc[UR46][R2.64] ;  /* 0x0000002e02007981 */ /* 0x000ea8000c1ef900 */
[----:B--2---:R-:W-:Y:S01]  /*7810*/  CCTL.IVALL ;  /* 0x00000000ff00798f */ /* 0x004fe20002000000 */
[----:B------:R-:W-:Y:S05]  /*7820*/  YIELD ;  /* 0x0000000000007946 */ /* 0x000fea0003800000 */
[----:B------:R-:W-:-:S13]  /*7830*/  ISETP.NE.AND P1, PT, R0, UR22, PT ;  /* 0x0000001600007c0c */ /* 0x000fda000bf25270 */
[----:B------:R-:W-:Y:S05]  /*7840*/  @P1 BRA `(.L_x_2058) ;  /* 0xfffffffc00ec1947 */ /* 0x000fea000383ffff */
.L_x_2057:
[----:B------:R-:W-:Y:S05]  /*7850*/  BSYNC B0 ;  /* 0x0000000000007941 */ /* 0x000fea0003800000 */
.L_x_2056:
[----:B------:R-:W-:-:S03]  /*7860*/  UMOV UR12, 0xffffffff ;  /* 0xffffffff000c7882 */ /* 0x000fc60000000000 */
[----:B------:R-:W-:Y:S05]  /*7870*/  BRA.DIV UR12, `(.L_x_2059) ;  /* 0x0000003e0c047947 */ /* 0x000fea000b800000 */
[----:B------:R-:W-:Y:S01]  /*7880*/  NOP ;  /* 0x0000000000007918 */ /* 0x000fe20000000000 */
.L_x_2129:
        /* <DEDUP_REMOVED lines=15> */
.L_x_2061:
[----:B------:R-:W-:Y:S05]  /*7980*/  BSYNC B0 ;  /* 0x0000000000007941 */ /* 0x000fea0003800000 */
.L_x_2060:
        /* <DEDUP_REMOVED lines=15> */
.L_x_2063:
[----:B------:R-:W-:Y:S05]  /*7a80*/  BSYNC B0 ;  /* 0x0000000000007941 */ /* 0x000fea0003800000 */
.L_x_2062:
[----:B------:R-:W-:Y:S06]  /*7a90*/  BAR.ARV 0xa, 0xa0 ;  /* 0x0282800000007b1d */ /* 0x000fec0000002000 */
[----:B------:R-:W-:Y:S04]  /*7aa0*/  BSSY B0, `(.L_x_2064) ;  /* 0x0000003000007945 */ /* 0x000fe80003800000 */
[----:B------:R-:W-:Y:S05]  /*7ab0*/  @!P0 BRA `(.L_x_2065) ;  /* 0x0000000000048947 */ /* 0x000fea0003800000 */
[----:B------:R-:W-:-:S04]  /*7ac0*/  DEPBAR.LE SB0, 0x0 ;  /* 0x000080000000791a */ /* 0x000fc80000000000 */
.L_x_2065:
[----:B------:R-:W-:Y:S05]  /*7ad0*/  BSYNC B0 ;  /* 0x0000000000007941 */ /* 0x000fea0003800000 */
.L_x_2064:
        /* <DEDUP_REMOVED lines=19> */
.L_x_2067:
[----:B------:R-:W-:Y:S05]  /*7c10*/  BSYNC B0 ;  /* 0x0000000000007941 */ /* 0x000fea0003800000 */
.L_x_2066:
[----:B------:R-:W-:Y:S02]  /*7c20*/  UIADD3 UR9, UR9, 0x2, URZ ;  /* 0x0000000209097890 */ /* 0x000fe4000fffe03f */
[----:B------:R-:W-:Y:S02]  /*7c30*/  UIADD3 UR4, UR4, 0x3000, URZ ;  /* 0x0000300004047890 */ /* 0x000fe4000fffe03f */
[----:B------:R-:W-:-:S06]  /*7c40*/  UISETP.GE.AND UP0, UPT, UR9, UR11, UPT ;  /* 0x0000000b0900728c */ /* 0x000fcc000bf06270 */
[----:B------:R-:W-:-:S13]  /*7c50*/  PLOP3.LUT P1, PT, PT, PT, UP0, 0x80, 0x0 ;  /* 0x000000000000781c */ /* 0x000fda0003f2f008 */
[----:B------:R-:W-:Y:S05]  /*7c60*/  @!P1 BRA `(.L_x_2068) ;  /* 0xfffffff400749947 */ /* 0x000fea000383ffff */
.L_x_2029:
        /* <DEDUP_REMOVED lines=41> */
.L_x_2071:
[----:B------:R-:W-:Y:S05]  /*7f00*/  BSYNC B0 ;  /* 0x0000000000007941 */ /* 0x000fea0003800000 */
.L_x_2070:
[----:B------:R-:W-:Y:S05]  /*7f10*/  BRA `(.L_x_2072) ;  /* 0x0000000000047947 */ /* 0x000fea0003800000 */
.L_x_2069:
[----:B------:R-:W-:-:S05]  /*7f20*/  UMOV UR4, UR9 ;  /* 0x0000000900047c82 */ /* 0x000fca0008000000 */
.L_x_2072:
        /* <DEDUP_REMOVED lines=11> */
.L_x_2077:
        /* <DEDUP_REMOVED lines=24> */
.L_x_2074:
[----:B------:R-:W-:Y:S05]  /*8160*/  BSYNC B0 ;  /* 0x0000000000007941 */ /* 0x000fea0003800000 */
.L_x_2073:
        /* <DEDUP_REMOVED lines=24> */
.L_x_2076:
[----:B------:R-:W-:Y:S05]  /*82f0*/  BSYNC B0 ;  /* 0x0000000000007941 */ /* 0x000fea0003800000 */
.L_x_2075:
[----:B------:R-:W-:Y:S02]  /*8300*/  UIADD3 UR7, UR7, 0x2, URZ ;  /* 0x0000000207077890 */ /* 0x000fe4000fffe03f */
[----:B------:R-:W-:Y:S02]  /*8310*/  ULEA UR5, UR19, UR5, 0x1 ;  /* 0x0000000513057291 */ /* 0x000fe4000f8e083f */
[----:B------:R-:W-:Y:S02]  /*8320*/  ULEA UR6, UR19, UR6, 0x1 ;  /* 0x0000000613067291 */ /* 0x000fe4000f8e083f */
[----:B------:R-:W-:-:S13]  /*8330*/  ISETP.NE.AND P0, PT, RZ, UR7, PT ;  /* 0x00000007ff007c0c */ /* 0x000fda000bf05270 */
[----:B------:R-:W-:Y:S05]  /*8340*/  @!P0 BRA `(.L_x_1979) ;  /* 0x0000002c00748947 */ /* 0x000fea0003800000 */
[----:B------:R-:W-:Y:S05]  /*8350*/  BRA `(.L_x_2077) ;  /* 0xfffffffc00207947 */ /* 0x000fea000383ffff */
.L_x_2021:
        /* <DEDUP_REMOVED lines=14> */
.L_x_2078:
        /* <DEDUP_REMOVED lines=14> */
.L_x_2080:
[----:B------:R-:W-:-:S05]  /*8520*/  ULDC UR4, c[0x0][0x8c4] ;  /* 0x0002310000047ab9 */ /* 0x000fca0000000800 */
.L_x_2079:
        /* <DEDUP_REMOVED lines=59> */
.L_x_2082:
        /* <DEDUP_REMOVED lines=13> */
.L_x_2083:
        /* <DEDUP_REMOVED lines=8> */
.L_x_2084:
        /* <DEDUP_REMOVED lines=21> */
.L_x_2085:
        /* <DEDUP_REMOVED lines=50> */
.L_x_2130:
        /* <DEDUP_REMOVED lines=15> */
.L_x_2088:
        /* <DEDUP_REMOVED lines=127> */
.L_x_2099:
[----:B-123--:R-:W-:-:S04]  /*9780*/  SHF.L.U32 R18, R10, 0x1f, RZ ;  /* 0x0000001f0a127819 */ /* 0x00efc800000006ff */
[----:B------:R-:W2:Y:S02]  /*9790*/  SYNCS.PHASECHK.TRANS64.TRYWAIT P1, [R15+URZ+0x26840], R18 ;  /* 0x026840120f0075a7 */ /* 0x000ea4000802017f */
[----:B--2---:R-:W-:Y:S05]  /*97a0*/  @!P1 BRA `(.L_x_2091) ;  /* 0x0000001c00689947 */ /* 0x004fea0003800000 */
.L_x_2131:
        /* <DEDUP_REMOVED lines=8> */
.L_x_2092:
        /* <DEDUP_REMOVED lines=44> */
.L_x_2132:
        /* <DEDUP_REMOVED lines=8> */
.L_x_2094:
        /* <DEDUP_REMOVED lines=44> */
.L_x_2133:
        /* <DEDUP_REMOVED lines=8> */
.L_x_2096:
        /* <DEDUP_REMOVED lines=38> */
.L_x_2135:
        /* <DEDUP_REMOVED lines=8> */
.L_x_2098:
        /* <DEDUP_REMOVED lines=44> */
.L_x_2090:
[----:B------:R-:W4:Y:S02]  /*a450*/  LDL.LU R4, [R1+0x8] ;  /* 0x0000080001047983 */ /* 0x000f240000300800 */
[----:B----4-:R-:W-:Y:S02]  /*a460*/  ISETP.NE.AND P1, PT, R4, RZ, PT ;  /* 0x000000ff0400720c */ /* 0x010fe40003f25270 */
[----:B------:R4:W5:Y:S11]  /*a470*/  LDL R4, [R1+0x4] ;  /* 0x0000040001047983 */ /* 0x0009760000100800 */
[----:B----4-:R-:W-:Y:S05]  /*a480*/  @!P1 BRA `(.L_x_2089) ;  /* 0x0000000400949947 */ /* 0x010fea0003800000 */
[----:B------:R-:W-:-:S04]  /*a490*/  SHF.L.U32 R12, R10, 0x1f, RZ ;  /* 0x0000001f0a0c7819 */ /* 0x000fc800000006ff */
[----:B------:R-:W4:Y:S02]  /*a4a0*/  SYNCS.PHASECHK.TRANS64.TRYWAIT P1, [R15+URZ+0x26840], R12 ;  /* 0x0268400c0f0075a7 */ /* 0x000f24000802017f */
[----:B----4-:R-:W-:Y:S05]  /*a4b0*/  @!P1 BRA `(.L_x_2100) ;  /* 0x0000001000789947 */ /* 0x010fea0003800000 */
.L_x_2136:
        /* <DEDUP_REMOVED lines=8> */
.L_x_2101:
        /* <DEDUP_REMOVED lines=41> */
.L_x_2137:
        /* <DEDUP_REMOVED lines=8> */
.L_x_2103:
        /* <DEDUP_REMOVED lines=41> */
.L_x_2089:
[----:B------:R-:W1:Y:S01]  /*aae0*/  S2R R0, SR_TID.X ;  /* 0x0000000000007919 */ /* 0x000e620000002100 */
[----:B------:R-:W-:Y:S01]  /*aaf0*/  IMAD R3, R16, 0x8, R15 ;  /* 0x0000000810037824 */ /* 0x000fe200078e020f */
[----:B-1----:R-:W-:Y:S02]  /*ab00*/  LOP3.LUT R2, R0, 0x7f, RZ, 0xc0, !PT ;  /* 0x0000007f00027812 */ /* 0x002fe400078ec0ff */
[----:B------:R-:W-:Y:S02]  /*ab10*/  SHF.L.U32 R0, R10, 0x1f, RZ ;  /* 0x0000001f0a007819 */ /* 0x000fe400000006ff */
[----:B------:R-:W-:Y:S02]  /*ab20*/  ISETP.NE.AND P1, PT, R2, RZ, PT ;  /* 0x000000ff0200720c */ /* 0x000fe40003f25270 */
[----:B------:R-:W1:Y:S02]  /*ab30*/  SYNCS.PHASECHK.TRANS64.TRYWAIT P0, [R3+URZ+0x26840], R0 ;  /* 0x02684000030075a7 */ /* 0x000e64000800017f */
[----:B-1----:R-:W-:Y:S09]  /*ab40*/  @!P0 BRA `(.L_x_2104) ;  /* 0x0000000800fc8947 */ /* 0x002ff20003800000 */
.L_x_2138:
[----:B------:R-:W-:Y:S05]  /*ab50*/  @P1 BRA `(.L_x_2105) ;  /* 0x0000000000181947 */ /* 0x000fea0003800000 */
[----:B------:R-:W1:Y:S01]  /*ab60*/  S2R R2, SR_TID.X ;  /* 0x0000000000027919 */ /* 0x000e620000002100 */
[----:B------:R-:W-:-:S04]  /*ab70*/  IMAD.MOV.U32 R0, RZ, RZ, 0x3100 ;  /* 0x00003100ff007424 */ /* 0x000fc800078e00ff */
[----:B------:R1:W-:Y:S02]  /*ab80*/  SYNCS.ARRIVE.TRANS64 RZ, [R3+URZ+0x26830], R0 ;  /* 0x0268300003ff79a7 */ /* 0x0003e4000800003f */
[----:B-1----:R-:W-:-:S13]  /*ab90*/  LOP3.LUT P0, RZ, R2, 0x1f, RZ, 0xc0, !PT ;  /* 0x0000001f02ff7812 */ /* 0x002fda000780c0ff */
[----:B------:R-:W-:Y:S05]  /*aba0*/  @!P0 BRA `(.L_x_2105) ;  /* 0x0000000000048947 */ /* 0x000fea0003800000 */
[----:B------:R-:W-:Y:S01]  /*abb0*/  BPT.TRAP 0x1 ;  /* 0x000000040000795c */ /* 0x000fe20000300000 */
.L_x_2105:
        /* <DEDUP_REMOVED lines=48> */
.L_x_2086:
[----:B------:R-:W-:Y:S05]  /*aec0*/  BSYNC B0 ;  /* 0x0000000000007941 */ /* 0x000fea0003800000 */
.L_x_2081:
[----:B------:R-:W-:-:S03]  /*aed0*/  UMOV UR8, 0xffffffff ;  /* 0xffffffff00087882 */ /* 0x000fc60000000000 */
[----:B------:R-:W-:Y:S05]  /*aee0*/  BRA.DIV UR8, `(.L_x_2106) ;  /* 0x0000000a08287947 */ /* 0x000fea000b800000 */
[----:B------:R-:W-:-:S13]  /*aef0*/  ELECT P6, URZ, PT ;  /* 0x00000000003f782f */ /* 0x000fda00038c0000 */
.L_x_2141:
[----:B------:R-:W-:Y:S05]  /*af00*/  @!P6 BRA `(.L_x_1979) ;  /* 0x000000000084e947 */ /* 0x000fea0003800000 */
[----:B------:R-:W-:-:S06]  /*af10*/  ULOP3.LUT UR8, UR38, 0x2, URZ, 0xfc, !UPT ;  /* 0x0000000226087892 */ /* 0x000fcc000f8efc3f */
[----:B------:R-:W-:-:S05]  /*af20*/  IMAD.U32 R2, RZ, RZ, UR8 ;  /* 0x00000008ff027e24 */ /* 0x000fca000f8e00ff */
[----:B------:R-:W-:-:S13]  /*af30*/  ISETP.NE.AND P2, PT, R2, 0x3, PT ;  /* 0x000000030200780c */ /* 0x000fda0003f45270 */
[----:B------:R-:W-:Y:S05]  /*af40*/  @!P2 BRA `(.L_x_2107) ;  /* 0x000000000004a947 */ /* 0x000fea0003800000 */
[----:B---3--:R-:W-:Y:S01]  /*af50*/  BPT.TRAP 0x1 ;  /* 0x000000040000795c */ /* 0x008fe20000300000 */
.L_x_2107:
        /* <DEDUP_REMOVED lines=15> */
.L_x_2142:
[----:B------:R-:W2:Y:S02]  /*b050*/  SYNCS.PHASECHK.TRANS64.TRYWAIT P0, [R3+URZ], R2 ;  /* 0x00000002030075a7 */ /* 0x000ea4000800017f */
[----:B--2---:R-:W-:Y:S05]  /*b060*/  @!P0 BRA `(.L_x_2109) ;  /* 0x0000000400fc8947 */ /* 0x004fea0003800000 */
.L_x_2143:
[----:B------:R-:W-:Y:S05]  /*b070*/  @!P2 BRA `(.L_x_2110) ;  /* 0x000000000004a947 */ /* 0x000fea0003800000 */
[----:B---3--:R-:W-:Y:S01]  /*b080*/  BPT.TRAP 0x1 ;  /* 0x000000040000795c */ /* 0x008fe20000300000 */
.L_x_2110:
[----:B--2---:R-:W-:-:S04]  /*b090*/  VIADD R3, R8, 0x26840 ;  /* 0x0002684008037836 */ /* 0x004fc80000000000 */
[----:B------:R-:W-:-:S04]  /*b0a0*/  IMAD R5, R0, 0x8, R3 ;  /* 0x0000000800057824 */ /* 0x000fc800078e0203 */
[----:B------:R-:W2:Y:S02]  /*b0b0*/  SYNCS.PHASECHK.TRANS64.TRYWAIT P0, [R5+URZ], R4 ;  /* 0x00000004050075a7 */ /* 0x000ea4000800017f */
[----:B--2---:R-:W-:Y:S05]  /*b0c0*/  @!P0 BRA `(.L_x_2111) ;  /* 0x0000000400f88947 */ /* 0x004fea0003800000 */
.L_x_2144:
[----:B------:R-:W-:-:S07]  /*b0d0*/  IMAD R3, R6, 0x8, R3 ;  /* 0x0000000806037824 */ /* 0x000fce00078e0203 */
.L_x_2112:
[----:B----4-:R4:W1:Y:S02]  /*b0e0*/  SYNCS.PHASECHK.TRANS64.TRYWAIT P0, [R3+URZ], R2 ;  /* 0x00000002030075a7 */ /* 0x010864000800017f */
[----:B-1----:R-:W-:Y:S05]  /*b0f0*/  @!P0 NANOSLEEP.SYNCS 0x989680 ;  /* 0x009896800000895d */ /* 0x002fea0003900000 */
[----:B------:R-:W1:Y:S02]  /*b100*/  @!P0 SYNCS.PHASECHK.TRANS64 P0, [R3+URZ], R2 ;  /* 0x00000002030085a7 */ /* 0x000e64000800007f */
[----:B-1----:R-:W-:Y:S05]  /*b110*/  @!P0 BRA `(.L_x_2112) ;  /* 0xfffffffc00f08947 */ /* 0x002fea000383ffff */
.L_x_1979:
[----:B---3--:R-:W-:Y:S05]  /*b120*/  BSYNC B6 ;  /* 0x0000000000067941 */ /* 0x008fea0003800000 */
.L_x_1973:
[----:B------:R-:W-:Y:S05]  /*b130*/  EXIT ;  /* 0x000000000000794d */ /* 0x000fea0003800000 */
.L_x_1990:
[----:B------:R-:W-:Y:S02]  /*b140*/  IMAD.MOV.U32 R13, RZ, RZ, R17 ;  /* 0x000000ffff0d7224 */ /* 0x000fe400078e0011 */
[----:B------:R-:W-:Y:S02]  /*b150*/  IMAD.MOV.U32 R12, RZ, RZ, RZ ;  /* 0x000000ffff0c7224 */ /* 0x000fe400078e00ff */
[----:B------:R-:W-:Y:S02]  /*b160*/  IMAD.MOV.U32 R11, RZ, RZ, 0x1f ;  /* 0x0000001fff0b7424 */ /* 0x000fe400078e00ff */
[----:B------:R-:W-:-:S07]  /*b170*/  IMAD.MOV.U32 R15, RZ, RZ, -0x1 ;  /* 0xffffffffff0f7424 */ /* 0x000fce00078e00ff */
[----:B------:R-:W-:Y:S05]  /*b180*/  WARPSYNC.COLLECTIVE R15, `(.L_x_2113) ;  /* 0x000000000f087348 */ /* 0x000fea0003c00000 */
[----:B------:R1:W2:Y:S02]  /*b190*/  SHFL.IDX P6, R14, R13, R12, R11 ;  /* 0x0000000c0d0e7389 */ /* 0x0002a400000c000b */
[----:B-12---:R-:W-:Y:S01]  /*b1a0*/  ENDCOLLECTIVE ;  /* 0x000000000000791b */ /* 0x006fe20003800000 */
.L_x_2113:
[----:B------:R-:W-:Y:S05]  /*b1b0*/  BRA `(.L_x_2114) ;  /* 0xffffff6000d87947 */ /* 0x000fea000383ffff */
.L_x_1992:
[----:B--2---:R2:W3:Y:S02]  /*b1c0*/  SYNCS.PHASECHK.TRANS64.TRYWAIT P0, [R237+URZ+0x26800], R4 ;  /* 0x02680004ed0075a7 */ /* 0x0044e4000800017f */
[----:B---3--:R-:W-:Y:S05]  /*b1d0*/  @!P0 NANOSLEEP.SYNCS 0x989680 ;  /* 0x009896800000895d */ /* 0x008fea0003900000 */
[----:B------:R-:W3:Y:S02]  /*b1e0*/  @!P0 SYNCS.PHASECHK.TRANS64 P0, [R237+URZ+0x26800], R4 ;  /* 0x02680004ed0085a7 */ /* 0x000ee4000800007f */
[----:B---3--:R-:W-:Y:S05]  /*b1f0*/  @!P0 BRA `(.L_x_1992) ;  /* 0xfffffffc00f08947 */ /* 0x008fea000383ffff */
[----:B------:R-:W-:Y:S05]  /*b200*/  BRA `(.L_x_1991) ;  /* 0xffffff6400007947 */ /* 0x000fea000383ffff */
.L_x_1997:
[----:B--2---:R-:W-:-:S04]  /*b210*/  IMAD.U32 R5, RZ, RZ, UR7 ;  /* 0x00000007ff057e24 */ /* 0x004fc8000f8e00ff */
[----:B------:R2:W3:Y:S03]  /*b220*/  SYNCS.PHASECHK.TRANS64.TRYWAIT P0, [R5+URZ+0x26810], R120 ;  /* 0x02681078050075a7 */ /* 0x0004e6000800017f */
[----:B---3--:R-:W-:Y:S05]  /*b230*/  @!P0 NANOSLEEP.SYNCS 0x989680 ;  /* 0x009896800000895d */ /* 0x008fea0003900000 */
[----:B------:R-:W3:Y:S02]  /*b240*/  @!P0 SYNCS.PHASECHK.TRANS64 P0, [R5+URZ+0x26810], R120 ;  /* 0x02681078050085a7 */ /* 0x000ee4000800007f */
[----:B---3--:R-:W-:Y:S05]  /*b250*/  @!P0 BRA `(.L_x_1997) ;  /* 0xfffffffc00ec8947 */ /* 0x008fea000383ffff */
[----:B------:R-:W-:Y:S05]  /*b260*/  BRA `(.L_x_1996) ;  /* 0xffffff6c005c7947 */ /* 0x000fea000383ffff */
.L_x_2001:
[----:B------:R-:W-:-:S04]  /*b270*/  IMAD.U32 R121, RZ, RZ, UR7 ;  /* 0x00000007ff797e24 */ /* 0x000fc8000f8e00ff */
[----:B------:R1:W1:Y:S03]  /*b280*/  SYNCS.PHASECHK.TRANS64.TRYWAIT P0, [R121+URZ+0x26830], R120 ;  /* 0x02683078790075a7 */ /* 0x000266000800017f */
[----:B-1----:R-:W-:Y:S05]  /*b290*/  @!P0 NANOSLEEP.SYNCS 0x989680 ;  /* 0x009896800000895d */ /* 0x002fea0003900000 */
[----:B------:R-:W1:Y:S02]  /*b2a0*/  @!P0 SYNCS.PHASECHK.TRANS64 P0, [R121+URZ+0x26830], R120 ;  /* 0x02683078790085a7 */ /* 0x000e64000800007f */
[----:B-1----:R-:W-:Y:S05]  /*b2b0*/  @!P0 BRA `(.L_x_2001) ;  /* 0xfffffffc00ec8947 */ /* 0x002fea000383ffff */
[----:B------:R-:W-:Y:S05]  /*b2c0*/  BRA `(.L_x_2000) ;  /* 0xffffff7400207947 */ /* 0x000fea000383ffff */
.L_x_2008:
[----:B------:R-:W-:Y:S01]  /*b2d0*/  BSSY B0, `(.L_x_2115) ;  /* 0x0000005000007945 */ /* 0x000fe20003800000 */
[----:B------:R-:W-:-:S07]  /*b2e0*/  IMAD.MOV.U32 R15, RZ, RZ, -0x1 ;  /* 0xffffffffff0f7424 */ /* 0x000fce00078e00ff */
[----:B-1----:R-:W-:Y:S05]  /*b2f0*/  WARPSYNC.COLLECTIVE R15, `(.L_x_2116) ;  /* 0x000000000f087348 */ /* 0x002fea0003c00000 */
[----:B------:R-:W-:Y:S01]  /*b300*/  NOP ;  /* 0x0000000000007918 */ /* 0x000fe20000000000 */
[----:B-1----:R-:W-:Y:S01]  /*b310*/  ENDCOLLECTIVE ;  /* 0x000000000000791b */ /* 0x002fe20003800000 */
.L_x_2116:
[----:B------:R-:W-:Y:S05]  /*b320*/  BSYNC B0 ;  /* 0x0000000000007941 */ /* 0x000fea0003800000 */
.L_x_2115:
[----:B------:R-:W-:Y:S05]  /*b330*/  BRA `(.L_x_2117) ;  /* 0xffffffa400ec7947 */ /* 0x000fea000383ffff */
.L_x_2017:
[----:B------:R-:W-:Y:S01]  /*b340*/  BSSY B0, `(.L_x_2118) ;  /* 0x0000005000007945 */ /* 0x000fe20003800000 */
[----:B------:R-:W-:-:S07]  /*b350*/  IMAD.MOV.U32 R15, RZ, RZ, -0x1 ;  /* 0xffffffffff0f7424 */ /* 0x000fce00078e00ff */
[----:B-12---:R-:W-:Y:S05]  /*b360*/  WARPSYNC.COLLECTIVE R15, `(.L_x_2119) ;  /* 0x000000000f087348 */ /* 0x006fea0003c00000 */
[----:B------:R-:W-:Y:S01]  /*b370*/  NOP ;  /* 0x0000000000007918 */ /* 0x000fe20000000000 */
[----:B-12---:R-:W-:Y:S01]  /*b380*/  ENDCOLLECTIVE ;  /* 0x000000000000791b */ /* 0x006fe20003800000 */
.L_x_2119:
[----:B------:R-:W-:Y:S05]  /*b390*/  BSYNC B0 ;  /* 0x0000000000007941 */ /* 0x000fea0003800000 */
.L_x_2118:
[----:B------:R-:W-:Y:S05]  /*b3a0*/  BRA `(.L_x_2120) ;  /* 0xffffffa800e07947 */ /* 0x000fea000383ffff */
.L_x_2034:
[----:B------:R-:W-:Y:S01]  /*b3b0*/  BSSY B0, `(.L_x_2121) ;  /* 0x0000005000007945 */ /* 0x000fe20003800000 */
[----:B------:R-:W-:-:S07]  /*b3c0*/  IMAD.MOV.U32 R15, RZ, RZ, -0x1 ;  /* 0xffffffffff0f7424 */ /* 0x000fce00078e00ff */
[----:B------:R-:W-:Y:S05]  /*b3d0*/  WARPSYNC.COLLECTIVE R15, `(.L_x_2122) ;  /* 0x000000000f087348 */ /* 0x000fea0003c00000 */
[----:B------:R-:W-:Y:S01]  /*b3e0*/  NOP ;  /* 0x0000000000007918 */ /* 0x000fe20000000000 */
[----:B------:R-:W-:Y:S01]  /*b3f0*/  ENDCOLLECTIVE ;  /* 0x000000000000791b */ /* 0x000fe20003800000 */
.L_x_2122:
[----:B------:R-:W-:Y:S05]  /*b400*/  BSYNC B0 ;  /* 0x0000000000007941 */ /* 0x000fea0003800000 */
.L_x_2121:
[----:B------:R-:W-:Y:S05]  /*b410*/  BRA `(.L_x_2123) ;  /* 0xffffffb800287947 */ /* 0x000fea000383ffff */
.L_x_2047:
[----:B------:R-:W-:Y:S01]  /*b420*/  BSSY B0, `(.L_x_2124) ;  /* 0x0000005000007945 */ /* 0x000fe20003800000 */
[----:B------:R-:W-:-:S07]  /*b430*/  IMAD.MOV.U32 R15, RZ, RZ, -0x1 ;  /* 0xffffffffff0f7424 */ /* 0x000fce00078e00ff */
[----:B------:R-:W-:Y:S05]  /*b440*/  WARPSYNC.COLLECTIVE R15, `(.L_x_2125) ;  /* 0x000000000f087348 */ /* 0x000fea0003c00000 */
[----:B------:R-:W-:Y:S01]  /*b450*/  NOP ;  /* 0x0000000000007918 */ /* 0x000fe20000000000 */
[----:B------:R-:W-:Y:S01]  /*b460*/  ENDCOLLECTIVE ;  /* 0x000000000000791b */ /* 0x000fe20003800000 */
.L_x_2125:
[----:B------:R-:W-:Y:S05]  /*b470*/  BSYNC B0 ;  /* 0x0000000000007941 */ /* 0x000fea0003800000 */
.L_x_2124:
[----:B------:R-:W-:Y:S05]  /*b480*/  BRA `(.L_x_2126) ;  /* 0xffffffbc00bc7947 */ /* 0x000fea000383ffff */
.L_x_2059:
[----:B------:R-:W-:Y:S01]  /*b490*/  BSSY B0, `(.L_x_2127) ;  /* 0x0000005000007945 */ /* 0x000fe20003800000 */
[----:B------:R-:W-:-:S07]  /*b4a0*/  IMAD.MOV.U32 R15, RZ, RZ, -0x1 ;  /* 0xffffffffff0f7424 */ /* 0x000fce00078e00ff */
[----:B------:R-:W-:Y:S05]  /*b4b0*/  WARPSYNC.COLLECTIVE R15, `(.L_x_2128) ;  /* 0x000000000f087348 */ /* 0x000fea0003c00000 */
[----:B------:R-:W-:Y:S01]  /*b4c0*/  NOP ;  /* 0x0000000000007918 */ /* 0x000fe20000000000 */
[----:B------:R-:W-:Y:S01]  /*b4d0*/  ENDCOLLECTIVE ;  /* 0x000000000000791b */ /* 0x000fe20003800000 */
.L_x_2128:
[----:B------:R-:W-:Y:S05]  /*b4e0*/  BSYNC B0 ;  /* 0x0000000000007941 */ /* 0x000fea0003800000 */
.L_x_2127:
[----:B------:R-:W-:Y:S05]  /*b4f0*/  BRA `(.L_x_2129) ;  /* 0xffffffc000e47947 */ /* 0x000fea000383ffff */
.L_x_2087:
[----:B-1----:R1:W2:Y:S02]  /*b500*/  SYNCS.PHASECHK.TRANS64.TRYWAIT P0, [R15+URZ+0x26820], R0 ;  /* 0x026820000f0075a7 */ /* 0x0022a4000800017f */
[----:B--2---:R-:W-:Y:S05]  /*b510*/  @!P0 NANOSLEEP.SYNCS 0x989680 ;  /* 0x009896800000895d */ /* 0x004fea0003900000 */
[----:B------:R-:W2:Y:S02]  /*b520*/  @!P0 SYNCS.PHASECHK.TRANS64 P0, [R15+URZ+0x26820], R0 ;  /* 0x026820000f0085a7 */ /* 0x000ea4000800007f */
[----:B--2---:R-:W-:Y:S05]  /*b530*/  @!P0 BRA `(.L_x_2087) ;  /* 0xfffffffc00f08947 */ /* 0x004fea000383ffff */
[----:B------:R-:W-:Y:S05]  /*b540*/  BRA `(.L_x_2130) ;  /* 0xffffffd800547947 */ /* 0x000fea000383ffff */
.L_x_2091:
[----:B--2---:R2:W3:Y:S02]  /*b550*/  SYNCS.PHASECHK.TRANS64.TRYWAIT P1, [R15+URZ+0x26840], R18 ;  /* 0x026840120f0075a7 */ /* 0x0044e4000802017f */
[----:B---3--:R-:W-:Y:S05]  /*b560*/  @!P1 NANOSLEEP.SYNCS 0x989680 ;  /* 0x009896800000995d */ /* 0x008fea0003900000 */
[----:B------:R-:W3:Y:S02]  /*b570*/  @!P1 SYNCS.PHASECHK.TRANS64 P1, [R15+URZ+0x26840], R18 ;  /* 0x026840120f0095a7 */ /* 0x000ee4000802007f */
[----:B---3--:R-:W-:Y:S05]  /*b580*/  @!P1 BRA `(.L_x_2091) ;  /* 0xfffffffc00f09947 */ /* 0x008fea000383ffff */
[----:B------:R-:W-:Y:S05]  /*b590*/  BRA `(.L_x_2131) ;  /* 0xffffffe000847947 */ /* 0x000fea000383ffff */
.L_x_2093:
[----:B-1----:R1:W3:Y:S02]  /*b5a0*/  SYNCS.PHASECHK.TRANS64.TRYWAIT P1, [R15+URZ+0x26828], R18 ;  /* 0x026828120f0075a7 */ /* 0x0022e4000802017f */
[----:B---3--:R-:W-:Y:S05]  /*b5b0*/  @!P1 NANOSLEEP.SYNCS 0x989680 ;  /* 0x009896800000995d */ /* 0x008fea0003900000 */
[----:B------:R-:W3:Y:S02]  /*b5c0*/  @!P1 SYNCS.PHASECHK.TRANS64 P1, [R15+URZ+0x26828], R18 ;  /* 0x026828120f0095a7 */ /* 0x000ee4000802007f */
[----:B---3--:R-:W-:Y:S05]  /*b5d0*/  @!P1 BRA `(.L_x_2093) ;  /* 0xfffffffc00f09947 */ /* 0x008fea000383ffff */
[----:B------:R-:W-:Y:S05]  /*b5e0*/  BRA `(.L_x_2132) ;  /* 0xffffffe400407947 */ /* 0x000fea000383ffff */
.L_x_2095:
[----:B---3--:R3:W4:Y:S02]  /*b5f0*/  SYNCS.PHASECHK.TRANS64.TRYWAIT P1, [R15+URZ+0x26848], R18 ;  /* 0x026848120f0075a7 */ /* 0x008724000802017f */
[----:B----4-:R-:W-:Y:S05]  /*b600*/  @!P1 NANOSLEEP.SYNCS 0x989680 ;  /* 0x009896800000995d */ /* 0x010fea0003900000 */
[----:B------:R-:W4:Y:S02]  /*b610*/  @!P1 SYNCS.PHASECHK.TRANS64 P1, [R15+URZ+0x26848], R18 ;  /* 0x026848120f0095a7 */ /* 0x000f24000802007f */
[----:B----4-:R-:W-:Y:S05]  /*b620*/  @!P1 BRA `(.L_x_2095) ;  /* 0xfffffffc00f09947 */ /* 0x010fea000383ffff */
[----:B------:R-:W-:Y:S05]  /*b630*/  BRA `(.L_x_2133) ;  /* 0xffffffe400fc7947 */ /* 0x000fea000383ffff */
.L_x_2097:
[----:B------:R-:W-:-:S07]  /*b640*/  SHF.L.U32 R4, R10, 0x1f, RZ ;  /* 0x0000001f0a047819 */ /* 0x000fce00000006ff */
.L_x_2134:
[----:B----4-:R4:W1:Y:S02]  /*b650*/  SYNCS.PHASECHK.TRANS64.TRYWAIT P1, [R15+URZ+0x26820], R4 ;  /* 0x026820040f0075a7 */ /* 0x010864000802017f */
[----:B-1----:R-:W-:Y:S05]  /*b660*/  @!P1 NANOSLEEP.SYNCS 0x989680 ;  /* 0x009896800000995d */ /* 0x002fea0003900000 */
[----:B------:R-:W1:Y:S02]  /*b670*/  @!P1 SYNCS.PHASECHK.TRANS64 P1, [R15+URZ+0x26820], R4 ;  /* 0x026820040f0095a7 */ /* 0x000e64000802007f */
[----:B-1----:R-:W-:Y:S05]  /*b680*/  @!P1 BRA `(.L_x_2134) ;  /* 0xfffffffc00f09947 */ /* 0x002fea000383ffff */
[----:B------:R-:W-:Y:S05]  /*b690*/  BRA `(.L_x_2135) ;  /* 0xffffffe8009c7947 */ /* 0x000fea000383ffff */
.L_x_2100:
[----:B----4-:R4:W1:Y:S02]  /*b6a0*/  SYNCS.PHASECHK.TRANS64.TRYWAIT P1, [R15+URZ+0x26840], R12 ;  /* 0x0268400c0f0075a7 */ /* 0x010864000802017f */
[----:B-1----:R-:W-:Y:S05]  /*b6b0*/  @!P1 NANOSLEEP.SYNCS 0x989680 ;  /* 0x009896800000995d */ /* 0x002fea0003900000 */
[----:B------:R-:W1:Y:S02]  /*b6c0*/  @!P1 SYNCS.PHASECHK.TRANS64 P1, [R15+URZ+0x26840], R12 ;  /* 0x0268400c0f0095a7 */ /* 0x000e64000802007f */
[----:B-1----:R-:W-:Y:S05]  /*b6d0*/  @!P1 BRA `(.L_x_2100) ;  /* 0xfffffffc00f09947 */ /* 0x002fea000383ffff */
[----:B------:R-:W-:Y:S05]  /*b6e0*/  BRA `(.L_x_2136) ;  /* 0xffffffec00747947 */ /* 0x000fea000383ffff */
.L_x_2102:
[----:B-1----:R1:W2:Y:S02]  /*b6f0*/  SYNCS.PHASECHK.TRANS64.TRYWAIT P1, [R15+URZ+0x26828], R12 ;  /* 0x0268280c0f0075a7 */ /* 0x0022a4000802017f */
[----:B--2---:R-:W-:Y:S05]  /*b700*/  @!P1 NANOSLEEP.SYNCS 0x989680 ;  /* 0x009896800000995d */ /* 0x004fea0003900000 */
[----:B------:R-:W2:Y:S02]  /*b710*/  @!P1 SYNCS.PHASECHK.TRANS64 P1, [R15+URZ+0x26828], R12 ;  /* 0x0268280c0f0095a7 */ /* 0x000ea4000802007f */
[----:B--2---:R-:W-:Y:S05]  /*b720*/  @!P1 BRA `(.L_x_2102) ;  /* 0xfffffffc00f09947 */ /* 0x004fea000383ffff */
[----:B------:R-:W-:Y:S05]  /*b730*/  BRA `(.L_x_2137) ;  /* 0xfffffff000247947 */ /* 0x000fea000383ffff */
.L_x_2104:
[----:B------:R1:W1:Y:S02]  /*b740*/  SYNCS.PHASECHK.TRANS64.TRYWAIT P0, [R3+URZ+0x26840], R0 ;  /* 0x02684000030075a7 */ /* 0x000264000800017f */
[----:B-1----:R-:W-:Y:S05]  /*b750*/  @!P0 NANOSLEEP.SYNCS 0x989680 ;  /* 0x009896800000895d */ /* 0x002fea0003900000 */
[----:B------:R-:W1:Y:S02]  /*b760*/  @!P0 SYNCS.PHASECHK.TRANS64 P0, [R3+URZ+0x26840], R0 ;  /* 0x02684000030085a7 */ /* 0x000e64000800007f */
[----:B-1----:R-:W-:Y:S05]  /*b770*/  @!P0 BRA `(.L_x_2104) ;  /* 0xfffffffc00f08947 */ /* 0x002fea000383ffff */
[----:B------:R-:W-:Y:S05]  /*b780*/  BRA `(.L_x_2138) ;  /* 0xfffffff000f07947 */ /* 0x000fea000383ffff */
.L_x_2106:
[----:B------:R-:W-:Y:S01]  /*b790*/  BSSY B0, `(.L_x_2139) ;  /* 0x0000006000007945 */ /* 0x000fe20003800000 */
[----:B------:R-:W-:-:S07]  /*b7a0*/  IMAD.MOV.U32 R15, RZ, RZ, -0x1 ;  /* 0xffffffffff0f7424 */ /* 0x000fce00078e00ff */
[----:B---3--:R-:W-:Y:S05]  /*b7b0*/  WARPSYNC.COLLECTIVE R15, `(.L_x_2140) ;  /* 0x000000000f0c7348 */ /* 0x008fea0003c00000 */
[----:B------:R-:W-:Y:S02]  /*b7c0*/  ELECT P6, UR62, PT ;  /* 0x00000000003e782f */ /* 0x000fe400038c0000 */
[----:B------:R-:W-:Y:S01]  /*b7d0*/  MOV R14, UR62 ;  /* 0x0000003e000e7c02 */ /* 0x000fe20008000f00 */
[----:B---3--:R-:W-:Y:S10]  /*b7e0*/  ENDCOLLECTIVE ;  /* 0x000000000000791b */ /* 0x008ff40003800000 */
.L_x_2140:
[----:B------:R-:W-:Y:S05]  /*b7f0*/  BSYNC B0 ;  /* 0x0000000000007941 */ /* 0x000fea0003800000 */
.L_x_2139:
[----:B------:R-:W-:Y:S05]  /*b800*/  BRA `(.L_x_2141) ;  /* 0xfffffff400bc7947 */ /* 0x000fea000383ffff */
.L_x_2108:
[----:B-1----:R1:W2:Y:S02]  /*b810*/  SYNCS.PHASECHK.TRANS64.TRYWAIT P0, [R7+URZ], R4 ;  /* 0x00000004070075a7 */ /* 0x0022a4000800017f */
[----:B--2---:R-:W-:Y:S05]  /*b820*/  @!P0 NANOSLEEP.SYNCS 0x989680 ;  /* 0x009896800000895d */ /* 0x004fea0003900000 */
[----:B------:R-:W2:Y:S02]  /*b830*/  @!P0 SYNCS.PHASECHK.TRANS64 P0, [R7+URZ], R4 ;  /* 0x00000004070085a7 */ /* 0x000ea4000800007f */
[----:B--2---:R-:W-:Y:S05]  /*b840*/  @!P0 BRA `(.L_x_2108) ;  /* 0xfffffffc00f08947 */ /* 0x004fea000383ffff */
[----:B------:R-:W-:Y:S05]  /*b850*/  BRA `(.L_x_2142) ;  /* 0xfffffff400fc7947 */ /* 0x000fea000383ffff */
.L_x_2109:
[----:B--2---:R2:W4:Y:S02]  /*b860*/  SYNCS.PHASECHK.TRANS64.TRYWAIT P0, [R3+URZ], R2 ;  /* 0x00000002030075a7 */ /* 0x004524000800017f */
[----:B----4-:R-:W-:Y:S05]  /*b870*/  @!P0 NANOSLEEP.SYNCS 0x989680 ;  /* 0x009896800000895d */ /* 0x010fea0003900000 */
[----:B------:R-:W4:Y:S02]  /*b880*/  @!P0 SYNCS.PHASECHK.TRANS64 P0, [R3+URZ], R2 ;  /* 0x00000002030085a7 */ /* 0x000f24000800007f */
[----:B----4-:R-:W-:Y:S05]  /*b890*/  @!P0 BRA `(.L_x_2109) ;  /* 0xfffffffc00f08947 */ /* 0x010fea000383ffff */
[----:B------:R-:W-:Y:S05]  /*b8a0*/  BRA `(.L_x_2143) ;  /* 0xfffffff400f07947 */ /* 0x000fea000383ffff */
.L_x_2111:
[----:B--2---:R2:W4:Y:S02]  /*b8b0*/  SYNCS.PHASECHK.TRANS64.TRYWAIT P0, [R5+URZ], R4 ;  /* 0x00000004050075a7 */ /* 0x004524000800017f */
[----:B----4-:R-:W-:Y:S05]  /*b8c0*/  @!P0 NANOSLEEP.SYNCS 0x989680 ;  /* 0x009896800000895d */ /* 0x010fea0003900000 */
[----:B------:R-:W4:Y:S02]  /*b8d0*/  @!P0 SYNCS.PHASECHK.TRANS64 P0, [R5+URZ], R4 ;  /* 0x00000004050085a7 */ /* 0x000f24000800007f */
[----:B----4-:R-:W-:Y:S05]  /*b8e0*/  @!P0 BRA `(.L_x_2111) ;  /* 0xfffffffc00f08947 */ /* 0x010fea000383ffff */
[----:B------:R-:W-:Y:S05]  /*b8f0*/  BRA `(.L_x_2144) ;  /* 0xfffffff400f47947 */ /* 0x000fea000383ffff */
.L_x_2145:
        /* <DEDUP_REMOVED lines=16> */
.L_x_6568:


//--------------------- .text._ZN7cutlass13device_kernelIN5flash11enable_sm90INS1_16FlashAttnBwdSm90INS1_25CollectiveMainloopBwdSm90ILi2ELi2ELi2EN4cute5tupleIJNS5_1CILi1EEES8_S8_EEENS6_IJNS7_ILi64EEENS7_ILi128EEENS7_ILi96EEEEEENS_6half_tEfNS_4arch4Sm90ELb1ELb0ELb1ELb0ELb0ELb1ELb0ELb0ELi2ELi1ELi2ELi1ELb1EEENS1_21CollectiveEpilogueBwdISD_SE_SG_Li256ELb0ELb0ELi1EEENS1_25SingleTileBwdLPTSchedulerILb0ELi128ELb0EEEEEEEEEvNT_6ParamsE --------------------------
	.section	.text._ZN7cutlass13device_kernelIN5flash11enable_sm90INS1_16FlashAttnBwdSm90INS1_25CollectiveMainloopBwdSm90ILi2ELi2ELi2EN4cute5tupleIJNS5_1CILi1EEES8_S8_EEENS6_IJNS7_ILi64EEENS7_ILi128EEENS7_ILi96EEEEEENS_6half_tEfNS_4arch4Sm90ELb1ELb0ELb1ELb0ELb0ELb1ELb0ELb0ELi2ELi1ELi2ELi1ELb1EEENS1_21CollectiveEpilogueBwdISD_SE_SG_Li256ELb0ELb0ELi1EEENS1_25SingleTileBwdLPTSchedulerILb0ELi128ELb0EEEEEEEEEvNT_6ParamsE,"ax",@progbits
	.align	128
.text._ZN7cutlass13device_kernelIN5flash11enable_sm90INS1_16FlashAttnBwdSm90INS1_25CollectiveMainloopBwdSm90ILi2ELi2ELi2EN4cute5tupleIJNS5_1CILi1EEES8_S8_EEENS6_IJNS7_ILi64EEENS7_ILi128EEENS7_ILi96EEEEEENS_6half_tEfNS_4arch4Sm90ELb1ELb0ELb1ELb0ELb0ELb1ELb0ELb0ELi2ELi1ELi2ELi1ELb1EEENS1_21CollectiveEpilogueBwdISD_SE_SG_Li256ELb0ELb0ELi1EEENS1_25SingleTileBwdLPTSchedulerILb0ELi128ELb0EEEEEEEEEvNT_6ParamsE:
        .type           _ZN7cutlass13device_kernelIN5flash11enable_sm90INS1_16FlashAttnBwdSm90INS1_25CollectiveMainloopBwdSm90ILi2ELi2ELi2EN4cute5tupleIJNS5_1CILi1EEES8_S8_EEENS6_IJNS7_ILi64EEENS7_ILi128EEENS7_ILi96EEEEEENS_6half_tEfNS_4arch4Sm90ELb1ELb0ELb1ELb0ELb0ELb1ELb0ELb0ELi2ELi1ELi2ELi1ELb1EEENS1_21CollectiveEpilogueBwdISD_SE_SG_Li256ELb0ELb0ELi1EEENS1_25SingleTileBwdLPTSchedulerILb0ELi128ELb0EEEEEEEEEvNT_6ParamsE,@function
        .size           _ZN7cutlass13device_kernelIN5flash11enable_sm90INS1_16FlashAttnBwdSm90INS1_25CollectiveMainloopBwdSm90ILi2ELi2ELi2EN4cute5tupleIJNS5_1CILi1EEES8_S8_EEENS6_IJNS7_ILi64EEENS7_ILi128EEENS7_ILi96EEEEEENS_6half_tEfNS_4arch4Sm90ELb1ELb0ELb1ELb0ELb0ELb1ELb0ELb0ELi2ELi1ELi2ELi1ELb1EEENS1_21CollectiveEpilogueBwdISD_SE_SG_Li256ELb0ELb0ELi1EEENS1_25SingleTileBwdLPTSchedulerILb0ELi128ELb0EEEEEEEEEvNT_6ParamsE,(.L_x_6569 - _ZN7cutlass13device_kernelIN5flash11enable_sm90INS1_16FlashAttnBwdSm90INS1_25CollectiveMainloopBwdSm90ILi2ELi2ELi2EN4cute5tupleIJNS5_1CILi1EEES8_S8_EEENS6_IJNS7_ILi64EEENS7_ILi128EEENS7_ILi96EEEEEENS_6half_tEfNS_4arch4Sm90ELb1ELb0ELb1ELb0ELb0ELb1ELb0ELb0ELi2ELi1ELi2ELi1ELb1EEENS1_21CollectiveEpilogueBwdISD_SE_SG_Li256ELb0ELb0ELi1EEENS1_25SingleTileBwdLPTSchedulerILb0ELi128ELb0EEEEEEEEEvNT_6ParamsE)
        .other          _ZN7cutlass13device_kernelIN5flash11enable_sm90INS1_16FlashAttnBwdSm90INS1_25CollectiveMainloopBwdSm90ILi2ELi2ELi2EN4cute5tupleIJNS5_1CILi1EEES8_S8_EEENS6_IJNS7_ILi64EEENS7_ILi128EEENS7_ILi96EEEEEENS_6half_tEfNS_4arch4Sm90ELb1ELb0ELb1ELb0ELb0ELb1ELb0ELb0ELi2ELi1ELi2ELi1ELb1EEENS1_21CollectiveEpilogueBwdISD_SE_SG_Li256ELb0ELb0ELi1EEENS1_25SingleTileBwdLPTSchedulerILb0ELi128ELb0EEEEEEEEEvNT_6ParamsE,@"STO_CUDA_ENTRY STV_DEFAULT"
_ZN7cutlass13device_kernelIN5flash11enable_sm90INS1_16FlashAttnBwdSm90INS1_25CollectiveMainloopBwdSm90ILi2ELi2ELi2EN4cute5tupleIJNS5_1CILi1EEES8_S8_EEENS6_IJNS7_ILi64EEENS7_ILi128EEENS7_ILi96EEEEEENS_6half_tEfNS_4arch4Sm90ELb1ELb0ELb1ELb0ELb0ELb1ELb0ELb0ELi2ELi1ELi2ELi1ELb1EEENS1_21CollectiveEpilogueBwdISD_SE_SG_Li256ELb0ELb0ELi1EEENS1_25SingleTileBwdLPTSchedulerILb0ELi128ELb0EEEEEEEEEvNT_6ParamsE:
        /* <DEDUP_REMOVED lines=30> */
.L_x_2147:
[----:B------:R-:W-:Y:S05]  /*01e0*/  BSYNC B0 ;  /* 0x0000000000007941 */ /* 0x000fea0003800000 */
.L_x_2146:
        /* <DEDUP_REMOVED lines=37> */
.L_x_2148:
        /* <DEDUP_REMOVED lines=22> */
.L_x_2149:
[----:B------:R-:W-:Y:S01]  /*05a0*/  PLOP3.LUT P0, PT, PT, PT, UP0, 0x80, 0x0 ;  /* 0x000000000000781c */ /* 0x000fe20003f0f008 */
[----:B------:R-:W-:Y:S01]  /*05b0*/  NOP ;  /* 0x0000000000007918 */ /* 0x000fe20000000000 */
[----:B-12-4-:R-:W-:Y:S11]  /*05c0*/  BAR.SYNC.DEFER_BLOCKING 0x0 ;  /* 0x0000000000007b1d */ /* 0x016ff60000010000 */
[----:B------:R-:W-:Y:S05]  /*05d0*/  @!P0 BRA `(.L_x_2150) ;  /* 0x0000005c00908947 */ /* 0x000fea0003800000 */
.L_x_2151:
[----:B------:R-:W-:-:S08]  /*05e0*/  NOP ;  /* 0x0000000000007918 */ /* 0x000fd00000000000 */
[----:B------:R-:W1:Y:S02]  /*05f0*/  USETMAXREG.TRY_ALLOC.CTAPOOL UP0, 0xf0 ;  /* 0x000000f0000079c8 */ /* 0x000e640008000600 */
[----:B-1----:R-:W-:-:S13]  /*0600*/  PLOP3.LUT P0, PT, PT, PT, UP0, 0x80, 0x0 ;  /* 0x000000000000781c */ /* 0x002fda0003f0f008 */
[----:B------:R-:W-:Y:S05]  /*0610*/  @!P0 BRA `(.L_x_2151) ;  /* 0xfffffffc00f08947 */ /* 0x000fea000383ffff */
[----:B------:R-:W-:Y:S01]  /*0620*/  LOP3.LUT R0, R0, 0x3, RZ, 0xc0, !PT ;  /* 0x0000000300007812 */ /* 0x000fe200078ec0ff */
[----:B------:R-:W1:Y:S01]  /*0630*/  S2R R2, SR_TID.X ;  /* 0x0000000000027919 */ /* 0x000e620000002100 */
[----:B------:R-:W2:Y:S01]  /*0640*/  S2UR UR7, SR_CTAID.X ;  /* 0x00000000000779c3 */ /* 0x000ea20000002500 */
[----:B------:R-:W-:Y:S02]  /*0650*/  ULDC UR8, c[0x0][0xb50] ;  /* 0x0002d40000087ab9 */ /* 0x000fe40000000800 */
[----:B------:R-:W-:Y:S01]  /*0660*/  UISETP.NE.AND UP0, UPT, UR8, 0x1, UPT ;  /* 0x000000010800788c */ /* 0x000fe2000bf05270 */
[----:B------:R-:W3:Y:S04]  /*0670*/  SHFL.IDX PT, R0, R0, RZ, 0x1f ;  /* 0x00001fff00007589 */ /* 0x000ee800000e0000 */
[----:B------:R-:W4:Y:S06]  /*0680*/  LDC R3, c[0x0][0xb68] ;  /* 0x0002da00ff037b82 */ /* 0x000f2c0000000800 */
[----:B------:R-:W-:Y:S01]  /*0690*/  @UP0 ULDC UR4, c[0x0][0xb54] ;  /* 0x0002d50000040ab9 */ /* 0x000fe20000000800 */
[----:B------:R-:W-:Y:S01]  /*06a0*/  @UP0 ULDC UR9, c[0x0][0xb58] ;  /* 0x0002d60000090ab9 */ /* 0x000fe20000000800 */
[----:B--2---:R-:W-:-:S02]  /*06b0*/  UIMAD.WIDE.U32 UR4, UR7, UR4, URZ ;  /* 0x00000004070472a5 */ /* 0x004fc4000f8e003f */
[----:B------:R-:W-:Y:S01]  /*06c0*/  UMOV UR6, UR7 ;  /* 0x0000000700067c82 */ /* 0x000fe20008000000 */
[----:B---3--:R-:W-:Y:S01]  /*06d0*/  ISETP.NE.AND P0, PT, R0, RZ, PT ;  /* 0x000000ff0000720c */ /* 0x008fe20003f05270 */
[----:B------:R-:W-:Y:S01]  /*06e0*/  @UP0 USHF.R.U32.HI UR6, URZ, UR9, UR5 ;  /* 0x000000093f060299 */ /* 0x000fe20008011605 */
[----:B-1----:R-:W-:-:S03]  /*06f0*/  SHF.R.U32.HI R2, RZ, 0x7, R2 ;  /* 0x00000007ff027819 */ /* 0x002fc60000011602 */
[----:B------:R-:W-:-:S04]  /*0700*/  UIADD3 UR4, -UR6, URZ, URZ ;  /* 0x0000003f06047290 */ /* 0x000fc8000fffe13f */
[----:B------:R-:W-:-:S04]  /*0710*/  UIMAD UR10, UR8, UR4, UR7 ;  /* 0x00000004080a72a4 */ /* 0x000fc8000f8e0207 */
[----:B------:R-:W-:-:S05]  /*0720*/  @!P0 VIADD R2, R2, 0x9 ;  /* 0x0000000902028836 */ /* 0x000fca0000000000 */
[----:B------:R1:W-:Y:S06]  /*0730*/  @!P0 BAR.ARV R2, 0xa0 ;  /* 0x000280020000851d */ /* 0x0003ec0000002000 */
[----:B----4-:R-:W-:-:S13]  /*0740*/  ISETP.LE.AND P0, PT, R3, UR6, PT ;  /* 0x0000000603007c0c */ /* 0x010fda000bf03270 */
[----:B-1----:R-:W-:Y:S05]  /*0750*/  @!P0 BRA `(.L_x_2152) ;  /* 0x0000000000208947 */ /* 0x002fea0003800000 */
[----:B------:R-:W-:Y:S01]  /*0760*/  ULDC UR7, c[0x0][0xb5c] ;  /* 0x0002d70000077ab9 */ /* 0x000fe20000000800 */
[----:B------:R-:W-:Y:S01]  /*0770*/  UMOV UR37, UR10 ;  /* 0x0000000a00257c82 */ /* 0x000fe20008000000 */
[----:B------:R-:W-:-:S11]  /*0780*/  UISETP.NE.AND UP0, UPT, UR7, 0x1, UPT ;  /* 0x000000010700788c */ /* 0x000fd6000bf05270 */
[----:B------:R-:W-:Y:S02]  /*0790*/  @UP0 ULDC.64 UR8, c[0x0][0xb60] ;  /* 0x0002d80000080ab9 */ /* 0x000fe40000000a00 */
[----:B------:R-:W-:-:S04]  /*07a0*/  UIMAD.WIDE.U32 UR4, UR10, UR8, URZ ;  /* 0x000000080a0472a5 */ /* 0x000fc8000f8e003f */
[----:B------:R-:W-:-:S04]  /*07b0*/  @UP0 USHF.R.U32.HI UR37, URZ, UR9, UR5 ;  /* 0x000000093f250299 */ /* 0x000fc80008011605 */
[----:B------:R-:W-:Y:S01]  /*07c0*/  UIMAD UR4, UR37, UR7, URZ ;  /* 0x00000007250472a4 */ /* 0x000fe2000f8e023f */
[----:B------:R-:W-:Y:S11]  /*07d0*/  BRA `(.L_x_2153) ;  /* 0x00000000001c7947 */ /* 0x000ff60003800000 */
.L_x_2152:
[----:B------:R-:W-:Y:S01]  /*07e0*/  ULDC UR7, c[0x0][0xb44] ;  /* 0x0002d10000077ab9 */ /* 0x000fe20000000800 */
[----:B------:R-:W-:Y:S01]  /*07f0*/  UMOV UR37, UR10 ;  /* 0x0000000a00257c82 */ /* 0x000fe20008000000 */
[----:B------:R-:W-:-:S11]  /*0800*/  UISETP.NE.AND UP0, UPT, UR7, 0x1, UPT ;  /* 0x000000010700788c */ /* 0x000fd6000bf05270 */
[----:B------:R-:W-:Y:S02]  /*0810*/  @UP0 ULDC.64 UR8, c[0x0][0xb48] ;  /* 0x0002d20000080ab9 */ /* 0x000fe40000000a00 */
[----:B------:R-:W-:-:S04]  /*0820*/  UIMAD.WIDE.U32 UR4, UR10, UR8, URZ ;  /* 0x000000080a0472a5 */ /* 0x000fc8000f8e003f */
[----:B------:R-:W-:-:S04]  /*0830*/  @UP0 USHF.R.U32.HI UR37, URZ, UR9, UR5 ;  /* 0x000000093f250299 */ /* 0x000fc80008011605 */
[----:B------:R-:W-:-:S12]  /*0840*/  UIMAD UR4, UR37, UR7, URZ ;  /* 0x00000007250472a4 */ /* 0x000fd8000f8e023f */
.L_x_2153:
[----:B------:R-:W-:Y:S01]  /*0850*/  ULDC UR43, c[0x0][0xb38] ;  /* 0x0002ce00002b7ab9 */ /* 0x000fe20000000800 */
[----:B------:R-:W-:Y:S02]  /*0860*/  UIADD3 UR4, UR10, -UR4, URZ ;  /* 0x800000040a047290 */ /* 0x000fe4000fffe03f */
[----:B------:R-:W-:Y:S01]  /*0870*/  UISETP.NE.AND UP0, UPT, UR43, 0x1, UPT ;  /* 0x000000012b00788c */ /* 0x000fe2000bf05270 */
[----:B------:R-:W-:Y:S02]  /*0880*/  ULDC UR5, c[0x0][0xb44] ;  /* 0x0002d10000057ab9 */ /* 0x000fe40000000800 */
[----:B------:R-:W-:-:S08]  /*0890*/  UIMAD UR6, UR6, UR5, UR4 ;  /* 0x00000005060672a4 */ /* 0x000fd0000f8e0204 */
[----:B------:R-:W-:Y:S01]  /*08a0*/  @UP0 ULDC UR4, c[0x0][0xb3c] ;  /* 0x0002cf0000040ab9 */ /* 0x000fe20000000800 */
[----:B------:R-:W-:Y:S01]  /*08b0*/  @UP0 ULDC UR7, c[0x0][0xb40] ;  /* 0x0002d00000070ab9 */ /* 0x000fe20000000800 */
[----:B------:R-:W-:Y:S02]  /*08c0*/  UIMAD.WIDE.U32 UR4, UR6, UR4, URZ ;  /* 0x00000004060472a5 */ /* 0x000fe4000f8e003f */
[----:B------:R-:W-:Y:S02]  /*08d0*/  UMOV UR44, UR6 ;  /* 0x00000006002c7c82 */ /* 0x000fe40008000000 */
[----:B------:R-:W-:-:S04]  /*08e0*/  @UP0 USHF.R.U32.HI UR44, URZ, UR7, UR5 ;  /* 0x000000073f2c0299 */ /* 0x000fc80008011605 */
[----:B------:R-:W-:Y:S02]  /*08f0*/  UIADD3 UR4, -UR44, URZ, URZ ;  /* 0x0000003f2c047290 */ /* 0x000fe4000fffe13f */
[----:B------:R-:W-:Y:S02]  /*0900*/  ISETP.LE.AND P0, PT, RZ, UR44, PT ;  /* 0x0000002cff007c0c */ /* 0x000fe4000bf03270 */
[----:B------:R-:W-:-:S11]  /*0910*/  UIMAD UR43, UR43, UR4, UR6 ;  /* 0x000000042b2b72a4 */ /* 0x000fd6000f8e0206 */
[----:B------:R-:W-:Y:S05]  /*0920*/  @!P0 EXIT ;  /* 0x000000000000894d */ /* 0x000fea0003800000 */
[----:B------:R-:W-:Y:S01]  /*0930*/  ULDC UR7, c[0x0][0x280] ;  /* 0x0000a00000077ab9 */ /* 0x000fe20000000800 */
[----:B------:R-:W-:Y:S01]  /*0940*/  ULDC UR5, c[0x0][0x290] ;  /* 0x0000a40000057ab9 */ /* 0x000fe20000000800 */
[----:B------:R-:W-:Y:S01]  /*0950*/  ULEA UR4, UR37, UR7, 0x7 ;  /* 0x0000000725047291 */ /* 0x000fe2000f8e383f */
[----:B------:R-:W-:Y:S01]  /*0960*/  PLOP3.LUT P0, PT, PT, PT, PT, 0x80, 0x0 ;  /* 0x000000000000781c */ /* 0x000fe20003f0f070 */
[----:B------:R-:W-:Y:S01]  /*0970*/  ULDC UR6, c[0x0][0x74c] ;  /* 0x0001d30000067ab9 */ /* 0x000fe20000000800 */
[----:B------:R-:W-:Y:S01]  /*0980*/  CS2R R70, SRZ ;  /* 0x0000000000467805 */ /* 0x000fe2000001ff00 */
[----:B------:R-:W-:Y:S01]  /*0990*/  UIADD3 UR5, -UR6, UR4, -UR5 ;  /* 0x0000000406057290 */ /* 0x000fe2000fffe905 */
[----:B------:R-:W-:Y:S01]  /*09a0*/  CS2R R68, SRZ ;  /* 0x0000000000447805 */ /* 0x000fe2000001ff00 */
[----:B------:R-:W-:Y:S01]  /*09b0*/  UIADD3 UR4, UR7, 0x3f, URZ ;  /* 0x0000003f07047890 */ /* 0x000fe2000fffe03f */
        /* <DEDUP_REMOVED lines=20> */
[----:B------:R-:W-:Y:S01]  /*0b00*/  CS2R R42, SRZ ;  /* 0x00000000002a7805 */ /* 0x000fe2000001ff00 */
[----:B------:R-:W-:Y:S01]  /*0b10*/  UISETP.GT.AND UP0, UPT, UR36, UR39, UPT ;  /* 0x000000272400728c */ /* 0x000fe2000bf04270 */
[----:B------:R-:W-:Y:S02]  /*0b20*/  CS2R R40, SRZ ;  /* 0x0000000000287805 */ /* 0x000fe4000001ff00 */
[----:B------:R-:W-:Y:S02]  /*0b30*/  CS2R R38, SRZ ;  /* 0x0000000000267805 */ /* 0x000fe4000001ff00 */
[----:B------:R-:W-:Y:S02]  /*0b40*/  CS2R R36, SRZ ;  /* 0x0000000000247805 */ /* 0x000fe4000001ff00 */
[----:B------:R-:W-:-:S02]  /*0b50*/  CS2R R34, SRZ ;  /* 0x0000000000227805 */ /* 0x000fc4000001ff00 */
[----:B------:R-:W-:Y:S02]  /*0b60*/  CS2R R32, SRZ ;  /* 0x0000000000207805 */ /* 0x000fe4000001ff00 */
[----:B------:R-:W-:Y:S02]  /*0b70*/  PLOP3.LUT P1, PT, PT, PT, UP0, 0x80, 0x0 ;  /* 0x000000000000781c */ /* 0x000fe40003f2f008 */
        /* <DEDUP_REMOVED lines=28> */
[----:B------:R-:W-:Y:S06]  /*0d40*/  @!P1 BRA `(.L_x_2154) ;  /* 0x00000040002c9947 */ /* 0x000fec0003800000 */
        /* <DEDUP_REMOVED lines=21> */
.L_x_2156:
        /* <DEDUP_REMOVED lines=15> */
.L_x_2155:
        /* <DEDUP_REMOVED lines=22> */
.L_x_2158:
        /* <DEDUP_REMOVED lines=15> */
.L_x_2157:
[----:B------:R-:W-:Y:S01]  /*11e0*/  SHF.R.S32.HI R19, RZ, 0x1f, R18 ;  /* 0x0000001fff137819 */ /* 0x000fe20000011412 */
[----:B------:R-:W-:-:S03]  /*11f0*/  UMOV UR4, 0xffffffff ;  /* 0xffffffff00047882 */ /* 0x000fc60000000000 */
[----:B------:R-:W-:-:S04]  /*1200*/  LEA.HI R0, R19, R18, RZ, 0x7 ;  /* 0x0000001213007211 */ /* 0x000fc800078f38ff */
[----:B------:R-:W-:Y:S01]  /*1210*/  SHF.R.S32.HI R17, RZ, 0x7, R0 ;  /* 0x00000007ff117819 */ /* 0x000fe20000011400 */
[----:B------:R-:W-:Y:S06]  /*1220*/  BRA.DIV UR4, `(.L_x_2159) ;  /* 0x0000008a04207947 */ /* 0x000fec000b800000 */
[----:B------:R1:W2:Y:S02]  /*1230*/  SHFL.IDX PT, R14, R17, RZ, 0x1f ;  /* 0x00001fff110e7589 */ /* 0x0002a400000e0000 */
.L_x_2246:
        /* <DEDUP_REMOVED lines=15> */
.L_x_2160:
        /* <DEDUP_REMOVED lines=19> */
.L_x_2162:
        /* <DEDUP_REMOVED lines=35> */
[----:B------:R-:W-:Y:S01]  /*1690*/  ULDC UR4, c[0x0][0x290] ;  /* 0x0000a40000047ab9 */ /* 0x000fe20000000800 */
[----:B------:R-:W-:Y:S01]  /*16a0*/  LEA.HI R23, R23, R22, RZ, 0x5 ;  /* 0x0000001617177211 */ /* 0x000fe200078f28ff */
[----:B------:R-:W-:Y:S01]  /*16b0*/  UIMAD UR4, UR37, -0x80, UR4 ;  /* 0xffffff80250478a4 */ /* 0x000fe2000f8e0204 */
[----:B------:R-:W-:Y:S01]  /*16c0*/  IMAD.SHL.U32 R7, R7, 0x10, RZ ;  /* 0x0000001007077824 */ /* 0x000fe200078e00ff */
[C---:B------:R-:W-:Y:S01]  /*16d0*/  LEA.HI R5, R17.reuse, R17, RZ, 0x1 ;  /* 0x0000001111057211 */ /* 0x040fe200078f08ff */
[----:B------:R2:W3:Y:S01]  /*16e0*/  LDSM.16.M88.4 R164, [R6+0x6000] ;  /* 0x0060000006a4783b */ /* 0x0004e20000000200 */
[----:B------:R-:W-:Y:S01]  /*16f0*/  SHF.R.S32.HI R23, RZ, 0x5, R23 ;  /* 0x00000005ff177819 */ /* 0x000fe20000011417 */
[----:B------:R-:W-:Y:S01]  /*1700*/  IMAD R236, R17, 0x8, R4 ;  /* 0x0000000811ec7824 */ /* 0x000fe200078e0204 */
[----:B------:R-:W-:Y:S01]  /*1710*/  LOP3.LUT R7, R0, 0x30, R7, 0xf8, !PT ;  /* 0x0000003000077812 */ /* 0x000fe200078ef807 */
[----:B------:R-:W-:Y:S01]  /*1720*/  IMAD.U32 R8, RZ, RZ, UR4 ;  /* 0x00000004ff087e24 */ /* 0x000fe2000f8e00ff */
[----:B------:R2:W4:Y:S01]  /*1730*/  LDSM.16.M88.4 R168, [R6+0x8000] ;  /* 0x0080000006a8783b */ /* 0x0005220000000200 */
[----:B------:R-:W-:-:S02]  /*1740*/  SHF.R.S32.HI R3, RZ, 0x2, R24 ;  /* 0x00000002ff037819 */ /* 0x000fc40000011418 */
[----:B------:R-:W-:Y:S01]  /*1750*/  CS2R R70, SRZ ;  /* 0x0000000000467805 */ /* 0x000fe2000001ff00 */
[----:B------:R-:W-:Y:S01]  /*1760*/  IMAD R23, R23, -0x10, R8 ;  /* 0xfffffff017177824 */ /* 0x000fe200078e0208 */
[----:B------:R-:W-:Y:S01]  /*1770*/  SHF.R.U32.HI R8, RZ, 0x3, R0 ;  /* 0x00000003ff087819 */ /* 0x000fe20000011600 */
[----:B------:R2:W2:Y:S01]  /*1780*/  LDSM.16.M88.4 R172, [R6+0xa000] ;  /* 0x00a0000006ac783b */ /* 0x0004a20000000200 */
[----:B------:R-:W-:Y:S01]  /*1790*/  LOP3.LUT R0, R5, 0xfffffffe, RZ, 0xc0, !PT ;  /* 0xfffffffe05007812 */ /* 0x000fe200078ec0ff */
[----:B------:R-:W-:Y:S01]  /*17a0*/  IMAD.MOV.U32 R5, RZ, RZ, 0x20 ;  /* 0x00000020ff057424 */ /* 0x000fe200078e00ff */
[----:B------:R-:W-:Y:S02]  /*17b0*/  SHF.R.S32.HI R24, RZ, 0x1f, R24 ;  /* 0x0000001fff187819 */ /* 0x000fe40000011418 */
[----:B------:R-:W-:Y:S02]  /*17c0*/  CS2R R68, SRZ ;  /* 0x0000000000447805 */ /* 0x000fe4000001ff00 */
[----:B------:R-:W-:Y:S01]  /*17d0*/  LEA.HI R18, R19, R18, RZ, 0x3 ;  /* 0x0000001213127211 */ /* 0x000fe200078f18ff */
[----:B------:R-:W-:Y:S01]  /*17e0*/  IMAD.IADD R0, R17, 0x1, -R0 ;  /* 0x0000000111007824 */ /* 0x000fe200078e0a00 */
[----:B------:R-:W-:Y:S01]  /*17f0*/  SEL R5, R5, 0xffffffe0, !P0 ;  /* 0xffffffe005057807 */ /* 0x000fe20004000000 */
[----:B-1----:R-:W-:Y:S01]  /*1800*/  IMAD R17, R17, 0x300, R22 ;  /* 0x0000030011117824 */ /* 0x002fe200078e0216 */
[----:B------:R-:W-:-:S02]  /*1810*/  LEA.HI R24, R24, R3, RZ, 0x3 ;  /* 0x0000000318187211 */ /* 0x000fc400078f18ff */
[----:B------:R-:W-:Y:S02]  /*1820*/  CS2R R66, SRZ ;  /* 0x0000000000427805 */ /* 0x000fe4000001ff00 */
[----:B------:R-:W-:Y:S01]  /*1830*/  LOP3.LUT R7, R7, 0x8, R18, 0xf8, !PT ;  /* 0x0000000807077812 */ /* 0x000fe200078ef812 */
[----:B------:R-:W-:Y:S01]  /*1840*/  IMAD.IADD R5, R6, 0x1, R5 ;  /* 0x0000000106057824 */ /* 0x000fe200078e0205 */
[----:B------:R-:W-:Y:S02]  /*1850*/  LOP3.LUT R24, R24, 0xfffffff8, RZ, 0xc0, !PT ;  /* 0xfffffff818187812 */ /* 0x000fe400078ec0ff */
[----:B------:R-:W-:Y:S02]  /*1860*/  CS2R R64, SRZ ;  /* 0x0000000000407805 */ /* 0x000fe4000001ff00 */
[----:B------:R-:W-:Y:S02]  /*1870*/  LOP3.LUT R7, R7, R8, RZ, 0x3c, !PT ;  /* 0x0000000807077212 */ /* 0x000fe400078e3cff */
[----:B------:R-:W-:Y:S01]  /*1880*/  CS2R R62, SRZ ;  /* 0x00000000003e7805 */ /* 0x000fe2000001ff00 */
[----:B------:R1:W1:Y:S01]  /*1890*/  LDSM.16.M88.4 R176, [R5+0x6000] ;  /* 0x0060000005b0783b */ /* 0x0002620000000200 */
[----:B------:R-:W-:-:S02]  /*18a0*/  IADD3 R3, R23, R24, -R3 ;  /* 0x0000001817037210 */ /* 0x000fc40007ffe803 */
[----:B------:R-:W-:Y:S01]  /*18b0*/  CS2R R60, SRZ ;  /* 0x00000000003c7805 */ /* 0x000fe2000001ff00 */
[----:B------:R-:W-:Y:S01]  /*18c0*/  IMAD.U32 R236, R236, 0x200, R7 ;  /* 0x00000200ecec7824 */ /* 0x000fe200078e0007 */
[----:B------:R1:W1:Y:S01]  /*18d0*/  LDSM.16.M88.4 R180, [R5+0x8000] ;  /* 0x0080000005b4783b */ /* 0x0002620000000200 */
[----:B------:R-:W-:Y:S01]  /*18e0*/  CS2R R58, SRZ ;  /* 0x00000000003a7805 */ /* 0x000fe2000001ff00 */
[----:B------:R-:W-:Y:S01]  /*18f0*/  IMAD R3, R0, -0x40, R3 ;  /* 0xffffffc000037824 */ /* 0x000fe200078e0203 */
[----:B------:R-:W-:Y:S01]  /*1900*/  CS2R R56, SRZ ;  /* 0x0000000000387805 */ /* 0x000fe2000001ff00 */
[----:B------:R1:W1:Y:S01]  /*1910*/  LDSM.16.M88.4 R184, [R5+0xa000] ;  /* 0x00a0000005b8783b */ /* 0x0002620000000200 */
[----:B------:R-:W-:Y:S01]  /*1920*/  IMAD.SHL.U32 R0, R17, 0x4, RZ ;  /* 0x0000000411007824 */ /* 0x000fe200078e00ff */
        /* <DEDUP_REMOVED lines=40> */
[----:B------:R-:W-:Y:S01]  /*1bb0*/  IMAD R0, R0, 0x4, R235 ;  /* 0x0000000400007824 */ /* 0x000fe200078e02eb */
[----:B------:R-:W-:Y:S01]  /*1bc0*/  ULOP3.LUT UR11, UR38, 0x1, URZ, 0xfc, !UPT ;  /* 0x00000001260b7892 */ /* 0x000fe2000f8efc3f */
[----:B------:R-:W-:Y:S01]  /*1bd0*/  UMOV UR4, URZ ;  /* 0x0000003f00047c82 */ /* 0x000fe20008000000 */
[----:B------:R-:W-:Y:S01]  /*1be0*/  UMOV UR5, URZ ;  /* 0x0000003f00057c82 */ /* 0x000fe20008000000 */
[----:B------:R-:W-:Y:S01]  /*1bf0*/  ULDC UR6, c[0x0][0x280] ;  /* 0x0000a00000067ab9 */ /* 0x000fe20000000800 */
[----:B------:R-:W-:Y:S01]  /*1c00*/  ULDC UR7, c[0x0][0x75c] ;  /* 0x0001d70000077ab9 */ /* 0x000fe20000000800 */
[----:B-1234-:R-:W-:-:S07]  /*1c10*/  ULDC UR8, c[0x0][0x744] ;  /* 0x0001d10000087ab9 */ /* 0x01efce0000000800 */
.L_x_2173:
[----:B------:R-:W-:-:S06]  /*1c20*/  UISETP.NE.AND UP0, UPT, UR11, 0x3, UPT ;  /* 0x000000030b00788c */ /* 0x000fcc000bf05270 */
[----:B------:R-:W-:-:S13]  /*1c30*/  PLOP3.LUT P0, PT, PT, PT, UP0, 0x80, 0x0 ;  /* 0x000000000000781c */ /* 0x000fda0003f0f008 */
[----:B-1----:R-:W-:Y:S05]  /*1c40*/  @!P0 BRA `(.L_x_2163) ;  /* 0x0000000000048947 */ /* 0x002fea0003800000 */
[----:B------:R-:W-:Y:S01]  /*1c50*/  BPT.TRAP 0x1 ;  /* 0x000000040000795c */ /* 0x000fe20000300000 */
.L_x_2163:
[----:B------:R-:W-:Y:S01]  /*1c60*/  R2UR UR9, R235 ;  /* 0x00000000eb0972ca */ /* 0x000fe200000e0000 */
[----:B------:R-:W-:-:S05]  /*1c70*/  IMAD.U32 R120, RZ, RZ, UR4 ;  /* 0x00000004ff787e24 */ /* 0x000fca000f8e00ff */
[----:B------:R-:W-:-:S07]  /*1c80*/  SHF.L.U32 R120, R120, 0x1f, RZ ;  /* 0x0000001f78787819 */ /* 0x000fce00000006ff */
[----:B------:R-:W-:-:S09]  /*1c90*/  ULEA UR9, UR5, UR9, 0x3 ;  /* 0x0000000905097291 */ /* 0x000fd2000f8e183f */
[----:B------:R1:W2:Y:S01]  /*1ca0*/  SYNCS.PHASECHK.TRANS64.TRYWAIT P1, [UR9+0x26810], R120 ;  /* 0x02681078ff0075a7 */ /* 0x0002a20008020149 */
[----:B------:R-:W-:Y:S05]  /*1cb0*/  @!P0 BRA `(.L_x_2164) ;  /* 0x0000000000048947 */ /* 0x000fea0003800000 */
[----:B------:R-:W-:Y:S01]  /*1cc0*/  BPT.TRAP 0x1 ;  /* 0x000000040000795c */ /* 0x000fe20000300000 */
.L_x_2164:
[----:B--2---:R-:W-:Y:S05]  /*1cd0*/  @P1 BRA `(.L_x_2165) ;  /* 0x0000000000081947 */ /* 0x004fea0003800000 */
[----:B------:R-:W2:Y:S02]  /*1ce0*/  SYNCS.PHASECHK.TRANS64.TRYWAIT P1, [UR9+0x26810], R120 ;  /* 0x02681078ff0075a7 */ /* 0x000ea40008020149 */
[----:B--2---:R-:W-:Y:S05]  /*1cf0*/  @!P1 BRA `(.L_x_2166) ;  /* 0x0000007c00a09947 */ /* 0x004fea0003800000 */
.L_x_2165:
[----:B------:R-:W-:Y:S01]  /*1d00*/  R2UR UR10, R235 ;  /* 0x00000000eb0a72ca */ /* 0x000fe200000e0000 */
[----:B------:R-:W-:Y:S01]  /*1d10*/  IMAD R4, R16, 0x800, R235 ;  /* 0x0000080010047824 */ /* 0x000fe200078e02eb */
[----:B------:R-:W-:Y:S01]  /*1d20*/  WARPGROUP.ARRIVE ;  /* 0x00000000000079c5 */ /* 0x000fe20000000000 */
[----:B------:R-:W-:Y:S01]  /*1d30*/  UMOV UR13, 0xc0000010 ;  /* 0xc0000010000d7882 */ /* 0x000fe20000000000 */
[----:B------:R-:W-:Y:S01]  /*1d40*/  UMOV UR15, 0x80000020 ;  /* 0x80000020000f7882 */ /* 0x000fe20000000000 */
[----:B--2---:R-:W-:Y:S01]  /*1d50*/  IMAD.U32 R5, RZ, RZ, UR5 ;  /* 0x00000005ff057e24 */ /* 0x004fe2000f8e00ff */
[----:B------:R-:W-:-:S03]  /*1d60*/  R2UR UR12, R4 ;  /* 0x00000000040c72ca */ /* 0x000fc600000e0000 */
[----:B------:R-:W-:-:S04]  /*1d70*/  IMAD R4, R5, 0x40, R2 ;  /* 0x0000004005047824 */ /* 0x000fc800078e0202 */
[----:B------:R-:W-:Y:S01]  /*1d80*/  UIADD3 UR10, UR10, 0x12000, URZ ;  /* 0x000120000a0a7890 */ /* 0x000fe2000fffe03f */
[----:B------:R-:W-:-:S03]  /*1d90*/  IMAD R4, R4, 0x4, R235 ;  /* 0x0000000404047824 */ /* 0x000fc600078e02eb */
[----:B------:R-:W-:Y:S02]  /*1da0*/  USHF.R.U32.HI UR10, URZ, 0x4, UR10 ;  /* 0x000000043f0a7899 */ /* 0x000fe4000801160a */
        /* <DEDUP_REMOVED lines=55> */
.L_x_2167:
[----:B------:R1:W1:Y:S01]  /*2120*/  SYNCS.PHASECHK.TRANS64.TRYWAIT P1, [UR9+0x26830], R120 ;  /* 0x02683078ff0075a7 */ /* 0x0002620008020149 */
[----:B------:R-:W-:Y:S05]  /*2130*/  @!P0 BRA `(.L_x_2168) ;  /* 0x0000000000048947 */ /* 0x000fea0003800000 */
[----:B------:R-:W-:Y:S01]  /*2140*/  BPT.TRAP 0x1 ;  /* 0x000000040000795c */ /* 0x000fe20000300000 */
.L_x_2168:
        /* <DEDUP_REMOVED lines=23> */
[----:B------:R-:W1:Y:S01]  /*22c0*/  MUFU.TANH R5, R5 ;  /* 0x0000000500057308 */ /* 0x000e620000002400 */
[----:B------:R-:W-:-:S07]  /*22d0*/  FMUL.FTZ R156, R156, UR7 ;  /* 0x000000079c9c7c20 */ /* 0x000fce0008410000 */
        /* <DEDUP_REMOVED lines=25> */
.L_x_2169:
[----:B------:R-:W-:Y:S01]  /*2470*/  UIMAD UR13, UR39, -0x40, UR6 ;  /* 0xffffffc0270d78a4 */ /* 0x000fe2000f8e0206 */
[----:B------:R-:W-:Y:S01]  /*2480*/  ISETP.GT.AND P2, PT, R3, RZ, PT ;  /* 0x000000ff0300720c */ /* 0x000fe20003f44270 */
[----:B------:R-:W-:Y:S01]  /*2490*/  FMUL.FTZ R234, R157, UR7 ;  /* 0x000000079dea7c20 */ /* 0x000fe20008410000 */
[----:B------:R-:W-:Y:S01]  /*24a0*/  R2UR UR12, R235 ;  /* 0x00000000eb0c72ca */ /* 0x000fe200000e0000 */
[----:B------:R-:W-:Y:S01]  /*24b0*/  FMUL.FTZ R233, R160, UR7 ;  /* 0x00000007a0e97c20 */ /* 0x000fe20008410000 */
[C---:B------:R-:W-:Y:S01]  /*24c0*/  ISETP.GT.AND P1, PT, R3.reuse, 0x8, PT ;  /* 0x000000080300780c */ /* 0x040fe20003f24270 */
[----:B------:R-:W1:Y:S01]  /*24d0*/  MUFU.TANH R156, R156 ;  /* 0x0000009c009c7308 */ /* 0x000e620000002400 */
[----:B------:R-:W-:Y:S01]  /*24e0*/  IADD3 R120, -R3, UR13, -R2 ;  /* 0x0000000d03787c10 */ /* 0x000fe2000fffe902 */
[----:B------:R-:W-:Y:S01]  /*24f0*/  UMOV UR15, 0x80000020 ;  /* 0x80000020000f7882 */ /* 0x000fe20000000000 */
[----:B------:R-:W-:Y:S01]  /*2500*/  FMUL.FTZ R219, R158, UR7 ;  /* 0x000000079edb7c20 */ /* 0x000fe20008410000 */
[----:B------:R-:W-:Y:S01]  /*2510*/  FMUL.FTZ R221, R159, UR7 ;  /* 0x000000079fdd7c20 */ /* 0x000fe20008410000 */
[C---:B------:R-:W-:Y:S01]  /*2520*/  SEL R121, R120.reuse, 0x40, P2 ;  /* 0x0000004078797807 */ /* 0x040fe20001000000 */
[----:B------:R-:W-:-:S02]  /*2530*/  VIADD R120, R120, 0x8 ;  /* 0x0000000878787836 */ /* 0x000fc40000000000 */
[----:B------:R-:W-:Y:S01]  /*2540*/  FMUL.FTZ R161, R161, UR7 ;  /* 0x00000007a1a17c20 */ /* 0x000fe20008410000 */
[----:B------:R-:W5:Y:S01]  /*2550*/  MUFU.TANH R234, R234 ;  /* 0x000000ea00ea7308 */ /* 0x000f620000002400 */
[----:B------:R-:W-:Y:S01]  /*2560*/  ISETP.GT.AND P6, PT, R121, RZ, PT ;  /* 0x000000ff7900720c */ /* 0x000fe20003fc4270 */
[----:B------:R-:W-:Y:S01]  /*2570*/  UIADD3 UR12, UR12, 0x18000, URZ ;  /* 0x000180000c0c7890 */ /* 0x000fe2000fffe03f */
[----:B------:R-:W-:Y:S01]  /*2580*/  SEL R120, R120, 0x40, P1 ;  /* 0x0000004078787807 */ /* 0x000fe20000800000 */
[----:B------:R-:W-:Y:S01]  /*2590*/  FMUL.FTZ R215, R155, UR7 ;  /* 0x000000079bd77c20 */ /* 0x000fe20008410000 */
[C---:B------:R-:W-:Y:S01]  /*25a0*/  ISETP.GT.AND P1, PT, R121.reuse, 0x1, PT ;  /* 0x000000017900780c */ /* 0x040fe20003f24270 */
[----:B------:R-:W-:Y:S01]  /*25b0*/  USHF.R.U32.HI UR12, URZ, 0x4, UR12 ;  /* 0x000000043f0c7899 */ /* 0x000fe2000801160c */
[----:B------:R-:W-:Y:S01]  /*25c0*/  ISETP.GT.AND P3, PT, R121, 0x8, PT ;  /* 0x000000087900780c */ /* 0x000fe20003f64270 */
[----:B------:R-:W5:Y:S01]  /*25d0*/  MUFU.TANH R233, R233 ;  /* 0x000000e900e97308 */ /* 0x000f620000002400 */
[----:B------:R-:W-:Y:S01]  /*25e0*/  FSEL R123, R5, -INF , !P6 ;  /* 0xff800000057b7808 */ /* 0x000fe20007000000 */
[----:B------:R-:W-:Y:S01]  /*25f0*/  ULOP3.LUT UR12, UR12, 0x3fff, URZ, 0xc0, !UPT ;  /* 0x00003fff0c0c7892 */ /* 0x000fe2000f8ec03f */
[----:B------:R-:W-:Y:S01]  /*2600*/  FSEL R227, R6, -INF , !P1 ;  /* 0xff80000006e37808 */ /* 0x000fe20004800000 */
[----:B------:R-:W-:Y:S01]  /*2610*/  FMUL.FTZ R225, R163, UR7 ;  /* 0x00000007a3e17c20 */ /* 0x000fe20008410000 */
[----:B------:R-:W-:Y:S01]  /*2620*/  FSEL R223, R9, -INF , !P3 ;  /* 0xff80000009df7808 */ /* 0x000fe20005800000 */
[----:B------:R-:W-:Y:S01]  /*2630*/  ULOP3.LUT UR13, UR12, 0x10000, URZ, 0xfc, !UPT ;  /* 0x000100000c0d7892 */ /* 0x000fe2000f8efc3f */
[----:B------:R-:W-:Y:S01]  /*2640*/  ISETP.GT.AND P2, PT, R121, 0x9, PT ;  /* 0x000000097900780c */ /* 0x000fe20003f44270 */
[----:B---3--:R-:W-:Y:S01]  /*2650*/  FFMA.FTZ R226, R123, UR8, -R198 ;  /* 0x000000087be27c23 */ /* 0x008fe200080108c6 */
[C---:B------:R-:W-:Y:S01]  /*2660*/  ISETP.GT.AND P5, PT, R120.reuse, RZ, PT ;  /* 0x000000ff7800720c */ /* 0x040fe20003fa4270 */
[----:B------:R-:W-:Y:S01]  /*2670*/  UIMAD UR13, UR5, 0x300, UR13 ;  /* 0x00000300050d78a4 */ /* 0x000fe2000f8e020d */
[C---:B------:R-:W-:Y:S01]  /*2680*/  ISETP.GT.AND P6, PT, R120.reuse, 0x1, PT ;  /* 0x000000017800780c */ /* 0x040fe20003fc4270 */
[----:B----4-:R-:W-:Y:S01]  /*2690*/  FFMA.FTZ R155, R223, UR8, -R196 ;  /* 0x00000008df9b7c23 */ /* 0x010fe200080108c4 */
[C---:B------:R-:W-:Y:S01]  /*26a0*/  ISETP.GT.AND P1, PT, R120.reuse, 0x8, PT ;  /* 0x000000087800780c */ /* 0x040fe20003f24270 */
[----:B------:R3:W-:Y:S01]  /*26b0*/  MUFU.TANH R223, R161 ;  /* 0x000000a100df7308 */ /* 0x0007e20000002400 */
[----:B------:R-:W-:Y:S01]  /*26c0*/  ISETP.GT.AND P3, PT, R120, 0x9, PT ;  /* 0x000000097800780c */ /* 0x000fe20003f64270 */
[--C-:B------:R-:W-:Y:S01]  /*26d0*/  FFMA.FTZ R227, R227, UR8, -R199.reuse ;  /* 0x00000008e3e37c23 */ /* 0x100fe200080108c7 */
[----:B------:R-:W-:Y:S01]  /*26e0*/  FSEL R125, R7, -INF , !P5 ;  /* 0xff800000077d7808 */ /* 0x000fe20006800000 */
[----:B------:R-:W-:Y:S01]  /*26f0*/  UMOV UR14, UR13 ;  /* 0x0000000d000e7c82 */ /* 0x000fe20008000000 */
[----:B------:R-:W-:Y:S01]  /*2700*/  FSEL R224, R8, -INF , !P6 ;  /* 0xff80000008e07808 */ /* 0x000fe20007000000 */
[----:B------:R-:W-:Y:S01]  /*2710*/  FFMA.FTZ R9, -R9, R9, 1 ;  /* 0x3f80000009097423 */ /* 0x000fe20000010109 */
[----:B------:R-:W-:Y:S01]  /*2720*/  FSEL R228, R11, -INF , !P1 ;  /* 0xff8000000be47808 */ /* 0x000fe20004800000 */
[----:B------:R-:W-:Y:S01]  /*2730*/  FFMA.FTZ R198, R125, UR8, -R198 ;  /* 0x000000087dc67c23 */ /* 0x000fe200080108c6 */
[----:B------:R-:W-:Y:S01]  /*2740*/  FSEL R232, R10, -INF , !P2 ;  /* 0xff8000000ae87808 */ /* 0x000fe20005000000 */
[----:B------:R-:W-:Y:S01]  /*2750*/  FFMA.FTZ R199, R224, UR8, -R199 ;  /* 0x00000008e0c77c23 */ /* 0x000fe200080108c7 */
[----:B------:R-:W-:Y:S01]  /*2760*/  FSEL R217, R12, -INF , !P3 ;  /* 0xff8000000cd97808 */ /* 0x000fe20005800000 */
[----:B------:R-:W-:Y:S01]  /*2770*/  FFMA.FTZ R228, R228, UR8, -R196 ;  /* 0x00000008e4e47c23 */ /* 0x000fe200080108c4 */
[C---:B------:R-:W-:Y:S01]  /*2780*/  ISETP.GT.AND P4, PT, R121.reuse, 0x10, PT ;  /* 0x000000107900780c */ /* 0x040fe20003f84270 */
[--C-:B---3--:R-:W-:Y:S01]  /*2790*/  FFMA.FTZ R161, R232, UR8, -R197.reuse ;  /* 0x00000008e8a17c23 */ /* 0x108fe200080108c5 */
[C---:B------:R-:W-:Y:S01]  /*27a0*/  ISETP.GT.AND P5, PT, R121.reuse, 0x11, PT ;  /* 0x000000117900780c */ /* 0x040fe20003fa4270 */
[----:B------:R-:W-:Y:S01]  /*27b0*/  FMUL.FTZ R224, R162, UR7 ;  /* 0x00000007a2e07c20 */ /* 0x000fe20008410000 */
[C---:B------:R-:W-:Y:S01]  /*27c0*/  ISETP.GT.AND P6, PT, R121.reuse, 0x18, PT ;  /* 0x000000187900780c */ /* 0x040fe20003fc4270 */
[----:B------:R-:W3:Y:S01]  /*27d0*/  MUFU.EX2 R227, R227 ;  /* 0x000000e300e37308 */ /* 0x000ee20000000800 */
[----:B------:R-:W-:Y:S01]  /*27e0*/  ISETP.GT.AND P1, PT, R121, 0x19, PT ;  /* 0x000000197900780c */ /* 0x000fe20003f24270 */
[----:B------:R-:W-:Y:S01]  /*27f0*/  FFMA.FTZ R217, R217, UR8, -R197 ;  /* 0x00000008d9d97c23 */ /* 0x000fe200080108c5 */
[----:B------:R-:W-:Y:S01]  /*2800*/  ISETP.GT.AND P2, PT, R120, 0x10, PT ;  /* 0x000000107800780c */ /* 0x000fe20003f44270 */
[----:B------:R-:W-:Y:S01]  /*2810*/  ULOP3.LUT UR12, UR12, 0x1000000, URZ, 0xfc, !UPT ;  /* 0x010000000c0c7892 */ /* 0x000fe2000f8efc3f */
[----:B------:R-:W-:-:S02]  /*2820*/  ISETP.GT.AND P3, PT, R121, 0x20, PT ;  /* 0x000000207900780c */ /* 0x000fc40003f64270 */
[----:B------:R-:W-:Y:S01]  /*2830*/  FSEL R231, R13, -INF , !P4 ;  /* 0xff8000000de77808 */ /* 0x000fe20006000000 */
[----:B------:R-:W-:Y:S01]  /*2840*/  MUFU.EX2 R155, R155 ;  /* 0x0000009b009b7308 */ /* 0x000fe20000000800 */
[----:B------:R-:W-:Y:S01]  /*2850*/  FSEL R214, R15, -INF , !P2 ;  /* 0xff8000000fd67808 */ /* 0x000fe20005000000 */
[----:B------:R-:W-:Y:S01]  /*2860*/  UIMAD UR12, UR5, 0x300, UR12 ;  /* 0x00000300050c78a4 */ /* 0x000fe2000f8e020c */
[----:B------:R-:W-:Y:S01]  /*2870*/  FSEL R230, R14, -INF , !P5 ;  /* 0xff8000000ee67808 */ /* 0x000fe20006800000 */
[----:B------:R-:W-:Y:S01]  /*2880*/  FFMA.FTZ R162, R231, UR8, -R194 ;  /* 0x00000008e7a27c23 */ /* 0x000fe200080108c2 */
[----:B------:R-:W-:Y:S01]  /*2890*/  FSEL R229, R18, -INF , !P6 ;  /* 0xff80000012e57808 */ /* 0x000fe20007000000 */
[----:B------:R-:W-:Y:S01]  /*28a0*/  FFMA.FTZ R14, -R14, R14, 1 ;  /* 0x3f8000000e0e7423 */ /* 0x000fe2000001010e */
[----:B------:R-:W-:Y:S01]  /*28b0*/  FSEL R222, R19, -INF , !P1 ;  /* 0xff80000013de7808 */ /* 0x000fe20004800000 */
[----:B------:R-:W-:Y:S01]  /*28c0*/  FFMA.FTZ R163, R230, UR8, -R195 ;  /* 0x00000008e6a37c23 */ /* 0x000fe200080108c3 */
[----:B------:R-:W-:Y:S01]  /*28d0*/  FSEL R220, R202, -INF , !P3 ;  /* 0xff800000cadc7808 */ /* 0x000fe20005800000 */
[----:B------:R-:W-:Y:S01]  /*28e0*/  FFMA.FTZ R196, R229, UR8, -R192 ;  /* 0x00000008e5c47c23 */ /* 0x000fe200080108c0 */
[----:B------:R-:W-:Y:S01]  /*28f0*/  ISETP.GT.AND P4, PT, R120, 0x11, PT ;  /* 0x000000117800780c */ /* 0x000fe20003f84270 */
[----:B------:R-:W-:Y:S01]  /*2900*/  MUFU.TANH R215, R215 ;  /* 0x000000d700d77308 */ /* 0x000fe20000002400 */
[----:B------:R-:W-:-:S02]  /*2910*/  ISETP.GT.AND P2, PT, R121, 0x21, PT ;  /* 0x000000217900780c */ /* 0x000fc40003f44270 */
[C---:B------:R-:W-:Y:S02]  /*2920*/  ISETP.GT.AND P5, PT, R120.reuse, 0x18, PT ;  /* 0x000000187800780c */ /* 0x040fe40003fa4270 */
[C---:B------:R-:W-:Y:S02]  /*2930*/  ISETP.GT.AND P6, PT, R120.reuse, 0x19, PT ;  /* 0x000000197800780c */ /* 0x040fe40003fc4270 */
[C---:B------:R-:W-:Y:S01]  /*2940*/  ISETP.GT.AND P1, PT, R120.reuse, 0x20, PT ;  /* 0x000000207800780c */ /* 0x040fe20003f24270 */
[----:B------:R-:W-:Y:S01]  /*2950*/  MUFU.TANH R219, R219 ;  /* 0x000000db00db7308 */ /* 0x000fe20000002400 */
[----:B------:R-:W-:Y:S02]  /*2960*/  ISETP.GT.AND P3, PT, R120, 0x21, PT ;  /* 0x000000217800780c */ /* 0x000fe40003f64270 */
[----:B------:R-:W-:Y:S02]  /*2970*/  FSEL R213, R17, -INF , !P4 ;  /* 0xff80000011d57808 */ /* 0x000fe40006000000 */
[----:B------:R-:W-:-:S02]  /*2980*/  FSEL R212, R200, -INF , !P5 ;  /* 0xff800000c8d47808 */ /* 0x000fc40006800000 */
[----:B------:R-:W-:Y:S01]  /*2990*/  FSEL R211, R201, -INF , !P6 ;  /* 0xff800000c9d37808 */ /* 0x000fe20007000000 */
[----:B------:R-:W-:Y:S01]  /*29a0*/  MUFU.EX2 R162, R162 ;  /* 0x000000a200a27308 */ /* 0x000fe20000000800 */
[----:B------:R-:W-:Y:S01]  /*29b0*/  FSEL R210, R204, -INF , !P1 ;  /* 0xff800000ccd27808 */ /* 0x000fe20004800000 */
[----:B------:R-:W-:Y:S01]  /*29c0*/  FFMA.FTZ R212, R212, UR8, -R192 ;  /* 0x00000008d4d47c23 */ /* 0x000fe200080108c0 */
[----:B------:R-:W-:Y:S01]  /*29d0*/  FSEL R218, R203, -INF , !P2 ;  /* 0xff800000cbda7808 */ /* 0x000fe20005000000 */
[----:B------:R-:W-:Y:S01]  /*29e0*/  FFMA.FTZ R211, R211, UR8, -R193 ;  /* 0x00000008d3d37c23 */ /* 0x000fe200080108c1 */
[----:B------:R-:W-:Y:S01]  /*29f0*/  FSEL R209, R205, -INF , !P3 ;  /* 0xff800000cdd17808 */ /* 0x000fe20005800000 */
[----:B------:R-:W-:Y:S01]  /*2a00*/  FFMA.FTZ R213, R213, UR8, -R195 ;  /* 0x00000008d5d57c23 */ /* 0x000fe200080108c3 */
[C---:B------:R-:W-:Y:S01]  /*2a10*/  ISETP.GT.AND P4, PT, R121.reuse, 0x28, PT ;  /* 0x000000287900780c */ /* 0x040fe20003f84270 */
[----:B------:R-:W-:Y:S01]  /*2a20*/  MUFU.TANH R224, R224 ;  /* 0x000000e000e07308 */ /* 0x000fe20000002400 */
[----:B------:R-:W-:Y:S01]  /*2a30*/  ISETP.GT.AND P5, PT, R121, 0x29, PT ;  /* 0x000000297900780c */ /* 0x000fe20003fa4270 */
[----:B------:R-:W-:Y:S01]  /*2a40*/  FFMA.FTZ R209, R209, UR8, -R191 ;  /* 0x00000008d1d17c23 */ /* 0x000fe200080108bf */
[C---:B------:R-:W-:Y:S01]  /*2a50*/  ISETP.GT.AND P6, PT, R121.reuse, 0x30, PT ;  /* 0x000000307900780c */ /* 0x040fe20003fc4270 */
[----:B------:R-:W-:Y:S01]  /*2a60*/  FFMA.FTZ R210, R210, UR8, -R190 ;  /* 0x00000008d2d27c23 */ /* 0x000fe200080108be */
[----:B------:R-:W-:-:S02]  /*2a70*/  ISETP.GT.AND P1, PT, R121, 0x31, PT ;  /* 0x000000317900780c */ /* 0x000fc40003f24270 */
[----:B------:R-:W-:Y:S01]  /*2a80*/  ISETP.GT.AND P2, PT, R121, 0x38, PT ;  /* 0x000000387900780c */ /* 0x000fe20003f44270 */
[----:B------:R-:W-:Y:S01]  /*2a90*/  MUFU.TANH R225, R225 ;  /* 0x000000e100e17308 */ /* 0x000fe20000002400 */
[----:B------:R-:W-:Y:S02]  /*2aa0*/  ISETP.GT.AND P3, PT, R120, 0x28, PT ;  /* 0x000000287800780c */ /* 0x000fe40003f64270 */
[----:B------:R-:W-:Y:S02]  /*2ab0*/  FSEL R216, R152, -INF , !P4 ;  /* 0xff80000098d87808 */ /* 0x000fe40006000000 */
[----:B--2---:R-:W-:Y:S02]  /*2ac0*/  FSEL R208, R154, -INF , !P3 ;  /* 0xff8000009ad07808 */ /* 0x004fe40005800000 */
[----:B------:R-:W-:Y:S01]  /*2ad0*/  FSEL R207, R153, -INF , !P5 ;  /* 0xff80000099cf7808 */ /* 0x000fe20006800000 */
[----:B------:R-:W-:Y:S01]  /*2ae0*/  MUFU.TANH R221, R221 ;  /* 0x000000dd00dd7308 */ /* 0x000fe20000002400 */
[----:B-1----:R-:W-:Y:S01]  /*2af0*/  FSEL R157, R156, -INF , !P6 ;  /* 0xff8000009c9d7808 */ /* 0x002fe20007000000 */
[----:B------:R-:W-:Y:S01]  /*2b00*/  FFMA.FTZ R208, R208, UR8, -R188 ;  /* 0x00000008d0d07c23 */ /* 0x000fe200080108bc */
[C---:B-----5:R-:W-:Y:S01]  /*2b10*/  FSEL R160, R234.reuse, -INF , !P1 ;  /* 0xff800000eaa07808 */ /* 0x060fe20004800000 */
[----:B------:R-:W-:Y:S01]  /*2b20*/  FFMA.FTZ R234, -R234, R234, 1 ;  /* 0x3f800000eaea7423 */ /* 0x000fe200000101ea */
[----:B------:R-:W-:Y:S01]  /*2b30*/  FSEL R206, R233, -INF , !P2 ;  /* 0xff800000e9ce7808 */ /* 0x000fe20005000000 */
[----:B------:R-:W-:Y:S01]  /*2b40*/  FFMA.FTZ R197, R157, UR8, -R22 ;  /* 0x000000089dc57c23 */ /* 0x000fe20008010816 */
[----:B------:R-:W-:Y:S01]  /*2b50*/  ISETP.GT.AND P4, PT, R121, 0x39, PT ;  /* 0x000000397900780c */ /* 0x000fe20003f84270 */
[----:B------:R-:W-:Y:S01]  /*2b60*/  FFMA.FTZ R157, -R12, R12, 1 ;  /* 0x3f8000000c9d7423 */ /* 0x000fe2000001010c */
[----:B------:R-:W-:Y:S01]  /*2b70*/  ISETP.GT.AND P3, PT, R120, 0x29, PT ;  /* 0x000000297800780c */ /* 0x000fe20003f64270 */
[----:B------:R-:W-:Y:S01]  /*2b80*/  FFMA.FTZ R12, R160, UR8, -R23 ;  /* 0x00000008a00c7c23 */ /* 0x000fe20008010817 */
[----:B------:R-:W-:Y:S01]  /*2b90*/  ISETP.GT.AND P5, PT, R120, 0x30, PT ;  /* 0x000000307800780c */ /* 0x000fe20003fa4270 */
[----:B------:R-:W-:Y:S01]  /*2ba0*/  FFMA.FTZ R160, R214, UR8, -R194 ;  /* 0x00000008d6a07c23 */ /* 0x000fe200080108c2 */
[C---:B------:R-:W-:Y:S01]  /*2bb0*/  ISETP.GT.AND P6, PT, R120.reuse, 0x31, PT ;  /* 0x000000317800780c */ /* 0x040fe20003fc4270 */
[----:B------:R-:W-:Y:S01]  /*2bc0*/  MUFU.EX2 R163, R163 ;  /* 0x000000a300a37308 */ /* 0x000fe20000000800 */
[----:B------:R-:W-:Y:S01]  /*2bd0*/  ISETP.GT.AND P1, PT, R120, 0x38, PT ;  /* 0x000000387800780c */ /* 0x000fe20003f24270 */
[----:B------:R-:W-:Y:S01]  /*2be0*/  FFMA.FTZ R156, -R156, R156, 1 ;  /* 0x3f8000009c9c7423 */ /* 0x000fe2000001019c */
[----:B------:R-:W-:Y:S01]  /*2bf0*/  ISETP.GT.AND P2, PT, R120, 0x39, PT ;  /* 0x000000397800780c */ /* 0x000fe20003f44270 */
[----:B------:R-:W-:Y:S01]  /*2c00*/  FFMA.FTZ R233, -R233, R233, 1 ;  /* 0x3f800000e9e97423 */ /* 0x000fe200000101e9 */
[----:B------:R-:W-:-:S03]  /*2c10*/  WARPGROUP.ARRIVE ;  /* 0x00000000000079c5 */ /* 0x000fc60000000000 */
[----:B------:R-:W-:Y:S03]  /*2c20*/  MUFU.EX2 R160, R160 ;  /* 0x000000a000a07308 */ /* 0x000fe60000000800 */
[----:B------:R-:W-:Y:S01]  /*2c30*/  HGMMA.64x64x16.F32 R120, R164, gdesc[UR12], RZ, !UPT, gsb0 ;  /* 0x00e0000ca4787df0 */ /* 0x000fe2000c0008ff */
[----:B------:R-:W-:Y:S01]  /*2c40*/  UIADD3 UR14, UR13, 0x2, URZ ;  /* 0x000000020d0e7890 */ /* 0x000fe2000fffe03f */
[----:B------:R-:W-:-:S03]  /*2c50*/  UMOV UR15, 0x80000020 ;  /* 0x80000020000f7882 */ /* 0x000fc60000000000 */
[----:B------:R-:W1:Y:S08]  /*2c60*/  MUFU.EX2 R226, R226 ;  /* 0x000000e200e27308 */ /* 0x000e700000000800 */
[----:B------:R-:W-:Y:S08]  /*2c70*/  MUFU.EX2 R196, R196 ;  /* 0x000000c400c47308 */ /* 0x000ff00000000800 */
[----:B------:R-:W-:Y:S08]  /*2c80*/  MUFU.EX2 R12, R12 ;  /* 0x0000000c000c7308 */ /* 0x000ff00000000800 */
[----:B------:R-:W-:Y:S08]  /*2c90*/  MUFU.EX2 R197, R197 ;  /* 0x000000c500c57308 */ /* 0x000ff00000000800 */
[----:B------:R-:W-:Y:S01]  /*2ca0*/  MUFU.EX2 R161, R161 ;  /* 0x000000a100a17308 */ /* 0x000fe20000000800 */
        /* <DEDUP_REMOVED lines=19> */
[----:B------:R-:W-:Y:S01]  /*2de0*/  R2UR UR13, R237 ;  /* 0x00000000ed0d72ca */ /* 0x000fe200000e0000 */
[----:B------:R-:W-:-:S12]  /*2df0*/  UMOV UR15, 0x80000020 ;  /* 0x80000020000f7882 */ /* 0x000fd80000000000 */
[----:B------:R-:W-:-:S04]  /*2e00*/  USHF.R.U32.HI UR13, URZ, 0x4, UR13 ;  /* 0x000000043f0d7899 */ /* 0x000fc8000801160d */
[----:B------:R-:W-:-:S04]  /*2e10*/  ULOP3.LUT UR13, UR13, 0x3fff, URZ, 0xc0, !UPT ;  /* 0x00003fff0d0d7892 */ /* 0x000fc8000f8ec03f */
[----:B------:R-:W-:-:S04]  /*2e20*/  ULOP3.LUT UR13, UR13, 0x10000, URZ, 0xfc, !UPT ;  /* 0x000100000d0d7892 */ /* 0x000fc8000f8efc3f */
[----:B------:R-:W-:-:S03]  /*2e30*/  ULEA UR17, UR5, UR13, 0xa ;  /* 0x0000000d05117291 */ /* 0x000fc6000f8e503f */
[----:B------:R-:W-:Y:S01]  /*2e40*/  UMOV UR13, 0x40000040 ;  /* 0x40000040000d7882 */ /* 0x000fe20000000000 */
[----:B------:R-:W-:Y:S02]  /*2e50*/  WARPGROUP.DEPBAR.LE gsb0, 0x0 ;  /* 0x00008000000079c5 */ /* 0x000fe40000010000 */
[----:B------:R-:W-:-:S06]  /*2e60*/  WARPGROUP.ARRIVE ;  /* 0x00000000000079c5 */ /* 0x000fcc0000000000 */
[----:B------:R-:W-:Y:S01]  /*2e70*/  HGMMA.64x64x16.F32 R120, R184, gdesc[UR12], R120, gsb0 ;  /* 0x00e0000cb8787df0 */ /* 0x000fe20008000878 */
[----:B------:R-:W-:Y:S01]  /*2e80*/  UMOV UR14, UR12 ;  /* 0x0000000c000e7c82 */ /* 0x000fe20008000000 */
[----:B------:R-:W-:Y:S01]  /*2e90*/  UMOV UR15, 0x80000020 ;  /* 0x80000020000f7882 */ /* 0x000fe20000000000 */
[----:B------:R-:W-:Y:S02]  /*2ea0*/  WARPGROUP.DEPBAR.LE gsb0, 0x0 ;  /* 0x00008000000079c5 */ /* 0x000fe40000010000 */
[----:B------:R-:W2:Y:S02]  /*2eb0*/  LDS.64 R158, [R4+0x1e200] ;  /* 0x01e20000049e7984 */ /* 0x000ea40000000a00 */
[--C-:B--2---:R-:W-:Y:S01]  /*2ec0*/  FADD.FTZ R232, R123, -R159.reuse ;  /* 0x8000009f7be87221 */ /* 0x104fe20000010000 */
[--C-:B------:R-:W-:Y:S01]  /*2ed0*/  FADD.FTZ R230, R120, -R158.reuse ;  /* 0x8000009e78e67221 */ /* 0x100fe20000010000 */
[----:B------:R-:W2:Y:S01]  /*2ee0*/  MUFU.EX2 R123, R198 ;  /* 0x000000c6007b7308 */ /* 0x000ea20000000800 */
[----:B------:R-:W-:Y:S01]  /*2ef0*/  FADD.FTZ R229, R121, -R159 ;  /* 0x8000009f79e57221 */ /* 0x000fe20000010000 */
[----:B------:R-:W-:Y:S01]  /*2f00*/  FADD.FTZ R231, R122, -R158 ;  /* 0x8000009e7ae77221 */ /* 0x000fe20000010000 */
[----:B------:R-:W4:Y:S01]  /*2f10*/  LDS.64 R120, [R4+0x1e220] ;  /* 0x01e2200004787984 */ /* 0x000f220000000a00 */
[----:B------:R-:W-:Y:S01]  /*2f20*/  FFMA.FTZ R159, -R7, R7, 1 ;  /* 0x3f800000079f7423 */ /* 0x000fe20000010107 */
[----:B------:R-:W-:Y:S01]  /*2f30*/  FFMA.FTZ R7, R220, UR8, -R190 ;  /* 0x00000008dc077c23 */ /* 0x000fe200080108be */
[----:B---3--:R-:W-:Y:S01]  /*2f40*/  FMUL.FTZ R229, R227, R229 ;  /* 0x000000e5e3e57220 */ /* 0x008fe20000410000 */
[----:B------:R-:W-:Y:S01]  /*2f50*/  FFMA.FTZ R122, R222, UR8, -R193 ;  /* 0x00000008de7a7c23 */ /* 0x000fe200080108c1 */
[----:B------:R-:W-:Y:S01]  /*2f60*/  FFMA.FTZ R222, R218, UR8, -R191 ;  /* 0x00000008dade7c23 */ /* 0x000fe200080108bf */
[----:B------:R3:W-:Y:S01]  /*2f70*/  MUFU.EX2 R198, R7 ;  /* 0x0000000700c67308 */ /* 0x0007e20000000800 */
[----:B------:R-:W-:Y:S01]  /*2f80*/  FFMA.FTZ R158, -R5, R5, 1 ;  /* 0x3f800000059e7423 */ /* 0x000fe20000010105 */
[----:B-1----:R-:W-:Y:S01]  /*2f90*/  FMUL.FTZ R5, R226, R230 ;  /* 0x000000e6e2057220 */ /* 0x002fe20000410000 */
[----:B------:R-:W-:-:S03]  /*2fa0*/  FFMA.FTZ R218, -R8, R8, 1 ;  /* 0x3f80000008da7423 */ /* 0x000fc60000010108 */
[----:B------:R-:W-:Y:S01]  /*2fb0*/  FMUL.FTZ R158, R158, R5 ;  /* 0x000000059e9e7220 */ /* 0x000fe20000410000 */
[----:B--2---:R-:W-:Y:S01]  /*2fc0*/  FMUL.FTZ R220, R123, R231 ;  /* 0x000000e77bdc7220 */ /* 0x004fe20000410000 */
[----:B------:R-:W-:Y:S03]  /*2fd0*/  MUFU.EX2 R122, R122 ;  /* 0x0000007a007a7308 */ /* 0x000fe60000000800 */
[----:B------:R-:W-:Y:S01]  /*2fe0*/  FMUL.FTZ R159, R159, R220 ;  /* 0x000000dc9f9f7220 */ /* 0x000fe20000410000 */
[----:B------:R-:W-:Y:S02]  /*2ff0*/  FFMA.FTZ R220, -R6, R6, 1 ;  /* 0x3f80000006dc7423 */ /* 0x000fe40000010106 */
[----:B---3--:R-:W1:Y:S02]  /*3000*/  LDS.64 R6, [R4+0x1e240] ;  /* 0x01e2400004067984 */ /* 0x008e640000000a00 */
[----:B------:R-:W-:Y:S01]  /*3010*/  FMUL.FTZ R220, R220, R229 ;  /* 0x000000e5dcdc7220 */ /* 0x000fe20000410000 */
[----:B------:R-:W2:Y:S08]  /*3020*/  MUFU.EX2 R5, R199 ;  /* 0x000000c700057308 */ /* 0x000eb00000000800 */
[----:B------:R-:W-:Y:S01]  /*3030*/  MUFU.EX2 R199, R222 ;  /* 0x000000de00c77308 */ /* 0x000fe20000000800 */
[--C-:B----4-:R-:W-:Y:S01]  /*3040*/  FADD.FTZ R124, R124, -R120.reuse ;  /* 0x800000787c7c7221 */ /* 0x110fe20000010000 */
[----:B------:R-:W-:Y:S01]  /*3050*/  FADD.FTZ R229, R126, -R120 ;  /* 0x800000787ee57221 */ /* 0x000fe20000010000 */
[----:B------:R-:W-:Y:S01]  /*3060*/  FFMA.FTZ R120, R216, UR8, -R188 ;  /* 0x00000008d8787c23 */ /* 0x000fe200080108bc */
[--C-:B------:R-:W-:Y:S01]  /*3070*/  FADD.FTZ R216, R125, -R121.reuse ;  /* 0x800000797dd87221 */ /* 0x100fe20000010000 */
[----:B------:R-:W-:Y:S01]  /*3080*/  FMUL.FTZ R126, R155, R124 ;  /* 0x0000007c9b7e7220 */ /* 0x000fe20000410000 */
[----:B------:R-:W-:Y:S01]  /*3090*/  FADD.FTZ R124, R127, -R121 ;  /* 0x800000797f7c7221 */ /* 0x000fe20000010000 */
[----:B------:R-:W-:Y:S01]  /*30a0*/  FFMA.FTZ R127, -R10, R10, 1 ;  /* 0x3f8000000a7f7423 */ /* 0x000fe2000001010a */
[----:B------:R-:W-:Y:S01]  /*30b0*/  FFMA.FTZ R121, R207, UR8, -R189 ;  /* 0x00000008cf797c23 */ /* 0x000fe200080108bd */
[----:B------:R-:W-:Y:S01]  /*30c0*/  FMUL.FTZ R125, R9, R126 ;  /* 0x0000007e097d7220 */ /* 0x000fe20000410000 */
[----:B------:R-:W-:Y:S01]  /*30d0*/  FFMA.FTZ R126, -R11, R11, 1 ;  /* 0x3f8000000b7e7423 */ /* 0x000fe2000001010b */
[----:B------:R-:W3:Y:S01]  /*30e0*/  MUFU.EX2 R9, R217 ;  /* 0x000000d900097308 */ /* 0x000ee20000000800 */
[----:B------:R-:W4:Y:S01]  /*30f0*/  LDS.64 R10, [R4+0x1e260] ;  /* 0x01e26000040a7984 */ /* 0x000f220000000a00 */
[----:B--2---:R-:W-:Y:S01]  /*3100*/  FMUL.FTZ R231, R5, R232 ;  /* 0x000000e805e77220 */ /* 0x004fe20000410000 */
[----:B------:R-:W-:-:S03]  /*3110*/  FMUL.FTZ R216, R161, R216 ;  /* 0x000000d8a1d87220 */ /* 0x000fc60000410000 */
[----:B------:R-:W-:Y:S01]  /*3120*/  FMUL.FTZ R218, R218, R231 ;  /* 0x000000e7dada7220 */ /* 0x000fe20000410000 */
[----:B------:R-:W-:Y:S01]  /*3130*/  FMUL.FTZ R127, R127, R216 ;  /* 0x000000d87f7f7220 */ /* 0x000fe20000410000 */
[----:B------:R-:W-:Y:S01]  /*3140*/  MUFU.EX2 R121, R121 ;  /* 0x0000007900797308 */ /* 0x000fe20000000800 */
[--C-:B-1----:R-:W-:Y:S01]  /*3150*/  FADD.FTZ R191, R128, -R6.reuse ;  /* 0x8000000680bf7221 */ /* 0x102fe20000010000 */
[----:B------:R-:W-:Y:S01]  /*3160*/  FADD.FTZ R193, R130, -R6 ;  /* 0x8000000682c17221 */ /* 0x000fe20000010000 */
[----:B------:R-:W-:Y:S01]  /*3170*/  FSEL R6, R215, -INF , !P3 ;  /* 0xff800000d7067808 */ /* 0x000fe20005800000 */
[--C-:B------:R-:W-:Y:S01]  /*3180*/  FADD.FTZ R192, R131, -R7.reuse ;  /* 0x8000000783c07221 */ /* 0x100fe20000010000 */
[----:B------:R-:W-:Y:S01]  /*3190*/  FFMA.FTZ R131, -R13, R13, 1 ;  /* 0x3f8000000d837423 */ /* 0x000fe2000001010d */
[----:B------:R-:W-:Y:S01]  /*31a0*/  FADD.FTZ R190, R129, -R7 ;  /* 0x8000000781be7221 */ /* 0x000fe20000010000 */
[----:B---3--:R-:W-:Y:S01]  /*31b0*/  FMUL.FTZ R124, R9, R124 ;  /* 0x0000007c097c7220 */ /* 0x008fe20000410000 */
[----:B------:R-:W-:Y:S01]  /*31c0*/  FFMA.FTZ R189, R6, UR8, -R189 ;  /* 0x0000000806bd7c23 */ /* 0x000fe200080108bd */
[----:B------:R-:W-:Y:S01]  /*31d0*/  FSEL R6, R223, -INF , !P4 ;  /* 0xff800000df067808 */ /* 0x000fe20006000000 */
[----:B------:R-:W1:Y:S01]  /*31e0*/  MUFU.EX2 R129, R213 ;  /* 0x000000d500817308 */ /* 0x000e620000000800 */
[----:B------:R-:W-:Y:S01]  /*31f0*/  FMUL.FTZ R157, R157, R124 ;  /* 0x0000007c9d9d7220 */ /* 0x000fe20000410000 */
[----:B------:R-:W-:Y:S01]  /*3200*/  FFMA.FTZ R130, -R15, R15, 1 ;  /* 0x3f8000000f827423 */ /* 0x000fe2000001010f */
[----:B------:R-:W-:Y:S01]  /*3210*/  FMUL.FTZ R124, R162, R191 ;  /* 0x000000bfa27c7220 */ /* 0x000fe20000410000 */
[----:B------:R-:W-:Y:S01]  /*3220*/  FFMA.FTZ R13, R6, UR8, -R21 ;  /* 0x00000008060d7c23 */ /* 0x000fe20008010815 */
[----:B------:R-:W-:Y:S01]  /*3230*/  FSEL R15, R219, -INF , !P5 ;  /* 0xff800000db0f7808 */ /* 0x000fe20006800000 */
[----:B------:R-:W2:Y:S01]  /*3240*/  LDS.64 R6, [R4+0x1e280] ;  /* 0x01e2800004067984 */ /* 0x000ea20000000a00 */
[----:B------:R-:W-:Y:S01]  /*3250*/  FMUL.FTZ R131, R131, R124 ;  /* 0x0000007c83837220 */ /* 0x000fe20000410000 */
[----:B------:R-:W-:Y:S01]  /*3260*/  FFMA.FTZ R128, R206, UR8, -R20 ;  /* 0x00000008ce807c23 */ /* 0x000fe20008010814 */
[----:B------:R-:W-:Y:S01]  /*3270*/  FMUL.FTZ R191, R163, R190 ;  /* 0x000000bea3bf7220 */ /* 0x000fe20000410000 */
[----:B------:R-:W-:Y:S01]  /*3280*/  FFMA.FTZ R124, R15, UR8, -R22 ;  /* 0x000000080f7c7c23 */ /* 0x000fe20008010816 */
[----:B------:R-:W-:Y:S01]  /*3290*/  FSEL R15, R224, -INF , !P1 ;  /* 0xff800000e00f7808 */ /* 0x000fe20004800000 */
[----:B------:R-:W-:Y:S01]  /*32a0*/  FMUL.FTZ R193, R160, R193 ;  /* 0x000000c1a0c17220 */ /* 0x000fe20000410000 */
[C---:B------:R-:W-:Y:S01]  /*32b0*/  FSEL R22, R221.reuse, -INF , !P6 ;  /* 0xff800000dd167808 */ /* 0x040fe20007000000 */
[----:B------:R-:W3:Y:S01]  /*32c0*/  MUFU.EX2 R8, R228 ;  /* 0x000000e400087308 */ /* 0x000ee20000000800 */
[----:B------:R-:W-:Y:S01]  /*32d0*/  FFMA.FTZ R221, -R221, R221, 1 ;  /* 0x3f800000dddd7423 */ /* 0x000fe200000101dd */
[----:B------:R-:W-:Y:S01]  /*32e0*/  FFMA.FTZ R188, R15, UR8, -R20 ;  /* 0x000000080fbc7c23 */ /* 0x000fe20008010814 */
[----:B------:R-:W-:Y:S01]  /*32f0*/  FSEL R20, R225, -INF , !P2 ;  /* 0xff800000e1147808 */ /* 0x000fe20005000000 */
[----:B------:R-:W-:Y:S01]  /*3300*/  FFMA.FTZ R15, -R17, R17, 1 ;  /* 0x3f800000110f7423 */ /* 0x000fe20000010111 */
[----:B-1----:R-:W-:Y:S01]  /*3310*/  FMUL.FTZ R194, R129, R192 ;  /* 0x000000c081c27220 */ /* 0x002fe20000410000 */
[----:B------:R-:W-:Y:S01]  /*3320*/  FFMA.FTZ R23, R22, UR8, -R23 ;  /* 0x0000000816177c23 */ /* 0x000fe20008010817 */
[----:B------:R-:W-:Y:S01]  /*3330*/  FMUL.FTZ R192, R14, R191 ;  /* 0x000000bf0ec07220 */ /* 0x000fe20000410000 */
[----:B------:R-:W-:Y:S01]  /*3340*/  FFMA.FTZ R190, R20, UR8, -R21 ;  /* 0x0000000814be7c23 */ /* 0x000fe20008010815 */
[----:B------:R-:W-:Y:S01]  /*3350*/  FMUL.FTZ R21, R15, R194 ;  /* 0x000000c20f157220 */ /* 0x000fe20000410000 */
[----:B------:R-:W1:Y:S01]  /*3360*/  MUFU.EX2 R22, R212 ;  /* 0x000000d400167308 */ /* 0x000e620000000800 */
[----:B------:R-:W5:Y:S01]  /*3370*/  LDS.64 R14, [R4+0x1e2a0] ;  /* 0x01e2a000040e7984 */ /* 0x000f620000000a00 */
[--C-:B----4-:R-:W-:Y:S01]  /*3380*/  FADD.FTZ R191, R132, -R10.reuse ;  /* 0x8000000a84bf7221 */ /* 0x110fe20000010000 */
[----:B------:R-:W-:Y:S01]  /*3390*/  FMUL.FTZ R130, R130, R193 ;  /* 0x000000c182827220 */ /* 0x000fe20000410000 */
[----:B------:R-:W-:Y:S01]  /*33a0*/  FADD.FTZ R193, R134, -R10 ;  /* 0x8000000a86c17221 */ /* 0x000fe20000010000 */
[----:B------:R-:W-:Y:S01]  /*33b0*/  FFMA.FTZ R10, -R18, R18, 1 ;  /* 0x3f800000120a7423 */ /* 0x000fe20000010112 */
[----:B------:R-:W-:Y:S01]  /*33c0*/  FMUL.FTZ R191, R196, R191 ;  /* 0x000000bfc4bf7220 */ /* 0x000fe20000410000 */
[--C-:B------:R-:W-:Y:S01]  /*33d0*/  FADD.FTZ R133, R133, -R11.reuse ;  /* 0x8000000b85857221 */ /* 0x100fe20000010000 */
[----:B------:R-:W4:Y:S01]  /*33e0*/  MUFU.EX2 R17, R211 ;  /* 0x000000d300117308 */ /* 0x000f220000000800 */
[----:B------:R-:W-:Y:S01]  /*33f0*/  FADD.FTZ R20, R135, -R11 ;  /* 0x8000000b87147221 */ /* 0x000fe20000010000 */
[----:B------:R-:W-:Y:S01]  /*3400*/  FMUL.FTZ R135, R10, R191 ;  /* 0x000000bf0a877220 */ /* 0x000fe20000410000 */
[----:B------:R-:W-:Y:S01]  /*3410*/  FFMA.FTZ R194, -R19, R19, 1 ;  /* 0x3f80000013c27423 */ /* 0x000fe20000010113 */
[----:B------:R-:W5:Y:S01]  /*3420*/  LDS.64 R10, [R4+0x1e2c0] ;  /* 0x01e2c000040a7984 */ /* 0x000f620000000a00 */
[----:B------:R-:W-:Y:S01]  /*3430*/  FMUL.FTZ R133, R122, R133 ;  /* 0x000000857a857220 */ /* 0x000fe20000410000 */
[----:B------:R-:W-:Y:S01]  /*3440*/  FFMA.FTZ R134, -R200, R200, 1 ;  /* 0x3f800000c8867423 */ /* 0x000fe200000101c8 */
[----:B---3--:R-:W-:Y:S01]  /*3450*/  FMUL.FTZ R229, R8, R229 ;  /* 0x000000e508e57220 */ /* 0x008fe20000410000 */
[----:B------:R-:W3:Y:S01]  /*3460*/  MUFU.EX2 R18, R210 ;  /* 0x000000d200127308 */ /* 0x000ee20000000800 */
[----:B------:R-:W-:Y:S01]  /*3470*/  FMUL.FTZ R194, R194, R133 ;  /* 0x00000085c2c27220 */ /* 0x000fe20000410000 */
[----:B-1----:R-:W-:Y:S01]  /*3480*/  FMUL.FTZ R193, R22, R193 ;  /* 0x000000c116c17220 */ /* 0x002fe20000410000 */
[----:B------:R-:W-:Y:S01]  /*3490*/  FMUL.FTZ R126, R126, R229 ;  /* 0x000000e57e7e7220 */ /* 0x000fe20000410000 */
[----:B------:R-:W-:Y:S01]  /*34a0*/  FFMA.FTZ R219, -R219, R219, 1 ;  /* 0x3f800000dbdb7423 */ /* 0x000fe200000101db */
[----:B------:R-:W-:Y:S01]  /*34b0*/  FFMA.FTZ R224, -R224, R224, 1 ;  /* 0x3f800000e0e07423 */ /* 0x000fe200000101e0 */
[--C-:B--2---:R-:W-:Y:S01]  /*34c0*/  FADD.FTZ R133, R136, -R6.reuse ;  /* 0x8000000688857221 */ /* 0x104fe20000010000 */
[----:B------:R-:W-:Y:S01]  /*34d0*/  FADD.FTZ R191, R138, -R6 ;  /* 0x800000068abf7221 */ /* 0x000fe20000010000 */
[--C-:B------:R-:W-:Y:S01]  /*34e0*/  FADD.FTZ R6, R137, -R7.reuse ;  /* 0x8000000789067221 */ /* 0x100fe20000010000 */
[----:B------:R-:W-:Y:S01]  /*34f0*/  FMUL.FTZ R134, R134, R193 ;  /* 0x000000c186867220 */ /* 0x000fe20000410000 */
[----:B----4-:R-:W-:Y:S01]  /*3500*/  FMUL.FTZ R20, R17, R20 ;  /* 0x0000001411147220 */ /* 0x010fe20000410000 */
[----:B------:R-:W-:Y:S01]  /*3510*/  FFMA.FTZ R136, -R202, R202, 1 ;  /* 0x3f800000ca887423 */ /* 0x000fe200000101ca */
[----:B------:R-:W-:Y:S01]  /*3520*/  FFMA.FTZ R193, -R201, R201, 1 ;  /* 0x3f800000c9c17423 */ /* 0x000fe200000101c9 */
[----:B------:R-:W-:Y:S01]  /*3530*/  FADD.FTZ R202, R139, -R7 ;  /* 0x800000078bca7221 */ /* 0x000fe20000010000 */
[----:B------:R-:W-:Y:S01]  /*3540*/  FMUL.FTZ R200, R199, R6 ;  /* 0x00000006c7c87220 */ /* 0x000fe20000410000 */
[----:B------:R-:W1:Y:S01]  /*3550*/  MUFU.EX2 R19, R209 ;  /* 0x000000d100137308 */ /* 0x000e620000000800 */
[----:B------:R2:W4:Y:S01]  /*3560*/  LDS.64 R6, [R4+0x1e2e0] ;  /* 0x01e2e00004067984 */ /* 0x0005220000000a00 */
[----:B------:R-:W-:Y:S01]  /*3570*/  FMUL.FTZ R193, R193, R20 ;  /* 0x00000014c1c17220 */ /* 0x000fe20000410000 */
[----:B------:R-:W-:Y:S01]  /*3580*/  FMUL.FTZ R133, R198, R133 ;  /* 0x00000085c6857220 */ /* 0x000fe20000410000 */
[----:B------:R-:W-:Y:S01]  /*3590*/  FFMA.FTZ R139, -R203, R203, 1 ;  /* 0x3f800000cb8b7423 */ /* 0x000fe200000101cb */
[----:B---3--:R-:W-:Y:S01]  /*35a0*/  FMUL.FTZ R132, R18, R191 ;  /* 0x000000bf12847220 */ /* 0x008fe20000410000 */
[----:B------:R-:W-:Y:S01]  /*35b0*/  FFMA.FTZ R137, -R204, R204, 1 ;  /* 0x3f800000cc897423 */ /* 0x000fe200000101cc */
[----:B------:R-:W-:Y:S01]  /*35c0*/  FMUL.FTZ R136, R136, R133 ;  /* 0x0000008588887220 */ /* 0x000fe20000410000 */
[----:B------:R-:W2:Y:S01]  /*35d0*/  MUFU.EX2 R20, R208 ;  /* 0x000000d000147308 */ /* 0x000ea20000000800 */
[----:B------:R-:W-:Y:S01]  /*35e0*/  FMUL.FTZ R139, R139, R200 ;  /* 0x000000c88b8b7220 */ /* 0x000fe20000410000 */
[--C-:B-----5:R-:W-:Y:S01]  /*35f0*/  FADD.FTZ R195, R142, -R14.reuse ;  /* 0x8000000e8ec37221 */ /* 0x120fe20000010000 */
[----:B------:R-:W-:Y:S01]  /*3600*/  FMUL.FTZ R137, R137, R132 ;  /* 0x0000008489897220 */ /* 0x000fe20000410000 */
[--C-:B------:R-:W-:Y:S01]  /*3610*/  FADD.FTZ R142, R141, -R15.reuse ;  /* 0x8000000f8d8e7221 */ /* 0x100fe20000010000 */
[----:B------:R-:W-:Y:S01]  /*3620*/  FADD.FTZ R200, R143, -R15 ;  /* 0x8000000f8fc87221 */ /* 0x000fe20000010000 */
[----:B------:R-:W-:Y:S01]  /*3630*/  FFMA.FTZ R15, -R154, R154, 1 ;  /* 0x3f8000009a0f7423 */ /* 0x000fe2000001019a */
[----:B------:R-:W-:Y:S01]  /*3640*/  FFMA.FTZ R138, -R205, R205, 1 ;  /* 0x3f800000cd8a7423 */ /* 0x000fe200000101cd */
[----:B------:R-:W3:Y:S01]  /*3650*/  MUFU.EX2 R133, R189 ;  /* 0x000000bd00857308 */ /* 0x000ee20000000800 */
[----:B-1----:R-:W-:Y:S01]  /*3660*/  FMUL.FTZ R191, R19, R202 ;  /* 0x000000ca13bf7220 */ /* 0x002fe20000410000 */
[----:B------:R-:W-:Y:S01]  /*3670*/  FFMA.FTZ R141, -R153, R153, 1 ;  /* 0x3f800000998d7423 */ /* 0x000fe20000010199 */
[----:B------:R-:W-:Y:S01]  /*3680*/  FMUL.FTZ R142, R121, R142 ;  /* 0x0000008e798e7220 */ /* 0x000fe20000410000 */
[----:B------:R-:W-:Y:S01]  /*3690*/  FFMA.FTZ R223, -R223, R223, 1 ;  /* 0x3f800000dfdf7423 */ /* 0x000fe200000101df */
[--C-:B------:R-:W-:Y:S01]  /*36a0*/  FADD.FTZ R145, R145, -R11.reuse ;  /* 0x8000000b91917221 */ /* 0x100fe20000010000 */
[----:B------:R-:W-:Y:S01]  /*36b0*/  FMUL.FTZ R138, R138, R191 ;  /* 0x000000bf8a8a7220 */ /* 0x000fe20000410000 */
[----:B------:R-:W-:Y:S01]  /*36c0*/  FADD.FTZ R191, R140, -R14 ;  /* 0x8000000e8cbf7221 */ /* 0x000fe20000010000 */
[----:B------:R-:W1:Y:S01]  /*36d0*/  MUFU.EX2 R23, R23 ;  /* 0x0000001700177308 */ /* 0x000e620000000800 */
[----:B--2---:R-:W-:Y:S01]  /*36e0*/  FMUL.FTZ R4, R20, R195 ;  /* 0x000000c314047220 */ /* 0x004fe20000410000 */
[----:B------:R-:W-:Y:S01]  /*36f0*/  FFMA.FTZ R140, -R215, R215, 1 ;  /* 0x3f800000d78c7423 */ /* 0x000fe200000101d7 */
[--C-:B------:R-:W-:Y:S01]  /*3700*/  FADD.FTZ R144, R144, -R10.reuse ;  /* 0x8000000a90907221 */ /* 0x100fe20000010000 */
[----:B------:R-:W-:Y:S01]  /*3710*/  FMUL.FTZ R145, R12, R145 ;  /* 0x000000910c917220 */ /* 0x000fe20000410000 */
[----:B------:R-:W-:Y:S01]  /*3720*/  FMUL.FTZ R15, R15, R4 ;  /* 0x000000040f0f7220 */ /* 0x000fe20000410000 */
[----:B------:R-:W-:Y:S01]  /*3730*/  FADD.FTZ R153, R146, -R10 ;  /* 0x8000000a92997221 */ /* 0x000fe20000010000 */
[----:B------:R-:W-:Y:S01]  /*3740*/  FMUL.FTZ R141, R141, R142 ;  /* 0x0000008e8d8d7220 */ /* 0x000fe20000410000 */
[----:B------:R2:W5:Y:S01]  /*3750*/  MUFU.EX2 R132, R124 ;  /* 0x0000007c00847308 */ /* 0x0005620000000800 */
[----:B---3--:R-:W-:Y:S01]  /*3760*/  FMUL.FTZ R143, R133, R200 ;  /* 0x000000c8858f7220 */ /* 0x008fe20000410000 */
[----:B------:R-:W-:Y:S01]  /*3770*/  FFMA.FTZ R14, -R152, R152, 1 ;  /* 0x3f800000980e7423 */ /* 0x000fe20000010198 */
[----:B------:R-:W-:Y:S01]  /*3780*/  FFMA.FTZ R225, -R225, R225, 1 ;  /* 0x3f800000e1e17423 */ /* 0x000fe200000101e1 */
[----:B------:R-:W-:Y:S01]  /*3790*/  F2FP.F16.F32.PACK_AB R189, R218, R159 ;  /* 0x0000009fdabd723e */ /* 0x000fe200000000ff */
[----:B------:R-:W-:Y:S01]  /*37a0*/  FMUL.FTZ R140, R140, R143 ;  /* 0x0000008f8c8c7220 */ /* 0x000fe20000410000 */
[----:B------:R-:W-:Y:S01]  /*37b0*/  FMUL.FTZ R143, R197, R144 ;  /* 0x00000090c58f7220 */ /* 0x000fe20000410000 */
[----:B------:R-:W-:Y:S01]  /*37c0*/  FMUL.FTZ R144, R234, R145 ;  /* 0x00000091ea907220 */ /* 0x000fe20000410000 */
[----:B------:R-:W3:Y:S01]  /*37d0*/  MUFU.EX2 R120, R120 ;  /* 0x0000007800787308 */ /* 0x000ee20000000800 */
[----:B--2---:R-:W-:Y:S01]  /*37e0*/  FADD.FTZ R124, R147, -R11 ;  /* 0x8000000b937c7221 */ /* 0x004fe20000010000 */
[----:B----4-:R-:W-:Y:S01]  /*37f0*/  FADD.FTZ R147, R148, -R6 ;  /* 0x8000000694937221 */ /* 0x010fe20000010000 */
[----:B------:R-:W-:Y:S01]  /*3800*/  FADD.FTZ R142, R151, -R7 ;  /* 0x80000007978e7221 */ /* 0x000fe20000010000 */
[----:B------:R-:W-:Y:S01]  /*3810*/  FMUL.FTZ R143, R156, R143 ;  /* 0x0000008f9c8f7220 */ /* 0x000fe20000410000 */
[----:B-1----:R-:W-:Y:S01]  /*3820*/  FMUL.FTZ R124, R23, R124 ;  /* 0x0000007c177c7220 */ /* 0x002fe20000410000 */
[----:B------:R-:W-:-:S02]  /*3830*/  F2FP.F16.F32.PACK_AB R156, R192, R131 ;  /* 0x00000083c09c723e */ /* 0x000fc400000000ff */
[----:B------:R-:W1:Y:S01]  /*3840*/  MUFU.EX2 R128, R128 ;  /* 0x0000008000807308 */ /* 0x000e620000000800 */
[----:B-----5:R-:W-:Y:S01]  /*3850*/  FMUL.FTZ R10, R132, R153 ;  /* 0x00000099840a7220 */ /* 0x020fe20000410000 */
[----:B------:R-:W-:Y:S01]  /*3860*/  FMUL.FTZ R145, R221, R124 ;  /* 0x0000007cdd917220 */ /* 0x000fe20000410000 */
[----:B------:R-:W-:Y:S01]  /*3870*/  FADD.FTZ R153, R150, -R6 ;  /* 0x8000000696997221 */ /* 0x000fe20000010000 */
[----:B------:R-:W-:Y:S01]  /*3880*/  FADD.FTZ R124, R149, -R7 ;  /* 0x80000007957c7221 */ /* 0x000fe20000010000 */
[----:B------:R-:W-:Y:S02]  /*3890*/  IMAD.U32 R7, RZ, RZ, UR5 ;  /* 0x00000005ff077e24 */ /* 0x000fe4000f8e00ff */
[----:B------:R-:W-:Y:S01]  /*38a0*/  FMUL.FTZ R10, R219, R10 ;  /* 0x0000000adb0a7220 */ /* 0x000fe20000410000 */
[----:B------:R-:W-:Y:S01]  /*38b0*/  F2FP.F16.F32.PACK_AB R159, R193, R134 ;  /* 0x00000086c19f723e */ /* 0x000fe200000000ff */
[----:B------:R-:W2:Y:S01]  /*38c0*/  MUFU.EX2 R13, R13 ;  /* 0x0000000d000d7308 */ /* 0x000ea20000000800 */
[----:B---3--:R-:W-:Y:S01]  /*38d0*/  FMUL.FTZ R191, R120, R191 ;  /* 0x000000bf78bf7220 */ /* 0x008fe20000410000 */
[----:B------:R-:W-:-:S02]  /*38e0*/  F2FP.F16.F32.PACK_AB R148, R139, R136 ;  /* 0x000000888b94723e */ /* 0x000fc400000000ff */
[----:B------:R-:W-:Y:S01]  /*38f0*/  F2FP.F16.F32.PACK_AB R149, R138, R137 ;  /* 0x000000898a95723e */ /* 0x000fe200000000ff */
[----:B------:R-:W-:Y:S01]  /*3900*/  FMUL.FTZ R14, R14, R191 ;  /* 0x000000bf0e0e7220 */ /* 0x000fe20000410000 */
[----:B------:R-:W-:Y:S01]  /*3910*/  F2FP.F16.F32.PACK_AB R191, R157, R126 ;  /* 0x0000007e9dbf723e */ /* 0x000fe200000000ff */
[----:B------:R-:W-:Y:S01]  /*3920*/  IMAD R126, R7, 0x2000, R236 ;  /* 0x00002000077e7824 */ /* 0x000fe200078e02ec */
[----:B------:R3:W4:Y:S01]  /*3930*/  MUFU.EX2 R4, R188 ;  /* 0x000000bc00047308 */ /* 0x0007220000000800 */
[----:B-1----:R-:W-:Y:S01]  /*3940*/  FMUL.FTZ R6, R128, R147 ;  /* 0x0000009380067220 */ /* 0x002fe20000410000 */
[----:B------:R-:W-:Y:S01]  /*3950*/  F2FP.F16.F32.PACK_AB R157, R21, R130 ;  /* 0x00000082159d723e */ /* 0x000fe200000000ff */
[----:B------:R-:W-:Y:S01]  /*3960*/  IMAD R7, R126, 0x2, R235 ;  /* 0x000000027e077824 */ /* 0x000fe200078e02eb */
[----:B------:R-:W-:Y:S01]  /*3970*/  F2FP.F16.F32.PACK_AB R150, R141, R14 ;  /* 0x0000000e8d96723e */ /* 0x000fe200000000ff */
[----:B------:R-:W-:Y:S01]  /*3980*/  FMUL.FTZ R6, R233, R6 ;  /* 0x00000006e9067220 */ /* 0x000fe20000410000 */
[----:B------:R-:W-:-:S02]  /*3990*/  F2FP.F16.F32.PACK_AB R151, R140, R15 ;  /* 0x0000000f8c97723e */ /* 0x000fc400000000ff */
[----:B------:R1:W5:Y:S01]  /*39a0*/  MUFU.EX2 R11, R190 ;  /* 0x000000be000b7308 */ /* 0x0003620000000800 */
[----:B--2---:R-:W-:Y:S01]  /*39b0*/  FMUL.FTZ R124, R13, R124 ;  /* 0x0000007c0d7c7220 */ /* 0x004fe20000410000 */
[----:B---3--:R-:W-:Y:S02]  /*39c0*/  F2FP.F16.F32.PACK_AB R188, R220, R158 ;  /* 0x0000009edcbc723e */ /* 0x008fe400000000ff */
[----:B------:R-:W-:Y:S01]  /*39d0*/  F2FP.F16.F32.PACK_AB R158, R194, R135 ;  /* 0x00000087c29e723e */ /* 0x000fe200000000ff */
[----:B------:R-:W-:Y:S01]  /*39e0*/  FMUL.FTZ R223, R223, R124 ;  /* 0x0000007cdfdf7220 */ /* 0x000fe20000410000 */
[----:B------:R-:W-:Y:S02]  /*39f0*/  F2FP.F16.F32.PACK_AB R144, R144, R143 ;  /* 0x0000008f9090723e */ /* 0x000fe400000000ff */
[----:B------:R-:W-:Y:S01]  /*3a00*/  F2FP.F16.F32.PACK_AB R145, R145, R10 ;  /* 0x0000000a9191723e */ /* 0x000fe200000000ff */
[----:B----4-:R-:W-:Y:S01]  /*3a10*/  FMUL.FTZ R153, R4, R153 ;  /* 0x0000009904997220 */ /* 0x010fe20000410000 */
[----:B-1----:R-:W-:-:S02]  /*3a20*/  F2FP.F16.F32.PACK_AB R190, R127, R125 ;  /* 0x0000007d7fbe723e */ /* 0x002fc400000000ff */
[----:B------:R-:W-:Y:S01]  /*3a30*/  F2FP.F16.F32.PACK_AB R146, R223, R6 ;  /* 0x00000006df92723e */ /* 0x000fe200000000ff */
[----:B------:R-:W-:Y:S01]  /*3a40*/  FMUL.FTZ R147, R224, R153 ;  /* 0x00000099e0937220 */ /* 0x000fe20000410000 */
[----:B------:R-:W-:Y:S01]  /*3a50*/  F2FP.F16.F32.PACK_AB R124, R227, R226 ;  /* 0x000000e2e37c723e */ /* 0x000fe200000000ff */
[----:B------:R1:W-:Y:S01]  /*3a60*/  STSM.16.MT88.4 [R7+0x1e800], R188 ;  /* 0x01e800bc07007844 */ /* 0x0003e20000004200 */
[----:B------:R-:W-:Y:S01]  /*3a70*/  F2FP.F16.F32.PACK_AB R126, R161, R155 ;  /* 0x0000009ba17e723e */ /* 0x000fe200000000ff */
[----:B-----5:R-:W-:Y:S01]  /*3a80*/  FMUL.FTZ R142, R11, R142 ;  /* 0x0000008e0b8e7220 */ /* 0x020fe20000410000 */
[----:B------:R-:W-:Y:S01]  /*3a90*/  F2FP.F16.F32.PACK_AB R125, R5, R123 ;  /* 0x0000007b057d723e */ /* 0x000fe200000000ff */
[----:B------:R1:W-:Y:S01]  /*3aa0*/  STSM.16.MT88.4 [R7+0x1f000], R156 ;  /* 0x01f0009c07007844 */ /* 0x0003e20000004200 */
[----:B------:R-:W-:Y:S01]  /*3ab0*/  F2FP.F16.F32.PACK_AB R127, R9, R8 ;  /* 0x00000008097f723e */ /* 0x000fe200000000ff */
[----:B------:R-:W-:Y:S01]  /*3ac0*/  FMUL.FTZ R142, R225, R142 ;  /* 0x0000008ee18e7220 */ /* 0x000fe20000410000 */
[----:B------:R-:W-:Y:S01]  /*3ad0*/  IMAD R5, R16, 0x1000, R235 ;  /* 0x0000100010057824 */ /* 0x000fe200078e02eb */
[----:B------:R1:W-:Y:S01]  /*3ae0*/  STSM.16.MT88.4 [R7+0x1f800], R148 ;  /* 0x01f8009407007844 */ /* 0x0003e20000004200 */
[----:B------:R-:W-:-:S02]  /*3af0*/  F2FP.F16.F32.PACK_AB R123, R11, R4 ;  /* 0x000000040b7b723e */ /* 0x000fc400000000ff */
[----:B------:R-:W-:-:S05]  /*3b00*/  F2FP.F16.F32.PACK_AB R147, R142, R147 ;  /* 0x000000938e93723e */ /* 0x000fca00000000ff */
[----:B------:R1:W-:Y:S01]  /*3b10*/  STSM.16.MT88.4 [R7+0x20000], R144 ;  /* 0x0200009007007844 */ /* 0x0003e20000004200 */
[----:B------:R-:W-:-:S06]  /*3b20*/  WARPGROUP.ARRIVE ;  /* 0x00000000000079c5 */ /* 0x000fcc0000000000 */
[----:B------:R-:W-:Y:S01]  /*3b30*/  HGMMA.64x96x16.F32 R72, R124, gdesc[UR12].tnspB, R72, gsb0 ;  /* 0x4160000c7c487df0 */ /* 0x000fe20008000848 */
[----:B------:R-:W-:Y:S01]  /*3b40*/  UIADD3 UR14, UR12, 0x40, URZ ;  /* 0x000000400c0e7890 */ /* 0x000fe2000fffe03f */
[----:B------:R-:W-:Y:S01]  /*3b50*/  UMOV UR15, 0x80000020 ;  /* 0x80000020000f7882 */ /* 0x000fe20000000000 */
[----:B------:R-:W-:Y:S02]  /*3b60*/  WARPGROUP.DEPBAR.LE gsb0, 0x0 ;  /* 0x00008000000079c5 */ /* 0x000fe40000010000 */
[----:B------:R-:W-:Y:S02]  /*3b70*/  F2FP.F16.F32.PACK_AB R124, R163, R162 ;  /* 0x000000a2a37c723e */ /* 0x000fe400000000ff */
[----:B------:R-:W-:Y:S02]  /*3b80*/  F2FP.F16.F32.PACK_AB R126, R122, R196 ;  /* 0x000000c47a7e723e */ /* 0x000fe400000000ff */
[----:B------:R-:W-:Y:S02]  /*3b90*/  F2FP.F16.F32.PACK_AB R125, R129, R160 ;  /* 0x000000a0817d723e */ /* 0x000fe400000000ff */
[----:B------:R-:W-:-:S02]  /*3ba0*/  F2FP.F16.F32.PACK_AB R127, R17, R22 ;  /* 0x00000016117f723e */ /* 0x000fc400000000ff */
[----:B------:R-:W-:Y:S02]  /*3bb0*/  F2FP.F16.F32.PACK_AB R122, R13, R128 ;  /* 0x000000800d7a723e */ /* 0x000fe400000000ff */
        /* <DEDUP_REMOVED lines=10> */
[----:B------:R-:W-:Y:S01]  /*3c60*/  WARPGROUP.ARRIVE ;  /* 0x00000000000079c5 */ /* 0x000fe20000000000 */
[----:B------:R-:W-:-:S05]  /*3c70*/  F2FP.F16.F32.PACK_AB R121, R23, R132 ;  /* 0x000000841779723e */ /* 0x000fca00000000ff */
[----:B------:R-:W-:Y:S01]  /*3c80*/  HGMMA.64x96x16.F32 R72, R124, gdesc[UR12].tnspB, R72, gsb0 ;  /* 0x4160000c7c487df0 */ /* 0x000fe20008000848 */
[----:B------:R-:W-:Y:S01]  /*3c90*/  R2UR UR14, R5 ;  /* 0x00000000050e72ca */ /* 0x000fe200000e0000 */
[----:B------:R-:W-:-:S12]  /*3ca0*/  UMOV UR15, 0x80000020 ;  /* 0x80000020000f7882 */ /* 0x000fd80000000000 */
[----:B------:R-:W-:Y:S02]  /*3cb0*/  USHF.R.U32.HI UR16, URZ, 0x4, UR14 ;  /* 0x000000043f107899 */ /* 0x000fe4000801160e */
[----:B------:R-:W-:Y:S02]  /*3cc0*/  UIADD3 UR14, UR12, 0xc0, URZ ;  /* 0x000000c00c0e7890 */ /* 0x000fe4000fffe03f */
[----:B------:R-:W-:Y:S01]  /*3cd0*/  ULOP3.LUT UR16, UR16, 0x3fff, URZ, 0xc0, !UPT ;  /* 0x00003fff10107892 */ /* 0x000fe2000f8ec03f */
[----:B------:R-:W-:-:S03]  /*3ce0*/  UMOV UR12, UR17 ;  /* 0x00000011000c7c82 */ /* 0x000fc60008000000 */
        /* <DEDUP_REMOVED lines=163> */
.L_x_2171:
        /* <DEDUP_REMOVED lines=48> */
.L_x_2172:
        /* <DEDUP_REMOVED lines=62> */
.L_x_2154:
[----:B------:R-:W-:Y:S05]  /*4e00*/  @P0 BRA `(.L_x_2174) ;  /* 0x0000000c008c0947 */ /* 0x000fea0003800000 */
[----:B------:R-:W2:Y:S01]  /*4e10*/  S2UR UR4, SR_CgaCtaId ;  /* 0x00000000000479c3 */ /* 0x000ea20000008800 */
[----:B------:R-:W-:Y:S02]  /*4e20*/  UMOV UR39, 0x400 ;  /* 0x0000040000277882 */ /* 0x000fe40000000000 */
[----:B--2---:R-:W-:-:S06]  /*4e30*/  ULEA UR39, UR4, UR39, 0x18 ;  /* 0x0000002704277291 */ /* 0x004fcc000f8ec03f */
[----:B------:R-:W-:-:S05]  /*4e40*/  IMAD.U32 R16, RZ, RZ, UR39 ;  /* 0x00000027ff107e24 */ /* 0x000fca000f8e00ff */
        /* <DEDUP_REMOVED lines=18> */
.L_x_2175:
[----:B------:R-:W-:-:S06]  /*4f70*/  UIADD3 UR4, UR39, 0x6000, URZ ;  /* 0x0000600027047890 */ /* 0x000fcc000fffe03f */
        /* <DEDUP_REMOVED lines=19> */
.L_x_2176:
        /* <DEDUP_REMOVED lines=18> */
.L_x_2177:
        /* <DEDUP_REMOVED lines=18> */
.L_x_2178:
        /* <DEDUP_REMOVED lines=16> */
[----:B-1----:R-:W-:Y:S01]  /*53f0*/  VIADD R0, R0, 0xffffff80 ;  /* 0xffffff8000007836 */ /* 0x002fe20000000000 */
[----:B------:R-:W-:Y:S02]  /*5400*/  F2FP.F16.F32.PACK_AB R97, R99, R98 ;  /* 0x000000626361723e */ /* 0x000fe400000000ff */
[----:B------:R-:W-:-:S02]  /*5410*/  F2FP.F16.F32.PACK_AB R104, R105, R104 ;  /* 0x000000686968723e */ /* 0x000fc400000000ff */
[----:B------:R-:W-:Y:S02]  /*5420*/  SHF.R.S32.HI R3, RZ, 0x1f, R0 ;  /* 0x0000001fff037819 */ /* 0x000fe40000011400 */
[----:B------:R-:W-:Y:S02]  /*5430*/  F2FP.F16.F32.PACK_AB R98, R101, R100 ;  /* 0x000000646562723e */ /* 0x000fe400000000ff */
[CC--:B------:R-:W-:Y:S02]  /*5440*/  LEA.HI R2, R3.reuse, R0.reuse, RZ, 0x4 ;  /* 0x0000000003027211 */ /* 0x0c0fe400078f20ff */
[----:B------:R-:W-:Y:S02]  /*5450*/  LEA.HI R3, R3, R0, RZ, 0x5 ;  /* 0x0000000003037211 */ /* 0x000fe400078f28ff */
[----:B------:R-:W-:Y:S02]  /*5460*/  LOP3.LUT R5, R2, 0xfffffff0, RZ, 0xc0, !PT ;  /* 0xfffffff002057812 */ /* 0x000fe400078ec0ff */
        /* <DEDUP_REMOVED lines=86> */
[----:B------:R-:W-:Y:S01]  /*59d0*/  ULDC.64 UR6, c[0x0][0x198] ;  /* 0x0000660000067ab9 */ /* 0x000fe20000000a00 */
[----:B------:R-:W-:Y:S02]  /*59e0*/  UIADD3 UR40, UR39, 0x6000, URZ ;  /* 0x0000600027287890 */ /* 0x000fe4000fffe03f */
[----:B------:R-:W-:Y:S02]  /*59f0*/  UIADD3 UR4, UP0, UR6, 0x770, URZ ;  /* 0x0000077006047890 */ /* 0x000fe4000ff1e03f */
[----:B------:R-:W-:Y:S02]  /*5a00*/  USHF.L.U32 UR42, UR37, 0x7, URZ ;  /* 0x00000007252a7899 */ /* 0x000fe4000800063f */
[----:B------:R-:W-:Y:S02]  /*5a10*/  UIADD3.X UR5, URZ, UR7, URZ, UP0, !UPT ;  /* 0x000000073f057290 */ /* 0x000fe400087fe43f */
[----:B------:R-:W-:Y:S02]  /*5a20*/  UIADD3 UR6, UP0, UR6, 0x670, URZ ;  /* 0x0000067006067890 */ /* 0x000fe4000ff1e03f */
[----:B------:R-:W-:-:S02]  /*5a30*/  UIADD3 UR32, UR39, 0x8000, URZ ;  /* 0x0000800027207890 */ /* 0x000fc4000fffe03f */
[----:B------:R-:W-:Y:S02]  /*5a40*/  UIADD3 UR24, UR39, 0xa000, URZ ;  /* 0x0000a00027187890 */ /* 0x000fe4000fffe03f */
[----:B------:R-:W-:Y:S02]  /*5a50*/  UIADD3.X UR7, URZ, UR7, URZ, UP0, !UPT ;  /* 0x000000073f077290 */ /* 0x000fe400087fe43f */
[----:B------:R-:W-:Y:S02]  /*5a60*/  UIADD3 UR16, UR39, 0x2000, URZ ;  /* 0x0000200027107890 */ /* 0x000fe4000fffe03f */
[----:B------:R-:W-:Y:S01]  /*5a70*/  UIADD3 UR8, UR39, 0x4000, URZ ;  /* 0x0000400027087890 */ /* 0x000fe2000fffe03f */
[----:B------:R-:W-:Y:S01]  /*5a80*/  UMOV UR41, URZ ;  /* 0x0000003f00297c82 */ /* 0x000fe20008000000 */
[----:B------:R-:W-:Y:S01]  /*5a90*/  UMOV UR33, 0x20 ;  /* 0x0000002000217882 */ /* 0x000fe20000000000 */
[----:B------:R-:W-:Y:S01]  /*5aa0*/  UMOV UR35, UR43 ;  /* 0x0000002b00237c82 */ /* 0x000fe20008000000 */
[----:B------:R-:W-:Y:S01]  /*5ab0*/  UMOV UR36, UR44 ;  /* 0x0000002c00247c82 */ /* 0x000fe20008000000 */
[----:B------:R-:W-:Y:S01]  /*5ac0*/  UMOV UR34, UR42 ;  /* 0x0000002a00227c82 */ /* 0x000fe20008000000 */
[----:B------:R-:W-:Y:S01]  /*5ad0*/  UMOV UR25, 0x40 ;  /* 0x0000004000197882 */ /* 0x000fe20000000000 */
[----:B------:R-:W-:Y:S01]  /*5ae0*/  UMOV UR27, UR43 ;  /* 0x0000002b001b7c82 */ /* 0x000fe20008000000 */
[----:B------:R-:W-:Y:S01]  /*5af0*/  UMOV UR28, UR44 ;  /* 0x0000002c001c7c82 */ /* 0x000fe20008000000 */
[----:B------:R1:W-:Y:S01]  /*5b00*/  UTMASTG.4D [UR40], [UR4] ;  /* 0x00000028040073b5 */ /* 0x0003e20008018000 */
[----:B------:R-:W-:Y:S01]  /*5b10*/  UMOV UR26, UR42 ;  /* 0x0000002a001a7c82 */ /* 0x000fe20008000000 */
[----:B------:R-:W-:Y:S01]  /*5b20*/  UMOV UR17, 0x20 ;  /* 0x0000002000117882 */ /* 0x000fe20000000000 */
[----:B------:R-:W-:Y:S01]  /*5b30*/  UMOV UR19, UR43 ;  /* 0x0000002b00137c82 */ /* 0x000fe20008000000 */
[----:B------:R-:W-:Y:S01]  /*5b40*/  UMOV UR20, UR44 ;  /* 0x0000002c00147c82 */ /* 0x000fe20008000000 */
[----:B------:R-:W-:Y:S01]  /*5b50*/  UMOV UR18, UR42 ;  /* 0x0000002a00127c82 */ /* 0x000fe20008000000 */
[----:B------:R-:W-:Y:S01]  /*5b60*/  UMOV UR9, 0x40 ;  /* 0x0000004000097882 */ /* 0x000fe20000000000 */
[----:B------:R-:W-:Y:S01]  /*5b70*/  UMOV UR11, UR43 ;  /* 0x0000002b000b7c82 */ /* 0x000fe20008000000 */
[----:B------:R3:W-:Y:S01]  /*5b80*/  UTMASTG.4D [UR32], [UR4] ;  /* 0x00000020040073b5 */ /* 0x0007e20008018000 */
[----:B------:R-:W-:Y:S01]  /*5b90*/  UMOV UR12, UR44 ;  /* 0x0000002c000c7c82 */ /* 0x000fe20008000000 */
[----:B------:R-:W-:Y:S01]  /*5ba0*/  UMOV UR10, UR42 ;  /* 0x0000002a000a7c82 */ /* 0x000fe20008000000 */
[----:B------:R3:W-:Y:S01]  /*5bb0*/  UTMASTG.4D [UR24], [UR4] ;  /* 0x00000018040073b5 */ /* 0x0007e20008018000 */
[----:B-1----:R-:W-:-:S02]  /*5bc0*/  UMOV UR40, UR39 ;  /* 0x0000002700287c82 */ /* 0x002fc40008000000 */
[----:B------:R3:W-:Y:S01]  /*5bd0*/  UTMASTG.4D [UR40], [UR6] ;  /* 0x00000028060073b5 */ /* 0x0007e20008018000 */
[----:B------:R3:W-:Y:S01]  /*5be0*/  UTMASTG.4D [UR16], [UR6] ;  /* 0x00000010060073b5 */ /* 0x0007e20008018000 */
[----:B------:R3:W-:Y:S02]  /*5bf0*/  UTMASTG.4D [UR8], [UR6] ;  /* 0x00000008060073b5 */ /* 0x0007e40008018000 */
[----:B---3--:R0:W-:Y:S02]  /*5c00*/  UTMACMDFLUSH ;  /* 0x00000000000079b7 */ /* 0x0081e40000000000 */
.L_x_2180:
[----:B------:R-:W-:Y:S05]  /*5c10*/  BSYNC B0 ;  /* 0x0000000000007941 */ /* 0x000fea0003800000 */
.L_x_2179:
[----:B------:R-:W-:-:S04]  /*5c20*/  DEPBAR.LE SB0, 0x0 ;  /* 0x000080000000791a */ /* 0x000fc80000000000 */
[----:B------:R-:W-:Y:S05]  /*5c30*/  EXIT ;  /* 0x000000000000794d */ /* 0x000fea0003800000 */
.L_x_2174:
[----:B-1----:R-:W1:Y:S01]  /*5c40*/  S2R R0, SR_TID.X ;  /* 0x0000000000007919 */ /* 0x002e620000002100 */
[----:B------:R-:W2:Y:S01]  /*5c50*/  LDC.64 R12, c[0x0][0x850] ;  /* 0x00021400ff0c7b82 */ /* 0x000ea20000000a00 */
[----:B------:R-:W-:Y:S01]  /*5c60*/  USHF.R.S32.HI UR10, URZ, 0x1f, UR43 ;  /* 0x0000001f3f0a7899 */ /* 0x000fe2000801142b */
[----:B------:R-:W-:Y:S01]  /*5c70*/  IMAD.U32 R19, RZ, RZ, UR37 ;  /* 0x00000025ff137e24 */ /* 0x000fe2000f8e00ff */
[----:B------:R-:W-:Y:S01]  /*5c80*/  ULDC UR4, c[0x0][0x808] ;  /* 0x0002020000047ab9 */ /* 0x000fe20000000800 */
[----:B------:R-:W-:Y:S01]  /*5c90*/  USHF.R.S32.HI UR11, URZ, 0x1f, UR44 ;  /* 0x0000001f3f0b7899 */ /* 0x000fe2000801142c */
[----:B------:R-:W-:Y:S01]  /*5ca0*/  BSSY B0, `(.L_x_2181) ;  /* 0x0000036000007945 */ /* 0x000fe20003800000 */
[----:B------:R-:W-:Y:S02]  /*5cb0*/  UIMAD UR4, UR37, -0x80, UR4 ;  /* 0xffffff80250478a4 */ /* 0x000fe4000f8e0204 */
[----:B------:R-:W3:Y:S01]  /*5cc0*/  LDC.64 R10, c[0x0][0x820] ;  /* 0x00020800ff0a7b82 */ /* 0x000ee20000000a00 */
[----:B------:R-:W-:-:S07]  /*5cd0*/  ULDC.64 UR6, c[0x0][0x208] ;  /* 0x0000820000067ab9 */ /* 0x000fce0000000a00 */
[----:B------:R-:W4:Y:S08]  /*5ce0*/  LDC.64 R16, c[0x0][0x828] ;  /* 0x00020a00ff107b82 */ /* 0x000f300000000a00 */
[----:B------:R-:W5:Y:S01]  /*5cf0*/  LDC.64 R14, c[0x0][0x858] ;  /* 0x00021600ff0e7b82 */ /* 0x000f620000000a00 */
[----:B--2---:R-:W-:-:S04]  /*5d00*/  IMAD R4, R12, UR10, RZ ;  /* 0x0000000a0c047c24 */ /* 0x004fc8000f8e02ff */
[----:B------:R-:W-:Y:S02]  /*5d10*/  IMAD R13, R13, UR43, R4 ;  /* 0x0000002b0d0d7c24 */ /* 0x000fe4000f8e0204 */
[----:B-1----:R-:W-:-:S05]  /*5d20*/  VIADD R3, R0, 0xffffff80 ;  /* 0xffffff8000037836 */ /* 0x002fca0000000000 */
[----:B------:R-:W-:-:S04]  /*5d30*/  SHF.R.S32.HI R2, RZ, 0x1f, R3 ;  /* 0x0000001fff027819 */ /* 0x000fc80000011403 */
[----:B------:R-:W-:-:S04]  /*5d40*/  LEA.HI R2, R2, R3, RZ, 0x2 ;  /* 0x0000000302027211 */ /* 0x000fc800078f10ff */
[----:B------:R-:W-:Y:S02]  /*5d50*/  LOP3.LUT R0, R2, 0x1ffffffc, RZ, 0xc0, !PT ;  /* 0x1ffffffc02007812 */ /* 0x000fe400078ec0ff */
[----:B------:R-:W-:-:S03]  /*5d60*/  SHF.R.S32.HI R2, RZ, 0x2, R2 ;  /* 0x00000002ff027819 */ /* 0x000fc60000011402 */
[----:B------:R-:W-:Y:S01]  /*5d70*/  IMAD.IADD R0, R3, 0x1, -R0 ;  /* 0x0000000103007824 */ /* 0x000fe200078e0a00 */
[C---:B------:R-:W-:Y:S01]  /*5d80*/  ISETP.GE.AND P1, PT, R2.reuse, UR4, PT ;  /* 0x0000000402007c0c */ /* 0x040fe2000bf26270 */
[----:B------:R-:W-:Y:S02]  /*5d90*/  VIADD R3, R2, 0x40 ;  /* 0x0000004002037836 */ /* 0x000fe40000000000 */
[----:B------:R-:W-:Y:S02]  /*5da0*/  IMAD.SHL.U32 R6, R0, 0x8, RZ ;  /* 0x0000000800067824 */ /* 0x000fe400078e00ff */
[----:B---3--:R-:W-:Y:S01]  /*5db0*/  IMAD R0, R10, UR10, RZ ;  /* 0x0000000a0a007c24 */ /* 0x008fe2000f8e02ff */
[----:B------:R-:W-:Y:S01]  /*5dc0*/  ISETP.GE.AND P0, PT, R3, UR4, PT ;  /* 0x0000000403007c0c */ /* 0x000fe2000bf06270 */
[----:B------:R-:W-:Y:S01]  /*5dd0*/  VIADD R18, R6, 0x40 ;  /* 0x0000004006127836 */ /* 0x000fe20000000000 */
[----:B------:R-:W-:Y:S01]  /*5de0*/  SHF.R.S32.HI R7, RZ, 0x1f, R6 ;  /* 0x0000001fff077819 */ /* 0x000fe20000011406 */
[----:B------:R-:W-:Y:S01]  /*5df0*/  IMAD R11, R11, UR43, R0 ;  /* 0x0000002b0b0b7c24 */ /* 0x000fe2000f8e0200 */
[----:B------:R-:W-:Y:S01]  /*5e00*/  SHF.R.S32.HI R3, RZ, 0x1f, R2 ;  /* 0x0000001fff037819 */ /* 0x000fe20000011402 */
[----:B----4-:R-:W-:-:S02]  /*5e10*/  IMAD R0, R16, UR11, RZ ;  /* 0x0000000b10007c24 */ /* 0x010fc4000f8e02ff */
[----:B------:R-:W-:-:S04]  /*5e20*/  IMAD.WIDE.U32 R4, R10, UR43, R6 ;  /* 0x0000002b0a047c25 */ /* 0x000fc8000f8e0006 */
[----:B------:R-:W-:-:S04]  /*5e30*/  IMAD.WIDE.U32 R8, R12, UR43, R6 ;  /* 0x0000002b0c087c25 */ /* 0x000fc8000f8e0006 */
[----:B------:R-:W-:Y:S02]  /*5e40*/  IMAD.IADD R5, R5, 0x1, R11 ;  /* 0x0000000105057824 */ /* 0x000fe400078e020b */
[----:B------:R-:W-:-:S04]  /*5e50*/  IMAD.WIDE R10, R19, 0x80, R2 ;  /* 0x00000080130a7825 */ /* 0x000fc800078e0202 */
[C---:B-----5:R-:W-:Y:S02]  /*5e60*/  IMAD R2, R14.reuse, UR11, RZ ;  /* 0x0000000b0e027c24 */ /* 0x060fe4000f8e02ff */
[----:B------:R-:W-:Y:S02]  /*5e70*/  IMAD.IADD R9, R9, 0x1, R13 ;  /* 0x0000000109097824 */ /* 0x000fe400078e020d */
[----:B------:R-:W-:Y:S02]  /*5e80*/  IMAD R3, R17, UR44, R0 ;  /* 0x0000002c11037c24 */ /* 0x000fe4000f8e0200 */
[----:B------:R-:W-:Y:S02]  /*5e90*/  IMAD R17, R15, UR44, R2 ;  /* 0x0000002c0f117c24 */ /* 0x000fe4000f8e0202 */
        /* <DEDUP_REMOVED lines=22> */
.L_x_2182:
[----:B------:R-:W-:Y:S05]  /*6000*/  BSYNC B0 ;  /* 0x0000000000007941 */ /* 0x000fea0003800000 */
.L_x_2181:
        /* <DEDUP_REMOVED lines=21> */
.L_x_2184:
[----:B------:R-:W-:Y:S05]  /*6160*/  BSYNC B0 ;  /* 0x0000000000007941 */ /* 0x000fea0003800000 */
.L_x_2183:
        /* <DEDUP_REMOVED lines=18> */
.L_x_2186:
[----:B------:R-:W-:Y:S05]  /*6290*/  BSYNC B0 ;  /* 0x0000000000007941 */ /* 0x000fea0003800000 */
.L_x_2185:
        /* <DEDUP_REMOVED lines=22> */
.L_x_2188:
[----:B------:R-:W-:Y:S05]  /*6400*/  BSYNC B0 ;  /* 0x0000000000007941 */ /* 0x000fea0003800000 */
.L_x_2187:
[----:B------:R-:W-:Y:S05]  /*6410*/  EXIT ;  /* 0x000000000000794d */ /* 0x000fea0003800000 */
.L_x_2150:
[----:B------:R-:W-:-:S08]  /*6420*/  NOP ;  /* 0x0000000000007918 */ /* 0x000fd00000000000 */
[----:B------:R-:W1:-:S00]  /*6430*/  USETMAXREG.DEALLOC.CTAPOOL 0x18 ;  /* 0x00000018000079c8 */ /* 0x000e4000080e0500 */
[----:B-1----:R-:W-:Y:S01]  /*6440*/  LOP3.LUT R0, R0, 0x3, RZ, 0xc0, !PT ;  /* 0x0000000300007812 */ /* 0x002fe200078ec0ff */
[----:B------:R-:W-:Y:S05]  /*6450*/  BSSY B0, `(.L_x_2189) ;  /* 0x0000364000007945 */ /* 0x000fea0003800000 */
[----:B------:R-:W1:Y:S02]  /*6460*/  SHFL.IDX PT, R0, R0, RZ, 0x1f ;  /* 0x00001fff00007589 */ /* 0x000e6400000e0000 */
[----:B-1----:R-:W-:-:S13]  /*6470*/  ISETP.NE.AND P0, PT, R0, RZ, PT ;  /* 0x000000ff0000720c */ /* 0x002fda0003f05270 */
[----:B------:R-:W-:Y:S05]  /*6480*/  @!P0 BRA `(.L_x_2190) ;  /* 0x0000000c00888947 */ /* 0x000fea0003800000 */
[----:B------:R-:W-:-:S13]  /*6490*/  ISETP.NE.AND P0, PT, R0, 0x1, PT ;  /* 0x000000010000780c */ /* 0x000fda0003f05270 */
[----:B------:R-:W-:Y:S05]  /*64a0*/  @P0 BRA `(.L_x_2191) ;  /* 0x0000003400780947 */ /* 0x000fea0003800000 */
[----:B------:R-:W1:Y:S01]  /*64b0*/  S2UR UR7, SR_CTAID.X ;  /* 0x00000000000779c3 */ /* 0x000e620000002500 */
[----:B------:R-:W-:Y:S02]  /*64c0*/  ULDC UR8, c[0x0][0xb50] ;  /* 0x0002d40000087ab9 */ /* 0x000fe40000000800 */
[----:B------:R-:W-:-:S05]  /*64d0*/  UISETP.NE.AND UP0, UPT, UR8, 0x1, UPT ;  /* 0x000000010800788c */ /* 0x000fca000bf05270 */
[----:B------:R-:W2:Y:S06]  /*64e0*/  LDC R0, c[0x0][0xb68] ;  /* 0x0002da00ff007b82 */ /* 0x000eac0000000800 */
[----:B------:R-:W-:Y:S01]  /*64f0*/  @UP0 ULDC UR4, c[0x0][0xb54] ;  /* 0x0002d50000040ab9 */ /* 0x000fe20000000800 */
[----:B------:R-:W-:Y:S01]  /*6500*/  @UP0 ULDC UR9, c[0x0][0xb58] ;  /* 0x0002d60000090ab9 */ /* 0x000fe20000000800 */
[----:B-1----:R-:W-:Y:S02]  /*6510*/  UIMAD.WIDE.U32 UR4, UR7, UR4, URZ ;  /* 0x00000004070472a5 */ /* 0x002fe4000f8e003f */
[----:B------:R-:W-:-:S02]  /*6520*/  UMOV UR6, UR7 ;  /* 0x0000000700067c82 */ /* 0x000fc40008000000 */
[----:B------:R-:W-:-:S04]  /*6530*/  @UP0 USHF.R.U32.HI UR6, URZ, UR9, UR5 ;  /* 0x000000093f060299 */ /* 0x000fc80008011605 */
[----:B------:R-:W-:Y:S02]  /*6540*/  UIADD3 UR4, -UR6, URZ, URZ ;  /* 0x0000003f06047290 */ /* 0x000fe4000fffe13f */
[----:B--2---:R-:W-:Y:S02]  /*6550*/  ISETP.LE.AND P0, PT, R0, UR6, PT ;  /* 0x0000000600007c0c */ /* 0x004fe4000bf03270 */
[----:B------:R-:W-:-:S11]  /*6560*/  UIMAD UR8, UR8, UR4, UR7 ;  /* 0x00000004080872a4 */ /* 0x000fd6000f8e0207 */
[----:B------:R-:W-:Y:S05]  /*6570*/  @!P0 BRA `(.L_x_2192) ;  /* 0x0000000000208947 */ /* 0x000fea0003800000 */
        /* <DEDUP_REMOVED lines=8> */
.L_x_2192:
[----:B------:R-:W-:Y:S01]  /*6600*/  ULDC UR9, c[0x0][0xb44] ;  /* 0x0002d10000097ab9 */ /* 0x000fe20000000800 */
[----:B------:R-:W-:Y:S01]  /*6610*/  UMOV UR7, UR8 ;  /* 0x0000000800077c82 */ /* 0x000fe20008000000 */
[----:B------:R-:W-:-:S11]  /*6620*/  UISETP.NE.AND UP0, UPT, UR9, 0x1, UPT ;  /* 0x000000010900788c */ /* 0x000fd6000bf05270 */
[----:B------:R-:W-:Y:S02]  /*6630*/  @UP0 ULDC.64 UR10, c[0x0][0xb48] ;  /* 0x0002d200000a0ab9 */ /* 0x000fe40000000a00 */
[----:B------:R-:W-:-:S04]  /*6640*/  UIMAD.WIDE.U32 UR4, UR8, UR10, URZ ;  /* 0x0000000a080472a5 */ /* 0x000fc8000f8e003f */
[----:B------:R-:W-:-:S04]  /*6650*/  @UP0 USHF.R.U32.HI UR7, URZ, UR11, UR5 ;  /* 0x0000000b3f070299 */ /* 0x000fc80008011605 */
[----:B------:R-:W-:-:S12]  /*6660*/  UIMAD UR4, UR7, UR9, URZ ;  /* 0x00000009070472a4 */ /* 0x000fd8000f8e023f */
.L_x_2193:
        /* <DEDUP_REMOVED lines=13> */
[----:B------:R-:W-:Y:S05]  /*6740*/  @!P0 BRA `(.L_x_2191) ;  /* 0x0000003000d08947 */ /* 0x000fea0003800000 */
[----:B------:R-:W-:Y:S01]  /*6750*/  ULDC UR5, c[0x0][0x280] ;  /* 0x0000a00000057ab9 */ /* 0x000fe20000000800 */
[----:B------:R-:W-:Y:S01]  /*6760*/  ULDC UR4, c[0x0][0x290] ;  /* 0x0000a40000047ab9 */ /* 0x000fe20000000800 */
[----:B------:R-:W-:Y:S01]  /*6770*/  ULEA UR7, UR7, UR5, 0x7 ;  /* 0x0000000507077291 */ /* 0x000fe2000f8e383f */
[----:B------:R-:W-:Y:S01]  /*6780*/  ULDC UR6, c[0x0][0x74c] ;  /* 0x0001d30000067ab9 */ /* 0x000fe20000000800 */
[----:B------:R-:W-:Y:S02]  /*6790*/  UIADD3 UR5, UR5, 0x3f, URZ ;  /* 0x0000003f05057890 */ /* 0x000fe4000fffe03f */
[----:B------:R-:W-:Y:S02]  /*67a0*/  UIADD3 UR7, -UR6, UR7, -UR4 ;  /* 0x0000000706077290 */ /* 0x000fe4000fffe904 */
[----:B------:R-:W-:Y:S02]  /*67b0*/  USHF.R.S32.HI UR6, URZ, 0x1f, UR5 ;  /* 0x0000001f3f067899 */ /* 0x000fe40008011405 */
[----:B------:R-:W-:-:S02]  /*67c0*/  USHF.R.S32.HI UR4, URZ, 0x1f, UR7 ;  /* 0x0000001f3f047899 */ /* 0x000fc40008011407 */
[----:B------:R-:W-:Y:S02]  /*67d0*/  ULEA.HI UR5, UR6, UR5, URZ, 0x6 ;  /* 0x0000000506057291 */ /* 0x000fe4000f8f303f */
[----:B------:R-:W-:Y:S02]  /*67e0*/  ULEA.HI UR4, UR4, UR7, URZ, 0x6 ;  /* 0x0000000704047291 */ /* 0x000fe4000f8f303f */
[----:B------:R-:W-:Y:S02]  /*67f0*/  USHF.R.S32.HI UR5, URZ, 0x6, UR5 ;  /* 0x000000063f057899 */ /* 0x000fe40008011405 */
[----:B------:R-:W-:-:S04]  /*6800*/  USHF.R.S32.HI UR4, URZ, 0x6, UR4 ;  /* 0x000000063f047899 */ /* 0x000fc80008011404 */
[----:B------:R-:W-:-:S04]  /*6810*/  UISETP.LT.AND UP0, UPT, URZ, UR4, UPT ;  /* 0x000000043f00728c */ /* 0x000fc8000bf01270 */
[----:B------:R-:W-:-:S04]  /*6820*/  USEL UR8, URZ, UR4, !UP0 ;  /* 0x000000043f087287 */ /* 0x000fc8000c000000 */
[----:B------:R-:W-:-:S06]  /*6830*/  UISETP.GT.AND UP0, UPT, UR5, UR8, UPT ;  /* 0x000000080500728c */ /* 0x000fcc000bf04270 */
[----:B------:R-:W-:-:S13]  /*6840*/  PLOP3.LUT P0, PT, PT, PT, UP0, 0x80, 0x0 ;  /* 0x000000000000781c */ /* 0x000fda0003f0f008 */
[----:B------:R-:W-:Y:S05]  /*6850*/  @!P0 BRA `(.L_x_2191) ;  /* 0x00000030008c8947 */ /* 0x000fea0003800000 */
[----:B------:R-:W-:Y:S01]  /*6860*/  USHF.R.S32.HI UR4, URZ, 0x1f, UR11 ;  /* 0x0000001f3f047899 */ /* 0x000fe2000801140b */
[----:B------:R-:W-:Y:S01]  /*6870*/  ULDC.64 UR12, c[0x0][0x2d8] ;  /* 0x0000b600000c7ab9 */ /* 0x000fe20000000a00 */
[----:B------:R-:W-:Y:S02]  /*6880*/  ELECT P0, URZ, PT ;  /* 0x00000000003f782f */ /* 0x000fe40003800000 */
[----:B------:R-:W-:Y:S02]  /*6890*/  UIMAD UR9, UR4, UR12, URZ ;  /* 0x0000000c040972a4 */ /* 0x000fe4000f8e023f */
[----:B------:R-:W-:Y:S02]  /*68a0*/  UIADD3 UR4, UR5, -UR8, URZ ;  /* 0x8000000805047290 */ /* 0x000fe4000fffe03f */
[----:B------:R-:W-:Y:S02]  /*68b0*/  UIMAD.WIDE.U32 UR6, UR11, UR12, URZ ;  /* 0x0000000c0b0672a5 */ /* 0x000fe4000f8e003f */
[----:B------:R-:W-:-:S02]  /*68c0*/  ULOP3.LUT UR4, UR4, 0x1, URZ, 0xc0, !UPT ;  /* 0x0000000104047892 */ /* 0x000fc4000f8ec03f */
[----:B------:R-:W-:Y:S02]  /*68d0*/  UIMAD UR9, UR11, UR13, UR9 ;  /* 0x0000000d0b0972a4 */ /* 0x000fe4000f8e0209 */
[----:B------:R-:W-:Y:S02]  /*68e0*/  UISETP.NE.U32.AND UP0, UPT, UR4, 0x1, UPT ;  /* 0x000000010400788c */ /* 0x000fe4000bf05070 */
[----:B------:R-:W-:Y:S01]  /*68f0*/  USHF.R.S32.HI UR11, URZ, 0x1f, UR10 ;  /* 0x0000001f3f0b7899 */ /* 0x000fe2000801140a */
[----:B------:R-:W-:Y:S01]  /*6900*/  ULDC.64 UR12, c[0x0][0x2e0] ;  /* 0x0000b800000c7ab9 */ /* 0x000fe20000000a00 */
[----:B------:R-:W-:Y:S02]  /*6910*/  UIADD3 UR7, UR7, UR9, URZ ;  /* 0x0000000907077290 */ /* 0x000fe4000fffe03f */
[----:B------:R-:W-:Y:S01]  /*6920*/  PLOP3.LUT P1, PT, PT, PT, UP0, 0x80, 0x0 ;  /* 0x000000000000781c */ /* 0x000fe20003f2f008 */
[----:B------:R-:W-:Y:S02]  /*6930*/  UIMAD UR9, UR11, UR12, URZ ;  /* 0x0000000c0b0972a4 */ /* 0x000fe4000f8e023f */
[----:B------:R-:W-:-:S02]  /*6940*/  UIMAD.WIDE.U32 UR6, UR10, UR12, UR6 ;  /* 0x0000000c0a0672a5 */ /* 0x000fc4000f8e0006 */
[----:B------:R-:W-:-:S04]  /*6950*/  UIMAD UR9, UR10, UR13, UR9 ;  /* 0x0000000d0a0972a4 */ /* 0x000fc8000f8e0209 */
[----:B------:R-:W-:-:S04]  /*6960*/  UIADD3 UR23, UR7, UR9, URZ ;  /* 0x0000000907177290 */ /* 0x000fc8000fffe03f */
[----:B------:R-:W-:Y:S08]  /*6970*/  @P1 BRA `(.L_x_2194) ;  /* 0x0000000000bc1947 */ /* 0x000ff00003800000 */
        /* <DEDUP_REMOVED lines=18> */
.L_x_2196:
[----:B------:R-:W-:Y:S05]  /*6aa0*/  BSYNC B1 ;  /* 0x0000000000017941 */ /* 0x000fea0003800000 */
.L_x_2195:
        /* <DEDUP_REMOVED lines=19> */
.L_x_2198:
[----:B------:R-:W-:Y:S05]  /*6be0*/  BSYNC B1 ;  /* 0x0000000000017941 */ /* 0x000fea0003800000 */
.L_x_2197:
[----:B------:R-:W-:Y:S06]  /*6bf0*/  BAR.ARV 0xa, 0xa0 ;  /* 0x0282800000007b1d */ /* 0x000fec0000002000 */
[----:B------:R-:W-:Y:S04]  /*6c00*/  BSSY B1, `(.L_x_2199) ;  /* 0x0000003000017945 */ /* 0x000fe80003800000 */
[----:B------:R-:W-:Y:S05]  /*6c10*/  @!P0 BRA `(.L_x_2200) ;  /* 0x0000000000048947 */ /* 0x000fea0003800000 */
[----:B------:R-:W-:-:S04]  /*6c20*/  DEPBAR.LE SB0, 0x0 ;  /* 0x000080000000791a */ /* 0x000fc80000000000 */
.L_x_2200:
[----:B------:R-:W-:Y:S05]  /*6c30*/  BSYNC B1 ;  /* 0x0000000000017941 */ /* 0x000fea0003800000 */
.L_x_2199:
[----:B------:R-:W-:Y:S06]  /*6c40*/  BAR.ARV 0xb, 0xa0 ;  /* 0x02c2800000007b1d */ /* 0x000fec0000002000 */
[----:B------:R-:W-:Y:S01]  /*6c50*/  UIADD3 UR12, UR8, 0x1, URZ ;  /* 0x00000001080c7890 */ /* 0x000fe2000fffe03f */
[----:B------:R-:W-:Y:S11]  /*6c60*/  BRA `(.L_x_2201) ;  /* 0x0000000000047947 */ /* 0x000ff60003800000 */
.L_x_2194:
[----:B------:R-:W-:-:S05]  /*6c70*/  UMOV UR12, UR8 ;  /* 0x00000008000c7c82 */ /* 0x000fca0008000000 */
.L_x_2201:
[----:B------:R-:W-:-:S04]  /*6c80*/  UIADD3 UR4, UR8, 0x1, URZ ;  /* 0x0000000108047890 */ /* 0x000fc8000fffe03f */
[----:B------:R-:W-:-:S06]  /*6c90*/  UISETP.NE.AND UP0, UPT, UR5, UR4, UPT ;  /* 0x000000040500728c */ /* 0x000fcc000bf05270 */
[----:B------:R-:W-:-:S13]  /*6ca0*/  PLOP3.LUT P1, PT, PT, PT, UP0, 0x80, 0x0 ;  /* 0x000000000000781c */ /* 0x000fda0003f2f008 */
[----:B------:R-:W-:Y:S05]  /*6cb0*/  @!P1 BRA `(.L_x_2191) ;  /* 0x0000002c00749947 */ /* 0x000fea0003800000 */
[----:B------:R-:W-:Y:S01]  /*6cc0*/  ULDC.64 UR10, c[0x0][0x2c0] ;  /* 0x0000b000000a7ab9 */ /* 0x000fe20000000a00 */
[----:B------:R-:W-:Y:S02]  /*6cd0*/  UIADD3 UR19, UR9, UR7, URZ ;  /* 0x0000000709137290 */ /* 0x000fe4000fffe03f */
        /* <DEDUP_REMOVED lines=10> */
[----:B------:R-:W-:Y:S01]  /*6d80*/  ULDC.64 UR24, c[0x0][0x2c0] ;  /* 0x0000b00000187ab9 */ /* 0x000fe20000000a00 */
[----:B------:R-:W-:-:S09]  /*6d90*/  UMOV UR20, UR13 ;  /* 0x0000000d00147c82 */ /* 0x000fd20008000000 */
.L_x_2214:
        /* <DEDUP_REMOVED lines=20> */
.L_x_2203:
[----:B------:R-:W-:Y:S05]  /*6ee0*/  BSYNC B1 ;  /* 0x0000000000017941 */ /* 0x000fea0003800000 */
.L_x_2202:
        /* <DEDUP_REMOVED lines=13> */
.L_x_2205:
[----:B------:R-:W-:Y:S05]  /*6fc0*/  BSYNC B1 ;  /* 0x0000000000017941 */ /* 0x000fea0003800000 */
.L_x_2204:
[----:B------:R-:W-:Y:S06]  /*6fd0*/  BAR.ARV 0xa, 0xa0 ;  /* 0x0282800000007b1d */ /* 0x000fec0000002000 */
[----:B------:R-:W-:Y:S04]  /*6fe0*/  BSSY B1, `(.L_x_2206) ;  /* 0x0000003000017945 */ /* 0x000fe80003800000 */
[----:B------:R-:W-:Y:S05]  /*6ff0*/  @!P0 BRA `(.L_x_2207) ;  /* 0x0000000000048947 */ /* 0x000fea0003800000 */
[----:B------:R-:W-:-:S04]  /*7000*/  DEPBAR.LE SB0, 0x0 ;  /* 0x000080000000791a */ /* 0x000fc80000000000 */
.L_x_2207:
[----:B------:R-:W-:Y:S05]  /*7010*/  BSYNC B1 ;  /* 0x0000000000017941 */ /* 0x000fea0003800000 */
.L_x_2206:
        /* <DEDUP_REMOVED lines=13> */
.L_x_2209:
[----:B------:R-:W-:Y:S05]  /*70f0*/  BSYNC B1 ;  /* 0x0000000000017941 */ /* 0x000fea0003800000 */
.L_x_2208:
        /* <DEDUP_REMOVED lines=13> */
.L_x_2211:
[----:B------:R-:W-:Y:S05]  /*71d0*/  BSYNC B1 ;  /* 0x0000000000017941 */ /* 0x000fea0003800000 */
.L_x_2210:
[----:B------:R-:W-:Y:S01]  /*71e0*/  UIADD3 UR12, UR12, 0x2, URZ ;  /* 0x000000020c0c7890 */ /* 0x000fe2000fffe03f */
[----:B------:R-:W-:Y:S06]  /*71f0*/  BAR.ARV 0xa, 0xa0 ;  /* 0x0282800000007b1d */ /* 0x000fec0000002000 */
[----:B------:R-:W-:Y:S01]  /*7200*/  UISETP.GE.AND UP0, UPT, UR12, UR5, UPT ;  /* 0x000000050c00728c */ /* 0x000fe2000bf06270 */
[----:B------:R-:W-:Y:S04]  /*7210*/  BSSY B1, `(.L_x_2212) ;  /* 0x0000003000017945 */ /* 0x000fe80003800000 */
[----:B------:R-:W-:Y:S06]  /*7220*/  @!P0 BRA `(.L_x_2213) ;  /* 0x0000000000048947 */ /* 0x000fec0003800000 */
[----:B------:R-:W-:-:S04]  /*7230*/  DEPBAR.LE SB0, 0x0 ;  /* 0x000080000000791a */ /* 0x000fc80000000000 */
.L_x_2213:
[----:B------:R-:W-:Y:S05]  /*7240*/  BSYNC B1 ;  /* 0x0000000000017941 */ /* 0x000fea0003800000 */
.L_x_2212:
[----:B------:R-:W-:Y:S06]  /*7250*/  BAR.ARV 0xb, 0xa0 ;  /* 0x02c2800000007b1d */ /* 0x000fec0000002000 */
[----:B------:R-:W-:Y:S01]  /*7260*/  PLOP3.LUT P1, PT, PT, PT, UP0, 0x80, 0x0 ;  /* 0x000000000000781c */ /* 0x000fe20003f2f008 */
[----:B------:R-:W-:Y:S02]  /*7270*/  UIADD3 UR20, UR20, 0x3000, URZ ;  /* 0x0000300014147890 */ /* 0x000fe4000fffe03f */
[----:B------:R-:W-:-:S10]  /*7280*/  UIADD3 UR4, UR4, 0x3000, URZ ;  /* 0x0000300004047890 */ /* 0x000fd4000fffe03f */
[----:B------:R-:W-:Y:S05]  /*7290*/  @!P1 BRA `(.L_x_2214) ;  /* 0xfffffff800c09947 */ /* 0x000fea000383ffff */
[----:B------:R-:W-:Y:S05]  /*72a0*/  BRA `(.L_x_2191) ;  /* 0x0000002400f87947 */ /* 0x000fea0003800000 */
.L_x_2190:
        /* <DEDUP_REMOVED lines=21> */
.L_x_2215:
[----:B------:R-:W-:Y:S01]  /*7400*/  ULDC UR8, c[0x0][0xb44] ;  /* 0x0002d10000087ab9 */ /* 0x000fe20000000800 */
[----:B------:R-:W-:Y:S01]  /*7410*/  UMOV UR11, UR7 ;  /* 0x00000007000b7c82 */ /* 0x000fe20008000000 */
[----:B------:R-:W-:-:S11]  /*7420*/  UISETP.NE.AND UP0, UPT, UR8, 0x1, UPT ;  /* 0x000000010800788c */ /* 0x000fd6000bf05270 */
[----:B------:R-:W-:Y:S02]  /*7430*/  @UP0 ULDC.64 UR12, c[0x0][0xb48] ;  /* 0x0002d200000c0ab9 */ /* 0x000fe40000000a00 */
[----:B------:R-:W-:-:S04]  /*7440*/  UIMAD.WIDE.U32 UR4, UR7, UR12, URZ ;  /* 0x0000000c070472a5 */ /* 0x000fc8000f8e003f */
[----:B------:R-:W-:-:S04]  /*7450*/  @UP0 USHF.R.U32.HI UR11, URZ, UR13, UR5 ;  /* 0x0000000d3f0b0299 */ /* 0x000fc80008011605 */
[----:B------:R-:W-:-:S12]  /*7460*/  UIMAD UR4, UR11, UR8, URZ ;  /* 0x000000080b0472a4 */ /* 0x000fd8000f8e023f */
.L_x_2216:
[----:B------:R-:W-:Y:S01]  /*7470*/  ULDC UR8, c[0x0][0xb38] ;  /* 0x0002ce0000087ab9 */ /* 0x000fe20000000800 */
[----:B------:R-:W-:Y:S01]  /*7480*/  UIADD3 UR4, UR7, -UR4, URZ ;  /* 0x8000000407047290 */ /* 0x000fe2000fffe03f */
[----:B------:R-:W-:Y:S01]  /*7490*/  IMAD.MOV.U32 R11, RZ, RZ, 0x1 ;  /* 0x00000001ff0b7424 */ /* 0x000fe200078e00ff */
[----:B------:R-:W-:Y:S01]  /*74a0*/  UISETP.NE.AND UP0, UPT, UR8, 0x1, UPT ;  /* 0x000000010800788c */ /* 0x000fe2000bf05270 */
[----:B------:R-:W-:Y:S01]  /*74b0*/  IMAD.MOV.U32 R0, RZ, RZ, RZ ;  /* 0x000000ffff007224 */ /* 0x000fe200078e00ff */
[----:B------:R-:W-:Y:S02]  /*74c0*/  ULDC UR5, c[0x0][0xb44] ;  /* 0x0002d10000057ab9 */ /* 0x000fe40000000800 */
[----:B------:R-:W-:-:S07]  /*74d0*/  UIMAD UR6, UR6, UR5, UR4 ;  /* 0x00000005060672a4 */ /* 0x000fce000f8e0204 */
        /* <DEDUP_REMOVED lines=9> */
[----:B------:R-:W-:Y:S01]  /*7570*/  USHF.L.U32 UR11, UR11, 0x7, URZ ;  /* 0x000000070b0b7899 */ /* 0x000fe2000800063f */
[----:B------:R-:W-:Y:S01]  /*7580*/  ULDC UR5, c[0x0][0x280] ;  /* 0x0000a00000057ab9 */ /* 0x000fe20000000800 */
[----:B------:R-:W-:Y:S01]  /*7590*/  ULDC UR4, c[0x0][0x290] ;  /* 0x0000a40000047ab9 */ /* 0x000fe20000000800 */
[----:B------:R-:W-:Y:S01]  /*75a0*/  ULDC UR6, c[0x0][0x74c] ;  /* 0x0001d30000067ab9 */ /* 0x000fe20000000800 */
[----:B------:R-:W-:-:S04]  /*75b0*/  UIADD3 UR4, -UR4, UR11, UR5 ;  /* 0x0000000b04047290 */ /* 0x000fc8000fffe105 */
[----:B------:R-:W-:Y:S02]  /*75c0*/  UIADD3 UR4, UR4, -UR6, URZ ;  /* 0x8000000604047290 */ /* 0x000fe4000fffe03f */
[----:B------:R-:W-:Y:S02]  /*75d0*/  UIADD3 UR6, UR5, 0x3f, URZ ;  /* 0x0000003f05067890 */ /* 0x000fe4000fffe03f */
[----:B------:R-:W-:Y:S02]  /*75e0*/  USHF.R.S32.HI UR5, URZ, 0x1f, UR4 ;  /* 0x0000001f3f057899 */ /* 0x000fe40008011404 */
[----:B------:R-:W-:Y:S02]  /*75f0*/  USHF.R.S32.HI UR7, URZ, 0x1f, UR6 ;  /* 0x0000001f3f077899 */ /* 0x000fe40008011406 */
[----:B------:R-:W-:Y:S02]  /*7600*/  ULEA.HI UR5, UR5, UR4, URZ, 0x6 ;  /* 0x0000000405057291 */ /* 0x000fe4000f8f303f */
[----:B------:R-:W-:-:S02]  /*7610*/  ULEA.HI UR4, UR7, UR6, URZ, 0x6 ;  /* 0x0000000607047291 */ /* 0x000fc4000f8f303f */
[----:B------:R-:W-:Y:S02]  /*7620*/  USHF.R.S32.HI UR5, URZ, 0x6, UR5 ;  /* 0x000000063f057899 */ /* 0x000fe40008011405 */
[----:B------:R-:W-:-:S04]  /*7630*/  USHF.R.S32.HI UR4, URZ, 0x6, UR4 ;  /* 0x000000063f047899 */ /* 0x000fc80008011404 */
[----:B------:R-:W-:-:S04]  /*7640*/  VIMNMX R4, RZ, UR5, !PT ;  /* 0x00000005ff047c48 */ /* 0x000fc8000ffe0100 */
[----:B------:R-:W-:-:S13]  /*7650*/  ISETP.LT.AND P0, PT, R4, UR4, PT ;  /* 0x0000000404007c0c */ /* 0x000fda000bf01270 */
[----:B------:R-:W-:Y:S05]  /*7660*/  @!P0 BRA `(.L_x_2217) ;  /* 0x0000002000748947 */ /* 0x000fea0003800000 */
[----:B------:R-:W-:Y:S01]  /*7670*/  USHF.R.S32.HI UR5, URZ, 0x1f, UR20 ;  /* 0x0000001f3f057899 */ /* 0x000fe20008011414 */
[----:B------:R-:W-:Y:S01]  /*7680*/  BSSY B1, `(.L_x_2217) ;  /* 0x000021b000017945 */ /* 0x000fe20003800000 */
[----:B------:R-:W-:Y:S01]  /*7690*/  ULDC.64 UR6, c[0x0][0x718] ;  /* 0x0001c60000067ab9 */ /* 0x000fe20000000a00 */
[----:B------:R-:W-:Y:S01]  /*76a0*/  ULDC.64 UR14, c[0x0][0x730] ;  /* 0x0001cc00000e7ab9 */ /* 0x000fe20000000a00 */
[----:B------:R-:W-:Y:S01]  /*76b0*/  UIMAD.WIDE.U32 UR8, UR20, UR6, URZ ;  /* 0x00000006140872a5 */ /* 0x000fe2000f8e003f */
[----:B------:R-:W-:Y:S01]  /*76c0*/  IMAD.MOV.U32 R0, RZ, RZ, RZ ;  /* 0x000000ffff007224 */ /* 0x000fe200078e00ff */
[----:B------:R-:W-:Y:S02]  /*76d0*/  UIMAD UR6, UR5, UR6, URZ ;  /* 0x00000006050672a4 */ /* 0x000fe4000f8e023f */
[----:B------:R-:W-:Y:S02]  /*76e0*/  UIMAD UR5, UR5, UR14, URZ ;  /* 0x0000000e050572a4 */ /* 0x000fe4000f8e023f */
[----:B------:R-:W-:-:S02]  /*76f0*/  UIMAD UR6, UR20, UR7, UR6 ;  /* 0x00000007140672a4 */ /* 0x000fc4000f8e0206 */
[----:B------:R-:W-:Y:S01]  /*7700*/  UIMAD UR10, UR20, UR15, UR5 ;  /* 0x0000000f140a72a4 */ /* 0x000fe2000f8e0205 */
[----:B------:R-:W-:Y:S01]  /*7710*/  ULDC UR7, c[0x0][0x2e8] ;  /* 0x0000ba0000077ab9 */ /* 0x000fe20000000800 */
[----:B------:R-:W-:Y:S02]  /*7720*/  USHF.R.S32.HI UR5, URZ, 0x1f, UR21 ;  /* 0x0000001f3f057899 */ /* 0x000fe40008011415 */
[----:B------:R-:W-:Y:S01]  /*7730*/  UISETP.NE.AND UP0, UPT, UR7, 0x1, UPT ;  /* 0x000000010700788c */ /* 0x000fe2000bf05270 */
[----:B------:R-:W-:Y:S01]  /*7740*/  ULDC.64 UR22, c[0x0][0x720] ;  /* 0x0001c80000167ab9 */ /* 0x000fe20000000a00 */
[----:B------:R-:W-:Y:S01]  /*7750*/  ELECT P0, URZ, PT ;  /* 0x00000000003f782f */ /* 0x000fe20003800000 */
[----:B------:R-:W-:Y:S02]  /*7760*/  UIMAD UR7, UR5, UR22, URZ ;  /* 0x00000016050772a4 */ /* 0x000fe4000f8e023f */
[----:B------:R-:W-:Y:S02]  /*7770*/  UIADD3 UR9, UR9, UR6, URZ ;  /* 0x0000000609097290 */ /* 0x000fe4000fffe03f */
[----:B------:R-:W-:-:S02]  /*7780*/  UIMAD.WIDE.U32 UR12, UR20, UR14, URZ ;  /* 0x0000000e140c72a5 */ /* 0x000fc4000f8e003f */
[----:B------:R-:W-:Y:S01]  /*7790*/  UIMAD UR6, UR21, UR23, UR7 ;  /* 0x00000017150672a4 */ /* 0x000fe2000f8e0207 */
[----:B------:R-:W-:Y:S01]  /*77a0*/  ULDC.64 UR14, c[0x0][0x738] ;  /* 0x0001ce00000e7ab9 */ /* 0x000fe20000000a00 */
[----:B------:R-:W-:Y:S02]  /*77b0*/  UIMAD.WIDE.U32 UR22, UR21, UR22, UR8 ;  /* 0x00000016151672a5 */ /* 0x000fe4000f8e0008 */
[----:B------:R-:W-:Y:S02]  /*77c0*/  UIMAD UR5, UR5, UR14, URZ ;  /* 0x0000000e050572a4 */ /* 0x000fe4000f8e023f */
[----:B------:R-:W-:Y:S01]  /*77d0*/  UIADD3 UR13, UR13, UR10, URZ ;  /* 0x0000000a0d0d7290 */ /* 0x000fe2000fffe03f */
[----:B------:R-:W-:Y:S01]  /*77e0*/  @UP0 ULDC UR8, c[0x0][0x2ec] ;  /* 0x0000bb0000080ab9 */ /* 0x000fe20000000800 */
[----:B------:R-:W-:Y:S02]  /*77f0*/  UIMAD UR5, UR21, UR15, UR5 ;  /* 0x0000000f150572a4 */ /* 0x000fe4000f8e0205 */
[----:B------:R-:W-:-:S02]  /*7800*/  UIMAD.WIDE.U32 UR8, UR20, UR8, URZ ;  /* 0x00000008140872a5 */ /* 0x000fc4000f8e003f */
[----:B------:R-:W-:Y:S01]  /*7810*/  UIMAD.WIDE.U32 UR14, UR21, UR14, UR12 ;  /* 0x0000000e150e72a5 */ /* 0x000fe2000f8e000c */
[----:B------:R-:W-:Y:S02]  /*7820*/  @UP0 ULDC UR7, c[0x0][0x2f0] ;  /* 0x0000bc0000070ab9 */ /* 0x000fe40000000800 */
[----:B------:R-:W-:Y:S01]  /*7830*/  UMOV UR12, UR20 ;  /* 0x00000014000c7c82 */ /* 0x000fe20008000000 */
        /* <DEDUP_REMOVED lines=9> */
.L_x_2247:
        /* <DEDUP_REMOVED lines=15> */
.L_x_2220:
        /* <DEDUP_REMOVED lines=67> */
[----:B------:R-:W-:Y:S01]  /*7df0*/  ISETP.GE.AND P1, PT, R4, R6, PT ;  /* 0x000000060400720c */ /* 0x000fe20003f26270 */
[----:B------:R-:W-:Y:S01]  /*7e00*/  UTMALDG.4D [UR16], [UR48], desc[UR50] ;  /* 0x00003210300075b4 */ /* 0x000fe20008019000 */
[----:B------:R-:W-:Y:S01]  /*7e10*/  UMOV UR60, UR12 ;  /* 0x0000000c003c7c82 */ /* 0x000fe20008000000 */
[----:B------:R-:W-:Y:S01]  /*7e20*/  UMOV UR61, UR21 ;  /* 0x00000015003d7c82 */ /* 0x000fe20008000000 */
[----:B------:R1:W-:Y:S01]  /*7e30*/  UTMALDG.4D [UR40], [UR48], desc[UR50] ;  /* 0x00003228300075b4 */ /* 0x0003e20008019000 */
[----:B------:R-:W-:Y:S01]  /*7e40*/  UTMALDG.4D [UR24], [UR48], desc[UR50] ;  /* 0x00003218300075b4 */ /* 0x000fe20008019000 */
[----:B------:R2:W-:Y:S01]  /*7e50*/  UBLKCP.S.G [UR56], [UR32], UR7 ;  /* 0x00000038200073ba */ /* 0x0005e20008000207 */
[----:B------:R3:W-:Y:S01]  /*7e60*/  SYNCS.ARRIVE.TRANS64 RZ, [R16+URZ+0x26800], R5 ;  /* 0x0268000510ff79a7 */ /* 0x0007e2000800003f */
[----:B------:R4:W-:Y:S01]  /*7e70*/  UTMALDG.4D [UR8], [UR46], desc[UR54] ;  /* 0x000036082e0075b4 */ /* 0x0009e20008019000 */
[----:B-1----:R-:W-:Y:S01]  /*7e80*/  UIADD3 UR40, UR8, 0x4000, URZ ;  /* 0x0000400008287890 */ /* 0x002fe2000fffe03f */
[----:B------:R-:W-:Y:S01]  /*7e90*/  UMOV UR42, 0x40 ;  /* 0x00000040002a7882 */ /* 0x000fe20000000000 */
[----:B------:R-:W-:Y:S01]  /*7ea0*/  UMOV UR43, UR11 ;  /* 0x0000000b002b7c82 */ /* 0x000fe20008000000 */
[----:B------:R-:W-:Y:S01]  /*7eb0*/  UMOV UR44, UR12 ;  /* 0x0000000c002c7c82 */ /* 0x000fe20008000000 */
[----:B------:R-:W-:Y:S01]  /*7ec0*/  UMOV UR41, UR9 ;  /* 0x0000000900297c82 */ /* 0x000fe20008000000 */
[----:B--2---:R-:W-:-:S02]  /*7ed0*/  UIADD3 UR32, UR8, 0x1000, URZ ;  /* 0x0000100008207890 */ /* 0x004fc4000fffe03f */
        /* <DEDUP_REMOVED lines=17> */
[----:B-1----:R-:W-:Y:S01]  /*7ff0*/  UIADD3 UR32, UR8, 0x6000, URZ ;  /* 0x0000600008207890 */ /* 0x002fe2000fffe03f */
        /* <DEDUP_REMOVED lines=8> */
[----:B---3--:R-:W-:Y:S05]  /*8080*/  @P1 BRA `(.L_x_2221) ;  /* 0x0000001000f41947 */ /* 0x008fea0003800000 */
        /* <DEDUP_REMOVED lines=10> */
[----:B------:R2:W-:Y:S01]  /*8130*/  STL [R1], R5 ;  /* 0x0000000501007387 */ /* 0x0005e20000100800 */
[----:B-1----:R-:W-:Y:S01]  /*8140*/  LOP3.LUT R6, R6, 0x1f, RZ, 0xc0, !PT ;  /* 0x0000001f06067812 */ /* 0x002fe200078ec0ff */
[----:B------:R-:W-:Y:S06]  /*8150*/  @!P1 BRA `(.L_x_2222) ;  /* 0x0000000c00209947 */ /* 0x000fec0003800000 */
[----:B------:R-:W-:Y:S01]  /*8160*/  R2UR UR8, R5 ;  /* 0x00000000050872ca */ /* 0x000fe200000e0000 */
[----:B------:R-:W-:Y:S02]  /*8170*/  IMAD.MOV.U32 R0, RZ, RZ, R4 ;  /* 0x000000ffff007224 */ /* 0x000fe400078e0004 */
[----:B------:R-:W-:-:S10]  /*8180*/  IMAD.MOV.U32 R11, RZ, RZ, 0x1 ;  /* 0x00000001ff0b7424 */ /* 0x000fd400078e00ff */
[----:B------:R-:W-:-:S06]  /*8190*/  UIADD3 UR7, UR7, -UR8, URZ ;  /* 0x8000000807077290 */ /* 0x000fcc000fffe03f */
[----:B------:R-:W-:-:S07]  /*81a0*/  IMAD.U32 R20, RZ, RZ, UR7 ;  /* 0x00000007ff147e24 */ /* 0x000fce000f8e00ff */
.L_x_2231:
[----:B--234-:R-:W-:-:S04]  /*81b0*/  SHF.L.U32 R21, R11, 0x1f, RZ ;  /* 0x0000001f0b157819 */ /* 0x01cfc800000006ff */
[----:B------:R-:W1:Y:S02]  /*81c0*/  SYNCS.PHASECHK.TRANS64.TRYWAIT P1, [R16+URZ+0x26840], R21 ;  /* 0x02684015100075a7 */ /* 0x000e64000802017f */
[----:B-1----:R-:W-:Y:S05]  /*81d0*/  @!P1 BRA `(.L_x_2223) ;  /* 0x0000001800ac9947 */ /* 0x002fea0003800000 */
.L_x_2248:
[----:B------:R-:W-:Y:S05]  /*81e0*/  @P0 BRA `(.L_x_2224) ;  /* 0x0000000000140947 */ /* 0x000fea0003800000 */
[----:B------:R-:W-:Y:S01]  /*81f0*/  ISETP.NE.AND P1, PT, R6, RZ, PT ;  /* 0x000000ff0600720c */ /* 0x000fe20003f25270 */
[----:B------:R-:W-:-:S04]  /*8200*/  IMAD.MOV.U32 R3, RZ, RZ, 0x3100 ;  /* 0x00003100ff037424 */ /* 0x000fc800078e00ff */
[----:B------:R3:W-:Y:S08]  /*8210*/  SYNCS.ARRIVE.TRANS64 RZ, [R16+URZ+0x26830], R3 ;  /* 0x0268300310ff79a7 */ /* 0x0007f0000800003f */
[----:B------:R-:W-:Y:S05]  /*8220*/  @!P1 BRA `(.L_x_2224) ;  /* 0x0000000000049947 */ /* 0x000fea0003800000 */
[----:B------:R-:W-:Y:S01]  /*8230*/  BPT.TRAP 0x1 ;  /* 0x000000040000795c */ /* 0x000fe20000300000 */
.L_x_2224:
        /* <DEDUP_REMOVED lines=43> */
.L_x_2249:
[----:B------:R-:W-:Y:S05]  /*84f0*/  @P0 BRA `(.L_x_2226) ;  /* 0x0000000000140947 */ /* 0x000fea0003800000 */
[----:B------:R-:W-:Y:S01]  /*8500*/  ISETP.NE.AND P1, PT, R6, RZ, PT ;  /* 0x000000ff0600720c */ /* 0x000fe20003f25270 */
[----:B------:R-:W-:-:S04]  /*8510*/  IMAD.MOV.U32 R2, RZ, RZ, 0x3100 ;  /* 0x00003100ff027424 */ /* 0x000fc800078e00ff */
[----:B------:R3:W-:Y:S08]  /*8520*/  SYNCS.ARRIVE.TRANS64 RZ, [R16+URZ+0x26818], R2 ;  /* 0x0268180210ff79a7 */ /* 0x0007f0000800003f */
[----:B------:R-:W-:Y:S05]  /*8530*/  @!P1 BRA `(.L_x_2226) ;  /* 0x0000000000049947 */ /* 0x000fea0003800000 */
[----:B------:R-:W-:Y:S01]  /*8540*/  BPT.TRAP 0x1 ;  /* 0x000000040000795c */ /* 0x000fe20000300000 */
.L_x_2226:
        /* <DEDUP_REMOVED lines=43> */
.L_x_2250:
[----:B------:R-:W-:Y:S05]  /*8800*/  @P0 BRA `(.L_x_2228) ;  /* 0x0000000000140947 */ /* 0x000fea0003800000 */
[----:B------:R-:W-:Y:S01]  /*8810*/  ISETP.NE.AND P1, PT, R6, RZ, PT ;  /* 0x000000ff0600720c */ /* 0x000fe20003f25270 */
[----:B-123--:R-:W-:-:S04]  /*8820*/  IMAD.MOV.U32 R21, RZ, RZ, 0x3100 ;  /* 0x00003100ff157424 */ /* 0x00efc800078e00ff */
[----:B------:R4:W-:Y:S08]  /*8830*/  SYNCS.ARRIVE.TRANS64 RZ, [R16+URZ+0x26838], R21 ;  /* 0x0268381510ff79a7 */ /* 0x0009f0000800003f */
[----:B------:R-:W-:Y:S05]  /*8840*/  @!P1 BRA `(.L_x_2228) ;  /* 0x0000000000049947 */ /* 0x000fea0003800000 */
[----:B------:R-:W-:Y:S01]  /*8850*/  BPT.TRAP 0x1 ;  /* 0x000000040000795c */ /* 0x000fe20000300000 */
.L_x_2228:
        /* <DEDUP_REMOVED lines=38> */
.L_x_2252:
[----:B------:R-:W-:Y:S05]  /*8ac0*/  @P0 BRA `(.L_x_2230) ;  /* 0x0000000000140947 */ /* 0x000fea0003800000 */
[----:B------:R-:W-:Y:S01]  /*8ad0*/  ISETP.NE.AND P1, PT, R6, RZ, PT ;  /* 0x000000ff0600720c */ /* 0x000fe20003f25270 */
[----:B------:R-:W-:-:S04]  /*8ae0*/  IMAD.MOV.U32 R5, RZ, RZ, 0x3100 ;  /* 0x00003100ff057424 */ /* 0x000fc800078e00ff */
[----:B------:R1:W-:Y:S08]  /*8af0*/  SYNCS.ARRIVE.TRANS64 RZ, [R16+URZ+0x26810], R5 ;  /* 0x0268100510ff79a7 */ /* 0x0003f0000800003f */
[----:B------:R-:W-:Y:S05]  /*8b00*/  @!P1 BRA `(.L_x_2230) ;  /* 0x0000000000049947 */ /* 0x000fea0003800000 */
[----:B------:R-:W-:Y:S01]  /*8b10*/  BPT.TRAP 0x1 ;  /* 0x000000040000795c */ /* 0x000fe20000300000 */
.L_x_2230:
        /* <DEDUP_REMOVED lines=44> */
.L_x_2222:
[----:B--2---:R-:W2:Y:S01]  /*8de0*/  LDL.LU R5, [R1] ;  /* 0x0000000001057983 */ /* 0x004ea20000300800 */
[----:B------:R-:W-:-:S04]  /*8df0*/  IMAD.U32 R4, RZ, RZ, UR4 ;  /* 0x00000004ff047e24 */ /* 0x000fc8000f8e00ff */
[----:B------:R-:W-:Y:S01]  /*8e00*/  VIADD R4, R4, 0xffffffff ;  /* 0xffffffff04047836 */ /* 0x000fe20000000000 */
[----:B--2---:R-:W-:-:S13]  /*8e10*/  ISETP.NE.AND P1, PT, R5, RZ, PT ;  /* 0x000000ff0500720c */ /* 0x004fda0003f25270 */
[----:B------:R-:W-:Y:S05]  /*8e20*/  @!P1 BRA `(.L_x_2221) ;  /* 0x00000004008c9947 */ /* 0x000fea0003800000 */
[----:B------:R-:W-:-:S04]  /*8e30*/  SHF.L.U32 R13, R11, 0x1f, RZ ;  /* 0x0000001f0b0d7819 */ /* 0x000fc800000006ff */
[----:B------:R-:W1:Y:S02]  /*8e40*/  SYNCS.PHASECHK.TRANS64.TRYWAIT P1, [R16+URZ+0x26840], R13 ;  /* 0x0268400d100075a7 */ /* 0x000e64000802017f */
[----:B-1----:R-:W-:Y:S05]  /*8e50*/  @!P1 BRA `(.L_x_2232) ;  /* 0x0000000c00e09947 */ /* 0x002fea0003800000 */
.L_x_2253:
[----:B------:R-:W-:Y:S05]  /*8e60*/  @P0 BRA `(.L_x_2233) ;  /* 0x0000000000140947 */ /* 0x000fea0003800000 */
[----:B------:R-:W-:Y:S01]  /*8e70*/  ISETP.NE.AND P1, PT, R6, RZ, PT ;  /* 0x000000ff0600720c */ /* 0x000fe20003f25270 */
[----:B------:R-:W-:-:S04]  /*8e80*/  IMAD.MOV.U32 R5, RZ, RZ, 0x3100 ;  /* 0x00003100ff057424 */ /* 0x000fc800078e00ff */
[----:B------:R2:W-:Y:S08]  /*8e90*/  SYNCS.ARRIVE.TRANS64 RZ, [R16+URZ+0x26830], R5 ;  /* 0x0268300510ff79a7 */ /* 0x0005f0000800003f */
[----:B------:R-:W-:Y:S05]  /*8ea0*/  @!P1 BRA `(.L_x_2233) ;  /* 0x0000000000049947 */ /* 0x000fea0003800000 */
[----:B------:R-:W-:Y:S01]  /*8eb0*/  BPT.TRAP 0x1 ;  /* 0x000000040000795c */ /* 0x000fe20000300000 */
.L_x_2233:
        /* <DEDUP_REMOVED lines=38> */
[----:B------:R-:W5:Y:S02]  /*9120*/  SYNCS.PHASECHK.TRANS64.TRYWAIT P1, [R16+URZ+0x26828], R13 ;  /* 0x0268280d100075a7 */ /* 0x000f64000802017f */
[----:B--2--5:R-:W-:Y:S05]  /*9130*/  @!P1 BRA `(.L_x_2234) ;  /* 0x0000000c003c9947 */ /* 0x024fea0003800000 */
.L_x_2254:
[----:B------:R-:W-:Y:S05]  /*9140*/  @P0 BRA `(.L_x_2235) ;  /* 0x0000000000140947 */ /* 0x000fea0003800000 */
[----:B------:R-:W-:Y:S01]  /*9150*/  ISETP.NE.AND P0, PT, R6, RZ, PT ;  /* 0x000000ff0600720c */ /* 0x000fe20003f05270 */
[----:B------:R-:W-:-:S04]  /*9160*/  IMAD.MOV.U32 R5, RZ, RZ, 0x3100 ;  /* 0x00003100ff057424 */ /* 0x000fc800078e00ff */
[----:B------:R1:W-:Y:S08]  /*9170*/  SYNCS.ARRIVE.TRANS64 RZ, [R16+URZ+0x26818], R5 ;  /* 0x0268180510ff79a7 */ /* 0x0003f0000800003f */
[----:B------:R-:W-:Y:S05]  /*9180*/  @!P0 BRA `(.L_x_2235) ;  /* 0x0000000000048947 */ /* 0x000fea0003800000 */
[----:B------:R-:W-:Y:S01]  /*9190*/  BPT.TRAP 0x1 ;  /* 0x000000040000795c */ /* 0x000fe20000300000 */
.L_x_2235:
        /* <DEDUP_REMOVED lines=14> */
[----:B------:R-:W-:-:S02]  /*9280*/  IMAD.U32 R6, RZ, RZ, UR4 ;  /* 0x00000004ff067e24 */ /* 0x000fc4000f8e00ff */
[----:B------:R-:W-:Y:S01]  /*9290*/  IMAD.MOV.U32 R19, RZ, RZ, 0x1 ;  /* 0x00000001ff137424 */ /* 0x000fe200078e00ff */
[----:B------:R-:W-:Y:S01]  /*92a0*/  UIADD3 UR8, UP0, UR35, UR22, URZ ;  /* 0x0000001623087290 */ /* 0x000fe2000ff1e03f */
[----:B------:R-:W-:Y:S01]  /*92b0*/  VIADD R6, R6, 0xffffffff ;  /* 0xffffffff06067836 */ /* 0x000fe20000000000 */
[----:B------:R-:W-:Y:S02]  /*92c0*/  UIADD3 UR32, UR40, 0x15000, URZ ;  /* 0x0001500028207890 */ /* 0x000fe4000fffe03f */
[----:B------:R-:W-:Y:S02]  /*92d0*/  ULEA.HI.X.SX32 UR7, UR35, UR7, 0x1, UP0 ;  /* 0x0000000723077291 */ /* 0x000fe400080f0e3f */
[----:B-1----:R-:W-:Y:S01]  /*92e0*/  IMAD.U32 R5, RZ, RZ, UR8 ;  /* 0x00000008ff057e24 */ /* 0x002fe2000f8e00ff */
        /* <DEDUP_REMOVED lines=9> */
[----:B------:R-:W-:Y:S01]  /*9380*/  R2UR UR42, R10 ;  /* 0x000000000a2a72ca */ /* 0x000fe200000e0000 */
[----:B------:R-:W-:Y:S01]  /*9390*/  UMOV UR25, UR33 ;  /* 0x0000002100197c82 */ /* 0x000fe20008000000 */
[----:B------:R-:W-:Y:S01]  /*93a0*/  R2UR UR43, R9 ;  /* 0x00000000092b72ca */ /* 0x000fe200000e0000 */
[----:B------:R-:W-:Y:S01]  /*93b0*/  UMOV UR27, UR35 ;  /* 0x00000023001b7c82 */ /* 0x000fe20008000000 */
[----:B------:R-:W-:Y:S01]  /*93c0*/  UMOV UR17, UR33 ;  /* 0x0000002100117c82 */ /* 0x000fe20008000000 */
[----:B------:R1:W-:Y:S01]  /*93d0*/  UTMALDG.4D [UR32], [UR8], desc[UR30] ;  /* 0x00001e20080075b4 */ /* 0x0003e20008019000 */
[----:B------:R-:W-:Y:S01]  /*93e0*/  UMOV UR19, UR35 ;  /* 0x0000002300137c82 */ /* 0x000fe20008000000 */
[----:B------:R-:W-:Y:S01]  /*93f0*/  UMOV UR41, UR33 ;  /* 0x0000002100297c82 */ /* 0x000fe20008000000 */
[----:B------:R-:W-:Y:S01]  /*9400*/  UMOV UR7, 0x10 ;  /* 0x0000001000077882 */ /* 0x000fe20000000000 */
[----:B------:R-:W-:Y:S01]  /*9410*/  IMAD.MOV.U32 R4, RZ, RZ, R6 ;  /* 0x000000ffff047224 */ /* 0x000fe200078e0006 */
[----:B------:R1:W-:Y:S01]  /*9420*/  UTMALDG.4D [UR24], [UR8], desc[UR30] ;  /* 0x00001e18080075b4 */ /* 0x0003e20008019000 */
[----:B------:R1:W-:Y:S04]  /*9430*/  UTMALDG.4D [UR16], [UR8], desc[UR30] ;  /* 0x00001e10080075b4 */ /* 0x0003e80008019000 */
[----:B------:R1:W-:Y:S02]  /*9440*/  UBLKCP.S.G [UR40], [UR42], UR7 ;  /* 0x000000282a0073ba */ /* 0x0003e40008000207 */
[----:B-1----:R-:W-:Y:S01]  /*9450*/  NOP ;  /* 0x0000000000007918 */ /* 0x002fe20000000000 */
.L_x_2221:
[----:B------:R-:W1:Y:S01]  /*9460*/  S2R R0, SR_TID.X ;  /* 0x0000000000007919 */ /* 0x000e620000002100 */
[----:B------:R-:W-:Y:S01]  /*9470*/  IMAD R3, R19, 0x8, R16 ;  /* 0x0000000813037824 */ /* 0x000fe200078e0210 */
[----:B-1----:R-:W-:Y:S02]  /*9480*/  LOP3.LUT R2, R0, 0x7f, RZ, 0xc0, !PT ;  /* 0x0000007f00027812 */ /* 0x002fe400078ec0ff */
[----:B------:R-:W-:Y:S02]  /*9490*/  SHF.L.U32 R0, R11, 0x1f, RZ ;  /* 0x0000001f0b007819 */ /* 0x000fe400000006ff */
[----:B------:R-:W-:Y:S02]  /*94a0*/  ISETP.NE.AND P1, PT, R2, RZ, PT ;  /* 0x000000ff0200720c */ /* 0x000fe40003f25270 */
[----:B------:R-:W1:Y:S02]  /*94b0*/  SYNCS.PHASECHK.TRANS64.TRYWAIT P0, [R3+URZ+0x26840], R0 ;  /* 0x02684000030075a7 */ /* 0x000e64000800017f */
[----:B-1----:R-:W-:Y:S09]  /*94c0*/  @!P0 BRA `(.L_x_2236) ;  /* 0x00000008006c8947 */ /* 0x002ff20003800000 */
.L_x_2255:
[----:B------:R-:W-:Y:S05]  /*94d0*/  @P1 BRA `(.L_x_2237) ;  /* 0x0000000000181947 */ /* 0x000fea0003800000 */
[----:B------:R-:W1:Y:S01]  /*94e0*/  S2R R2, SR_TID.X ;  /* 0x0000000000027919 */ /* 0x000e620000002100 */
[----:B------:R-:W-:-:S04]  /*94f0*/  IMAD.MOV.U32 R0, RZ, RZ, 0x3100 ;  /* 0x00003100ff007424 */ /* 0x000fc800078e00ff */
[----:B------:R1:W-:Y:S02]  /*9500*/  SYNCS.ARRIVE.TRANS64 RZ, [R3+URZ+0x26830], R0 ;  /* 0x0268300003ff79a7 */ /* 0x0003e4000800003f */
[----:B-1----:R-:W-:-:S13]  /*9510*/  LOP3.LUT P0, RZ, R2, 0x1f, RZ, 0xc0, !PT ;  /* 0x0000001f02ff7812 */ /* 0x002fda000780c0ff */
[----:B------:R-:W-:Y:S05]  /*9520*/  @!P0 BRA `(.L_x_2237) ;  /* 0x0000000000048947 */ /* 0x000fea0003800000 */
[----:B------:R-:W-:Y:S01]  /*9530*/  BPT.TRAP 0x1 ;  /* 0x000000040000795c */ /* 0x000fe20000300000 */
.L_x_2237:
[----:B------:R-:W-:Y:S01]  /*9540*/  R2UR UR35, R4 ;  /* 0x00000000042372ca */ /* 0x000fe200000e0000 */
[C-C-:B------:R-:W-:Y:S01]  /*9550*/  IMAD R0, R19.reuse, 0x3000, R16.reuse ;  /* 0x0000300013007824 */ /* 0x140fe200078e0210 */
[----:B------:R-:W-:Y:S01]  /*9560*/  IADD3 R8, P0, R8, 0x1f0, RZ ;  /* 0x000001f008087810 */ /* 0x000fe20007f1e0ff */
[----:B--234-:R-:W-:Y:S01]  /*9570*/  IMAD R16, R19, 0x100, R16 ;  /* 0x0000010013107824 */ /* 0x01cfe200078e0210 */
        /* <DEDUP_REMOVED lines=43> */
.L_x_2218:
[----:B------:R-:W-:Y:S05]  /*9830*/  BSYNC B1 ;  /* 0x0000000000017941 */ /* 0x000fea0003800000 */
.L_x_2217:
[----:B------:R-:W-:-:S03]  /*9840*/  UMOV UR7, 0xffffffff ;  /* 0xffffffff00077882 */ /* 0x000fc60000000000 */
[----:B------:R-:W-:Y:S05]  /*9850*/  BRA.DIV UR7, `(.L_x_2238) ;  /* 0x00000006079c7947 */ /* 0x000fea000b800000 */
[----:B------:R-:W-:-:S13]  /*9860*/  ELECT P6, URZ, PT ;  /* 0x00000000003f782f */ /* 0x000fda00038c0000 */
.L_x_2258:
[----:B------:R-:W-:Y:S05]  /*9870*/  @!P6 BRA `(.L_x_2191) ;  /* 0x000000000084e947 */ /* 0x000fea0003800000 */
[----:B------:R-:W-:-:S06]  /*9880*/  ULOP3.LUT UR7, UR38, 0x2, URZ, 0xfc, !UPT ;  /* 0x0000000226077892 */ /* 0x000fcc000f8efc3f */
[----:B------:R-:W-:-:S05]  /*9890*/  IMAD.U32 R2, RZ, RZ, UR7 ;  /* 0x00000007ff027e24 */ /* 0x000fca000f8e00ff */
[----:B------:R-:W-:-:S13]  /*98a0*/  ISETP.NE.AND P2, PT, R2, 0x3, PT ;  /* 0x000000030200780c */ /* 0x000fda0003f45270 */
[----:B------:R-:W-:Y:S05]  /*98b0*/  @!P2 BRA `(.L_x_2239) ;  /* 0x000000000004a947 */ /* 0x000fea0003800000 */
[----:B------:R-:W-:Y:S01]  /*98c0*/  BPT.TRAP 0x1 ;  /* 0x000000040000795c */ /* 0x000fe20000300000 */
.L_x_2239:
        /* <DEDUP_REMOVED lines=15> */
.L_x_2259:
[----:B------:R-:W2:Y:S02]  /*99c0*/  SYNCS.PHASECHK.TRANS64.TRYWAIT P0, [R3+URZ], R2 ;  /* 0x00000002030075a7 */ /* 0x000ea4000800017f */
[----:B--2---:R-:W-:Y:S05]  /*99d0*/  @!P0 BRA `(.L_x_2241) ;  /* 0x0000000400708947 */ /* 0x004fea0003800000 */
.L_x_2260:
[----:B------:R-:W-:Y:S05]  /*99e0*/  @!P2 BRA `(.L_x_2242) ;  /* 0x000000000004a947 */ /* 0x000fea0003800000 */
[----:B------:R-:W-:Y:S01]  /*99f0*/  BPT.TRAP 0x1 ;  /* 0x000000040000795c */ /* 0x000fe20000300000 */
.L_x_2242:
[----:B--2---:R-:W-:-:S04]  /*9a00*/  VIADD R3, R7, 0x26840 ;  /* 0x0002684007037836 */ /* 0x004fc80000000000 */
[----:B------:R-:W-:-:S04]  /*9a10*/  IMAD R0, R0, 0x8, R3 ;  /* 0x0000000800007824 */ /* 0x000fc800078e0203 */
[----:B------:R-:W2:Y:S02]  /*9a20*/  SYNCS.PHASECHK.TRANS64.TRYWAIT P0, [R0+URZ], R5 ;  /* 0x00000005000075a7 */ /* 0x000ea4000800017f */
[----:B--2---:R-:W-:Y:S05]  /*9a30*/  @!P0 BRA `(.L_x_2243) ;  /* 0x00000004006c8947 */ /* 0x004fea0003800000 */
.L_x_2261:
[----:B------:R-:W-:-:S07]  /*9a40*/  IMAD R3, R4, 0x8, R3 ;  /* 0x0000000804037824 */ /* 0x000fce00078e0203 */
.L_x_2244:
[----:B---3--:R3:W4:Y:S02]  /*9a50*/  SYNCS.PHASECHK.TRANS64.TRYWAIT P0, [R3+URZ], R2 ;  /* 0x00000002030075a7 */ /* 0x008724000800017f */
[----:B----4-:R-:W-:Y:S05]  /*9a60*/  @!P0 NANOSLEEP.SYNCS 0x989680 ;  /* 0x009896800000895d */ /* 0x010fea0003900000 */
[----:B------:R-:W4:Y:S02]  /*9a70*/  @!P0 SYNCS.PHASECHK.TRANS64 P0, [R3+URZ], R2 ;  /* 0x00000002030085a7 */ /* 0x000f24000800007f */
[----:B----4-:R-:W-:Y:S05]  /*9a80*/  @!P0 BRA `(.L_x_2244) ;  /* 0xfffffffc00f08947 */ /* 0x010fea000383ffff */
.L_x_2191:
[----:B------:R-:W-:Y:S05]  /*9a90*/  BSYNC B0 ;  /* 0x0000000000007941 */ /* 0x000fea0003800000 */
.L_x_2189:
[----:B------:R-:W-:Y:S05]  /*9aa0*/  EXIT ;  /* 0x000000000000794d */ /* 0x000fea0003800000 */
.L_x_2159:
[----:B------:R-:W-:Y:S02]  /*9ab0*/  IMAD.MOV.U32 R13, RZ, RZ, R17 ;  /* 0x000000ffff0d7224 */ /* 0x000fe400078e0011 */
[----:B------:R-:W-:Y:S02]  /*9ac0*/  IMAD.MOV.U32 R12, RZ, RZ, RZ ;  /* 0x000000ffff0c7224 */ /* 0x000fe400078e00ff */
[----:B------:R-:W-:Y:S02]  /*9ad0*/  IMAD.MOV.U32 R11, RZ, RZ, 0x1f ;  /* 0x0000001fff0b7424 */ /* 0x000fe400078e00ff */
[----:B------:R-:W-:-:S07]  /*9ae0*/  IMAD.MOV.U32 R15, RZ, RZ, -0x1 ;  /* 0xffffffffff0f7424 */ /* 0x000fce00078e00ff */
[----:B------:R-:W-:Y:S05]  /*9af0*/  WARPSYNC.COLLECTIVE R15, `(.L_x_2245) ;  /* 0x000000000f087348 */ /* 0x000fea0003c00000 */
[----:B------:R1:W2:Y:S02]  /*9b00*/  SHFL.IDX P6, R14, R13, R12, R11 ;  /* 0x0000000c0d0e7389 */ /* 0x0002a400000c000b */
[----:B-12---:R-:W-:Y:S01]  /*9b10*/  ENDCOLLECTIVE ;  /* 0x000000000000791b */ /* 0x006fe20003800000 */
.L_x_2245:
[----:B------:R-:W-:Y:S05]  /*9b20*/  BRA `(.L_x_2246) ;  /* 0xffffff7400c47947 */ /* 0x000fea000383ffff */
.L_x_2161:
[----:B--2---:R2:W3:Y:S02]  /*9b30*/  SYNCS.PHASECHK.TRANS64.TRYWAIT P0, [R235+URZ+0x26800], R4 ;  /* 0x02680004eb0075a7 */ /* 0x0044e4000800017f */
[----:B---3--:R-:W-:Y:S05]  /*9b40*/  @!P0 NANOSLEEP.SYNCS 0x989680 ;  /* 0x009896800000895d */ /* 0x008fea0003900000 */
[----:B------:R-:W3:Y:S02]  /*9b50*/  @!P0 SYNCS.PHASECHK.TRANS64 P0, [R235+URZ+0x26800], R4 ;  /* 0x02680004eb0085a7 */ /* 0x000ee4000800007f */
[----:B---3--:R-:W-:Y:S05]  /*9b60*/  @!P0 BRA `(.L_x_2161) ;  /* 0xfffffffc00f08947 */ /* 0x008fea000383ffff */
[----:B------:R-:W-:Y:S05]  /*9b70*/  BRA `(.L_x_2160) ;  /* 0xffffff7400ec7947 */ /* 0x000fea000383ffff */
.L_x_2166:
[----:B--2---:R-:W-:-:S04]  /*9b80*/  IMAD.U32 R5, RZ, RZ, UR9 ;  /* 0x00000009ff057e24 */ /* 0x004fc8000f8e00ff */
[----:B------:R2:W3:Y:S03]  /*9b90*/  SYNCS.PHASECHK.TRANS64.TRYWAIT P1, [R5+URZ+0x26810], R120 ;  /* 0x02681078050075a7 */ /* 0x0004e6000802017f */
[----:B---3--:R-:W-:Y:S05]  /*9ba0*/  @!P1 NANOSLEEP.SYNCS 0x989680 ;  /* 0x009896800000995d */ /* 0x008fea0003900000 */
[----:B------:R-:W3:Y:S02]  /*9bb0*/  @!P1 SYNCS.PHASECHK.TRANS64 P1, [R5+URZ+0x26810], R120 ;  /* 0x02681078050095a7 */ /* 0x000ee4000802007f */
[----:B---3--:R-:W-:Y:S05]  /*9bc0*/  @!P1 BRA `(.L_x_2166) ;  /* 0xfffffffc00ec9947 */ /* 0x008fea000383ffff */
[----:B------:R-:W-:Y:S05]  /*9bd0*/  BRA `(.L_x_2165) ;  /* 0xffffff8000487947 */ /* 0x000fea000383ffff */
.L_x_2170:
[----:B------:R-:W-:-:S04]  /*9be0*/  IMAD.U32 R121, RZ, RZ, UR9 ;  /* 0x00000009ff797e24 */ /* 0x000fc8000f8e00ff */
[----:B------:R1:W1:Y:S03]  /*9bf0*/  SYNCS.PHASECHK.TRANS64.TRYWAIT P1, [R121+URZ+0x26830], R120 ;  /* 0x02683078790075a7 */ /* 0x000266000802017f */
[----:B-1----:R-:W-:Y:S05]  /*9c00*/  @!P1 NANOSLEEP.SYNCS 0x989680 ;  /* 0x009896800000995d */ /* 0x002fea0003900000 */
[----:B------:R-:W1:Y:S02]  /*9c10*/  @!P1 SYNCS.PHASECHK.TRANS64 P1, [R121+URZ+0x26830], R120 ;  /* 0x02683078790095a7 */ /* 0x000e64000802007f */
[----:B-1----:R-:W-:Y:S05]  /*9c20*/  @!P1 BRA `(.L_x_2170) ;  /* 0xfffffffc00ec9947 */ /* 0x002fea000383ffff */
[----:B------:R-:W-:Y:S05]  /*9c30*/  BRA `(.L_x_2169) ;  /* 0xffffff88000c7947 */ /* 0x000fea000383ffff */
.L_x_2219:
[----:B-1----:R1:W2:Y:S02]  /*9c40*/  SYNCS.PHASECHK.TRANS64.TRYWAIT P0, [R16+URZ+0x26820], R3 ;  /* 0x02682003100075a7 */ /* 0x0022a4000800017f */
[----:B--2---:R-:W-:Y:S05]  /*9c50*/  @!P0 NANOSLEEP.SYNCS 0x989680 ;  /* 0x009896800000895d */ /* 0x004fea0003900000 */
[----:B------:R-:W2:Y:S02]  /*9c60*/  @!P0 SYNCS.PHASECHK.TRANS64 P0, [R16+URZ+0x26820], R3 ;  /* 0x02682003100085a7 */ /* 0x000ea4000800007f */
[----:B--2---:R-:W-:Y:S05]  /*9c70*/  @!P0 BRA `(.L_x_2219) ;  /* 0xfffffffc00f08947 */ /* 0x004fea000383ffff */
[----:B------:R-:W-:Y:S05]  /*9c80*/  BRA `(.L_x_2247) ;  /* 0xffffffdc00107947 */ /* 0x000fea000383ffff */
.L_x_2223:
[----:B-1----:R1:W3:Y:S02]  /*9c90*/  SYNCS.PHASECHK.TRANS64.TRYWAIT P1, [R16+URZ+0x26840], R21 ;  /* 0x02684015100075a7 */ /* 0x0022e4000802017f */
[----:B---3--:R-:W-:Y:S05]  /*9ca0*/  @!P1 NANOSLEEP.SYNCS 0x989680 ;  /* 0x009896800000995d */ /* 0x008fea0003900000 */
[----:B------:R-:W3:Y:S02]  /*9cb0*/  @!P1 SYNCS.PHASECHK.TRANS64 P1, [R16+URZ+0x26840], R21 ;  /* 0x02684015100095a7 */ /* 0x000ee4000802007f */
[----:B---3--:R-:W-:Y:S05]  /*9cc0*/  @!P1 BRA `(.L_x_2223) ;  /* 0xfffffffc00f09947 */ /* 0x008fea000383ffff */
[----:B------:R-:W-:Y:S05]  /*9cd0*/  BRA `(.L_x_2248) ;  /* 0xffffffe400407947 */ /* 0x000fea000383ffff */
.L_x_2225:
[----:B--2---:R2:W3:Y:S02]  /*9ce0*/  SYNCS.PHASECHK.TRANS64.TRYWAIT P1, [R16+URZ+0x26828], R21 ;  /* 0x02682815100075a7 */ /* 0x0044e4000802017f */
[----:B---3--:R-:W-:Y:S05]  /*9cf0*/  @!P1 NANOSLEEP.SYNCS 0x989680 ;  /* 0x009896800000995d */ /* 0x008fea0003900000 */
[----:B------:R-:W3:Y:S02]  /*9d00*/  @!P1 SYNCS.PHASECHK.TRANS64 P1, [R16+URZ+0x26828], R21 ;  /* 0x02682815100095a7 */ /* 0x000ee4000802007f */
[----:B---3--:R-:W-:Y:S05]  /*9d10*/  @!P1 BRA `(.L_x_2225) ;  /* 0xfffffffc00f09947 */ /* 0x008fea000383ffff */
[----:B------:R-:W-:Y:S05]  /*9d20*/  BRA `(.L_x_2249) ;  /* 0xffffffe400f07947 */ /* 0x000fea000383ffff */
.L_x_2227:
[----:B---3--:R3:W4:Y:S02]  /*9d30*/  SYNCS.PHASECHK.TRANS64.TRYWAIT P1, [R16+URZ+0x26848], R21 ;  /* 0x02684815100075a7 */ /* 0x008724000802017f */
[----:B----4-:R-:W-:Y:S05]  /*9d40*/  @!P1 NANOSLEEP.SYNCS 0x989680 ;  /* 0x009896800000995d */ /* 0x010fea0003900000 */
[----:B------:R-:W4:Y:S02]  /*9d50*/  @!P1 SYNCS.PHASECHK.TRANS64 P1, [R16+URZ+0x26848], R21 ;  /* 0x02684815100095a7 */ /* 0x000f24000802007f */
[----:B----4-:R-:W-:Y:S05]  /*9d60*/  @!P1 BRA `(.L_x_2227) ;  /* 0xfffffffc00f09947 */ /* 0x010fea000383ffff */
[----:B------:R-:W-:Y:S05]  /*9d70*/  BRA `(.L_x_2250) ;  /* 0xffffffe800a07947 */ /* 0x000fea000383ffff */
.L_x_2229:
[----:B------:R-:W-:-:S07]  /*9d80*/  SHF.L.U32 R5, R11, 0x1f, RZ ;  /* 0x0000001f0b057819 */ /* 0x000fce00000006ff */
.L_x_2251:
[----:B------:R1:W1:Y:S02]  /*9d90*/  SYNCS.PHASECHK.TRANS64.TRYWAIT P1, [R16+URZ+0x26820], R5 ;  /* 0x02682005100075a7 */ /* 0x000264000802017f */
[----:B-1----:R-:W-:Y:S05]  /*9da0*/  @!P1 NANOSLEEP.SYNCS 0x989680 ;  /* 0x009896800000995d */ /* 0x002fea0003900000 */
[----:B------:R-:W1:Y:S02]  /*9db0*/  @!P1 SYNCS.PHASECHK.TRANS64 P1, [R16+URZ+0x26820], R5 ;  /* 0x02682005100095a7 */ /* 0x000e64000802007f */
[----:B-1----:R-:W-:Y:S05]  /*9dc0*/  @!P1 BRA `(.L_x_2251) ;  /* 0xfffffffc00f09947 */ /* 0x002fea000383ffff */
[----:B------:R-:W-:Y:S05]  /*9dd0*/  BRA `(.L_x_2252) ;  /* 0xffffffec00387947 */ /* 0x000fea000383ffff */
.L_x_2232:
[----:B-1----:R1:W2:Y:S02]  /*9de0*/  SYNCS.PHASECHK.TRANS64.TRYWAIT P1, [R16+URZ+0x26840], R13 ;  /* 0x0268400d100075a7 */ /* 0x0022a4000802017f */
[----:B--2---:R-:W-:Y:S05]  /*9df0*/  @!P1 NANOSLEEP.SYNCS 0x989680 ;  /* 0x009896800000995d */ /* 0x004fea0003900000 */
[----:B------:R-:W2:Y:S02]  /*9e00*/  @!P1 SYNCS.PHASECHK.TRANS64 P1, [R16+URZ+0x26840], R13 ;  /* 0x0268400d100095a7 */ /* 0x000ea4000802007f */
[----:B--2---:R-:W-:Y:S05]  /*9e10*/  @!P1 BRA `(.L_x_2232) ;  /* 0xfffffffc00f09947 */ /* 0x004fea000383ffff */
[----:B------:R-:W-:Y:S05]  /*9e20*/  BRA `(.L_x_2253) ;  /* 0xfffffff0000c7947 */ /* 0x000fea000383ffff */
.L_x_2234:
[----:B--2---:R2:W1:Y:S02]  /*9e30*/  SYNCS.PHASECHK.TRANS64.TRYWAIT P1, [R16+URZ+0x26828], R13 ;  /* 0x0268280d100075a7 */ /* 0x004464000802017f */
[----:B-1----:R-:W-:Y:S05]  /*9e40*/  @!P1 NANOSLEEP.SYNCS 0x989680 ;  /* 0x009896800000995d */ /* 0x002fea0003900000 */
[----:B------:R-:W1:Y:S02]  /*9e50*/  @!P1 SYNCS.PHASECHK.TRANS64 P1, [R16+URZ+0x26828], R13 ;  /* 0x0268280d100095a7 */ /* 0x000e64000802007f */
[----:B-1----:R-:W-:Y:S05]  /*9e60*/  @!P1 BRA `(.L_x_2234) ;  /* 0xfffffffc00f09947 */ /* 0x002fea000383ffff */
[----:B------:R-:W-:Y:S05]  /*9e70*/  BRA `(.L_x_2254) ;  /* 0xfffffff000b07947 */ /* 0x000fea000383ffff */
.L_x_2236:
[----:B------:R1:W1:Y:S02]  /*9e80*/  SYNCS.PHASECHK.TRANS64.TRYWAIT P0, [R3+URZ+0x26840], R0 ;  /* 0x02684000030075a7 */ /* 0x000264000800017f */
[----:B-1----:R-:W-:Y:S05]  /*9e90*/  @!P0 NANOSLEEP.SYNCS 0x989680 ;  /* 0x009896800000895d */ /* 0x002fea0003900000 */
[----:B------:R-:W1:Y:S02]  /*9ea0*/  @!P0 SYNCS.PHASECHK.TRANS64 P0, [R3+URZ+0x26840], R0 ;  /* 0x02684000030085a7 */ /* 0x000e64000800007f */
[----:B-1----:R-:W-:Y:S05]  /*9eb0*/  @!P0 BRA `(.L_x_2236) ;  /* 0xfffffffc00f08947 */ /* 0x002fea000383ffff */
[----:B------:R-:W-:Y:S05]  /*9ec0*/  BRA `(.L_x_2255) ;  /* 0xfffffff400807947 */ /* 0x000fea000383ffff */
.L_x_2238:
[----:B------:R-:W-:Y:S01]  /*9ed0*/  BSSY B1, `(.L_x_2256) ;  /* 0x0000006000017945 */ /* 0x000fe20003800000 */
[----:B------:R-:W-:-:S07]  /*9ee0*/  IMAD.MOV.U32 R15, RZ, RZ, -0x1 ;  /* 0xffffffffff0f7424 */ /* 0x000fce00078e00ff */
[----:B------:R-:W-:Y:S05]  /*9ef0*/  WARPSYNC.COLLECTIVE R15, `(.L_x_2257) ;  /* 0x000000000f0c7348 */ /* 0x000fea0003c00000 */
[----:B------:R-:W-:Y:S02]  /*9f00*/  ELECT P6, UR62, PT ;  /* 0x00000000003e782f */ /* 0x000fe400038c0000 */
[----:B------:R-:W-:Y:S01]  /*9f10*/  MOV R14, UR62 ;  /* 0x0000003e000e7c02 */ /* 0x000fe20008000f00 */
[----:B------:R-:W-:Y:S10]  /*9f20*/  ENDCOLLECTIVE ;  /* 0x000000000000791b */ /* 0x000ff40003800000 */
.L_x_2257:
[----:B------:R-:W-:Y:S05]  /*9f30*/  BSYNC B1 ;  /* 0x0000000000017941 */ /* 0x000fea0003800000 */
.L_x_2256:
[----:B------:R-:W-:Y:S05]  /*9f40*/  BRA `(.L_x_2258) ;  /* 0xfffffff800487947 */ /* 0x000fea000383ffff */
.L_x_2240:
[----:B-1----:R1:W2:Y:S02]  /*9f50*/  SYNCS.PHASECHK.TRANS64.TRYWAIT P0, [R6+URZ], R5 ;  /* 0x00000005060075a7 */ /* 0x0022a4000800017f */
[----:B--2---:R-:W-:Y:S05]  /*9f60*/  @!P0 NANOSLEEP.SYNCS 0x989680 ;  /* 0x009896800000895d */ /* 0x004fea0003900000 */
[----:B------:R-:W2:Y:S02]  /*9f70*/  @!P0 SYNCS.PHASECHK.TRANS64 P0, [R6+URZ], R5 ;  /* 0x00000005060085a7 */ /* 0x000ea4000800007f */
[----:B--2---:R-:W-:Y:S05]  /*9f80*/  @!P0 BRA `(.L_x_2240) ;  /* 0xfffffffc00f08947 */ /* 0x004fea000383ffff */
[----:B------:R-:W-:Y:S05]  /*9f90*/  BRA `(.L_x_2259) ;  /* 0xfffffff800887947 */ /* 0x000fea000383ffff */
.L_x_2241:
[----:B--2---:R2:W3:Y:S02]  /*9fa0*/  SYNCS.PHASECHK.TRANS64.TRYWAIT P0, [R3+URZ], R2 ;  /* 0x00000002030075a7 */ /* 0x0044e4000800017f */
[----:B---3--:R-:W-:Y:S05]  /*9fb0*/  @!P0 NANOSLEEP.SYNCS 0x989680 ;  /* 0x009896800000895d */ /* 0x008fea0003900000 */
[----:B------:R-:W3:Y:S02]  /*9fc0*/  @!P0 SYNCS.PHASECHK.TRANS64 P0, [R3+URZ], R2 ;  /* 0x00000002030085a7 */ /* 0x000ee4000800007f */
[----:B---3--:R-:W-:Y:S05]  /*9fd0*/  @!P0 BRA `(.L_x_2241) ;  /* 0xfffffffc00f08947 */ /* 0x008fea000383ffff */
[----:B------:R-:W-:Y:S05]  /*9fe0*/  BRA `(.L_x_2260) ;  /* 0xfffffff8007c7947 */ /* 0x000fea000383ffff */
.L_x_2243:
[----:B--2---:R2:W3:Y:S02]  /*9ff0*/  SYNCS.PHASECHK.TRANS64.TRYWAIT P0, [R0+URZ], R5 ;  /* 0x00000005000075a7 */ /* 0x0044e4000800017f */
[----:B---3--:R-:W-:Y:S05]  /*a000*/  @!P0 NANOSLEEP.SYNCS 0x989680 ;  /* 0x009896800000895d */ /* 0x008fea0003900000 */
[----:B------:R-:W3:Y:S02]  /*a010*/  @!P0 SYNCS.PHASECHK.TRANS64 P0, [R0+URZ], R5 ;  /* 0x00000005000085a7 */ /* 0x000ee4000800007f */
[----:B---3--:R-:W-:Y:S05]  /*a020*/  @!P0 BRA `(.L_x_2243) ;  /* 0xfffffffc00f08947 */ /* 0x008fea000383ffff */
[----:B------:R-:W-:Y:S05]  /*a030*/  BRA `(.L_x_2261) ;  /* 0xfffffff800807947 */ /* 0x000fea000383ffff */
.L_x_2262:
        /* <DEDUP_REMOVED lines=12> */
.L_x_6569:


//--------------------- .text._ZN7cutlass13device_kernelIN5flash11enable_sm90INS1_16FlashAttnBwdSm90INS1_25CollectiveMainloopBwdSm90ILi2ELi2ELi2EN4cute5tupleIJNS5_1CILi1EEES8_S8_EEENS6_IJNS7_ILi64EEENS7_ILi128EEENS7_ILi96EEEEEENS_6half_tEfNS_4arch4Sm90ELb1ELb0ELb1ELb0ELb1ELb1ELb0ELb0ELi2ELi1ELi2ELi1ELb1EEENS1_21CollectiveEpilogueBwdISD_SE_SG_Li256ELb0ELb0ELi1EEENS1_25SingleTileBwdLPTSchedulerILb0ELi128ELb1EEEEEEEEEvNT_6ParamsE --------------------------
	.section	.text._ZN7cutlass13device_kernelIN5flash11enable_sm90INS1_16FlashAttnBwdSm90INS1_25CollectiveMainloopBwdSm90ILi2ELi2ELi2EN4cute5tupleIJNS5_1CILi1EEES8_S8_EEENS6_IJNS7_ILi64EEENS7_ILi128EEENS7_ILi96EEEEEENS_6half_tEfNS_4arch4Sm90ELb1ELb0ELb1ELb0ELb1ELb1ELb0ELb0ELi2ELi1ELi2ELi1ELb1EEENS1_21CollectiveEpilogueBwdISD_SE_SG_Li256ELb0ELb0ELi1EEENS1_25SingleTileBwdLPTSchedulerILb0ELi128ELb1EEEEEEEEEvNT_6ParamsE,"ax",@progbits
	.align	128
.text._ZN7cutlass13device_kernelIN5flash11enable_sm90INS1_16FlashAttnBwdSm90INS1_25CollectiveMainloopBwdSm90ILi2ELi2ELi2EN4cute5tupleIJNS5_1CILi1EEES8_S8_EEENS6_IJNS7_ILi64EEENS7_ILi128EEENS7_ILi96EEEEEENS_6half_tEfNS_4arch4Sm90ELb1ELb0ELb1ELb0ELb1ELb1ELb0ELb0ELi2ELi1ELi2ELi1ELb1EEENS1_21CollectiveEpilogueBwdISD_SE_SG_Li256ELb0ELb0ELi1EEENS1_25SingleTileBwdLPTSchedulerILb0ELi128ELb1EEEEEEEEEvNT_6ParamsE:
        .type           _ZN7cutlass13device_kernelIN5flash11enable_sm90INS1_16FlashAttnBwdSm90INS1_25CollectiveMainloopBwdSm90ILi2ELi2ELi2EN4cute5tupleIJNS5_1CILi1EEES8_S8_EEENS6_IJNS7_ILi64EEENS7_ILi128EEENS7_ILi96EEEEEENS_6half_tEfNS_4arch4Sm90ELb1ELb0ELb1ELb0ELb1ELb1ELb0ELb0ELi2ELi1ELi2ELi1ELb1EEENS1_21CollectiveEpilogueBwdISD_SE_SG_Li256ELb0ELb0ELi1EEENS1_25SingleTileBwdLPTSchedulerILb0ELi128ELb1EEEEEEEEEvNT_6ParamsE,@function
        .size           _ZN7cutlass13device_kernelIN5flash11enable_sm90INS1_16FlashAttnBwdSm90INS1_25CollectiveMainloopBwdSm90ILi2ELi2ELi2EN4cute5tupleIJNS5_1CILi1EEES8_S8_EEENS6_IJNS7_ILi64EEENS7_ILi128EEENS7_ILi96EEEEEENS_6half_tEfNS_4arch4Sm90ELb1ELb0ELb1ELb0ELb1ELb1ELb0ELb0ELi2ELi1ELi2ELi1ELb1EEENS1_21CollectiveEpilogueBwdISD_SE_SG_Li256ELb0ELb0ELi1EEENS1_25SingleTileBwdLPTSchedulerILb0ELi128ELb1EEEEEEEEEvNT_6ParamsE,(.L_x_6570 - _ZN7cutlass13device_kernelIN5flash11enable_sm90INS1_16FlashAttnBwdSm90INS1_25CollectiveMainloopBwdSm90ILi2ELi2ELi2EN4cute5tupleIJNS5_1CILi1EEES8_S8_EEENS6_IJNS7_ILi64EEENS7_ILi128EEENS7_ILi96EEEEEENS_6half_tEfNS_4arch4Sm90ELb1ELb0ELb1ELb0ELb1ELb1ELb0ELb0ELi2ELi1ELi2ELi1ELb1EEENS1_21CollectiveEpilogueBwdISD_SE_SG_Li256ELb0ELb0ELi1EEENS1_25SingleTileBwdLPTSchedulerILb0ELi128ELb1EEEEEEEEEvNT_6ParamsE)
        .other          _ZN7cutlass13device_kernelIN5flash11enable_sm90INS1_16FlashAttnBwdSm90INS1_25CollectiveMainloopBwdSm90ILi2ELi2ELi2EN4cute5tupleIJNS5_1CILi1EEES8_S8_EEENS6_IJNS7_ILi64EEENS7_ILi128EEENS7_ILi96EEEEEENS_6half_tEfNS_4arch4Sm90ELb1ELb0ELb1ELb0ELb1ELb1ELb0ELb0ELi2ELi1ELi2ELi1ELb1EEENS1_21CollectiveEpilogueBwdISD_SE_SG_Li256ELb0ELb0ELi1EEENS1_25SingleTileBwdLPTSchedulerILb0ELi128ELb1EEEEEEEEEvNT_6ParamsE,@"STO_CUDA_ENTRY STV_DEFAULT"
_ZN7cutlass13device_kernelIN5flash11enable_sm90INS1_16FlashAttnBwdSm90INS1_25CollectiveMainloopBwdSm90ILi2ELi2ELi2EN4cute5tupleIJNS5_1CILi1EEES8_S8_EEENS6_IJNS7_ILi64EEENS7_ILi128EEENS7_ILi96EEEEEENS_6half_tEfNS_4arch4Sm90ELb1ELb0ELb1ELb0ELb1ELb1ELb0ELb0ELi2ELi1ELi2ELi1ELb1EEENS1_21CollectiveEpilogueBwdISD_SE_SG_Li256ELb0ELb0ELi1EEENS1_25SingleTileBwdLPTSchedulerILb0ELi128ELb1EEEEEEEEEvNT_6ParamsE:
        /* <DEDUP_REMOVED lines=30> */
.L_x_2264:
[----:B------:R-:W-:Y:S05]  /*01e0*/  BSYNC B0 ;  /* 0x0000000000007941 */ /* 0x000fea0003800000 */
.L_x_2263:
        /* <DEDUP_REMOVED lines=37> */
.L_x_2265:
        /* <DEDUP_REMOVED lines=22> */
.L_x_2266:
[----:B------:R-:W-:Y:S01]  /*05a0*/  PLOP3.LUT P0, PT, PT, PT, UP0, 0x80, 0x0 ;  /* 0x000000000000781c */ /* 0x000fe20003f0f008 */
[----:B------:R-:W-:Y:S01]  /*05b0*/  NOP ;  /* 0x0000000000007918 */ /* 0x000fe20000000000 */
[----:B------:R-:W-:Y:S01]  /*05c0*/  ULDC.64 UR46, c[0x0][0x208] ;  /* 0x00008200002e7ab9 */ /* 0x000fe20000000a00 */
[----:B-12-4-:R-:W-:Y:S10]  /*05d0*/  BAR.SYNC.DEFER_BLOCKING 0x0 ;  /* 0x0000000000007b1d */ /* 0x016ff40000010000 */
[----:B------:R-:W-:Y:S05]  /*05e0*/  @!P0 BRA `(.L_x_2267) ;  /* 0x0000005c00a48947 */ /* 0x000fea0003800000 */
.L_x_2268:
        /* <DEDUP_REMOVED lines=32> */
.L_x_2269:
[----:B------:R-:W-:Y:S01]  /*07f0*/  ULDC UR7, c[0x0][0xb44] ;  /* 0x0002d10000077ab9 */ /* 0x000fe20000000800 */
[----:B------:R-:W-:Y:S01]  /*0800*/  UMOV UR37, UR10 ;  /* 0x0000000a00257c82 */ /* 0x000fe20008000000 */
[----:B------:R-:W-:-:S11]  /*0810*/  UISETP.NE.AND UP0, UPT, UR7, 0x1, UPT ;  /* 0x000000010700788c */ /* 0x000fd6000bf05270 */
[----:B------:R-:W-:Y:S02]  /*0820*/  @UP0 ULDC.64 UR8, c[0x0][0xb48] ;  /* 0x0002d20000080ab9 */ /* 0x000fe40000000a00 */
[----:B------:R-:W-:-:S04]  /*0830*/  UIMAD.WIDE.U32 UR4, UR10, UR8, URZ ;  /* 0x000000080a0472a5 */ /* 0x000fc8000f8e003f */
[----:B------:R-:W-:-:S04]  /*0840*/  @UP0 USHF.R.U32.HI UR37, URZ, UR9, UR5 ;  /* 0x000000093f250299 */ /* 0x000fc80008011605 */
[----:B------:R-:W-:-:S12]  /*0850*/  UIMAD UR4, UR37, UR7, URZ ;  /* 0x00000007250472a4 */ /* 0x000fd8000f8e023f */
.L_x_2270:
[----:B------:R-:W-:Y:S01]  /*0860*/  ULDC UR43, c[0x0][0xb38] ;  /* 0x0002ce00002b7ab9 */ /* 0x000fe20000000800 */
[----:B------:R-:W-:Y:S02]  /*0870*/  UIADD3 UR4, UR10, -UR4, URZ ;  /* 0x800000040a047290 */ /* 0x000fe4000fffe03f */
[----:B------:R-:W-:Y:S01]  /*0880*/  UISETP.NE.AND UP0, UPT, UR43, 0x1, UPT ;  /* 0x000000012b00788c */ /* 0x000fe2000bf05270 */
[----:B------:R-:W-:Y:S01]  /*0890*/  ULDC UR5, c[0x0][0xb44] ;  /* 0x0002d10000057ab9 */ /* 0x000fe20000000800 */
[----:B------:R-:W-:Y:S02]  /*08a0*/  ULOP3.LUT UR40, URZ, UR37, URZ, 0x33, !UPT ;  /* 0x000000253f287292 */ /* 0x000fe4000f8e333f */
[----:B------:R-:W-:-:S07]  /*08b0*/  UIMAD UR6, UR6, UR5, UR4 ;  /* 0x00000005060672a4 */ /* 0x000fce000f8e0204 */
[----:B------:R-:W-:Y:S01]  /*08c0*/  @UP0 ULDC UR4, c[0x0][0xb3c] ;  /* 0x0002cf0000040ab9 */ /* 0x000fe20000000800 */
[----:B------:R-:W-:Y:S01]  /*08d0*/  @UP0 ULDC UR7, c[0x0][0xb40] ;  /* 0x0002d00000070ab9 */ /* 0x000fe20000000800 */
[----:B------:R-:W-:Y:S02]  /*08e0*/  UIMAD.WIDE.U32 UR4, UR6, UR4, URZ ;  /* 0x00000004060472a5 */ /* 0x000fe4000f8e003f */
[----:B------:R-:W-:Y:S02]  /*08f0*/  UMOV UR44, UR6 ;  /* 0x00000006002c7c82 */ /* 0x000fe40008000000 */
[----:B------:R-:W-:-:S03]  /*0900*/  @UP0 USHF.R.U32.HI UR44, URZ, UR7, UR5 ;  /* 0x000000073f2c0299 */ /* 0x000fc60008011605 */
[----:B------:R-:W-:Y:S01]  /*0910*/  ULDC UR5, c[0x0][0xb2c] ;  /* 0x0002cb0000057ab9 */ /* 0x000fe20000000800 */
[----:B------:R-:W-:Y:S02]  /*0920*/  UIADD3 UR4, -UR44, URZ, URZ ;  /* 0x0000003f2c047290 */ /* 0x000fe4000fffe13f */
[----:B------:R-:W-:Y:S01]  /*0930*/  ISETP.LE.AND P0, PT, RZ, UR44, PT ;  /* 0x0000002cff007c0c */ /* 0x000fe2000bf03270 */
[----:B------:R-:W-:Y:S02]  /*0940*/  UIADD3 UR40, UR40, UR5, URZ ;  /* 0x0000000528287290 */ /* 0x000fe4000fffe03f */
[----:B------:R-:W-:-:S10]  /*0950*/  UIMAD UR43, UR43, UR4, UR6 ;  /* 0x000000042b2b72a4 */ /* 0x000fd4000f8e0206 */
        /* <DEDUP_REMOVED lines=88> */
.L_x_2273:
        /* <DEDUP_REMOVED lines=15> */
.L_x_2272:
        /* <DEDUP_REMOVED lines=22> */
.L_x_2275:
        /* <DEDUP_REMOVED lines=15> */
.L_x_2274:
[----:B------:R-:W-:Y:S01]  /*1220*/  SHF.R.S32.HI R19, RZ, 0x1f, R18 ;  /* 0x0000001fff137819 */ /* 0x000fe20000011412 */
[----:B------:R-:W-:-:S03]  /*1230*/  UMOV UR4, 0xffffffff ;  /* 0xffffffff00047882 */ /* 0x000fc60000000000 */
[----:B------:R-:W-:-:S04]  /*1240*/  LEA.HI R0, R19, R18, RZ, 0x7 ;  /* 0x0000001213007211 */ /* 0x000fc800078f38ff */
[----:B------:R-:W-:Y:S01]  /*1250*/  SHF.R.S32.HI R17, RZ, 0x7, R0 ;  /* 0x00000007ff117819 */ /* 0x000fe20000011400 */
[----:B------:R-:W-:Y:S06]  /*1260*/  BRA.DIV UR4, `(.L_x_2276) ;  /* 0x0000009204a87947 */ /* 0x000fec000b800000 */
[----:B------:R1:W2:Y:S02]  /*1270*/  SHFL.IDX PT, R14, R17, RZ, 0x1f ;  /* 0x00001fff110e7589 */ /* 0x0002a400000e0000 */
.L_x_2381:
        /* <DEDUP_REMOVED lines=15> */
.L_x_2277:
        /* <DEDUP_REMOVED lines=19> */
.L_x_2279:
        /* <DEDUP_REMOVED lines=124> */
.L_x_2290:
[----:B------:R-:W-:-:S06]  /*1c60*/  UISETP.NE.AND UP0, UPT, UR11, 0x3, UPT ;  /* 0x000000030b00788c */ /* 0x000fcc000bf05270 */
[----:B------:R-:W-:-:S13]  /*1c70*/  PLOP3.LUT P0, PT, PT, PT, UP0, 0x80, 0x0 ;  /* 0x000000000000781c */ /* 0x000fda0003f0f008 */
[----:B-1----:R-:W-:Y:S05]  /*1c80*/  @!P0 BRA `(.L_x_2280) ;  /* 0x0000000000048947 */ /* 0x002fea0003800000 */
[----:B------:R-:W-:Y:S01]  /*1c90*/  BPT.TRAP 0x1 ;  /* 0x000000040000795c */ /* 0x000fe20000300000 */
.L_x_2280:
[----:B------:R-:W-:Y:S01]  /*1ca0*/  R2UR UR8, R235 ;  /* 0x00000000eb0872ca */ /* 0x000fe200000e0000 */
[----:B------:R-:W-:-:S05]  /*1cb0*/  IMAD.U32 R120, RZ, RZ, UR10 ;  /* 0x0000000aff787e24 */ /* 0x000fca000f8e00ff */
[----:B------:R-:W-:-:S07]  /*1cc0*/  SHF.L.U32 R120, R120, 0x1f, RZ ;  /* 0x0000001f78787819 */ /* 0x000fce00000006ff */
[----:B------:R-:W-:-:S09]  /*1cd0*/  ULEA UR8, UR4, UR8, 0x3 ;  /* 0x0000000804087291 */ /* 0x000fd2000f8e183f */
[----:B------:R1:W2:Y:S01]  /*1ce0*/  SYNCS.PHASECHK.TRANS64.TRYWAIT P1, [UR8+0x26810], R120 ;  /* 0x02681078ff0075a7 */ /* 0x0002a20008020148 */
[----:B------:R-:W-:Y:S05]  /*1cf0*/  @!P0 BRA `(.L_x_2281) ;  /* 0x0000000000048947 */ /* 0x000fea0003800000 */
[----:B------:R-:W-:Y:S01]  /*1d00*/  BPT.TRAP 0x1 ;  /* 0x000000040000795c */ /* 0x000fe20000300000 */
.L_x_2281:
[----:B--2---:R-:W-:Y:S05]  /*1d10*/  @P1 BRA `(.L_x_2282) ;  /* 0x0000000000081947 */ /* 0x004fea0003800000 */
[----:B------:R-:W2:Y:S02]  /*1d20*/  SYNCS.PHASECHK.TRANS64.TRYWAIT P1, [UR8+0x26810], R120 ;  /* 0x02681078ff0075a7 */ /* 0x000ea40008020148 */
[----:B--2---:R-:W-:Y:S05]  /*1d30*/  @!P1 BRA `(.L_x_2283) ;  /* 0x0000008800289947 */ /* 0x004fea0003800000 */
.L_x_2282:
        /* <DEDUP_REMOVED lines=66> */
.L_x_2284:
[----:B------:R1:W1:Y:S01]  /*2160*/  SYNCS.PHASECHK.TRANS64.TRYWAIT P1, [UR8+0x26830], R120 ;  /* 0x02683078ff0075a7 */ /* 0x0002620008020148 */
[----:B------:R-:W-:Y:S05]  /*2170*/  @!P0 BRA `(.L_x_2285) ;  /* 0x0000000000048947 */ /* 0x000fea0003800000 */
[----:B------:R-:W-:Y:S01]  /*2180*/  BPT.TRAP 0x1 ;  /* 0x000000040000795c */ /* 0x000fe20000300000 */
.L_x_2285:
        /* <DEDUP_REMOVED lines=50> */
.L_x_2286:
        /* <DEDUP_REMOVED lines=555> */
.L_x_2288:
        /* <DEDUP_REMOVED lines=11> */
[----:B------:R-:W-:Y:S01]  /*4810*/  UIADD3 UR14, UR9, 0x40, URZ ;  /* 0x00000040090e7890 */ /* 0x000fe2000fffe03f */
[----:B------:R-:W-:Y:S01]  /*4820*/  UMOV UR15, 0x80000020 ;  /* 0x80000020000f7882 */ /* 0x000fe20000000000 */
[----:B-1----:R-:W-:-:S05]  /*4830*/  SHF.R.U32.HI R4, RZ, 0x7, R4 ;  /* 0x00000007ff047819 */ /* 0x002fca0000011604 */
[C---:B------:R-:W-:Y:S02]  /*4840*/  VIADD R5, R4.reuse, 0x9 ;  /* 0x0000000904057836 */ /* 0x040fe40000000000 */
[----:B------:R-:W-:Y:S01]  /*4850*/  VIADD R4, R4, 0xc ;  /* 0x0000000c04047836 */ /* 0x000fe20000000000 */
[----:B------:R-:W-:Y:S02]  /*4860*/  WARPGROUP.DEPBAR.LE gsb0, 0x0 ;  /* 0x00008000000079c5 */ /* 0x000fe40000010000 */
[----:B------:R-:W-:-:S06]  /*4870*/  WARPGROUP.ARRIVE ;  /* 0x00000000000079c5 */ /* 0x000fcc0000000000 */
[----:B------:R-:W-:Y:S01]  /*4880*/  HGMMA.64x96x16.F32 R24, R156, gdesc[UR12].tnspB, R24, gsb0 ;  /* 0x4160000c9c187df0 */ /* 0x000fe20008000818 */
[----:B------:R-:W-:Y:S01]  /*4890*/  UIADD3 UR14, UR9, 0x80, URZ ;  /* 0x00000080090e7890 */ /* 0x000fe2000fffe03f */
        /* <DEDUP_REMOVED lines=26> */
.L_x_2289:
        /* <DEDUP_REMOVED lines=62> */
.L_x_2271:
        /* <DEDUP_REMOVED lines=23> */
.L_x_2292:
        /* <DEDUP_REMOVED lines=20> */
.L_x_2293:
        /* <DEDUP_REMOVED lines=18> */
.L_x_2294:
        /* <DEDUP_REMOVED lines=18> */
.L_x_2295:
        /* <DEDUP_REMOVED lines=110> */
[----:B------:R-:W-:Y:S01]  /*59f0*/  ULOP3.LUT UR4, URZ, UR37, URZ, 0x33, !UPT ;  /* 0x000000253f047292 */ /* 0x000fe2000f8e333f */
[----:B------:R-:W-:Y:S01]  /*5a00*/  ULDC UR5, c[0x0][0xb2c] ;  /* 0x0002cb0000057ab9 */ /* 0x000fe20000000800 */
[----:B------:R-:W-:Y:S02]  /*5a10*/  ULDC.64 UR6, c[0x0][0x198] ;  /* 0x0000660000067ab9 */ /* 0x000fe40000000a00 */
[----:B------:R-:W-:Y:S02]  /*5a20*/  UIADD3 UR42, UR4, UR5, URZ ;  /* 0x00000005042a7290 */ /* 0x000fe4000fffe03f */
[----:B------:R-:W-:Y:S02]  /*5a30*/  UIADD3 UR4, UP0, UR6, 0x770, URZ ;  /* 0x0000077006047890 */ /* 0x000fe4000ff1e03f */
[----:B------:R-:W-:Y:S02]  /*5a40*/  UIADD3 UR40, UR39, 0x6000, URZ ;  /* 0x0000600027287890 */ /* 0x000fe4000fffe03f */
[----:B------:R-:W-:-:S02]  /*5a50*/  UIADD3.X UR5, URZ, UR7, URZ, UP0, !UPT ;  /* 0x000000073f057290 */ /* 0x000fc400087fe43f */
[----:B------:R-:W-:Y:S02]  /*5a60*/  UIADD3 UR6, UP0, UR6, 0x670, URZ ;  /* 0x0000067006067890 */ /* 0x000fe4000ff1e03f */
[----:B------:R-:W-:Y:S02]  /*5a70*/  USHF.L.U32 UR42, UR42, 0x7, URZ ;  /* 0x000000072a2a7899 */ /* 0x000fe4000800063f */
[----:B------:R-:W-:Y:S02]  /*5a80*/  UIADD3 UR32, UR39, 0x8000, URZ ;  /* 0x0000800027207890 */ /* 0x000fe4000fffe03f */
[----:B------:R-:W-:Y:S02]  /*5a90*/  UIADD3 UR24, UR39, 0xa000, URZ ;  /* 0x0000a00027187890 */ /* 0x000fe4000fffe03f */
[----:B------:R-:W-:Y:S02]  /*5aa0*/  UIADD3.X UR7, URZ, UR7, URZ, UP0, !UPT ;  /* 0x000000073f077290 */ /* 0x000fe400087fe43f */
[----:B------:R-:W-:-:S02]  /*5ab0*/  UIADD3 UR16, UR39, 0x2000, URZ ;  /* 0x0000200027107890 */ /* 0x000fc4000fffe03f */
        /* <DEDUP_REMOVED lines=9> */
[----:B------:R-:W-:Y:S01]  /*5b50*/  UMOV UR26, UR42 ;  /* 0x0000002a001a7c82 */ /* 0x000fe20008000000 */
[----:B------:R1:W-:Y:S01]  /*5b60*/  UTMASTG.4D [UR40], [UR4] ;  /* 0x00000028040073b5 */ /* 0x0003e20008018000 */
        /* <DEDUP_REMOVED lines=9> */
[----:B------:R3:W-:Y:S01]  /*5c00*/  UTMASTG.4D [UR24], [UR4] ;  /* 0x00000018040073b5 */ /* 0x0007e20008018000 */
[----:B-1----:R-:W-:-:S02]  /*5c10*/  UMOV UR40, UR39 ;  /* 0x0000002700287c82 */ /* 0x002fc40008000000 */
[----:B------:R3:W-:Y:S01]  /*5c20*/  UTMASTG.4D [UR40], [UR6] ;  /* 0x00000028060073b5 */ /* 0x0007e20008018000 */
[----:B------:R3:W-:Y:S01]  /*5c30*/  UTMASTG.4D [UR16], [UR6] ;  /* 0x00000010060073b5 */ /* 0x0007e20008018000 */
[----:B------:R3:W-:Y:S02]  /*5c40*/  UTMASTG.4D [UR8], [UR6] ;  /* 0x00000008060073b5 */ /* 0x0007e40008018000 */
[----:B---3--:R0:W-:Y:S02]  /*5c50*/  UTMACMDFLUSH ;  /* 0x00000000000079b7 */ /* 0x0081e40000000000 */
.L_x_2297:
[----:B------:R-:W-:Y:S05]  /*5c60*/  BSYNC B0 ;  /* 0x0000000000007941 */ /* 0x000fea0003800000 */
.L_x_2296:
[----:B------:R-:W-:-:S04]  /*5c70*/  DEPBAR.LE SB0, 0x0 ;  /* 0x000080000000791a */ /* 0x000fc80000000000 */
[----:B------:R-:W-:Y:S05]  /*5c80*/  EXIT ;  /* 0x000000000000794d */ /* 0x000fea0003800000 */
.L_x_2291:
[----:B-1----:R-:W1:Y:S01]  /*5c90*/  S2R R0, SR_TID.X ;  /* 0x0000000000007919 */ /* 0x002e620000002100 */
[----:B------:R-:W2:Y:S01]  /*5ca0*/  LDC.64 R4, c[0x0][0x820] ;  /* 0x00020800ff047b82 */ /* 0x000ea20000000a00 */
[----:B------:R-:W-:Y:S01]  /*5cb0*/  USHF.R.S32.HI UR5, URZ, 0x1f, UR43 ;  /* 0x0000001f3f057899 */ /* 0x000fe2000801142b */
[----:B------:R-:W-:Y:S01]  /*5cc0*/  BSSY B0, `(.L_x_2298) ;  /* 0x000003a000007945 */ /* 0x000fe20003800000 */
[----:B------:R-:W-:Y:S02]  /*5cd0*/  ULOP3.LUT UR37, URZ, UR37, URZ, 0x33, !UPT ;  /* 0x000000253f257292 */ /* 0x000fe4000f8e333f */
[----:B------:R-:W-:-:S03]  /*5ce0*/  USHF.R.S32.HI UR8, URZ, 0x1f, UR44 ;  /* 0x0000001f3f087899 */ /* 0x000fc6000801142c */
[----:B------:R-:W3:Y:S08]  /*5cf0*/  LDC.64 R10, c[0x0][0x850] ;  /* 0x00021400ff0a7b82 */ /* 0x000ef00000000a00 */
[----:B------:R-:W4:Y:S08]  /*5d00*/  LDC R9, c[0x0][0xb2c] ;  /* 0x0002cb00ff097b82 */ /* 0x000f300000000800 */
[----:B------:R-:W5:Y:S01]  /*5d10*/  LDC R8, c[0x0][0x808] ;  /* 0x00020200ff087b82 */ /* 0x000f620000000800 */
[----:B-1----:R-:W-:-:S07]  /*5d20*/  VIADD R3, R0, 0xffffff80 ;  /* 0xffffff8000037836 */ /* 0x002fce0000000000 */
[----:B------:R-:W1:Y:S01]  /*5d30*/  LDC.64 R14, c[0x0][0x858] ;  /* 0x00021600ff0e7b82 */ /* 0x000e620000000a00 */
[----:B------:R-:W-:-:S04]  /*5d40*/  SHF.R.S32.HI R2, RZ, 0x1f, R3 ;  /* 0x0000001fff027819 */ /* 0x000fc80000011403 */
[----:B------:R-:W-:-:S03]  /*5d50*/  LEA.HI R2, R2, R3, RZ, 0x2 ;  /* 0x0000000302027211 */ /* 0x000fc600078f10ff */
[----:B------:R-:W1:Y:S01]  /*5d60*/  LDC.64 R16, c[0x0][0x828] ;  /* 0x00020a00ff107b82 */ /* 0x000e620000000a00 */
[----:B----4-:R-:W-:Y:S01]  /*5d70*/  VIADD R19, R9, UR37 ;  /* 0x0000002509137c36 */ /* 0x010fe20008000000 */
[----:B------:R-:W-:Y:S02]  /*5d80*/  LOP3.LUT R0, R2, 0x1ffffffc, RZ, 0xc0, !PT ;  /* 0x1ffffffc02007812 */ /* 0x000fe400078ec0ff */
[----:B------:R-:W-:-:S03]  /*5d90*/  SHF.R.S32.HI R2, RZ, 0x2, R2 ;  /* 0x00000002ff027819 */ /* 0x000fc60000011402 */
[----:B------:R-:W-:-:S04]  /*5da0*/  IMAD.IADD R0, R3, 0x1, -R0 ;  /* 0x0000000103007824 */ /* 0x000fc800078e0a00 */
[----:B------:R-:W-:Y:S02]  /*5db0*/  IMAD.SHL.U32 R6, R0, 0x8, RZ ;  /* 0x0000000800067824 */ /* 0x000fe400078e00ff */
[----:B--2---:R-:W-:Y:S02]  /*5dc0*/  IMAD R0, R4, UR5, RZ ;  /* 0x0000000504007c24 */ /* 0x004fe4000f8e02ff */
[----:B------:R-:W-:Y:S01]  /*5dd0*/  VIADD R18, R6, 0x40 ;  /* 0x0000004006127836 */ /* 0x000fe20000000000 */
[----:B------:R-:W-:Y:S01]  /*5de0*/  SHF.R.S32.HI R7, RZ, 0x1f, R6 ;  /* 0x0000001fff077819 */ /* 0x000fe20000011406 */
[----:B------:R-:W-:Y:S02]  /*5df0*/  IMAD R3, R5, UR43, R0 ;  /* 0x0000002b05037c24 */ /* 0x000fe4000f8e0200 */
[----:B---3--:R-:W-:Y:S02]  /*5e00*/  IMAD R0, R10, UR5, RZ ;  /* 0x000000050a007c24 */ /* 0x008fe4000f8e02ff */
[----:B------:R-:W-:-:S04]  /*5e10*/  IMAD.WIDE.U32 R4, R4, UR43, R6 ;  /* 0x0000002b04047c25 */ /* 0x000fc8000f8e0006 */
[----:B------:R-:W-:Y:S02]  /*5e20*/  IMAD.IADD R5, R5, 0x1, R3 ;  /* 0x0000000105057824 */ /* 0x000fe400078e0203 */
[----:B------:R-:W-:Y:S02]  /*5e30*/  IMAD R3, R11, UR43, R0 ;  /* 0x0000002b0b037c24 */ /* 0x000fe4000f8e0200 */
[----:B-----5:R-:W-:Y:S02]  /*5e40*/  IMAD R11, R19, -0x80, R8 ;  /* 0xffffff80130b7824 */ /* 0x020fe400078e0208 */
[----:B------:R-:W-:Y:S02]  /*5e50*/  VIADD R0, R2, 0x40 ;  /* 0x0000004002007836 */ /* 0x000fe40000000000 */
[----:B------:R-:W-:Y:S01]  /*5e60*/  IMAD.WIDE.U32 R8, R10, UR43, R6 ;  /* 0x0000002b0a087c25 */ /* 0x000fe2000f8e0006 */
[-C--:B------:R-:W-:Y:S02]  /*5e70*/  ISETP.GE.AND P1, PT, R2, R11.reuse, PT ;  /* 0x0000000b0200720c */ /* 0x080fe40003f26270 */
[----:B------:R-:W-:Y:S01]  /*5e80*/  ISETP.GE.AND P0, PT, R0, R11, PT ;  /* 0x0000000b0000720c */ /* 0x000fe20003f06270 */
[----:B-1----:R-:W-:-:S02]  /*5e90*/  IMAD R0, R14, UR8, RZ ;  /* 0x000000080e007c24 */ /* 0x002fc4000f8e02ff */
[----:B------:R-:W-:Y:S01]  /*5ea0*/  IMAD.IADD R9, R9, 0x1, R3 ;  /* 0x0000000109097824 */ /* 0x000fe200078e0203 */
[----:B------:R-:W-:Y:S01]  /*5eb0*/  SHF.R.S32.HI R3, RZ, 0x1f, R2 ;  /* 0x0000001fff037819 */ /* 0x000fe20000011402 */
[C---:B------:R-:W-:Y:S02]  /*5ec0*/  IMAD R10, R16.reuse, UR8, RZ ;  /* 0x00000008100a7c24 */ /* 0x040fe4000f8e02ff */
[----:B------:R-:W-:-:S04]  /*5ed0*/  IMAD.WIDE.U32 R12, R16, UR44, R4 ;  /* 0x0000002c100c7c25 */ /* 0x000fc8000f8e0004 */
[----:B------:R-:W-:Y:S02]  /*5ee0*/  IMAD R5, R15, UR44, R0 ;  /* 0x0000002c0f057c24 */ /* 0x000fe4000f8e0200 */
[----:B------:R-:W-:-:S04]  /*5ef0*/  IMAD.WIDE.U32 R14, R14, UR44, R8 ;  /* 0x0000002c0e0e7c25 */ /* 0x000fc8000f8e0008 */
[----:B------:R-:W-:Y:S02]  /*5f00*/  IMAD R17, R17, UR44, R10 ;  /* 0x0000002c11117c24 */ /* 0x000fe4000f8e020a */
[----:B------:R-:W-:Y:S02]  /*5f10*/  IMAD.IADD R9, R15, 0x1, R5 ;  /* 0x000000010f097824 */ /* 0x000fe400078e0205 */
[----:B------:R-:W-:-:S04]  /*5f20*/  IMAD.WIDE R10, R19, 0x80, R2 ;  /* 0x00000080130a7825 */ /* 0x000fc800078e0202 */
[----:B------:R-:W-:Y:S02]  /*5f30*/  VIADD R16, R6, 0x20 ;  /* 0x0000002006107836 */ /* 0x000fe40000000000 */
        /* <DEDUP_REMOVED lines=18> */
.L_x_2299:
[----:B------:R-:W-:Y:S05]  /*6060*/  BSYNC B0 ;  /* 0x0000000000007941 */ /* 0x000fea0003800000 */
.L_x_2298:
        /* <DEDUP_REMOVED lines=21> */
.L_x_2301:
[----:B------:R-:W-:Y:S05]  /*61c0*/  BSYNC B0 ;  /* 0x0000000000007941 */ /* 0x000fea0003800000 */
.L_x_2300:
        /* <DEDUP_REMOVED lines=18> */
.L_x_2303:
[----:B------:R-:W-:Y:S05]  /*62f0*/  BSYNC B0 ;  /* 0x0000000000007941 */ /* 0x000fea0003800000 */
.L_x_2302:
        /* <DEDUP_REMOVED lines=22> */
.L_x_2305:
[----:B------:R-:W-:Y:S05]  /*6460*/  BSYNC B0 ;  /* 0x0000000000007941 */ /* 0x000fea0003800000 */
.L_x_2304:
[----:B------:R-:W-:Y:S05]  /*6470*/  EXIT ;  /* 0x000000000000794d */ /* 0x000fea0003800000 */
.L_x_2267:
        /* <DEDUP_REMOVED lines=30> */
.L_x_2309:
[----:B------:R-:W-:Y:S01]  /*6660*/  ULDC UR9, c[0x0][0xb44] ;  /* 0x0002d10000097ab9 */ /* 0x000fe20000000800 */
[----:B------:R-:W-:Y:S01]  /*6670*/  UMOV UR7, UR8 ;  /* 0x0000000800077c82 */ /* 0x000fe20008000000 */
[----:B------:R-:W-:-:S11]  /*6680*/  UISETP.NE.AND UP0, UPT, UR9, 0x1, UPT ;  /* 0x000000010900788c */ /* 0x000fd6000bf05270 */
[----:B------:R-:W-:Y:S02]  /*6690*/  @UP0 ULDC.64 UR10, c[0x0][0xb48] ;  /* 0x0002d200000a0ab9 */ /* 0x000fe40000000a00 */
[----:B------:R-:W-:-:S04]  /*66a0*/  UIMAD.WIDE.U32 UR4, UR8, UR10, URZ ;  /* 0x0000000a080472a5 */ /* 0x000fc8000f8e003f */
[----:B------:R-:W-:-:S04]  /*66b0*/  @UP0 USHF.R.U32.HI UR7, URZ, UR11, UR5 ;  /* 0x0000000b3f070299 */ /* 0x000fc80008011605 */
[----:B------:R-:W-:-:S12]  /*66c0*/  UIMAD UR4, UR7, UR9, URZ ;  /* 0x00000009070472a4 */ /* 0x000fd8000f8e023f */
.L_x_2310:
[----:B------:R-:W-:Y:S01]  /*66d0*/  ULDC UR17, c[0x0][0xb38] ;  /* 0x0002ce0000117ab9 */ /* 0x000fe20000000800 */
[----:B------:R-:W-:Y:S02]  /*66e0*/  UIADD3 UR4, UR8, -UR4, URZ ;  /* 0x8000000408047290 */ /* 0x000fe4000fffe03f */
[----:B------:R-:W-:Y:S01]  /*66f0*/  UISETP.NE.AND UP0, UPT, UR17, 0x1, UPT ;  /* 0x000000011100788c */ /* 0x000fe2000bf05270 */
[----:B------:R-:W-:Y:S01]  /*6700*/  ULDC UR5, c[0x0][0xb44] ;  /* 0x0002d10000057ab9 */ /* 0x000fe20000000800 */
[----:B------:R-:W-:Y:S02]  /*6710*/  ULOP3.LUT UR7, URZ, UR7, URZ, 0x33, !UPT ;  /* 0x000000073f077292 */ /* 0x000fe4000f8e333f */
[----:B------:R-:W-:Y:S01]  /*6720*/  UIMAD UR6, UR6, UR5, UR4 ;  /* 0x00000005060672a4 */ /* 0x000fe2000f8e0204 */
[----:B------:R-:W-:Y:S02]  /*6730*/  ULDC UR18, c[0x0][0xb2c] ;  /* 0x0002cb0000127ab9 */ /* 0x000fe40000000800 */
[----:B------:R-:W-:-:S04]  /*6740*/  UIADD3 UR18, UR7, UR18, URZ ;  /* 0x0000001207127290 */ /* 0x000fc8000fffe03f */
        /* <DEDUP_REMOVED lines=14> */
[----:B------:R-:W-:-:S04]  /*6830*/  UIADD3 UR4, -UR5, UR4, -UR16 ;  /* 0x0000000405047290 */ /* 0x000fc8000fffe910 */
        /* <DEDUP_REMOVED lines=8> */
[----:B------:R-:W-:-:S06]  /*68c0*/  UISETP.GT.AND UP0, UPT, UR5, UR8, UPT ;  /* 0x000000080500728c */ /* 0x000fcc000bf04270 */
[----:B------:R-:W-:-:S13]  /*68d0*/  PLOP3.LUT P0, PT, PT, PT, UP0, 0x80, 0x0 ;  /* 0x000000000000781c */ /* 0x000fda0003f0f008 */
[----:B------:R-:W-:Y:S05]  /*68e0*/  @!P0 BRA `(.L_x_2308) ;  /* 0x0000003c00008947 */ /* 0x000fea0003800000 */
[----:B------:R-:W-:Y:S01]  /*68f0*/  USHF.R.S32.HI UR19, URZ, 0x1f, UR17 ;  /* 0x0000001f3f137899 */ /* 0x000fe20008011411 */
[----:B------:R-:W1:Y:S01]  /*6900*/  S2R R0, SR_TID.X ;  /* 0x0000000000007919 */ /* 0x000e620000002100 */
[----:B------:R-:W-:Y:S01]  /*6910*/  ULDC.64 UR12, c[0x0][0x2d8] ;  /* 0x0000b600000c7ab9 */ /* 0x000fe20000000a00 */
[----:B------:R-:W-:Y:S01]  /*6920*/  USHF.R.S32.HI UR9, URZ, 0x1f, UR10 ;  /* 0x0000001f3f097899 */ /* 0x000fe2000801140a */
[----:B------:R-:W-:Y:S01]  /*6930*/  LOP3.LUT R8, RZ, UR18, RZ, 0x33, !PT ;  /* 0x00000012ff087c12 */ /* 0x000fe2000f8e33ff */
[----:B------:R-:W-:Y:S02]  /*6940*/  UIMAD UR4, UR19, UR12, URZ ;  /* 0x0000000c130472a4 */ /* 0x000fe4000f8e023f */
[----:B------:R-:W-:Y:S02]  /*6950*/  UIMAD.WIDE.U32 UR6, UR17, UR12, URZ ;  /* 0x0000000c110672a5 */ /* 0x000fe4000f8e003f */
[----:B------:R-:W-:Y:S02]  /*6960*/  UIMAD UR4, UR17, UR13, UR4 ;  /* 0x0000000d110472a4 */ /* 0x000fe4000f8e0204 */
[----:B------:R-:W-:-:S02]  /*6970*/  UIADD3 UR11, UR5, -UR8, URZ ;  /* 0x80000008050b7290 */ /* 0x000fc4000fffe03f */
[----:B------:R-:W-:Y:S01]  /*6980*/  UIADD3 UR7, UR7, UR4, URZ ;  /* 0x0000000407077290 */ /* 0x000fe2000fffe03f */
[----:B------:R-:W-:Y:S01]  /*6990*/  ULDC.64 UR12, c[0x0][0x2e0] ;  /* 0x0000b800000c7ab9 */ /* 0x000fe20000000a00 */
[----:B------:R-:W-:Y:S02]  /*69a0*/  UIADD3 UR4, UR16, 0x7f, URZ ;  /* 0x0000007f10047890 */ /* 0x000fe4000fffe03f */
[----:B------:R-:W-:Y:S02]  /*69b0*/  UIMAD UR9, UR9, UR12, URZ ;  /* 0x0000000c090972a4 */ /* 0x000fe4000f8e023f */
[----:B------:R-:W-:Y:S02]  /*69c0*/  UIMAD.WIDE.U32 UR6, UR10, UR12, UR6 ;  /* 0x0000000c0a0672a5 */ /* 0x000fe4000f8e0006 */
[----:B------:R-:W-:Y:S02]  /*69d0*/  UIADD3 UR12, UR16, 0xbf, -UR14 ;  /* 0x000000bf100c7890 */ /* 0x000fe4000fffe80e */
[----:B------:R-:W-:Y:S01]  /*69e0*/  ULOP3.LUT UR14, UR11, 0x1, URZ, 0xc0, !UPT ;  /* 0x000000010b0e7892 */ /* 0x000fe2000f8ec03f */
[----:B------:R-:W-:Y:S01]  /*69f0*/  ULDC UR15, c[0x0][0x288] ;  /* 0x0000a200000f7ab9 */ /* 0x000fe20000000800 */
[----:B------:R-:W-:-:S02]  /*6a00*/  UIMAD UR9, UR10, UR13, UR9 ;  /* 0x0000000d0a0972a4 */ /* 0x000fc4000f8e0209 */
[----:B------:R-:W-:Y:S02]  /*6a10*/  UISETP.NE.U32.AND UP0, UPT, UR14, 0x1, UPT ;  /* 0x000000010e00788c */ /* 0x000fe4000bf05070 */
[----:B------:R-:W-:Y:S02]  /*6a20*/  UIMAD UR10, UR10, UR15, URZ ;  /* 0x0000000f0a0a72a4 */ /* 0x000fe4000f8e023f */
[----:B------:R-:W-:Y:S01]  /*6a30*/  USHF.R.S32.HI UR11, URZ, 0x1f, UR4 ;  /* 0x0000001f3f0b7899 */ /* 0x000fe20008011404 */
[----:B-1----:R-:W-:Y:S01]  /*6a40*/  LOP3.LUT R0, R0, 0x1f, RZ, 0xc0, !PT ;  /* 0x0000001f00007812 */ /* 0x002fe200078ec0ff */
[----:B------:R-:W-:Y:S01]  /*6a50*/  UIADD3 UR13, UP1, UR17, UR10, URZ ;  /* 0x0000000a110d7290 */ /* 0x000fe2000ff3e03f */
[----:B------:R-:W-:Y:S01]  /*6a60*/  PLOP3.LUT P1, PT, PT, PT, UP0, 0x80, 0x0 ;  /* 0x000000000000781c */ /* 0x000fe20003f2f008 */
[----:B------:R-:W-:Y:S01]  /*6a70*/  ULEA.HI UR11, UR11, UR4, URZ, 0x7 ;  /* 0x000000040b0b7291 */ /* 0x000fe2000f8f383f */
[----:B------:R-:W-:Y:S01]  /*6a80*/  ULDC UR16, c[0x0][0x760] ;  /* 0x0001d80000107ab9 */ /* 0x000fe20000000800 */
[----:B------:R-:W-:Y:S01]  /*6a90*/  ELECT P0, URZ, PT ;  /* 0x00000000003f782f */ /* 0x000fe20003800000 */
[----:B------:R-:W-:-:S02]  /*6aa0*/  UIMAD UR14, UR15, UR16, URZ ;  /* 0x000000100f0e72a4 */ /* 0x000fc4000f8e023f */
[----:B------:R-:W-:Y:S02]  /*6ab0*/  ULEA.HI.X.SX32 UR15, UR10, UR19, 0x1, UP1 ;  /* 0x000000130a0f7291 */ /* 0x000fe400088f0e3f */
[----:B------:R-:W-:Y:S02]  /*6ac0*/  USHF.R.S32.HI UR16, URZ, 0x7, UR11 ;  /* 0x000000073f107899 */ /* 0x000fe4000801140b */
[----:B------:R-:W-:-:S03]  /*6ad0*/  UIADD3 UR25, UR7, UR9, URZ ;  /* 0x0000000907197290 */ /* 0x000fc6000fffe03f */
[----:B------:R-:W-:Y:S09]  /*6ae0*/  @P1 BRA `(.L_x_2311) ;  /* 0x0000000400881947 */ /* 0x000ff20003800000 */
        /* <DEDUP_REMOVED lines=11> */
[----:B------:R-:W-:-:S04]  /*6ba0*/  ULEA UR4, UR8, UR12, 0x6 ;  /* 0x0000000c08047291 */ /* 0x000fc8000f8e303f */
[----:B------:R-:W-:-:S04]  /*6bb0*/  USHF.R.S32.HI UR10, URZ, 0x1f, UR4 ;  /* 0x0000001f3f0a7899 */ /* 0x000fc80008011404 */
[----:B------:R-:W-:-:S04]  /*6bc0*/  ULEA.HI UR10, UR10, UR4, URZ, 0x7 ;  /* 0x000000040a0a7291 */ /* 0x000fc8000f8f383f */
[----:B------:R-:W-:-:S04]  /*6bd0*/  USHF.R.S32.HI UR10, URZ, 0x7, UR10 ;  /* 0x000000073f0a7899 */ /* 0x000fc8000801140a */
[----:B------:R-:W-:-:S04]  /*6be0*/  UISETP.LT.AND UP0, UPT, UR16, UR10, UPT ;  /* 0x0000000a1000728c */ /* 0x000fc8000bf01270 */
[----:B------:R-:W-:-:S06]  /*6bf0*/  USEL UR10, UR16, UR10, UP0 ;  /* 0x0000000a100a7287 */ /* 0x000fcc0008000000 */
[----:B------:R-:W-:-:S07]  /*6c00*/  VIADD R5, R8, UR10 ;  /* 0x0000000a08057c36 */ /* 0x000fce0008000000 */
.L_x_2314:
[----:B------:R-:W2:Y:S04]  /*6c10*/  LDG.E.STRONG.GPU R4, desc[UR46][R2.64] ;  /* 0x0000002e02047981 */ /* 0x000ea8000c1ef900 */
[----:B--2---:R-:W-:Y:S01]  /*6c20*/  CCTL.IVALL ;  /* 0x00000000ff00798f */ /* 0x004fe20002000000 */
[----:B------:R-:W-:Y:S05]  /*6c30*/  YIELD ;  /* 0x0000000000007946 */ /* 0x000fea0003800000 */
[----:B------:R-:W-:-:S13]  /*6c40*/  ISETP.NE.AND P1, PT, R4, R5, PT ;  /* 0x000000050400720c */ /* 0x000fda0003f25270 */
[----:B------:R-:W-:Y:S05]  /*6c50*/  @P1 BRA `(.L_x_2314) ;  /* 0xfffffffc00ec1947 */ /* 0x000fea000383ffff */
.L_x_2313:
[----:B------:R-:W-:Y:S05]  /*6c60*/  BSYNC B1 ;  /* 0x0000000000017941 */ /* 0x000fea0003800000 */
.L_x_2312:
[----:B------:R-:W-:-:S03]  /*6c70*/  UMOV UR4, 0xffffffff ;  /* 0xffffffff00047882 */ /* 0x000fc60000000000 */
[----:B------:R-:W-:Y:S05]  /*6c80*/  BRA.DIV UR4, `(.L_x_2315) ;  /* 0x0000003a04847947 */ /* 0x000fea000b800000 */
[----:B------:R-:W-:Y:S01]  /*6c90*/  NOP ;  /* 0x0000000000007918 */ /* 0x000fe20000000000 */
.L_x_2384:
[----:B------:R-:W-:Y:S01]  /*6ca0*/  IMAD.U32 R9, RZ, RZ, UR8 ;  /* 0x00000008ff097e24 */ /* 0x000fe2000f8e00ff */
[----:B------:R-:W-:Y:S05]  /*6cb0*/  WARPSYNC.ALL ;  /* 0x0000000000007948 */ /* 0x000fea0003800000 */
[----:B------:R-:W-:Y:S01]  /*6cc0*/  BAR.SYNC.DEFER_BLOCKING 0xd, 0xa0 ;  /* 0x0342800000007b1d */ /* 0x000fe20000010000 */
[----:B------:R-:W-:-:S05]  /*6cd0*/  IMAD R9, R9, 0x1800, RZ ;  /* 0x0000180009097824 */ /* 0x000fca00078e02ff */
[----:B------:R-:W-:Y:S04]  /*6ce0*/  BSSY B1, `(.L_x_2316) ;  /* 0x0000012000017945 */ /* 0x000fe80003800000 */
[----:B------:R-:W-:Y:S05]  /*6cf0*/  @!P0 BRA `(.L_x_2317) ;  /* 0x0000000000408947 */ /* 0x000fea0003800000 */
[----:B------:R-:W1:Y:S01]  /*6d00*/  LDC.64 R6, c[0x0][0x2c0] ;  /* 0x0000b000ff067b82 */ /* 0x000e620000000a00 */
[----:B------:R-:W-:Y:S01]  /*6d10*/  IADD3 R5, P1, R9, UR6, RZ ;  /* 0x0000000609057c10 */ /* 0x000fe2000ff3e0ff */
[----:B------:R-:W-:Y:S01]  /*6d20*/  UMOV UR4, 0x400 ;  /* 0x0000040000047882 */ /* 0x000fe20000000000 */
[----:B------:R-:W-:Y:S01]  /*6d30*/  UMOV UR20, 0x0 ;  /* 0x0000000000147882 */ /* 0x000fe20000000000 */
[----:B------:R-:W-:-:S04]  /*6d40*/  UMOV UR21, 0x14f00000 ;  /* 0x14f0000000157882 */ /* 0x000fc80000000000 */
[----:B------:R-:W2:Y:S01]  /*6d50*/  S2UR UR10, SR_CgaCtaId ;  /* 0x00000000000a79c3 */ /* 0x000ea20000008800 */
[----:B-1----:R-:W-:Y:S02]  /*6d60*/  LEA R4, P3, R5, R6, 0x2 ;  /* 0x0000000605047211 */ /* 0x002fe400078610ff */
[----:B------:R-:W-:Y:S02]  /*6d70*/  LEA.HI.X.SX32 R6, R9, UR25, 0x1, P1 ;  /* 0x0000001909067c11 */ /* 0x000fe400088f0eff */
[----:B------:R-:W-:Y:S02]  /*6d80*/  R2UR UR18, R4 ;  /* 0x00000000041272ca */ /* 0x000fe400000e0000 */
[----:B------:R-:W-:Y:S01]  /*6d90*/  LEA.HI.X R5, R5, R7, R6, 0x2, P3 ;  /* 0x0000000705057211 */ /* 0x000fe200018f1406 */
[----:B--2---:R-:W-:-:S03]  /*6da0*/  ULEA UR4, UR10, UR4, 0x18 ;  /* 0x000000040a047291 */ /* 0x004fc6000f8ec03f */
[----:B------:R-:W-:Y:S01]  /*6db0*/  R2UR UR19, R5 ;  /* 0x00000000051372ca */ /* 0x000fe200000e0000 */
[----:B------:R-:W-:Y:S01]  /*6dc0*/  UMOV UR10, 0x300 ;  /* 0x00000300000a7882 */ /* 0x000fe20000000000 */
[----:B------:R-:W-:-:S11]  /*6dd0*/  UIADD3 UR4, UR4, 0xc000, URZ ;  /* 0x0000c00004047890 */ /* 0x000fd6000fffe03f */
[----:B------:R1:W-:Y:S02]  /*6de0*/  UBLKRED.G.S.ADD.F32.RN [UR18], [UR4], UR10, desc[UR20] ;  /* 0x00001412040073bb */ /* 0x0003e400080a140a */
[----:B-1----:R0:W-:Y:S02]  /*6df0*/  UTMACMDFLUSH ;  /* 0x00000000000079b7 */ /* 0x0021e40000000000 */
.L_x_2317:
[----:B------:R-:W-:Y:S05]  /*6e00*/  BSYNC B1 ;  /* 0x0000000000017941 */ /* 0x000fea0003800000 */
.L_x_2316:
        /* <DEDUP_REMOVED lines=20> */
.L_x_2319:
[----:B------:R-:W-:Y:S05]  /*6f50*/  BSYNC B1 ;  /* 0x0000000000017941 */ /* 0x000fea0003800000 */
.L_x_2318:
[----:B------:R-:W-:Y:S06]  /*6f60*/  BAR.ARV 0xa, 0xa0 ;  /* 0x0282800000007b1d */ /* 0x000fec0000002000 */
[----:B------:R-:W-:Y:S04]  /*6f70*/  BSSY B1, `(.L_x_2320) ;  /* 0x0000003000017945 */ /* 0x000fe80003800000 */
[----:B------:R-:W-:Y:S05]  /*6f80*/  @!P0 BRA `(.L_x_2321) ;  /* 0x0000000000048947 */ /* 0x000fea0003800000 */
[----:B------:R-:W-:-:S04]  /*6f90*/  DEPBAR.LE SB0, 0x0 ;  /* 0x000080000000791a */ /* 0x000fc80000000000 */
.L_x_2321:
[----:B------:R-:W-:Y:S05]  /*6fa0*/  BSYNC B1 ;  /* 0x0000000000017941 */ /* 0x000fea0003800000 */
.L_x_2320:
        /* <DEDUP_REMOVED lines=19> */
.L_x_2323:
[----:B------:R-:W-:Y:S05]  /*70e0*/  BSYNC B1 ;  /* 0x0000000000017941 */ /* 0x000fea0003800000 */
.L_x_2322:
[----:B------:R-:W-:Y:S01]  /*70f0*/  UIADD3 UR17, UR8, 0x1, URZ ;  /* 0x0000000108117890 */ /* 0x000fe2000fffe03f */
[----:B------:R-:W-:Y:S11]  /*7100*/  BRA `(.L_x_2324) ;  /* 0x0000000000047947 */ /* 0x000ff60003800000 */
.L_x_2311:
[----:B------:R-:W-:-:S05]  /*7110*/  UMOV UR17, UR8 ;  /* 0x0000000800117c82 */ /* 0x000fca0008000000 */
.L_x_2324:
[----:B------:R-:W-:-:S04]  /*7120*/  UIADD3 UR4, UR8, 0x1, URZ ;  /* 0x0000000108047890 */ /* 0x000fc8000fffe03f */
[----:B------:R-:W-:-:S06]  /*7130*/  UISETP.NE.AND UP0, UPT, UR5, UR4, UPT ;  /* 0x000000040500728c */ /* 0x000fcc000bf05270 */
[----:B------:R-:W-:-:S13]  /*7140*/  PLOP3.LUT P1, PT, PT, PT, UP0, 0x80, 0x0 ;  /* 0x000000000000781c */ /* 0x000fda0003f2f008 */
[----:B------:R-:W-:Y:S05]  /*7150*/  @!P1 BRA `(.L_x_2308) ;  /* 0x0000003000e49947 */ /* 0x000fea0003800000 */
[----:B------:R-:W-:Y:S01]  /*7160*/  ULDC.64 UR10, c[0x0][0x2c0] ;  /* 0x0000b000000a7ab9 */ /* 0x000fe20000000a00 */
[----:B------:R-:W-:Y:S02]  /*7170*/  UIADD3 UR21, UR9, UR7, URZ ;  /* 0x0000000709157290 */ /* 0x000fe4000fffe03f */
[----:B------:R-:W-:Y:S01]  /*7180*/  ULEA UR20, UP0, UR6, UR10, 0x2 ;  /* 0x0000000a06147291 */ /* 0x000fe2000f80103f */
[----:B------:R-:W-:Y:S01]  /*7190*/  UMOV UR22, UR17 ;  /* 0x0000001100167c82 */ /* 0x000fe20008000000 */
[----:B------:R-:W-:Y:S02]  /*71a0*/  UMOV UR4, URZ ;  /* 0x0000003f00047c82 */ /* 0x000fe40008000000 */
[----:B------:R-:W-:Y:S02]  /*71b0*/  ULEA.HI.X UR21, UR6, UR11, UR21, 0x2, UP0 ;  /* 0x0000000b06157291 */ /* 0x000fe400080f1415 */
[----:B------:R-:W-:-:S04]  /*71c0*/  UIADD3 UR20, UP0, UR20, 0x3000, URZ ;  /* 0x0000300014147890 */ /* 0x000fc8000ff1e03f */
[----:B------:R-:W-:-:S12]  /*71d0*/  UIADD3.X UR21, URZ, UR21, URZ, UP0, !UPT ;  /* 0x000000153f157290 */ /* 0x000fd800087fe43f */
.L_x_2349:
[----:B------:R-:W-:Y:S01]  /*71e0*/  UIMAD UR23, UR14, UR17, URZ ;  /* 0x000000110e1772a4 */ /* 0x000fe2000f8e023f */
[----:B------:R-:W-:Y:S01]  /*71f0*/  ISETP.NE.AND P2, PT, R0, RZ, PT ;  /* 0x000000ff0000720c */ /* 0x000fe20003f45270 */
[----:B------:R-:W-:Y:S01]  /*7200*/  ULDC.64 UR10, c[0x0][0x768] ;  /* 0x0001da00000a7ab9 */ /* 0x000fe20000000a00 */
[----:B------:R-:W-:Y:S01]  /*7210*/  ULEA UR28, UR17, UR12, 0x6 ;  /* 0x0000000c111c7291 */ /* 0x000fe2000f8e303f */
        /* <DEDUP_REMOVED lines=8> */
[----:B------:R-:W-:-:S04]  /*72a0*/  USHF.R.S32.HI UR18, URZ, 0x1f, UR28 ;  /* 0x0000001f3f127899 */ /* 0x000fc8000801141c */
[----:B------:R-:W-:-:S04]  /*72b0*/  ULEA.HI UR18, UR18, UR28, URZ, 0x7 ;  /* 0x0000001c12127291 */ /* 0x000fc8000f8f383f */
[----:B------:R-:W-:-:S04]  /*72c0*/  USHF.R.S32.HI UR18, URZ, 0x7, UR18 ;  /* 0x000000073f127899 */ /* 0x000fc80008011412 */
[----:B------:R-:W-:-:S04]  /*72d0*/  UISETP.LT.AND UP0, UPT, UR16, UR18, UPT ;  /* 0x000000121000728c */ /* 0x000fc8000bf01270 */
[----:B------:R-:W-:-:S06]  /*72e0*/  USEL UR18, UR16, UR18, UP0 ;  /* 0x0000001210127287 */ /* 0x000fcc0008000000 */
[----:B------:R-:W-:-:S07]  /*72f0*/  VIADD R5, R8, UR18 ;  /* 0x0000001208057c36 */ /* 0x000fce0008000000 */
.L_x_2327:
[----:B------:R-:W2:Y:S04]  /*7300*/  LDG.E.STRONG.GPU R4, desc[UR46][R2.64] ;  /* 0x0000002e02047981 */ /* 0x000ea8000c1ef900 */
[----:B--2---:R-:W-:Y:S01]  /*7310*/  CCTL.IVALL ;  /* 0x00000000ff00798f */ /* 0x004fe20002000000 */
[----:B------:R-:W-:Y:S05]  /*7320*/  YIELD ;  /* 0x0000000000007946 */ /* 0x000fea0003800000 */
[----:B------:R-:W-:-:S13]  /*7330*/  ISETP.NE.AND P1, PT, R4, R5, PT ;  /* 0x000000050400720c */ /* 0x000fda0003f25270 */
[----:B------:R-:W-:Y:S05]  /*7340*/  @P1 BRA `(.L_x_2327) ;  /* 0xfffffffc00ec1947 */ /* 0x000fea000383ffff */
.L_x_2326:
[----:B------:R-:W-:Y:S05]  /*7350*/  BSYNC B1 ;  /* 0x0000000000017941 */ /* 0x000fea0003800000 */
.L_x_2325:
[----:B------:R-:W-:-:S03]  /*7360*/  UMOV UR18, 0xffffffff ;  /* 0xffffffff00127882 */ /* 0x000fc60000000000 */
[----:B------:R-:W-:Y:S05]  /*7370*/  BRA.DIV UR18, `(.L_x_2328) ;  /* 0x0000003212e47947 */ /* 0x000fea000b800000 */
[----:B------:R-:W-:Y:S01]  /*7380*/  NOP ;  /* 0x0000000000007918 */ /* 0x000fe20000000000 */
.L_x_2387:
        /* <DEDUP_REMOVED lines=10> */
[----:B------:R-:W-:Y:S01]  /*7430*/  UMOV UR31, 0x14f00000 ;  /* 0x14f00000001f7882 */ /* 0x000fe20000000000 */
[----:B-1----:R-:W-:Y:S02]  /*7440*/  ULEA UR24, UR24, UR19, 0x18 ;  /* 0x0000001318187291 */ /* 0x002fe4000f8ec03f */
[----:B------:R-:W-:-:S02]  /*7450*/  ULEA.HI.X.SX32 UR19, UR18, UR25, 0x1, UP0 ;  /* 0x0000001912137291 */ /* 0x000fc400080f0e3f */
[----:B------:R-:W-:Y:S02]  /*7460*/  ULEA UR18, UP0, UR29, UR26, 0x2 ;  /* 0x0000001a1d127291 */ /* 0x000fe4000f80103f */
[----:B------:R-:W-:Y:S02]  /*7470*/  UIADD3 UR24, UR24, 0xc000, URZ ;  /* 0x0000c00018187890 */ /* 0x000fe4000fffe03f */
[----:B------:R-:W-:Y:S01]  /*7480*/  ULEA.HI.X UR19, UR29, UR27, UR19, 0x2, UP0 ;  /* 0x0000001b1d137291 */ /* 0x000fe200080f1413 */
[----:B------:R-:W-:-:S08]  /*7490*/  UMOV UR26, 0x300 ;  /* 0x00000300001a7882 */ /* 0x000fd00000000000 */
[----:B------:R1:W-:Y:S02]  /*74a0*/  UBLKRED.G.S.ADD.F32.RN [UR18], [UR24], UR26, desc[UR30] ;  /* 0x00001e12180073bb */ /* 0x0003e400080a141a */
[----:B-1----:R0:W-:Y:S02]  /*74b0*/  UTMACMDFLUSH ;  /* 0x00000000000079b7 */ /* 0x0021e40000000000 */
.L_x_2330:
[----:B------:R-:W-:Y:S05]  /*74c0*/  BSYNC B1 ;  /* 0x0000000000017941 */ /* 0x000fea0003800000 */
.L_x_2329:
        /* <DEDUP_REMOVED lines=15> */
.L_x_2332:
[----:B------:R-:W-:Y:S05]  /*75c0*/  BSYNC B1 ;  /* 0x0000000000017941 */ /* 0x000fea0003800000 */
.L_x_2331:
[----:B------:R-:W-:Y:S06]  /*75d0*/  BAR.ARV 0xa, 0xa0 ;  /* 0x0282800000007b1d */ /* 0x000fec0000002000 */
[----:B------:R-:W-:Y:S04]  /*75e0*/  BSSY B1, `(.L_x_2333) ;  /* 0x0000003000017945 */ /* 0x000fe80003800000 */
[----:B------:R-:W-:Y:S05]  /*75f0*/  @!P0 BRA `(.L_x_2334) ;  /* 0x0000000000048947 */ /* 0x000fea0003800000 */
[----:B------:R-:W-:-:S04]  /*7600*/  DEPBAR.LE SB0, 0x0 ;  /* 0x000080000000791a */ /* 0x000fc80000000000 */
.L_x_2334:
[----:B------:R-:W-:Y:S05]  /*7610*/  BSYNC B1 ;  /* 0x0000000000017941 */ /* 0x000fea0003800000 */
.L_x_2333:
        /* <DEDUP_REMOVED lines=19> */
.L_x_2336:
[----:B------:R-:W-:Y:S05]  /*7750*/  BSYNC B1 ;  /* 0x0000000000017941 */ /* 0x000fea0003800000 */
.L_x_2335:
        /* <DEDUP_REMOVED lines=9> */
[----:B------:R-:W-:-:S04]  /*77f0*/  UIADD3 UR10, UR28, 0x40, URZ ;  /* 0x000000401c0a7890 */ /* 0x000fc8000fffe03f */
[----:B------:R-:W-:-:S04]  /*7800*/  USHF.R.S32.HI UR11, URZ, 0x1f, UR10 ;  /* 0x0000001f3f0b7899 */ /* 0x000fc8000801140a */
[----:B------:R-:W-:-:S04]  /*7810*/  ULEA.HI UR11, UR11, UR10, URZ, 0x7 ;  /* 0x0000000a0b0b7291 */ /* 0x000fc8000f8f383f */
[----:B------:R-:W-:-:S04]  /*7820*/  USHF.R.S32.HI UR11, URZ, 0x7, UR11 ;  /* 0x000000073f0b7899 */ /* 0x000fc8000801140b */
[----:B------:R-:W-:-:S04]  /*7830*/  UISETP.LT.AND UP0, UPT, UR16, UR11, UPT ;  /* 0x0000000b1000728c */ /* 0x000fc8000bf01270 */
[----:B------:R-:W-:-:S06]  /*7840*/  USEL UR11, UR16, UR11, UP0 ;  /* 0x0000000b100b7287 */ /* 0x000fcc0008000000 */
[----:B------:R-:W-:-:S07]  /*7850*/  VIADD R5, R8, UR11 ;  /* 0x0000000b08057c36 */ /* 0x000fce0008000000 */
.L_x_2339:
[----:B------:R-:W2:Y:S04]  /*7860*/  LDG.E.STRONG.GPU R4, desc[UR46][R2.64] ;  /* 0x0000002e02047981 */ /* 0x000ea8000c1ef900 */
[----:B--2---:R-:W-:Y:S01]  /*7870*/  CCTL.IVALL ;  /* 0x00000000ff00798f */ /* 0x004fe20002000000 */
[----:B------:R-:W-:Y:S05]  /*7880*/  YIELD ;  /* 0x0000000000007946 */ /* 0x000fea0003800000 */
[----:B------:R-:W-:-:S13]  /*7890*/  ISETP.NE.AND P1, PT, R4, R5, PT ;  /* 0x000000050400720c */ /* 0x000fda0003f25270 */
[----:B------:R-:W-:Y:S05]  /*78a0*/  @P1 BRA `(.L_x_2339) ;  /* 0xfffffffc00ec1947 */ /* 0x000fea000383ffff */
.L_x_2338:
[----:B------:R-:W-:Y:S05]  /*78b0*/  BSYNC B1 ;  /* 0x0000000000017941 */ /* 0x000fea0003800000 */
.L_x_2337:
[----:B------:R-:W-:-:S03]  /*78c0*/  UMOV UR10, 0xffffffff ;  /* 0xffffffff000a7882 */ /* 0x000fc60000000000 */
[----:B------:R-:W-:Y:S05]  /*78d0*/  BRA.DIV UR10, `(.L_x_2340) ;  /* 0x0000002e0aa87947 */ /* 0x000fea000b800000 */
[----:B------:R-:W-:Y:S01]  /*78e0*/  NOP ;  /* 0x0000000000007918 */ /* 0x000fe20000000000 */
.L_x_2390:
        /* <DEDUP_REMOVED lines=15> */
.L_x_2342:
[----:B------:R-:W-:Y:S05]  /*79e0*/  BSYNC B1 ;  /* 0x0000000000017941 */ /* 0x000fea0003800000 */
.L_x_2341:
        /* <DEDUP_REMOVED lines=15> */
.L_x_2344:
[----:B------:R-:W-:Y:S05]  /*7ae0*/  BSYNC B1 ;  /* 0x0000000000017941 */ /* 0x000fea0003800000 */
.L_x_2343:
[----:B------:R-:W-:Y:S06]  /*7af0*/  BAR.ARV 0xa, 0xa0 ;  /* 0x0282800000007b1d */ /* 0x000fec0000002000 */
[----:B------:R-:W-:Y:S04]  /*7b00*/  BSSY B1, `(.L_x_2345) ;  /* 0x0000003000017945 */ /* 0x000fe80003800000 */
[----:B------:R-:W-:Y:S05]  /*7b10*/  @!P0 BRA `(.L_x_2346) ;  /* 0x0000000000048947 */ /* 0x000fea0003800000 */
[----:B------:R-:W-:-:S04]  /*7b20*/  DEPBAR.LE SB0, 0x0 ;  /* 0x000080000000791a */ /* 0x000fc80000000000 */
.L_x_2346:
[----:B------:R-:W-:Y:S05]  /*7b30*/  BSYNC B1 ;  /* 0x0000000000017941 */ /* 0x000fea0003800000 */
.L_x_2345:
        /* <DEDUP_REMOVED lines=19> */
.L_x_2348:
[----:B------:R-:W-:Y:S05]  /*7c70*/  BSYNC B1 ;  /* 0x0000000000017941 */ /* 0x000fea0003800000 */
.L_x_2347:
[----:B------:R-:W-:Y:S02]  /*7c80*/  UIADD3 UR17, UR17, 0x2, URZ ;  /* 0x0000000211117890 */ /* 0x000fe4000fffe03f */
[----:B------:R-:W-:Y:S02]  /*7c90*/  UIADD3 UR4, UR4, 0x3000, URZ ;  /* 0x0000300004047890 */ /* 0x000fe4000fffe03f */
[----:B------:R-:W-:-:S06]  /*7ca0*/  UISETP.GE.AND UP0, UPT, UR17, UR5, UPT ;  /* 0x000000051100728c */ /* 0x000fcc000bf06270 */
[----:B------:R-:W-:-:S13]  /*7cb0*/  PLOP3.LUT P1, PT, PT, PT, UP0, 0x80, 0x0 ;  /* 0x000000000000781c */ /* 0x000fda0003f2f008 */
[----:B------:R-:W-:Y:S05]  /*7cc0*/  @!P1 BRA `(.L_x_2349) ;  /* 0xfffffff400449947 */ /* 0x000fea000383ffff */
[----:B------:R-:W-:Y:S05]  /*7cd0*/  BRA `(.L_x_2308) ;  /* 0x0000002800047947 */ /* 0x000fea0003800000 */
.L_x_2307:
        /* <DEDUP_REMOVED lines=21> */
.L_x_2350:
[----:B------:R-:W-:Y:S01]  /*7e30*/  ULDC UR9, c[0x0][0xb44] ;  /* 0x0002d10000097ab9 */ /* 0x000fe20000000800 */
[----:B------:R-:W-:Y:S01]  /*7e40*/  UMOV UR7, UR8 ;  /* 0x0000000800077c82 */ /* 0x000fe20008000000 */
[----:B------:R-:W-:-:S11]  /*7e50*/  UISETP.NE.AND UP0, UPT, UR9, 0x1, UPT ;  /* 0x000000010900788c */ /* 0x000fd6000bf05270 */
[----:B------:R-:W-:Y:S02]  /*7e60*/  @UP0 ULDC.64 UR10, c[0x0][0xb48] ;  /* 0x0002d200000a0ab9 */ /* 0x000fe40000000a00 */
[----:B------:R-:W-:-:S04]  /*7e70*/  UIMAD.WIDE.U32 UR4, UR8, UR10, URZ ;  /* 0x0000000a080472a5 */ /* 0x000fc8000f8e003f */
[----:B------:R-:W-:-:S04]  /*7e80*/  @UP0 USHF.R.U32.HI UR7, URZ, UR11, UR5 ;  /* 0x0000000b3f070299 */ /* 0x000fc80008011605 */
[----:B------:R-:W-:-:S12]  /*7e90*/  UIMAD UR4, UR7, UR9, URZ ;  /* 0x00000009070472a4 */ /* 0x000fd8000f8e023f */
.L_x_2351:
        /* <DEDUP_REMOVED lines=16> */
[----:B------:R-:W-:Y:S01]  /*7fa0*/  ULOP3.LUT UR7, URZ, UR7, URZ, 0x33, !UPT ;  /* 0x000000073f077292 */ /* 0x000fe2000f8e333f */
[----:B------:R-:W-:Y:S01]  /*7fb0*/  ULDC UR4, c[0x0][0xb2c] ;  /* 0x0002cb0000047ab9 */ /* 0x000fe20000000800 */
[----:B------:R-:W-:Y:S02]  /*7fc0*/  ULDC UR5, c[0x0][0x280] ;  /* 0x0000a00000057ab9 */ /* 0x000fe40000000800 */
[----:B------:R-:W-:Y:S01]  /*7fd0*/  UIADD3 UR7, UR7, UR4, URZ ;  /* 0x0000000407077290 */ /* 0x000fe2000fffe03f */
[----:B------:R-:W-:Y:S02]  /*7fe0*/  ULDC UR6, c[0x0][0x74c] ;  /* 0x0001d30000067ab9 */ /* 0x000fe40000000800 */
[----:B------:R-:W-:Y:S01]  /*7ff0*/  ULDC UR4, c[0x0][0x290] ;  /* 0x0000a40000047ab9 */ /* 0x000fe20000000800 */
[----:B------:R-:W-:-:S04]  /*8000*/  USHF.L.U32 UR11, UR7, 0x7, URZ ;  /* 0x00000007070b7899 */ /* 0x000fc8000800063f */
        /* <DEDUP_REMOVED lines=50> */
.L_x_2391:
        /* <DEDUP_REMOVED lines=15> */
.L_x_2355:
        /* <DEDUP_REMOVED lines=67> */
[----:B------:R-:W-:Y:S01]  /*8850*/  ISETP.GE.AND P1, PT, R4, R6, PT ;  /* 0x000000060400720c */ /* 0x000fe20003f26270 */
[----:B------:R1:W-:Y:S01]  /*8860*/  UTMALDG.4D [UR16], [UR48], desc[UR50] ;  /* 0x00003210300075b4 */ /* 0x0003e20008019000 */
[----:B------:R2:W-:Y:S01]  /*8870*/  UTMALDG.4D [UR40], [UR48], desc[UR50] ;  /* 0x00003228300075b4 */ /* 0x0005e20008019000 */
[----:B------:R-:W-:Y:S01]  /*8880*/  UTMALDG.4D [UR24], [UR48], desc[UR50] ;  /* 0x00003218300075b4 */ /* 0x000fe20008019000 */
[----:B------:R3:W-:Y:S01]  /*8890*/  UBLKCP.S.G [UR56], [UR32], UR7 ;  /* 0x00000038200073ba */ /* 0x0007e20008000207 */
[----:B------:R4:W-:Y:S01]  /*88a0*/  SYNCS.ARRIVE.TRANS64 RZ, [R16+URZ+0x26800], R5 ;  /* 0x0268000510ff79a7 */ /* 0x0009e2000800003f */
[----:B-1----:R-:W-:Y:S01]  /*88b0*/  UMOV UR16, 0x0 ;  /* 0x0000000000107882 */ /* 0x002fe20000000000 */
[----:B------:R-:W-:-:S02]  /*88c0*/  UMOV UR17, 0x10000000 ;  /* 0x1000000000117882 */ /* 0x000fc40000000000 */
[----:B------:R1:W-:Y:S01]  /*88d0*/  UTMALDG.4D [UR8], [UR54], desc[UR16] ;  /* 0x00001008360075b4 */ /* 0x0003e20008019000 */
[----:B--2---:R-:W-:Y:S01]  /*88e0*/  UIADD3 UR40, UR8, 0x4000, URZ ;  /* 0x0000400008287890 */ /* 0x004fe2000fffe03f */
[----:B------:R-:W-:Y:S01]  /*88f0*/  UMOV UR42, 0x40 ;  /* 0x00000040002a7882 */ /* 0x000fe20000000000 */
[----:B------:R-:W-:Y:S01]  /*8900*/  UMOV UR43, UR11 ;  /* 0x0000000b002b7c82 */ /* 0x000fe20008000000 */
[----:B------:R-:W-:Y:S01]  /*8910*/  UMOV UR44, UR12 ;  /* 0x0000000c002c7c82 */ /* 0x000fe20008000000 */
[----:B------:R-:W-:Y:S01]  /*8920*/  UMOV UR41, UR9 ;  /* 0x0000000900297c82 */ /* 0x000fe20008000000 */
[----:B---3--:R-:W-:Y:S02]  /*8930*/  UIADD3 UR32, UR8, 0x1000, URZ ;  /* 0x0000100008207890 */ /* 0x008fe4000fffe03f */
        /* <DEDUP_REMOVED lines=13> */
[----:B-1----:R-:W-:Y:S01]  /*8a10*/  UMOV UR10, 0x40 ;  /* 0x00000040000a7882 */ /* 0x002fe20000000000 */
[----:B------:R-:W-:Y:S01]  /*8a20*/  UTMALDG.4D [UR48], [UR54], desc[UR16] ;  /* 0x00001030360075b4 */ /* 0x000fe20008019000 */
[----:B------:R1:W-:Y:S01]  /*8a30*/  UTMALDG.4D [UR24], [UR54], desc[UR16] ;  /* 0x00001018360075b4 */ /* 0x0003e20008019000 */
[----:B------:R4:W-:Y:S01]  /*8a40*/  UTMALDG.4D [UR40], [UR54], desc[UR16] ;  /* 0x00001028360075b4 */ /* 0x0009e20008019000 */
[----:B--2---:R-:W-:Y:S01]  /*8a50*/  UIADD3 UR32, UR8, 0x6000, URZ ;  /* 0x0000600008207890 */ /* 0x004fe2000fffe03f */
[----:B------:R-:W-:-:S02]  /*8a60*/  UMOV UR34, UR18 ;  /* 0x0000001200227c82 */ /* 0x000fc40008000000 */
[----:B------:R4:W-:Y:S06]  /*8a70*/  UTMALDG.4D [UR56], [UR54], desc[UR16] ;  /* 0x00001038360075b4 */ /* 0x0009ec0008019000 */
[----:B------:R4:W-:Y:S01]  /*8a80*/  UTMALDG.4D [UR32], [UR30], desc[UR16] ;  /* 0x000010201e0075b4 */ /* 0x0009e20008019000 */
[----:B-1----:R-:W-:Y:S02]  /*8a90*/  UIADD3 UR24, UR8, 0x8000, URZ ;  /* 0x0000800008187890 */ /* 0x002fe4000fffe03f */
[----:B------:R-:W-:Y:S01]  /*8aa0*/  UIADD3 UR8, UR8, 0xa000, URZ ;  /* 0x0000a00008087890 */ /* 0x000fe2000fffe03f */
[----:B------:R-:W-:-:S06]  /*8ab0*/  UMOV UR26, 0x20 ;  /* 0x00000020001a7882 */ /* 0x000fcc0000000000 */
[----:B------:R4:W-:Y:S02]  /*8ac0*/  UTMALDG.4D [UR24], [UR30], desc[UR16] ;  /* 0x000010181e0075b4 */ /* 0x0009e40008019000 */
[----:B------:R4:W-:Y:S02]  /*8ad0*/  UTMALDG.4D [UR8], [UR30], desc[UR16] ;  /* 0x000010081e0075b4 */ /* 0x0009e40008019000 */
[----:B----4-:R-:W-:Y:S05]  /*8ae0*/  @P1 BRA `(.L_x_2356) ;  /* 0x0000001000f41947 */ /* 0x010fea0003800000 */
        /* <DEDUP_REMOVED lines=18> */
.L_x_2366:
[----:B--234-:R-:W-:-:S04]  /*8c10*/  SHF.L.U32 R21, R11, 0x1f, RZ ;  /* 0x0000001f0b157819 */ /* 0x01cfc800000006ff */
[----:B------:R-:W1:Y:S02]  /*8c20*/  SYNCS.PHASECHK.TRANS64.TRYWAIT P1, [R16+URZ+0x26840], R21 ;  /* 0x02684015100075a7 */ /* 0x000e64000802017f */
[----:B-1----:R-:W-:Y:S05]  /*8c30*/  @!P1 BRA `(.L_x_2358) ;  /* 0x0000001c00009947 */ /* 0x002fea0003800000 */
.L_x_2392:
[----:B------:R-:W-:Y:S05]  /*8c40*/  @P0 BRA `(.L_x_2359) ;  /* 0x0000000000140947 */ /* 0x000fea0003800000 */
[----:B------:R-:W-:Y:S01]  /*8c50*/  ISETP.NE.AND P1, PT, R6, RZ, PT ;  /* 0x000000ff0600720c */ /* 0x000fe20003f25270 */
[----:B------:R-:W-:-:S04]  /*8c60*/  IMAD.MOV.U32 R3, RZ, RZ, 0x3100 ;  /* 0x00003100ff037424 */ /* 0x000fc800078e00ff */
[----:B------:R3:W-:Y:S08]  /*8c70*/  SYNCS.ARRIVE.TRANS64 RZ, [R16+URZ+0x26830], R3 ;  /* 0x0268300310ff79a7 */ /* 0x0007f0000800003f */
[----:B------:R-:W-:Y:S05]  /*8c80*/  @!P1 BRA `(.L_x_2359) ;  /* 0x0000000000049947 */ /* 0x000fea0003800000 */
[----:B------:R-:W-:Y:S01]  /*8c90*/  BPT.TRAP 0x1 ;  /* 0x000000040000795c */ /* 0x000fe20000300000 */
.L_x_2359:
        /* <DEDUP_REMOVED lines=43> */
.L_x_2393:
[----:B------:R-:W-:Y:S05]  /*8f50*/  @P0 BRA `(.L_x_2361) ;  /* 0x0000000000140947 */ /* 0x000fea0003800000 */
[----:B------:R-:W-:Y:S01]  /*8f60*/  ISETP.NE.AND P1, PT, R6, RZ, PT ;  /* 0x000000ff0600720c */ /* 0x000fe20003f25270 */
[----:B------:R-:W-:-:S04]  /*8f70*/  IMAD.MOV.U32 R2, RZ, RZ, 0x3100 ;  /* 0x00003100ff027424 */ /* 0x000fc800078e00ff */
[----:B------:R3:W-:Y:S08]  /*8f80*/  SYNCS.ARRIVE.TRANS64 RZ, [R16+URZ+0x26818], R2 ;  /* 0x0268180210ff79a7 */ /* 0x0007f0000800003f */
[----:B------:R-:W-:Y:S05]  /*8f90*/  @!P1 BRA `(.L_x_2361) ;  /* 0x0000000000049947 */ /* 0x000fea0003800000 */
[----:B------:R-:W-:Y:S01]  /*8fa0*/  BPT.TRAP 0x1 ;  /* 0x000000040000795c */ /* 0x000fe20000300000 */
.L_x_2361:
        /* <DEDUP_REMOVED lines=43> */
.L_x_2394:
[----:B------:R-:W-:Y:S05]  /*9260*/  @P0 BRA `(.L_x_2363) ;  /* 0x0000000000140947 */ /* 0x000fea0003800000 */
[----:B------:R-:W-:Y:S01]  /*9270*/  ISETP.NE.AND P1, PT, R6, RZ, PT ;  /* 0x000000ff0600720c */ /* 0x000fe20003f25270 */
[----:B-123--:R-:W-:-:S04]  /*9280*/  IMAD.MOV.U32 R21, RZ, RZ, 0x3100 ;  /* 0x00003100ff157424 */ /* 0x00efc800078e00ff */
[----:B------:R4:W-:Y:S08]  /*9290*/  SYNCS.ARRIVE.TRANS64 RZ, [R16+URZ+0x26838], R21 ;  /* 0x0268381510ff79a7 */ /* 0x0009f0000800003f */
[----:B------:R-:W-:Y:S05]  /*92a0*/  @!P1 BRA `(.L_x_2363) ;  /* 0x0000000000049947 */ /* 0x000fea0003800000 */
[----:B------:R-:W-:Y:S01]  /*92b0*/  BPT.TRAP 0x1 ;  /* 0x000000040000795c */ /* 0x000fe20000300000 */
.L_x_2363:
        /* <DEDUP_REMOVED lines=38> */
.L_x_2396:
[----:B------:R-:W-:Y:S05]  /*9520*/  @P0 BRA `(.L_x_2365) ;  /* 0x0000000000140947 */ /* 0x000fea0003800000 */
[----:B------:R-:W-:Y:S01]  /*9530*/  ISETP.NE.AND P1, PT, R6, RZ, PT ;  /* 0x000000ff0600720c */ /* 0x000fe20003f25270 */
[----:B------:R-:W-:-:S04]  /*9540*/  IMAD.MOV.U32 R5, RZ, RZ, 0x3100 ;  /* 0x00003100ff057424 */ /* 0x000fc800078e00ff */
[----:B------:R1:W-:Y:S08]  /*9550*/  SYNCS.ARRIVE.TRANS64 RZ, [R16+URZ+0x26810], R5 ;  /* 0x0268100510ff79a7 */ /* 0x0003f0000800003f */
[----:B------:R-:W-:Y:S05]  /*9560*/  @!P1 BRA `(.L_x_2365) ;  /* 0x0000000000049947 */ /* 0x000fea0003800000 */
[----:B------:R-:W-:Y:S01]  /*9570*/  BPT.TRAP 0x1 ;  /* 0x000000040000795c */ /* 0x000fe20000300000 */
.L_x_2365:
        /* <DEDUP_REMOVED lines=44> */
.L_x_2357:
        /* <DEDUP_REMOVED lines=8> */
.L_x_2397:
[----:B------:R-:W-:Y:S05]  /*98c0*/  @P0 BRA `(.L_x_2368) ;  /* 0x0000000000140947 */ /* 0x000fea0003800000 */
[----:B------:R-:W-:Y:S01]  /*98d0*/  ISETP.NE.AND P1, PT, R6, RZ, PT ;  /* 0x000000ff0600720c */ /* 0x000fe20003f25270 */
[----:B------:R-:W-:-:S04]  /*98e0*/  IMAD.MOV.U32 R5, RZ, RZ, 0x3100 ;  /* 0x00003100ff057424 */ /* 0x000fc800078e00ff */
[----:B------:R2:W-:Y:S08]  /*98f0*/  SYNCS.ARRIVE.TRANS64 RZ, [R16+URZ+0x26830], R5 ;  /* 0x0268300510ff79a7 */ /* 0x0005f0000800003f */
[----:B------:R-:W-:Y:S05]  /*9900*/  @!P1 BRA `(.L_x_2368) ;  /* 0x0000000000049947 */ /* 0x000fea0003800000 */
[----:B------:R-:W-:Y:S01]  /*9910*/  BPT.TRAP 0x1 ;  /* 0x000000040000795c */ /* 0x000fe20000300000 */
.L_x_2368:
        /* <DEDUP_REMOVED lines=40> */
.L_x_2398:
[----:B------:R-:W-:Y:S05]  /*9ba0*/  @P0 BRA `(.L_x_2370) ;  /* 0x0000000000140947 */ /* 0x000fea0003800000 */
[----:B------:R-:W-:Y:S01]  /*9bb0*/  ISETP.NE.AND P0, PT, R6, RZ, PT ;  /* 0x000000ff0600720c */ /* 0x000fe20003f05270 */
[----:B------:R-:W-:-:S04]  /*9bc0*/  IMAD.MOV.U32 R5, RZ, RZ, 0x3100 ;  /* 0x00003100ff057424 */ /* 0x000fc800078e00ff */
[----:B------:R1:W-:Y:S08]  /*9bd0*/  SYNCS.ARRIVE.TRANS64 RZ, [R16+URZ+0x26818], R5 ;  /* 0x0268180510ff79a7 */ /* 0x0003f0000800003f */
[----:B------:R-:W-:Y:S05]  /*9be0*/  @!P0 BRA `(.L_x_2370) ;  /* 0x0000000000048947 */ /* 0x000fea0003800000 */
[----:B------:R-:W-:Y:S01]  /*9bf0*/  BPT.TRAP 0x1 ;  /* 0x000000040000795c */ /* 0x000fe20000300000 */
.L_x_2370:
        /* <DEDUP_REMOVED lines=44> */
.L_x_2356:
[----:B------:R-:W1:Y:S01]  /*9ec0*/  S2R R0, SR_TID.X ;  /* 0x0000000000007919 */ /* 0x000e620000002100 */
[----:B------:R-:W-:Y:S01]  /*9ed0*/  IMAD R3, R19, 0x8, R16 ;  /* 0x0000000813037824 */ /* 0x000fe200078e0210 */
[----:B-1----:R-:W-:Y:S02]  /*9ee0*/  LOP3.LUT R2, R0, 0x7f, RZ, 0xc0, !PT ;  /* 0x0000007f00027812 */ /* 0x002fe400078ec0ff */
[----:B------:R-:W-:Y:S02]  /*9ef0*/  SHF.L.U32 R0, R11, 0x1f, RZ ;  /* 0x0000001f0b007819 */ /* 0x000fe400000006ff */
[----:B------:R-:W-:Y:S02]  /*9f00*/  ISETP.NE.AND P1, PT, R2, RZ, PT ;  /* 0x000000ff0200720c */ /* 0x000fe40003f25270 */
[----:B------:R-:W1:Y:S02]  /*9f10*/  SYNCS.PHASECHK.TRANS64.TRYWAIT P0, [R3+URZ+0x26840], R0 ;  /* 0x02684000030075a7 */ /* 0x000e64000800017f */
[----:B-1----:R-:W-:Y:S09]  /*9f20*/  @!P0 BRA `(.L_x_2371) ;  /* 0x0000000800c08947 */ /* 0x002ff20003800000 */
.L_x_2399:
[----:B------:R-:W-:Y:S05]  /*9f30*/  @P1 BRA `(.L_x_2372) ;  /* 0x0000000000181947 */ /* 0x000fea0003800000 */
[----:B------:R-:W1:Y:S01]  /*9f40*/  S2R R2, SR_TID.X ;  /* 0x0000000000027919 */ /* 0x000e620000002100 */
[----:B------:R-:W-:-:S04]  /*9f50*/  IMAD.MOV.U32 R0, RZ, RZ, 0x3100 ;  /* 0x00003100ff007424 */ /* 0x000fc800078e00ff */
[----:B------:R1:W-:Y:S02]  /*9f60*/  SYNCS.ARRIVE.TRANS64 RZ, [R3+URZ+0x26830], R0 ;  /* 0x0268300003ff79a7 */ /* 0x0003e4000800003f */
[----:B-1----:R-:W-:-:S13]  /*9f70*/  LOP3.LUT P0, RZ, R2, 0x1f, RZ, 0xc0, !PT ;  /* 0x0000001f02ff7812 */ /* 0x002fda000780c0ff */
[----:B------:R-:W-:Y:S05]  /*9f80*/  @!P0 BRA `(.L_x_2372) ;  /* 0x0000000000048947 */ /* 0x000fea0003800000 */
[----:B------:R-:W-:Y:S01]  /*9f90*/  BPT.TRAP 0x1 ;  /* 0x000000040000795c */ /* 0x000fe20000300000 */
.L_x_2372:
        /* <DEDUP_REMOVED lines=47> */
.L_x_2353:
[----:B------:R-:W-:Y:S05]  /*a290*/  BSYNC B1 ;  /* 0x0000000000017941 */ /* 0x000fea0003800000 */
.L_x_2352:
[----:B------:R-:W-:-:S03]  /*a2a0*/  UMOV UR7, 0xffffffff ;  /* 0xffffffff00077882 */ /* 0x000fc60000000000 */
[----:B------:R-:W-:Y:S05]  /*a2b0*/  BRA.DIV UR7, `(.L_x_2373) ;  /* 0x0000000607f07947 */ /* 0x000fea000b800000 */
[----:B------:R-:W-:-:S13]  /*a2c0*/  ELECT P6, URZ, PT ;  /* 0x00000000003f782f */ /* 0x000fda00038c0000 */
.L_x_2402:
[----:B------:R-:W-:Y:S05]  /*a2d0*/  @!P6 BRA `(.L_x_2308) ;  /* 0x000000000084e947 */ /* 0x000fea0003800000 */
[----:B------:R-:W-:-:S06]  /*a2e0*/  ULOP3.LUT UR7, UR38, 0x2, URZ, 0xfc, !UPT ;  /* 0x0000000226077892 */ /* 0x000fcc000f8efc3f */
[----:B------:R-:W-:-:S05]  /*a2f0*/  IMAD.U32 R2, RZ, RZ, UR7 ;  /* 0x00000007ff027e24 */ /* 0x000fca000f8e00ff */
[----:B------:R-:W-:-:S13]  /*a300*/  ISETP.NE.AND P2, PT, R2, 0x3, PT ;  /* 0x000000030200780c */ /* 0x000fda0003f45270 */
[----:B------:R-:W-:Y:S05]  /*a310*/  @!P2 BRA `(.L_x_2374) ;  /* 0x000000000004a947 */ /* 0x000fea0003800000 */
[----:B------:R-:W-:Y:S01]  /*a320*/  BPT.TRAP 0x1 ;  /* 0x000000040000795c */ /* 0x000fe20000300000 */
.L_x_2374:
        /* <DEDUP_REMOVED lines=15> */
.L_x_2403:
[----:B------:R-:W2:Y:S02]  /*a420*/  SYNCS.PHASECHK.TRANS64.TRYWAIT P0, [R3+URZ], R2 ;  /* 0x00000002030075a7 */ /* 0x000ea4000800017f */
[----:B--2---:R-:W-:Y:S05]  /*a430*/  @!P0 BRA `(.L_x_2376) ;  /* 0x0000000400c48947 */ /* 0x004fea0003800000 */
.L_x_2404:
[----:B------:R-:W-:Y:S05]  /*a440*/  @!P2 BRA `(.L_x_2377) ;  /* 0x000000000004a947 */ /* 0x000fea0003800000 */
[----:B------:R-:W-:Y:S01]  /*a450*/  BPT.TRAP 0x1 ;  /* 0x000000040000795c */ /* 0x000fe20000300000 */
.L_x_2377:
[----:B--2---:R-:W-:-:S04]  /*a460*/  VIADD R3, R7, 0x26840 ;  /* 0x0002684007037836 */ /* 0x004fc80000000000 */
[----:B------:R-:W-:-:S04]  /*a470*/  IMAD R0, R0, 0x8, R3 ;  /* 0x0000000800007824 */ /* 0x000fc800078e0203 */
[----:B------:R-:W2:Y:S02]  /*a480*/  SYNCS.PHASECHK.TRANS64.TRYWAIT P0, [R0+URZ], R5 ;  /* 0x00000005000075a7 */ /* 0x000ea4000800017f */
[----:B--2---:R-:W-:Y:S05]  /*a490*/  @!P0 BRA `(.L_x_2378) ;  /* 0x0000000400c08947 */ /* 0x004fea0003800000 */
.L_x_2405:
[----:B------:R-:W-:-:S07]  /*a4a0*/  IMAD R3, R4, 0x8, R3 ;  /* 0x0000000804037824 */ /* 0x000fce00078e0203 */
.L_x_2379:
[----:B---3--:R3:W4:Y:S02]  /*a4b0*/  SYNCS.PHASECHK.TRANS64.TRYWAIT P0, [R3+URZ], R2 ;  /* 0x00000002030075a7 */ /* 0x008724000800017f */
[----:B----4-:R-:W-:Y:S05]  /*a4c0*/  @!P0 NANOSLEEP.SYNCS 0x989680 ;  /* 0x009896800000895d */ /* 0x010fea0003900000 */
[----:B------:R-:W4:Y:S02]  /*a4d0*/  @!P0 SYNCS.PHASECHK.TRANS64 P0, [R3+URZ], R2 ;  /* 0x00000002030085a7 */ /* 0x000f24000800007f */
[----:B----4-:R-:W-:Y:S05]  /*a4e0*/  @!P0 BRA `(.L_x_2379) ;  /* 0xfffffffc00f08947 */ /* 0x010fea000383ffff */
.L_x_2308:
[----:B------:R-:W-:Y:S05]  /*a4f0*/  BSYNC B0 ;  /* 0x0000000000007941 */ /* 0x000fea0003800000 */
.L_x_2306:
[----:B------:R-:W-:Y:S05]  /*a500*/  EXIT ;  /* 0x000000000000794d */ /* 0x000fea0003800000 */
.L_x_2276:
[----:B------:R-:W-:Y:S02]  /*a510*/  IMAD.MOV.U32 R13, RZ, RZ, R17 ;  /* 0x000000ffff0d7224 */ /* 0x000fe400078e0011 */
[----:B------:R-:W-:Y:S02]  /*a520*/  IMAD.MOV.U32 R12, RZ, RZ, RZ ;  /* 0x000000ffff0c7224 */ /* 0x000fe400078e00ff */
[----:B------:R-:W-:Y:S02]  /*a530*/  IMAD.MOV.U32 R11, RZ, RZ, 0x1f ;  /* 0x0000001fff0b7424 */ /* 0x000fe400078e00ff */
[----:B------:R-:W-:-:S07]  /*a540*/  IMAD.MOV.U32 R15, RZ, RZ, -0x1 ;  /* 0xffffffffff0f7424 */ /* 0x000fce00078e00ff */
[----:B------:R-:W-:Y:S05]  /*a550*/  WARPSYNC.COLLECTIVE R15, `(.L_x_2380) ;  /* 0x000000000f087348 */ /* 0x000fea0003c00000 */
[----:B------:R1:W2:Y:S02]  /*a560*/  SHFL.IDX P6, R14, R13, R12, R11 ;  /* 0x0000000c0d0e7389 */ /* 0x0002a400000c000b */
[----:B-12---:R-:W-:Y:S01]  /*a570*/  ENDCOLLECTIVE ;  /* 0x000000000000791b */ /* 0x006fe20003800000 */
.L_x_2380:
[----:B------:R-:W-:Y:S05]  /*a580*/  BRA `(.L_x_2381) ;  /* 0xffffff6c003c7947 */ /* 0x000fea000383ffff */
.L_x_2278:
[----:B--2---:R2:W3:Y:S02]  /*a590*/  SYNCS.PHASECHK.TRANS64.TRYWAIT P0, [R235+URZ+0x26800], R4 ;  /* 0x02680004eb0075a7 */ /* 0x0044e4000800017f */
[----:B---3--:R-:W-:Y:S05]  /*a5a0*/  @!P0 NANOSLEEP.SYNCS 0x989680 ;  /* 0x009896800000895d */ /* 0x008fea0003900000 */
[----:B------:R-:W3:Y:S02]  /*a5b0*/  @!P0 SYNCS.PHASECHK.TRANS64 P0, [R235+URZ+0x26800], R4 ;  /* 0x02680004eb0085a7 */ /* 0x000ee4000800007f */
[----:B---3--:R-:W-:Y:S05]  /*a5c0*/  @!P0 BRA `(.L_x_2278) ;  /* 0xfffffffc00f08947 */ /* 0x008fea000383ffff */
[----:B------:R-:W-:Y:S05]  /*a5d0*/  BRA `(.L_x_2277) ;  /* 0xffffff6c00647947 */ /* 0x000fea000383ffff */
.L_x_2283:
[----:B--2---:R-:W-:-:S04]  /*a5e0*/  IMAD.U32 R5, RZ, RZ, UR8 ;  /* 0x00000008ff057e24 */ /* 0x004fc8000f8e00ff */
[----:B------:R2:W3:Y:S03]  /*a5f0*/  SYNCS.PHASECHK.TRANS64.TRYWAIT P1, [R5+URZ+0x26810], R120 ;  /* 0x02681078050075a7 */ /* 0x0004e6000802017f */
[----:B---3--:R-:W-:Y:S05]  /*a600*/  @!P1 NANOSLEEP.SYNCS 0x989680 ;  /* 0x009896800000995d */ /* 0x008fea0003900000 */
[----:B------:R-:W3:Y:S02]  /*a610*/  @!P1 SYNCS.PHASECHK.TRANS64 P1, [R5+URZ+0x26810], R120 ;  /* 0x02681078050095a7 */ /* 0x000ee4000802007f */
[----:B---3--:R-:W-:Y:S05]  /*a620*/  @!P1 BRA `(.L_x_2283) ;  /* 0xfffffffc00ec9947 */ /* 0x008fea000383ffff */
[----:B------:R-:W-:Y:S05]  /*a630*/  BRA `(.L_x_2282) ;  /* 0xffffff7400c07947 */ /* 0x000fea000383ffff */
.L_x_2287:
[----:B------:R-:W-:-:S04]  /*a640*/  IMAD.U32 R121, RZ, RZ, UR8 ;  /* 0x00000008ff797e24 */ /* 0x000fc8000f8e00ff */
[----:B------:R1:W1:Y:S03]  /*a650*/  SYNCS.PHASECHK.TRANS64.TRYWAIT P1, [R121+URZ+0x26830], R120 ;  /* 0x02683078790075a7 */ /* 0x000266000802017f */
[----:B-1----:R-:W-:Y:S05]  /*a660*/  @!P1 NANOSLEEP.SYNCS 0x989680 ;  /* 0x009896800000995d */ /* 0x002fea0003900000 */
[----:B------:R-:W1:Y:S02]  /*a670*/  @!P1 SYNCS.PHASECHK.TRANS64 P1, [R121+URZ+0x26830], R120 ;  /* 0x02683078790095a7 */ /* 0x000e64000802007f */
[----:B-1----:R-:W-:Y:S05]  /*a680*/  @!P1 BRA `(.L_x_2287) ;  /* 0xfffffffc00ec9947 */ /* 0x002fea000383ffff */
[----:B------:R-:W-:Y:S05]  /*a690*/  BRA `(.L_x_2286) ;  /* 0xffffff7c00847947 */ /* 0x000fea000383ffff */
.L_x_2315:
[----:B------:R-:W-:Y:S01]  /*a6a0*/  BSSY B1, `(.L_x_2382) ;  /* 0x0000005000017945 */ /* 0x000fe20003800000 */
[----:B------:R-:W-:-:S07]  /*a6b0*/  IMAD.MOV.U32 R15, RZ, RZ, -0x1 ;  /* 0xffffffffff0f7424 */ /* 0x000fce00078e00ff */
[----:B------:R-:W-:Y:S05]  /*a6c0*/  WARPSYNC.COLLECTIVE R15, `(.L_x_2383) ;  /* 0x000000000f087348 */ /* 0x000fea0003c00000 */
[----:B------:R-:W-:Y:S01]  /*a6d0*/  NOP ;  /* 0x0000000000007918 */ /* 0x000fe20000000000 */
[----:B------:R-:W-:Y:S01]  /*a6e0*/  ENDCOLLECTIVE ;  /* 0x000000000000791b */ /* 0x000fe20003800000 */
.L_x_2383:
[----:B------:R-:W-:Y:S05]  /*a6f0*/  BSYNC B1 ;  /* 0x0000000000017941 */ /* 0x000fea0003800000 */
.L_x_2382:
[----:B------:R-:W-:Y:S05]  /*a700*/  BRA `(.L_x_2384) ;  /* 0xffffffc400647947 */ /* 0x000fea000383ffff */
.L_x_2328:
[----:B------:R-:W-:Y:S01]  /*a710*/  BSSY B1, `(.L_x_2385) ;  /* 0x0000005000017945 */ /* 0x000fe20003800000 */
[----:B------:R-:W-:-:S07]  /*a720*/  IMAD.MOV.U32 R15, RZ, RZ, -0x1 ;  /* 0xffffffffff0f7424 */ /* 0x000fce00078e00ff */
[----:B------:R-:W-:Y:S05]  /*a730*/  WARPSYNC.COLLECTIVE R15, `(.L_x_2386) ;  /* 0x000000000f087348 */ /* 0x000fea0003c00000 */
[----:B------:R-:W-:Y:S01]  /*a740*/  NOP ;  /* 0x0000000000007918 */ /* 0x000fe20000000000 */
[----:B------:R-:W-:Y:S01]  /*a750*/  ENDCOLLECTIVE ;  /* 0x000000000000791b */ /* 0x000fe20003800000 */
.L_x_2386:
[----:B------:R-:W-:Y:S05]  /*a760*/  BSYNC B1 ;  /* 0x0000000000017941 */ /* 0x000fea0003800000 */
.L_x_2385:
[----:B------:R-:W-:Y:S05]  /*a770*/  BRA `(.L_x_2387) ;  /* 0xffffffcc00047947 */ /* 0x000fea000383ffff */
.L_x_2340:
[----:B------:R-:W-:Y:S01]  /*a780*/  BSSY B1, `(.L_x_2388) ;  /* 0x0000005000017945 */ /* 0x000fe20003800000 */
[----:B------:R-:W-:-:S07]  /*a790*/  IMAD.MOV.U32 R15, RZ, RZ, -0x1 ;  /* 0xffffffffff0f7424 */ /* 0x000fce00078e00ff */
[----:B------:R-:W-:Y:S05]  /*a7a0*/  WARPSYNC.COLLECTIVE R15, `(.L_x_2389) ;  /* 0x000000000f087348 */ /* 0x000fea0003c00000 */
[----:B------:R-:W-:Y:S01]  /*a7b0*/  NOP ;  /* 0x0000000000007918 */ /* 0x000fe20000000000 */
[----:B------:R-:W-:Y:S01]  /*a7c0*/  ENDCOLLECTIVE ;  /* 0x000000000000791b */ /* 0x000fe20003800000 */
.L_x_2389:
[----:B------:R-:W-:Y:S05]  /*a7d0*/  BSYNC B1 ;  /* 0x0000000000017941 */ /* 0x000fea0003800000 */
.L_x_2388:
[----:B------:R-:W-:Y:S05]  /*a7e0*/  BRA `(.L_x_2390) ;  /* 0xffffffd000407947 */ /* 0x000fea000383ffff */
.L_x_2354:
[----:B-1----:R1:W2:Y:S02]  /*a7f0*/  SYNCS.PHASECHK.TRANS64.TRYWAIT P0, [R16+URZ+0x26820], R3 ;  /* 0x02682003100075a7 */ /* 0x0022a4000800017f */
[----:B--2---:R-:W-:Y:S05]  /*a800*/  @!P0 NANOSLEEP.SYNCS 0x989680 ;  /* 0x009896800000895d */ /* 0x004fea0003900000 */
[----:B------:R-:W2:Y:S02]  /*a810*/  @!P0 SYNCS.PHASECHK.TRANS64 P0, [R16+URZ+0x26820], R3 ;  /* 0x02682003100085a7 */ /* 0x000ea4000800007f */
[----:B--2---:R-:W-:Y:S05]  /*a820*/  @!P0 BRA `(.L_x_2354) ;  /* 0xfffffffc00f08947 */ /* 0x004fea000383ffff */
[----:B------:R-:W-:Y:S05]  /*a830*/  BRA `(.L_x_2391) ;  /* 0xffffffd800bc7947 */ /* 0x000fea000383ffff */
.L_x_2358:
[----:B-1----:R1:W3:Y:S02]  /*a840*/  SYNCS.PHASECHK.TRANS64.TRYWAIT P1, [R16+URZ+0x26840], R21 ;  /* 0x02684015100075a7 */ /* 0x0022e4000802017f */
[----:B---3--:R-:W-:Y:S05]  /*a850*/  @!P1 NANOSLEEP.SYNCS 0x989680 ;  /* 0x009896800000995d */ /* 0x008fea0003900000 */
[----:B------:R-:W3:Y:S02]  /*a860*/  @!P1 SYNCS.PHASECHK.TRANS64 P1, [R16+URZ+0x26840], R21 ;  /* 0x02684015100095a7 */ /* 0x000ee4000802007f */
[----:B---3--:R-:W-:Y:S05]  /*a870*/  @!P1 BRA `(.L_x_2358) ;  /* 0xfffffffc00f09947 */ /* 0x008fea000383ffff */
[----:B------:R-:W-:Y:S05]  /*a880*/  BRA `(.L_x_2392) ;  /* 0xffffffe000ec7947 */ /* 0x000fea000383ffff */
.L_x_2360:
[----:B--2---:R2:W3:Y:S02]  /*a890*/  SYNCS.PHASECHK.TRANS64.TRYWAIT P1, [R16+URZ+0x26828], R21 ;  /* 0x02682815100075a7 */ /* 0x0044e4000802017f */
[----:B---3--:R-:W-:Y:S05]  /*a8a0*/  @!P1 NANOSLEEP.SYNCS 0x989680 ;  /* 0x009896800000995d */ /* 0x008fea0003900000 */
[----:B------:R-:W3:Y:S02]  /*a8b0*/  @!P1 SYNCS.PHASECHK.TRANS64 P1, [R16+URZ+0x26828], R21 ;  /* 0x02682815100095a7 */ /* 0x000ee4000802007f */
[----:B---3--:R-:W-:Y:S05]  /*a8c0*/  @!P1 BRA `(.L_x_2360) ;  /* 0xfffffffc00f09947 */ /* 0x008fea000383ffff */
[----:B------:R-:W-:Y:S05]  /*a8d0*/  BRA `(.L_x_2393) ;  /* 0xffffffe4009c7947 */ /* 0x000fea000383ffff */
.L_x_2362:
[----:B---3--:R3:W4:Y:S02]  /*a8e0*/  SYNCS.PHASECHK.TRANS64.TRYWAIT P1, [R16+URZ+0x26848], R21 ;  /* 0x02684815100075a7 */ /* 0x008724000802017f */
[----:B----4-:R-:W-:Y:S05]  /*a8f0*/  @!P1 NANOSLEEP.SYNCS 0x989680 ;  /* 0x009896800000995d */ /* 0x010fea0003900000 */
[----:B------:R-:W4:Y:S02]  /*a900*/  @!P1 SYNCS.PHASECHK.TRANS64 P1, [R16+URZ+0x26848], R21 ;  /* 0x02684815100095a7 */ /* 0x000f24000802007f */
[----:B----4-:R-:W-:Y:S05]  /*a910*/  @!P1 BRA `(.L_x_2362) ;  /* 0xfffffffc00f09947 */ /* 0x010fea000383ffff */
[----:B------:R-:W-:Y:S05]  /*a920*/  BRA `(.L_x_2394) ;  /* 0xffffffe8004c7947 */ /* 0x000fea000383ffff */
.L_x_2364:
[----:B------:R-:W-:-:S07]  /*a930*/  SHF.L.U32 R5, R11, 0x1f, RZ ;  /* 0x0000001f0b057819 */ /* 0x000fce00000006ff */
.L_x_2395:
[----:B------:R1:W1:Y:S02]  /*a940*/  SYNCS.PHASECHK.TRANS64.TRYWAIT P1, [R16+URZ+0x26820], R5 ;  /* 0x02682005100075a7 */ /* 0x000264000802017f */
[----:B-1----:R-:W-:Y:S05]  /*a950*/  @!P1 NANOSLEEP.SYNCS 0x989680 ;  /* 0x009896800000995d */ /* 0x002fea0003900000 */
[----:B------:R-:W1:Y:S02]  /*a960*/  @!P1 SYNCS.PHASECHK.TRANS64 P1, [R16+URZ+0x26820], R5 ;  /* 0x02682005100095a7 */ /* 0x000e64000802007f */
[----:B-1----:R-:W-:Y:S05]  /*a970*/  @!P1 BRA `(.L_x_2395) ;  /* 0xfffffffc00f09947 */ /* 0x002fea000383ffff */
[----:B------:R-:W-:Y:S05]  /*a980*/  BRA `(.L_x_2396) ;  /* 0xffffffe800e47947 */ /* 0x000fea000383ffff */
.L_x_2367:
[----:B-1----:R1:W2:Y:S02]  /*a990*/  SYNCS.PHASECHK.TRANS64.TRYWAIT P1, [R16+URZ+0x26840], R13 ;  /* 0x0268400d100075a7 */ /* 0x0022a4000802017f */
[----:B--2---:R-:W-:Y:S05]  /*a9a0*/  @!P1 NANOSLEEP.SYNCS 0x989680 ;  /* 0x009896800000995d */ /* 0x004fea0003900000 */
[----:B------:R-:W2:Y:S02]  /*a9b0*/  @!P1 SYNCS.PHASECHK.TRANS64 P1, [R16+URZ+0x26840], R13 ;  /* 0x0268400d100095a7 */ /* 0x000ea4000802007f */
[----:B--2---:R-:W-:Y:S05]  /*a9c0*/  @!P1 BRA `(.L_x_2367) ;  /* 0xfffffffc00f09947 */ /* 0x004fea000383ffff */
[----:B------:R-:W-:Y:S05]  /*a9d0*/  BRA `(.L_x_2397) ;  /* 0xffffffec00b87947 */ /* 0x000fea000383ffff */
.L_x_2369:
[----:B--2---:R2:W1:Y:S02]  /*a9e0*/  SYNCS.PHASECHK.TRANS64.TRYWAIT P1, [R16+URZ+0x26828], R13 ;  /* 0x0268280d100075a7 */ /* 0x004464000802017f */
[----:B-1----:R-:W-:Y:S05]  /*a9f0*/  @!P1 NANOSLEEP.SYNCS 0x989680 ;  /* 0x009896800000995d */ /* 0x002fea0003900000 */
[----:B------:R-:W1:Y:S02]  /*aa00*/  @!P1 SYNCS.PHASECHK.TRANS64 P1, [R16+URZ+0x26828], R13 ;  /* 0x0268280d100095a7 */ /* 0x000e64000802007f */
[----:B-1----:R-:W-:Y:S05]  /*aa10*/  @!P1 BRA `(.L_x_2369) ;  /* 0xfffffffc00f09947 */ /* 0x002fea000383ffff */
[----:B------:R-:W-:Y:S05]  /*aa20*/  BRA `(.L_x_2398) ;  /* 0xfffffff0005c7947 */ /* 0x000fea000383ffff */
.L_x_2371:
[----:B------:R1:W1:Y:S02]  /*aa30*/  SYNCS.PHASECHK.TRANS64.TRYWAIT P0, [R3+URZ+0x26840], R0 ;  /* 0x02684000030075a7 */ /* 0x000264000800017f */
[----:B-1----:R-:W-:Y:S05]  /*aa40*/  @!P0 NANOSLEEP.SYNCS 0x989680 ;  /* 0x009896800000895d */ /* 0x002fea0003900000 */
[----:B------:R-:W1:Y:S02]  /*aa50*/  @!P0 SYNCS.PHASECHK.TRANS64 P0, [R3+URZ+0x26840], R0 ;  /* 0x02684000030085a7 */ /* 0x000e64000800007f */
[----:B-1----:R-:W-:Y:S05]  /*aa60*/  @!P0 BRA `(.L_x_2371) ;  /* 0xfffffffc00f08947 */ /* 0x002fea000383ffff */
[----:B------:R-:W-:Y:S05]  /*aa70*/  BRA `(.L_x_2399) ;  /* 0xfffffff4002c7947 */ /* 0x000fea000383ffff */
.L_x_2373:
[----:B------:R-:W-:Y:S01]  /*aa80*/  BSSY B1, `(.L_x_2400) ;  /* 0x0000006000017945 */ /* 0x000fe20003800000 */
[----:B------:R-:W-:-:S07]  /*aa90*/  IMAD.MOV.U32 R15, RZ, RZ, -0x1 ;  /* 0xffffffffff0f7424 */ /* 0x000fce00078e00ff */
[----:B------:R-:W-:Y:S05]  /*aaa0*/  WARPSYNC.COLLECTIVE R15, `(.L_x_2401) ;  /* 0x000000000f0c7348 */ /* 0x000fea0003c00000 */
[----:B------:R-:W-:Y:S02]  /*aab0*/  ELECT P6, UR62, PT ;  /* 0x00000000003e782f */ /* 0x000fe400038c0000 */
[----:B------:R-:W-:Y:S01]  /*aac0*/  MOV R14, UR62 ;  /* 0x0000003e000e7c02 */ /* 0x000fe20008000f00 */
[----:B------:R-:W-:Y:S10]  /*aad0*/  ENDCOLLECTIVE ;  /* 0x000000000000791b */ /* 0x000ff40003800000 */
.L_x_2401:
[----:B------:R-:W-:Y:S05]  /*aae0*/  BSYNC B1 ;  /* 0x0000000000017941 */ /* 0x000fea0003800000 */
.L_x_2400:
[----:B------:R-:W-:Y:S05]  /*aaf0*/  BRA `(.L_x_2402) ;  /* 0xfffffff400f47947 */ /* 0x000fea000383ffff */
.L_x_2375:
[----:B-1----:R1:W2:Y:S02]  /*ab00*/  SYNCS.PHASECHK.TRANS64.TRYWAIT P0, [R6+URZ], R5 ;  /* 0x00000005060075a7 */ /* 0x0022a4000800017f */
[----:B--2---:R-:W-:Y:S05]  /*ab10*/  @!P0 NANOSLEEP.SYNCS 0x989680 ;  /* 0x009896800000895d */ /* 0x004fea0003900000 */
[----:B------:R-:W2:Y:S02]  /*ab20*/  @!P0 SYNCS.PHASECHK.TRANS64 P0, [R6+URZ], R5 ;  /* 0x00000005060085a7 */ /* 0x000ea4000800007f */
[----:B--2---:R-:W-:Y:S05]  /*ab30*/  @!P0 BRA `(.L_x_2375) ;  /* 0xfffffffc00f08947 */ /* 0x004fea000383ffff */
[----:B------:R-:W-:Y:S05]  /*ab40*/  BRA `(.L_x_2403) ;  /* 0xfffffff800347947 */ /* 0x000fea000383ffff */
.L_x_2376:
[----:B--2---:R2:W3:Y:S02]  /*ab50*/  SYNCS.PHASECHK.TRANS64.TRYWAIT P0, [R3+URZ], R2 ;  /* 0x00000002030075a7 */ /* 0x0044e4000800017f */
[----:B---3--:R-:W-:Y:S05]  /*ab60*/  @!P0 NANOSLEEP.SYNCS 0x989680 ;  /* 0x009896800000895d */ /* 0x008fea0003900000 */
[----:B------:R-:W3:Y:S02]  /*ab70*/  @!P0 SYNCS.PHASECHK.TRANS64 P0, [R3+URZ], R2 ;  /* 0x00000002030085a7 */ /* 0x000ee4000800007f */
[----:B---3--:R-:W-:Y:S05]  /*ab80*/  @!P0 BRA `(.L_x_2376) ;  /* 0xfffffffc00f08947 */ /* 0x008fea000383ffff */
[----:B------:R-:W-:Y:S05]  /*ab90*/  BRA `(.L_x_2404) ;  /* 0xfffffff800287947 */ /* 0x000fea000383ffff */
.L_x_2378:
[----:B--2---:R2:W3:Y:S02]  /*aba0*/  SYNCS.PHASECHK.TRANS64.TRYWAIT P0, [R0+URZ], R5 ;  /* 0x00000005000075a7 */ /* 0x0044e4000800017f */
[----:B---3--:R-:W-:Y:S05]  /*abb0*/  @!P0 NANOSLEEP.SYNCS 0x989680 ;  /* 0x009896800000895d */ /* 0x008fea0003900000 */
[----:B------:R-:W3:Y:S02]  /*abc0*/  @!P0 SYNCS.PHASECHK.TRANS64 P0, [R0+URZ], R5 ;  /* 0x00000005000085a7 */ /* 0x000ee4000800007f */
[----:B---3--:R-:W-:Y:S05]  /*abd0*/  @!P0 BRA `(.L_x_2378) ;  /* 0xfffffffc00f08947 */ /* 0x008fea000383ffff */
[----:B------:R-:W-:Y:S05]  /*abe0*/  BRA `(.L_x_2405) ;  /* 0xfffffff8002c7947 */ /* 0x000fea000383ffff */
.L_x_2406:
        /* <DEDUP_REMOVED lines=9> */
.L_x_6570:


//--------------------- .text._ZN7cutlass13device_kernelIN5flash11enable_sm90INS1_16FlashAttnBwdSm90INS1_25CollectiveMainloopBwdSm90ILi2ELi2ELi2EN4cute5tupleIJNS5_1CILi1EEES8_S8_EEENS6_IJNS7_ILi64EEENS7_ILi128EEENS7_ILi96EEEEEENS_6half_tEfNS_4arch4Sm90ELb1ELb0ELb1ELb0ELb0ELb1ELb0ELb0ELi2ELi1ELi2ELi1ELb1EEENS1_24CollectiveEpilogueBwdGQAISD_fSG_Li256ELb0ELb0EEENS1_25SingleTileBwdLPTSchedulerILb0ELi128ELb0EEEEEEEEEvNT_6ParamsE --------------------------
	.section	.text._ZN7cutlass13device_kernelIN5flash11enable_sm90INS1_16FlashAttnBwdSm90INS1_25CollectiveMainloopBwdSm90ILi2ELi2ELi2EN4cute5tupleIJNS5_1CILi1EEES8_S8_EEENS6_IJNS7_ILi64EEENS7_ILi128EEENS7_ILi96EEEEEENS_6half_tEfNS_4arch4Sm90ELb1ELb0ELb1ELb0ELb0ELb1ELb0ELb0ELi2ELi1ELi2ELi1ELb1EEENS1_24CollectiveEpilogueBwdGQAISD_fSG_Li256ELb0ELb0EEENS1_25SingleTileBwdLPTSchedulerILb0ELi128ELb0EEEEEEEEEvNT_6ParamsE,"ax",@progbits
	.align	128
.text._ZN7cutlass13device_kernelIN5flash11enable_sm90INS1_16FlashAttnBwdSm90INS1_25CollectiveMainloopBwdSm90ILi2ELi2ELi2EN4cute5tupleIJNS5_1CILi1EEES8_S8_EEENS6_IJNS7_ILi64EEENS7_ILi128EEENS7_ILi96EEEEEENS_6half_tEfNS_4arch4Sm90ELb1ELb0ELb1ELb0ELb0ELb1ELb0ELb0ELi2ELi1ELi2ELi1ELb1EEENS1_24CollectiveEpilogueBwdGQAISD_fSG_Li256ELb0ELb0EEENS1_25SingleTileBwdLPTSchedulerILb0ELi128ELb0EEEEEEEEEvNT_6ParamsE:
        .type           _ZN7cutlass13device_kernelIN5flash11enable_sm90INS1_16FlashAttnBwdSm90INS1_25CollectiveMainloopBwdSm90ILi2ELi2ELi2EN4cute5tupleIJNS5_1CILi1EEES8_S8_EEENS6_IJNS7_ILi64EEENS7_ILi128EEENS7_ILi96EEEEEENS_6half_tEfNS_4arch4Sm90ELb1ELb0ELb1ELb0ELb0ELb1ELb0ELb0ELi2ELi1ELi2ELi1ELb1EEENS1_24CollectiveEpilogueBwdGQAISD_fSG_Li256ELb0ELb0EEENS1_25SingleTileBwdLPTSchedulerILb0ELi128ELb0EEEEEEEEEvNT_6ParamsE,@function
        .size           _ZN7cutlass13device_kernelIN5flash11enable_sm90INS1_16FlashAttnBwdSm90INS1_25CollectiveMainloopBwdSm90ILi2ELi2ELi2EN4cute5tupleIJNS5_1CILi1EEES8_S8_EEENS6_IJNS7_ILi64EEENS7_ILi128EEENS7_ILi96EEEEEENS_6half_tEfNS_4arch4Sm90ELb1ELb0ELb1ELb0ELb0ELb1ELb0ELb0ELi2ELi1ELi2ELi1ELb1EEENS1_24CollectiveEpilogueBwdGQAISD_fSG_Li256ELb0ELb0EEENS1_25SingleTileBwdLPTSchedulerILb0ELi128ELb0EEEEEEEEEvNT_6ParamsE,(.L_x_6571 - _ZN7cutlass13device_kernelIN5flash11enable_sm90INS1_16FlashAttnBwdSm90INS1_25CollectiveMainloopBwdSm90ILi2ELi2ELi2EN4cute5tupleIJNS5_1CILi1EEES8_S8_EEENS6_IJNS7_ILi64EEENS7_ILi128EEENS7_ILi96EEEEEENS_6half_tEfNS_4arch4Sm90ELb1ELb0ELb1ELb0ELb0ELb1ELb0ELb0ELi2ELi1ELi2ELi1ELb1EEENS1_24CollectiveEpilogueBwdGQAISD_fSG_Li256ELb0ELb0EEENS1_25SingleTileBwdLPTSchedulerILb0ELi128ELb0EEEEEEEEEvNT_6ParamsE)
        .other          _ZN7cutlass13device_kernelIN5flash11enable_sm90INS1_16FlashAttnBwdSm90INS1_25CollectiveMainloopBwdSm90ILi2ELi2ELi2EN4cute5tupleIJNS5_1CILi1EEES8_S8_EEENS6_IJNS7_ILi64EEENS7_ILi128EEENS7_ILi96EEEEEENS_6half_tEfNS_4arch4Sm90ELb1ELb0ELb1ELb0ELb0ELb1ELb0ELb0ELi2ELi1ELi2ELi1ELb1EEENS1_24CollectiveEpilogueBwdGQAISD_fSG_Li256ELb0ELb0EEENS1_25SingleTileBwdLPTSchedulerILb0ELi128ELb0EEEEEEEEEvNT_6ParamsE,@"STO_CUDA_ENTRY STV_DEFAULT"
_ZN7cutlass13device_kernelIN5flash11enable_sm90INS1_16FlashAttnBwdSm90INS1_25CollectiveMainloopBwdSm90ILi2ELi2ELi2EN4cute5tupleIJNS5_1CILi1EEES8_S8_EEENS6_IJNS7_ILi64EEENS7_ILi128EEENS7_ILi96EEEEEENS_6half_tEfNS_4arch4Sm90ELb1ELb0ELb1ELb0ELb0ELb1ELb0ELb0ELi2ELi1ELi2ELi1ELb1EEENS1_24CollectiveEpilogueBwdGQAISD_fSG_Li256ELb0ELb0EEENS1_25SingleTileBwdLPTSchedulerILb0ELi128ELb0EEEEEEEEEvNT_6ParamsE:
        /* <DEDUP_REMOVED lines=24> */
.L_x_2408:
[----:B------:R-:W-:Y:S05]  /*0180*/  BSYNC B0 ;  /* 0x0000000000007941 */ /* 0x000fea0003800000 */
.L_x_2407:
        /* <DEDUP_REMOVED lines=37> */
.L_x_2409:
        /* <DEDUP_REMOVED lines=22> */
.L_x_2410:
[----:B------:R-:W-:Y:S01]  /*0540*/  PLOP3.LUT P0, PT, PT, PT, UP0, 0x80, 0x0 ;  /* 0x000000000000781c */ /* 0x000fe20003f0f008 */
[----:B------:R-:W-:Y:S01]  /*0550*/  NOP ;  /* 0x0000000000007918 */ /* 0x000fe20000000000 */
[----:B------:R-:W-:Y:S01]  /*0560*/  BSSY B6, `(.L_x_2411) ;  /* 0x0000862000067945 */ /* 0x000fe20003800000 */
[----:B-12-4-:R-:W-:Y:S10]  /*0570*/  BAR.SYNC.DEFER_BLOCKING 0x0 ;  /* 0x0000000000007b1d */ /* 0x016ff40000010000 */
[----:B------:R-:W-:Y:S05]  /*0580*/  @!P0 BRA `(.L_x_2412) ;  /* 0x0000004c00e88947 */ /* 0x000fea0003800000 */
.L_x_2413:
        /* <DEDUP_REMOVED lines=32> */
.L_x_2414:
[----:B------:R-:W-:Y:S01]  /*0790*/  ULDC UR7, c[0x0][0x8cc] ;  /* 0x0002330000077ab9 */ /* 0x000fe20000000800 */
[----:B------:R-:W-:Y:S01]  /*07a0*/  UMOV UR36, UR10 ;  /* 0x0000000a00247c82 */ /* 0x000fe20008000000 */
[----:B------:R-:W-:-:S11]  /*07b0*/  UISETP.NE.AND UP0, UPT, UR7, 0x1, UPT ;  /* 0x000000010700788c */ /* 0x000fd6000bf05270 */
[----:B------:R-:W-:Y:S02]  /*07c0*/  @UP0 ULDC.64 UR8, c[0x0][0x8d0] ;  /* 0x0002340000080ab9 */ /* 0x000fe40000000a00 */
[----:B------:R-:W-:-:S04]  /*07d0*/  UIMAD.WIDE.U32 UR4, UR10, UR8, URZ ;  /* 0x000000080a0472a5 */ /* 0x000fc8000f8e003f */
[----:B------:R-:W-:-:S04]  /*07e0*/  @UP0 USHF.R.U32.HI UR36, URZ, UR9, UR5 ;  /* 0x000000093f240299 */ /* 0x000fc80008011605 */
[----:B------:R-:W-:-:S12]  /*07f0*/  UIMAD UR4, UR36, UR7, URZ ;  /* 0x00000007240472a4 */ /* 0x000fd8000f8e023f */
.L_x_2415:
        /* <DEDUP_REMOVED lines=101> */
.L_x_2419:
        /* <DEDUP_REMOVED lines=15> */
.L_x_2418:
        /* <DEDUP_REMOVED lines=22> */
.L_x_2421:
        /* <DEDUP_REMOVED lines=15> */
.L_x_2420:
[----:B------:R-:W-:Y:S01]  /*1190*/  SHF.R.S32.HI R19, RZ, 0x1f, R18 ;  /* 0x0000001fff137819 */ /* 0x000fe20000011412 */
[----:B------:R-:W-:-:S03]  /*11a0*/  UMOV UR4, 0xffffffff ;  /* 0xffffffff00047882 */ /* 0x000fc60000000000 */
[----:B------:R-:W-:-:S04]  /*11b0*/  LEA.HI R0, R19, R18, RZ, 0x7 ;  /* 0x0000001213007211 */ /* 0x000fc800078f38ff */
[----:B------:R-:W-:Y:S01]  /*11c0*/  SHF.R.S32.HI R17, RZ, 0x7, R0 ;  /* 0x00000007ff117819 */ /* 0x000fe20000011400 */
[----:B------:R-:W-:Y:S06]  /*11d0*/  BRA.DIV UR4, `(.L_x_2422) ;  /* 0x0000007a04707947 */ /* 0x000fec000b800000 */
[----:B------:R1:W2:Y:S02]  /*11e0*/  SHFL.IDX PT, R14, R17, RZ, 0x1f ;  /* 0x00001fff110e7589 */ /* 0x0002a400000e0000 */
.L_x_2496:
        /* <DEDUP_REMOVED lines=15> */
.L_x_2423:
        /* <DEDUP_REMOVED lines=19> */
.L_x_2425:
        /* <DEDUP_REMOVED lines=124> */
.L_x_2436:
[----:B------:R-:W-:-:S06]  /*1bd0*/  UISETP.NE.AND UP0, UPT, UR11, 0x3, UPT ;  /* 0x000000030b00788c */ /* 0x000fcc000bf05270 */
[----:B------:R-:W-:-:S13]  /*1be0*/  PLOP3.LUT P0, PT, PT, PT, UP0, 0x80, 0x0 ;  /* 0x000000000000781c */ /* 0x000fda0003f0f008 */
[----:B-1----:R-:W-:Y:S05]  /*1bf0*/  @!P0 BRA `(.L_x_2426) ;  /* 0x0000000000048947 */ /* 0x002fea0003800000 */
[----:B------:R-:W-:Y:S01]  /*1c00*/  BPT.TRAP 0x1 ;  /* 0x000000040000795c */ /* 0x000fe20000300000 */
.L_x_2426:
[----:B------:R-:W-:Y:S01]  /*1c10*/  R2UR UR9, R235 ;  /* 0x00000000eb0972ca */ /* 0x000fe200000e0000 */
[----:B------:R-:W-:-:S05]  /*1c20*/  IMAD.U32 R120, RZ, RZ, UR4 ;  /* 0x00000004ff787e24 */ /* 0x000fca000f8e00ff */
[----:B------:R-:W-:-:S07]  /*1c30*/  SHF.L.U32 R120, R120, 0x1f, RZ ;  /* 0x0000001f78787819 */ /* 0x000fce00000006ff */
[----:B------:R-:W-:-:S09]  /*1c40*/  ULEA UR9, UR5, UR9, 0x3 ;  /* 0x0000000905097291 */ /* 0x000fd2000f8e183f */
[----:B------:R1:W2:Y:S01]  /*1c50*/  SYNCS.PHASECHK.TRANS64.TRYWAIT P1, [UR9+0x26810], R120 ;  /* 0x02681078ff0075a7 */ /* 0x0002a20008020149 */
[----:B------:R-:W-:Y:S05]  /*1c60*/  @!P0 BRA `(.L_x_2427) ;  /* 0x0000000000048947 */ /* 0x000fea0003800000 */
[----:B------:R-:W-:Y:S01]  /*1c70*/  BPT.TRAP 0x1 ;  /* 0x000000040000795c */ /* 0x000fe20000300000 */
.L_x_2427:
[----:B--2---:R-:W-:Y:S05]  /*1c80*/  @P1 BRA `(.L_x_2428) ;  /* 0x0000000000081947 */ /* 0x004fea0003800000 */
[----:B------:R-:W2:Y:S02]  /*1c90*/  SYNCS.PHASECHK.TRANS64.TRYWAIT P1, [UR9+0x26810], R120 ;  /* 0x02681078ff0075a7 */ /* 0x000ea40008020149 */
[----:B--2---:R-:W-:Y:S05]  /*1ca0*/  @!P1 BRA `(.L_x_2429) ;  /* 0x0000006c00f09947 */ /* 0x004fea0003800000 */
.L_x_2428:
        /* <DEDUP_REMOVED lines=66> */
.L_x_2430:
[----:B------:R1:W1:Y:S01]  /*20d0*/  SYNCS.PHASECHK.TRANS64.TRYWAIT P1, [UR9+0x26830], R120 ;  /* 0x02683078ff0075a7 */ /* 0x0002620008020149 */
[----:B------:R-:W-:Y:S05]  /*20e0*/  @!P0 BRA `(.L_x_2431) ;  /* 0x0000000000048947 */ /* 0x000fea0003800000 */
[----:B------:R-:W-:Y:S01]  /*20f0*/  BPT.TRAP 0x1 ;  /* 0x000000040000795c */ /* 0x000fe20000300000 */
.L_x_2431:
        /* <DEDUP_REMOVED lines=50> */
.L_x_2432:
        /* <DEDUP_REMOVED lines=38> */
[----:B------:R-:W-:Y:S01]  /*2680*/  FFMA.FTZ R227, R227, UR8, -R199 ;  /* 0x00000008e3e37c23 */ /* 0x000fe200080108c7 */
[----:B------:R-:W-:Y:S01]  /*2690*/  FSEL R125, R7, -INF , !P5 ;  /* 0xff800000077d7808 */ /* 0x000fe20006800000 */
[----:B------:R-:W-:Y:S01]  /*26a0*/  UMOV UR14, UR13 ;  /* 0x0000000d000e7c82 */ /* 0x000fe20008000000 */
[----:B------:R-:W-:Y:S01]  /*26b0*/  FSEL R224, R8, -INF , !P6 ;  /* 0xff80000008e07808 */ /* 0x000fe20007000000 */
[----:B------:R-:W-:Y:S01]  /*26c0*/  FFMA.FTZ R9, -R9, R9, 1 ;  /* 0x3f80000009097423 */ /* 0x000fe20000010109 */
[----:B------:R-:W-:Y:S01]  /*26d0*/  FSEL R228, R11, -INF , !P1 ;  /* 0xff8000000be47808 */ /* 0x000fe20004800000 */
[----:B------:R-:W-:Y:S01]  /*26e0*/  FFMA.FTZ R198, R125, UR8, -R198 ;  /* 0x000000087dc67c23 */ /* 0x000fe200080108c6 */
[----:B------:R-:W-:Y:S01]  /*26f0*/  FSEL R232, R10, -INF , !P2 ;  /* 0xff8000000ae87808 */ /* 0x000fe20005000000 */
[----:B------:R-:W4:Y:S01]  /*2700*/  MUFU.EX2 R227, R227 ;  /* 0x000000e300e37308 */ /* 0x000f220000000800 */
[----:B------:R-:W-:Y:S01]  /*2710*/  FSEL R217, R12, -INF , !P3 ;  /* 0xff8000000cd97808 */ /* 0x000fe20005800000 */
[----:B------:R-:W-:Y:S01]  /*2720*/  FFMA.FTZ R228, R228, UR8, -R196 ;  /* 0x00000008e4e47c23 */ /* 0x000fe200080108c4 */
[C---:B------:R-:W-:Y:S01]  /*2730*/  ISETP.GT.AND P4, PT, R121.reuse, 0x10, PT ;  /* 0x000000107900780c */ /* 0x040fe20003f84270 */
[----:B---3--:R-:W-:Y:S01]  /*2740*/  FFMA.FTZ R161, R232, UR8, -R197 ;  /* 0x00000008e8a17c23 */ /* 0x008fe200080108c5 */
[C---:B------:R-:W-:Y:S01]  /*2750*/  ISETP.GT.AND P5, PT, R121.reuse, 0x11, PT ;  /* 0x000000117900780c */ /* 0x040fe20003fa4270 */
[----:B------:R-:W-:Y:S01]  /*2760*/  FFMA.FTZ R199, R224, UR8, -R199 ;  /* 0x00000008e0c77c23 */ /* 0x000fe200080108c7 */
[C---:B------:R-:W-:Y:S01]  /*2770*/  ISETP.GT.AND P6, PT, R121.reuse, 0x18, PT ;  /* 0x000000187900780c */ /* 0x040fe20003fc4270 */
[----:B------:R-:W-:Y:S01]  /*2780*/  FMUL.FTZ R224, R162, UR7 ;  /* 0x00000007a2e07c20 */ /* 0x000fe20008410000 */
[----:B------:R-:W-:Y:S01]  /*2790*/  ISETP.GT.AND P1, PT, R121, 0x19, PT ;  /* 0x000000197900780c */ /* 0x000fe20003f24270 */
[----:B------:R-:W-:Y:S01]  /*27a0*/  MUFU.EX2 R155, R155 ;  /* 0x0000009b009b7308 */ /* 0x000fe20000000800 */
[----:B------:R-:W-:Y:S01]  /*27b0*/  ISETP.GT.AND P2, PT, R120, 0x10, PT ;  /* 0x000000107800780c */ /* 0x000fe20003f44270 */
[----:B------:R-:W-:Y:S01]  /*27c0*/  FFMA.FTZ R217, R217, UR8, -R197 ;  /* 0x00000008d9d97c23 */ /* 0x000fe200080108c5 */
[----:B------:R-:W-:Y:S01]  /*27d0*/  ISETP.GT.AND P3, PT, R121, 0x20, PT ;  /* 0x000000207900780c */ /* 0x000fe20003f64270 */
[----:B------:R-:W-:Y:S01]  /*27e0*/  FFMA.FTZ R12, -R12, R12, 1 ;  /* 0x3f8000000c0c7423 */ /* 0x000fe2000001010c */
[----:B------:R-:W-:Y:S01]  /*27f0*/  FSEL R231, R13, -INF , !P4 ;  /* 0xff8000000de77808 */ /* 0x000fe20006000000 */
[----:B------:R-:W-:Y:S01]  /*2800*/  ULOP3.LUT UR12, UR12, 0x1000000, URZ, 0xfc, !UPT ;  /* 0x010000000c0c7892 */ /* 0x000fe2000f8efc3f */
[----:B------:R-:W-:Y:S01]  /*2810*/  FSEL R214, R15, -INF , !P2 ;  /* 0xff8000000fd67808 */ /* 0x000fe20005000000 */
[----:B------:R-:W-:Y:S01]  /*2820*/  MUFU.TANH R215, R215 ;  /* 0x000000d700d77308 */ /* 0x000fe20000002400 */
[----:B------:R-:W-:Y:S01]  /*2830*/  FSEL R230, R14, -INF , !P5 ;  /* 0xff8000000ee67808 */ /* 0x000fe20006800000 */
[--C-:B------:R-:W-:Y:S01]  /*2840*/  FFMA.FTZ R162, R231, UR8, -R194.reuse ;  /* 0x00000008e7a27c23 */ /* 0x100fe200080108c2 */
[----:B------:R-:W-:Y:S01]  /*2850*/  FSEL R229, R18, -INF , !P6 ;  /* 0xff80000012e57808 */ /* 0x000fe20007000000 */
[----:B------:R-:W-:Y:S01]  /*2860*/  FFMA.FTZ R214, R214, UR8, -R194 ;  /* 0x00000008d6d67c23 */ /* 0x000fe200080108c2 */
[----:B------:R-:W-:Y:S01]  /*2870*/  FSEL R222, R19, -INF , !P1 ;  /* 0xff80000013de7808 */ /* 0x000fe20004800000 */
[----:B------:R-:W-:Y:S01]  /*2880*/  FFMA.FTZ R163, R230, UR8, -R195 ;  /* 0x00000008e6a37c23 */ /* 0x000fe200080108c3 */
[----:B------:R-:W-:Y:S01]  /*2890*/  FSEL R220, R202, -INF , !P3 ;  /* 0xff800000cadc7808 */ /* 0x000fe20005800000 */
[----:B------:R-:W-:Y:S01]  /*28a0*/  FFMA.FTZ R196, R229, UR8, -R192 ;  /* 0x00000008e5c47c23 */ /* 0x000fe200080108c0 */
[----:B------:R-:W-:Y:S01]  /*28b0*/  ISETP.GT.AND P4, PT, R120, 0x11, PT ;  /* 0x000000117800780c */ /* 0x000fe20003f84270 */
[----:B------:R-:W-:Y:S01]  /*28c0*/  MUFU.TANH R219, R219 ;  /* 0x000000db00db7308 */ /* 0x000fe20000002400 */
[----:B------:R-:W-:Y:S01]  /*28d0*/  ISETP.GT.AND P2, PT, R121, 0x21, PT ;  /* 0x000000217900780c */ /* 0x000fe20003f44270 */
[----:B------:R-:W-:Y:S01]  /*28e0*/  FFMA.FTZ R14, -R14, R14, 1 ;  /* 0x3f8000000e0e7423 */ /* 0x000fe2000001010e */
[C---:B------:R-:W-:Y:S01]  /*28f0*/  ISETP.GT.AND P5, PT, R120.reuse, 0x18, PT ;  /* 0x000000187800780c */ /* 0x040fe20003fa4270 */
[----:B------:R-:W-:Y:S01]  /*2900*/  UIMAD UR12, UR5, 0x300, UR12 ;  /* 0x00000300050c78a4 */ /* 0x000fe2000f8e020c */
[----:B------:R-:W-:-:S02]  /*2910*/  ISETP.GT.AND P6, PT, R120, 0x19, PT ;  /* 0x000000197800780c */ /* 0x000fc40003fc4270 */
[C---:B------:R-:W-:Y:S01]  /*2920*/  ISETP.GT.AND P1, PT, R120.reuse, 0x20, PT ;  /* 0x000000207800780c */ /* 0x040fe20003f24270 */
[----:B------:R-:W-:Y:S01]  /*2930*/  MUFU.EX2 R162, R162 ;  /* 0x000000a200a27308 */ /* 0x000fe20000000800 */
[----:B------:R-:W-:Y:S02]  /*2940*/  ISETP.GT.AND P3, PT, R120, 0x21, PT ;  /* 0x000000217800780c */ /* 0x000fe40003f64270 */
[----:B------:R-:W-:Y:S02]  /*2950*/  FSEL R213, R17, -INF , !P4 ;  /* 0xff80000011d57808 */ /* 0x000fe40006000000 */
[----:B------:R-:W-:Y:S02]  /*2960*/  FSEL R212, R200, -INF , !P5 ;  /* 0xff800000c8d47808 */ /* 0x000fe40006800000 */
[----:B------:R-:W-:Y:S01]  /*2970*/  FSEL R211, R201, -INF , !P6 ;  /* 0xff800000c9d37808 */ /* 0x000fe20007000000 */
[----:B------:R-:W-:Y:S01]  /*2980*/  MUFU.TANH R224, R224 ;  /* 0x000000e000e07308 */ /* 0x000fe20000002400 */
        /* <DEDUP_REMOVED lines=19> */
[----:B------:R-:W-:Y:S01]  /*2ac0*/  MUFU.EX2 R163, R163 ;  /* 0x000000a300a37308 */ /* 0x000fe20000000800 */
[----:B-1----:R-:W-:Y:S01]  /*2ad0*/  FSEL R160, R156, -INF , !P6 ;  /* 0xff8000009ca07808 */ /* 0x002fe20007000000 */
[----:B------:R-:W-:Y:S01]  /*2ae0*/  FFMA.FTZ R208, R208, UR8, -R188 ;  /* 0x00000008d0d07c23 */ /* 0x000fe200080108bc */
[C---:B-----5:R-:W-:Y:S01]  /*2af0*/  FSEL R157, R234.reuse, -INF , !P1 ;  /* 0xff800000ea9d7808 */ /* 0x060fe20004800000 */
[----:B------:R-:W-:Y:S01]  /*2b00*/  FFMA.FTZ R234, -R234, R234, 1 ;  /* 0x3f800000eaea7423 */ /* 0x000fe200000101ea */
[----:B------:R-:W-:Y:S01]  /*2b10*/  FSEL R206, R233, -INF , !P2 ;  /* 0xff800000e9ce7808 */ /* 0x000fe20005000000 */
[----:B------:R-:W-:Y:S01]  /*2b20*/  FFMA.FTZ R160, R160, UR8, -R22 ;  /* 0x00000008a0a07c23 */ /* 0x000fe20008010816 */
[----:B------:R-:W-:Y:S01]  /*2b30*/  ISETP.GT.AND P4, PT, R121, 0x39, PT ;  /* 0x000000397900780c */ /* 0x000fe20003f84270 */
[----:B------:R-:W-:Y:S01]  /*2b40*/  MUFU.EX2 R192, R214 ;  /* 0x000000d600c07308 */ /* 0x000fe20000000800 */
[----:B------:R-:W-:Y:S01]  /*2b50*/  ISETP.GT.AND P3, PT, R120, 0x29, PT ;  /* 0x000000297800780c */ /* 0x000fe20003f64270 */
[----:B------:R-:W-:Y:S01]  /*2b60*/  FFMA.FTZ R156, -R156, R156, 1 ;  /* 0x3f8000009c9c7423 */ /* 0x000fe2000001019c */
[C---:B------:R-:W-:Y:S01]  /*2b70*/  ISETP.GT.AND P5, PT, R120.reuse, 0x30, PT ;  /* 0x000000307800780c */ /* 0x040fe20003fa4270 */
[----:B------:R-:W-:Y:S01]  /*2b80*/  FFMA.FTZ R233, -R233, R233, 1 ;  /* 0x3f800000e9e97423 */ /* 0x000fe200000101e9 */
[----:B------:R-:W-:-:S02]  /*2b90*/  ISETP.GT.AND P6, PT, R120, 0x31, PT ;  /* 0x000000317800780c */ /* 0x000fc40003fc4270 */
[C---:B------:R-:W-:Y:S01]  /*2ba0*/  ISETP.GT.AND P1, PT, R120.reuse, 0x38, PT ;  /* 0x000000387800780c */ /* 0x040fe20003f24270 */
[----:B------:R-:W1:Y:S01]  /*2bb0*/  MUFU.EX2 R226, R226 ;  /* 0x000000e200e27308 */ /* 0x000e620000000800 */
[----:B------:R-:W-:Y:S02]  /*2bc0*/  ISETP.GT.AND P2, PT, R120, 0x39, PT ;  /* 0x000000397800780c */ /* 0x000fe40003f44270 */
[----:B------:R-:W-:-:S05]  /*2bd0*/  WARPGROUP.ARRIVE ;  /* 0x00000000000079c5 */ /* 0x000fca0000000000 */
[----:B------:R-:W-:Y:S01]  /*2be0*/  MUFU.EX2 R196, R196 ;  /* 0x000000c400c47308 */ /* 0x000fe20000000800 */
[----:B------:R-:W-:Y:S01]  /*2bf0*/  HGMMA.64x64x16.F32 R120, R164, gdesc[UR12], RZ, !UPT, gsb0 ;  /* 0x00e0000ca4787df0 */ /* 0x000fe2000c0008ff */
[----:B------:R-:W-:Y:S01]  /*2c00*/  UIADD3 UR14, UR13, 0x2, URZ ;  /* 0x000000020d0e7890 */ /* 0x000fe2000fffe03f */
[----:B------:R-:W-:-:S05]  /*2c10*/  UMOV UR15, 0x80000020 ;  /* 0x80000020000f7882 */ /* 0x000fca0000000000 */
[----:B------:R-:W-:Y:S08]  /*2c20*/  MUFU.EX2 R161, R161 ;  /* 0x000000a100a17308 */ /* 0x000ff00000000800 */
[----:B------:R-:W-:Y:S01]  /*2c30*/  MUFU.EX2 R160, R160 ;  /* 0x000000a000a07308 */ /* 0x000fe20000000800 */
        /* <DEDUP_REMOVED lines=35> */
[----:B------:R-:W-:Y:S01]  /*2e70*/  FADD.FTZ R232, R123, -R159 ;  /* 0x8000009f7be87221 */ /* 0x000fe20000010000 */
[----:B------:R-:W2:Y:S01]  /*2e80*/  LDS.64 R120, [R4+0x1e220] ;  /* 0x01e2200004787984 */ /* 0x000ea20000000a00 */
[----:B------:R-:W3:Y:S01]  /*2e90*/  MUFU.EX2 R123, R198 ;  /* 0x000000c6007b7308 */ /* 0x000ee20000000800 */
[----:B------:R-:W-:Y:S01]  /*2ea0*/  FADD.FTZ R231, R122, -R158 ;  /* 0x8000009e7ae77221 */ /* 0x000fe20000010000 */
[----:B------:R-:W-:Y:S01]  /*2eb0*/  FFMA.FTZ R159, -R7, R7, 1 ;  /* 0x3f800000079f7423 */ /* 0x000fe20000010107 */
[----:B------:R-:W-:Y:S01]  /*2ec0*/  FFMA.FTZ R7, R220, UR8, -R190 ;  /* 0x00000008dc077c23 */ /* 0x000fe200080108be */
[----:B----4-:R-:W-:Y:S01]  /*2ed0*/  FMUL.FTZ R229, R227, R229 ;  /* 0x000000e5e3e57220 */ /* 0x010fe20000410000 */
[----:B------:R-:W-:Y:S01]  /*2ee0*/  FFMA.FTZ R122, R222, UR8, -R193 ;  /* 0x00000008de7a7c23 */ /* 0x000fe200080108c1 */
[----:B------:R-:W-:Y:S01]  /*2ef0*/  FFMA.FTZ R222, R218, UR8, -R191 ;  /* 0x00000008dade7c23 */ /* 0x000fe200080108bf */
[----:B------:R-:W-:Y:S01]  /*2f00*/  FFMA.FTZ R158, -R5, R5, 1 ;  /* 0x3f800000059e7423 */ /* 0x000fe20000010105 */
[----:B------:R4:W-:Y:S01]  /*2f10*/  MUFU.EX2 R198, R7 ;  /* 0x0000000700c67308 */ /* 0x0009e20000000800 */
[----:B-1----:R-:W-:Y:S01]  /*2f20*/  FMUL.FTZ R5, R226, R230 ;  /* 0x000000e6e2057220 */ /* 0x002fe20000410000 */
[----:B------:R-:W-:-:S03]  /*2f30*/  FFMA.FTZ R218, -R8, R8, 1 ;  /* 0x3f80000008da7423 */ /* 0x000fc60000010108 */
[----:B------:R-:W-:-:S03]  /*2f40*/  FMUL.FTZ R158, R158, R5 ;  /* 0x000000059e9e7220 */ /* 0x000fc60000410000 */
[----:B------:R-:W-:Y:S01]  /*2f50*/  MUFU.EX2 R122, R122 ;  /* 0x0000007a007a7308 */ /* 0x000fe20000000800 */
[----:B---3--:R-:W-:-:S04]  /*2f60*/  FMUL.FTZ R220, R123, R231 ;  /* 0x000000e77bdc7220 */ /* 0x008fc80000410000 */
[----:B------:R-:W-:Y:S01]  /*2f70*/  FMUL.FTZ R159, R159, R220 ;  /* 0x000000dc9f9f7220 */ /* 0x000fe20000410000 */
[----:B------:R-:W-:Y:S02]  /*2f80*/  FFMA.FTZ R220, -R6, R6, 1 ;  /* 0x3f80000006dc7423 */ /* 0x000fe40000010106 */
[----:B----4-:R-:W1:Y:S01]  /*2f90*/  LDS.64 R6, [R4+0x1e240] ;  /* 0x01e2400004067984 */ /* 0x010e620000000a00 */
[----:B------:R-:W3:Y:S01]  /*2fa0*/  MUFU.EX2 R5, R199 ;  /* 0x000000c700057308 */ /* 0x000ee20000000800 */
[----:B------:R-:W-:-:S07]  /*2fb0*/  FMUL.FTZ R220, R220, R229 ;  /* 0x000000e5dcdc7220 */ /* 0x000fce0000410000 */
[----:B------:R-:W-:Y:S01]  /*2fc0*/  MUFU.EX2 R199, R222 ;  /* 0x000000de00c77308 */ /* 0x000fe20000000800 */
[--C-:B--2---:R-:W-:Y:S01]  /*2fd0*/  FADD.FTZ R124, R124, -R120.reuse ;  /* 0x800000787c7c7221 */ /* 0x104fe20000010000 */
        /* <DEDUP_REMOVED lines=9> */
[----:B------:R-:W2:Y:S01]  /*3070*/  MUFU.EX2 R9, R217 ;  /* 0x000000d900097308 */ /* 0x000ea20000000800 */
[----:B------:R-:W-:Y:S01]  /*3080*/  FFMA.FTZ R121, R207, UR8, -R189 ;  /* 0x00000008cf797c23 */ /* 0x000fe200080108bd */
[----:B---3--:R-:W-:Y:S01]  /*3090*/  FMUL.FTZ R231, R5, R232 ;  /* 0x000000e805e77220 */ /* 0x008fe20000410000 */
[----:B------:R-:W-:-:S03]  /*30a0*/  FMUL.FTZ R216, R161, R216 ;  /* 0x000000d8a1d87220 */ /* 0x000fc60000410000 */
[----:B------:R-:W-:Y:S01]  /*30b0*/  FMUL.FTZ R218, R218, R231 ;  /* 0x000000e7dada7220 */ /* 0x000fe20000410000 */
[----:B------:R-:W-:Y:S01]  /*30c0*/  FMUL.FTZ R127, R127, R216 ;  /* 0x000000d87f7f7220 */ /* 0x000fe20000410000 */
[----:B------:R-:W-:Y:S01]  /*30d0*/  MUFU.EX2 R121, R121 ;  /* 0x0000007900797308 */ /* 0x000fe20000000800 */
[--C-:B-1----:R-:W-:Y:S01]  /*30e0*/  FADD.FTZ R191, R128, -R6.reuse ;  /* 0x8000000680bf7221 */ /* 0x102fe20000010000 */
[----:B------:R-:W-:Y:S01]  /*30f0*/  FADD.FTZ R193, R130, -R6 ;  /* 0x8000000682c17221 */ /* 0x000fe20000010000 */
[----:B--2---:R-:W-:Y:S01]  /*3100*/  FMUL.FTZ R11, R9, R124 ;  /* 0x0000007c090b7220 */ /* 0x004fe20000410000 */
[----:B------:R-:W-:Y:S01]  /*3110*/  FSEL R6, R215, -INF , !P3 ;  /* 0xff800000d7067808 */ /* 0x000fe20005800000 */
[--C-:B------:R-:W-:Y:S01]  /*3120*/  FADD.FTZ R194, R131, -R7.reuse ;  /* 0x8000000783c27221 */ /* 0x100fe20000010000 */
[----:B------:R-:W-:Y:S01]  /*3130*/  FFMA.FTZ R131, -R13, R13, 1 ;  /* 0x3f8000000d837423 */ /* 0x000fe2000001010d */
[----:B------:R-:W-:Y:S01]  /*3140*/  FMUL.FTZ R157, R12, R11 ;  /* 0x0000000b0c9d7220 */ /* 0x000fe20000410000 */
[----:B------:R-:W-:Y:S01]  /*3150*/  FADD.FTZ R190, R129, -R7 ;  /* 0x8000000781be7221 */ /* 0x000fe20000010000 */
[----:B------:R1:W-:Y:S01]  /*3160*/  MUFU.EX2 R12, R10 ;  /* 0x0000000a000c7308 */ /* 0x0003e20000000800 */
[----:B------:R-:W-:Y:S01]  /*3170*/  FFMA.FTZ R189, R6, UR8, -R189 ;  /* 0x0000000806bd7c23 */ /* 0x000fe200080108bd */
[----:B------:R-:W-:Y:S01]  /*3180*/  FSEL R6, R223, -INF , !P4 ;  /* 0xff800000df067808 */ /* 0x000fe20006000000 */
[----:B------:R-:W-:Y:S01]  /*3190*/  FFMA.FTZ R130, -R15, R15, 1 ;  /* 0x3f8000000f827423 */ /* 0x000fe2000001010f */
[----:B------:R-:W-:Y:S01]  /*31a0*/  FMUL.FTZ R124, R162, R191 ;  /* 0x000000bfa27c7220 */ /* 0x000fe20000410000 */
[----:B------:R-:W-:Y:S01]  /*31b0*/  FSEL R15, R219, -INF , !P5 ;  /* 0xff800000db0f7808 */ /* 0x000fe20006800000 */
[----:B------:R-:W-:Y:S01]  /*31c0*/  FFMA.FTZ R128, R206, UR8, -R20 ;  /* 0x00000008ce807c23 */ /* 0x000fe20008010814 */
[----:B------:R-:W-:Y:S01]  /*31d0*/  FFMA.FTZ R13, R6, UR8, -R21 ;  /* 0x00000008060d7c23 */ /* 0x000fe20008010815 */
[----:B------:R-:W2:Y:S01]  /*31e0*/  MUFU.EX2 R129, R213 ;  /* 0x000000d500817308 */ /* 0x000ea20000000800 */
[----:B-1----:R-:W1:Y:S01]  /*31f0*/  LDS.64 R10, [R4+0x1e260] ;  /* 0x01e26000040a7984 */ /* 0x002e620000000a00 */
[----:B------:R-:W-:Y:S01]  /*3200*/  FMUL.FTZ R131, R131, R124 ;  /* 0x0000007c83837220 */ /* 0x000fe20000410000 */
[----:B------:R-:W-:Y:S01]  /*3210*/  FFMA.FTZ R124, R15, UR8, -R22 ;  /* 0x000000080f7c7c23 */ /* 0x000fe20008010816 */
[----:B------:R-:W-:Y:S01]  /*3220*/  FSEL R15, R224, -INF , !P1 ;  /* 0xff800000e00f7808 */ /* 0x000fe20004800000 */
[----:B------:R-:W3:Y:S01]  /*3230*/  LDS.64 R6, [R4+0x1e280] ;  /* 0x01e2800004067984 */ /* 0x000ee20000000a00 */
[----:B------:R-:W-:Y:S01]  /*3240*/  FSEL R22, R221, -INF , !P6 ;  /* 0xff800000dd167808 */ /* 0x000fe20007000000 */
[----:B------:R-:W-:Y:S01]  /*3250*/  FMUL.FTZ R191, R163, R190 ;  /* 0x000000bea3bf7220 */ /* 0x000fe20000410000 */
[----:B------:R-:W-:Y:S01]  /*3260*/  FMUL.FTZ R193, R192, R193 ;  /* 0x000000c1c0c17220 */ /* 0x000fe20000410000 */
[----:B------:R-:W-:Y:S01]  /*3270*/  FFMA.FTZ R188, R15, UR8, -R20 ;  /* 0x000000080fbc7c23 */ /* 0x000fe20008010814 */
[----:B------:R-:W-:Y:S01]  /*3280*/  FSEL R20, R225, -INF , !P2 ;  /* 0xff800000e1147808 */ /* 0x000fe20005000000 */
[----:B------:R-:W-:Y:S01]  /*3290*/  FFMA.FTZ R15, -R17, R17, 1 ;  /* 0x3f800000110f7423 */ /* 0x000fe20000010111 */
[----:B------:R-:W-:Y:S01]  /*32a0*/  FFMA.FTZ R23, R22, UR8, -R23 ;  /* 0x0000000816177c23 */ /* 0x000fe20008010817 */
[----:B------:R-:W-:Y:S01]  /*32b0*/  FMUL.FTZ R130, R130, R193 ;  /* 0x000000c182827220 */ /* 0x000fe20000410000 */
[----:B------:R-:W4:Y:S01]  /*32c0*/  MUFU.EX2 R22, R212 ;  /* 0x000000d400167308 */ /* 0x000f220000000800 */
[----:B------:R-:W-:Y:S01]  /*32d0*/  FFMA.FTZ R190, R20, UR8, -R21 ;  /* 0x0000000814be7c23 */ /* 0x000fe20008010815 */
[----:B------:R-:W-:Y:S01]  /*32e0*/  FFMA.FTZ R221, -R221, R221, 1 ;  /* 0x3f800000dddd7423 */ /* 0x000fe200000101dd */
[----:B--2---:R-:W-:Y:S01]  /*32f0*/  FMUL.FTZ R206, R129, R194 ;  /* 0x000000c281ce7220 */ /* 0x004fe20000410000 */
[----:B------:R-:W-:Y:S01]  /*3300*/  FMUL.FTZ R194, R14, R191 ;  /* 0x000000bf0ec27220 */ /* 0x000fe20000410000 */
[----:B------:R-:W-:Y:S01]  /*3310*/  FFMA.FTZ R219, -R219, R219, 1 ;  /* 0x3f800000dbdb7423 */ /* 0x000fe200000101db */
[----:B------:R-:W-:Y:S01]  /*3320*/  FFMA.FTZ R224, -R224, R224, 1 ;  /* 0x3f800000e0e07423 */ /* 0x000fe200000101e0 */
[----:B------:R-:W-:Y:S01]  /*3330*/  FMUL.FTZ R21, R15, R206 ;  /* 0x000000ce0f157220 */ /* 0x000fe20000410000 */
[----:B------:R-:W2:Y:S01]  /*3340*/  MUFU.EX2 R17, R211 ;  /* 0x000000d300117308 */ /* 0x000ea20000000800 */
[----:B------:R-:W5:Y:S01]  /*3350*/  LDS.64 R14, [R4+0x1e2a0] ;  /* 0x01e2a000040e7984 */ /* 0x000f620000000a00 */
[----:B------:R-:W-:Y:S01]  /*3360*/  FFMA.FTZ R223, -R223, R223, 1 ;  /* 0x3f800000dfdf7423 */ /* 0x000fe200000101df */
[----:B------:R-:W-:-:S05]  /*3370*/  FFMA.FTZ R225, -R225, R225, 1 ;  /* 0x3f800000e1e17423 */ /* 0x000fca00000101e1 */
[----:B------:R-:W-:Y:S08]  /*3380*/  MUFU.EX2 R23, R23 ;  /* 0x0000001700177308 */ /* 0x000ff00000000800 */
[----:B------:R-:W-:Y:S01]  /*3390*/  MUFU.EX2 R8, R228 ;  /* 0x000000e400087308 */ /* 0x000fe20000000800 */
[--C-:B-1----:R-:W-:Y:S01]  /*33a0*/  FADD.FTZ R191, R132, -R10.reuse ;  /* 0x8000000a84bf7221 */ /* 0x102fe20000010000 */
[----:B------:R-:W-:Y:S01]  /*33b0*/  FADD.FTZ R193, R134, -R10 ;  /* 0x8000000a86c17221 */ /* 0x000fe20000010000 */
[----:B------:R-:W-:Y:S01]  /*33c0*/  FFMA.FTZ R10, -R18, R18, 1 ;  /* 0x3f800000120a7423 */ /* 0x000fe20000010112 */
[--C-:B------:R-:W-:Y:S01]  /*33d0*/  FADD.FTZ R133, R133, -R11.reuse ;  /* 0x8000000b85857221 */ /* 0x100fe20000010000 */
[----:B------:R-:W-:Y:S01]  /*33e0*/  FMUL.FTZ R191, R196, R191 ;  /* 0x000000bfc4bf7220 */ /* 0x000fe20000410000 */
[----:B------:R-:W-:Y:S01]  /*33f0*/  FADD.FTZ R20, R135, -R11 ;  /* 0x8000000b87147221 */ /* 0x000fe20000010000 */
[----:B------:R-:W-:Y:S01]  /*3400*/  FFMA.FTZ R134, -R200, R200, 1 ;  /* 0x3f800000c8867423 */ /* 0x000fe200000101c8 */
[----:B------:R-:W-:Y:S01]  /*3410*/  FFMA.FTZ R200, -R19, R19, 1 ;  /* 0x3f80000013c87423 */ /* 0x000fe20000010113 */
[----:B------:R-:W-:Y:S01]  /*3420*/  FMUL.FTZ R135, R10, R191 ;  /* 0x000000bf0a877220 */ /* 0x000fe20000410000 */
[----:B------:R-:W-:Y:S01]  /*3430*/  FMUL.FTZ R133, R122, R133 ;  /* 0x000000857a857220 */ /* 0x000fe20000410000 */
[----:B------:R-:W1:Y:S01]  /*3440*/  LDS.64 R10, [R4+0x1e2c0] ;  /* 0x01e2c000040a7984 */ /* 0x000e620000000a00 */
[--C-:B---3--:R-:W-:Y:S01]  /*3450*/  FADD.FTZ R191, R138, -R6.reuse ;  /* 0x800000068abf7221 */ /* 0x108fe20000010000 */
[----:B----4-:R-:W-:Y:S01]  /*3460*/  FMUL.FTZ R193, R22, R193 ;  /* 0x000000c116c17220 */ /* 0x010fe20000410000 */
[----:B------:R-:W-:Y:S01]  /*3470*/  FMUL.FTZ R200, R200, R133 ;  /* 0x00000085c8c87220 */ /* 0x000fe20000410000 */
[----:B------:R-:W-:Y:S01]  /*3480*/  FADD.FTZ R133, R136, -R6 ;  /* 0x8000000688857221 */ /* 0x000fe20000010000 */
[--C-:B------:R-:W-:Y:S01]  /*3490*/  FADD.FTZ R6, R137, -R7.reuse ;  /* 0x8000000789067221 */ /* 0x100fe20000010000 */
[----:B------:R-:W-:Y:S01]  /*34a0*/  FMUL.FTZ R134, R134, R193 ;  /* 0x000000c186867220 */ /* 0x000fe20000410000 */
[----:B--2---:R-:W-:Y:S01]  /*34b0*/  FMUL.FTZ R20, R17, R20 ;  /* 0x0000001411147220 */ /* 0x004fe20000410000 */
[----:B------:R-:W-:Y:S01]  /*34c0*/  FFMA.FTZ R136, -R202, R202, 1 ;  /* 0x3f800000ca887423 */ /* 0x000fe200000101ca */
[----:B------:R-:W2:Y:S01]  /*34d0*/  MUFU.EX2 R18, R210 ;  /* 0x000000d200127308 */ /* 0x000ea20000000800 */
[----:B------:R-:W-:Y:S01]  /*34e0*/  FFMA.FTZ R193, -R201, R201, 1 ;  /* 0x3f800000c9c17423 */ /* 0x000fe200000101c9 */
[----:B------:R-:W-:Y:S01]  /*34f0*/  FADD.FTZ R206, R139, -R7 ;  /* 0x800000078bce7221 */ /* 0x000fe20000010000 */
[----:B------:R-:W-:Y:S01]  /*3500*/  FMUL.FTZ R202, R199, R6 ;  /* 0x00000006c7ca7220 */ /* 0x000fe20000410000 */
[----:B------:R-:W-:Y:S01]  /*3510*/  FMUL.FTZ R133, R198, R133 ;  /* 0x00000085c6857220 */ /* 0x000fe20000410000 */
[----:B------:R3:W4:Y:S01]  /*3520*/  LDS.64 R6, [R4+0x1e2e0] ;  /* 0x01e2e00004067984 */ /* 0x0007220000000a00 */
[----:B------:R-:W-:Y:S01]  /*3530*/  FMUL.FTZ R193, R193, R20 ;  /* 0x00000014c1c17220 */ /* 0x000fe20000410000 */
[----:B------:R-:W-:Y:S01]  /*3540*/  FFMA.FTZ R139, -R203, R203, 1 ;  /* 0x3f800000cb8b7423 */ /* 0x000fe200000101cb */
[----:B------:R-:W3:Y:S01]  /*3550*/  MUFU.EX2 R20, R208 ;  /* 0x000000d000147308 */ /* 0x000ee20000000800 */
[----:B------:R-:W-:Y:S01]  /*3560*/  FMUL.FTZ R136, R136, R133 ;  /* 0x0000008588887220 */ /* 0x000fe20000410000 */
[----:B------:R-:W-:Y:S01]  /*3570*/  FFMA.FTZ R137, -R204, R204, 1 ;  /* 0x3f800000cc897423 */ /* 0x000fe200000101cc */
[----:B-----5:R-:W-:Y:S01]  /*3580*/  FADD.FTZ R195, R142, -R14 ;  /* 0x8000000e8ec37221 */ /* 0x020fe20000010000 */
[----:B------:R-:W-:Y:S01]  /*3590*/  FMUL.FTZ R139, R139, R202 ;  /* 0x000000ca8b8b7220 */ /* 0x000fe20000410000 */
[--C-:B------:R-:W-:Y:S01]  /*35a0*/  FADD.FTZ R142, R141, -R15.reuse ;  /* 0x8000000f8d8e7221 */ /* 0x100fe20000010000 */
[----:B------:R-:W-:Y:S01]  /*35b0*/  FADD.FTZ R202, R143, -R15 ;  /* 0x8000000f8fca7221 */ /* 0x000fe20000010000 */
[----:B------:R-:W-:Y:S01]  /*35c0*/  FFMA.FTZ R15, -R154, R154, 1 ;  /* 0x3f8000009a0f7423 */ /* 0x000fe2000001019a */
[----:B------:R-:W5:Y:S01]  /*35d0*/  MUFU.EX2 R19, R209 ;  /* 0x000000d100137308 */ /* 0x000f620000000800 */
[----:B--2---:R-:W-:Y:S01]  /*35e0*/  FMUL.FTZ R132, R18, R191 ;  /* 0x000000bf12847220 */ /* 0x004fe20000410000 */
[----:B------:R-:W-:Y:S01]  /*35f0*/  FFMA.FTZ R138, -R205, R205, 1 ;  /* 0x3f800000cd8a7423 */ /* 0x000fe200000101cd */
[----:B------:R-:W-:Y:S01]  /*3600*/  FFMA.FTZ R141, -R153, R153, 1 ;  /* 0x3f800000998d7423 */ /* 0x000fe20000010199 */
[----:B------:R-:W-:Y:S01]  /*3610*/  FMUL.FTZ R142, R121, R142 ;  /* 0x0000008e798e7220 */ /* 0x000fe20000410000 */
[----:B------:R-:W-:Y:S01]  /*3620*/  FMUL.FTZ R137, R137, R132 ;  /* 0x0000008489897220 */ /* 0x000fe20000410000 */
[----:B------:R-:W-:-:S02]  /*3630*/  FMUL.FTZ R229, R8, R229 ;  /* 0x000000e508e57220 */ /* 0x000fc40000410000 */
[----:B------:R2:W4:Y:S01]  /*3640*/  MUFU.EX2 R133, R189 ;  /* 0x000000bd00857308 */ /* 0x0005220000000800 */
[----:B---3--:R-:W-:Y:S01]  /*3650*/  FMUL.FTZ R4, R20, R195 ;  /* 0x000000c314047220 */ /* 0x008fe20000410000 */
[----:B------:R-:W-:Y:S01]  /*3660*/  FMUL.FTZ R141, R141, R142 ;  /* 0x0000008e8d8d7220 */ /* 0x000fe20000410000 */
[----:B------:R-:W-:Y:S02]  /*3670*/  FMUL.FTZ R126, R126, R229 ;  /* 0x000000e57e7e7220 */ /* 0x000fe40000410000 */
[----:B------:R-:W-:Y:S01]  /*3680*/  FMUL.FTZ R15, R15, R4 ;  /* 0x000000040f0f7220 */ /* 0x000fe20000410000 */
[--C-:B-1----:R-:W-:Y:S02]  /*3690*/  FADD.FTZ R145, R145, -R11.reuse ;  /* 0x8000000b91917221 */ /* 0x102fe40000010000 */
[----:B------:R1:W3:Y:S01]  /*36a0*/  MUFU.EX2 R132, R124 ;  /* 0x0000007c00847308 */ /* 0x0002e20000000800 */
[----:B-----5:R-:W-:Y:S01]  /*36b0*/  FMUL.FTZ R191, R19, R206 ;  /* 0x000000ce13bf7220 */ /* 0x020fe20000410000 */
[----:B------:R-:W-:Y:S01]  /*36c0*/  FADD.FTZ R153, R146, -R10 ;  /* 0x8000000a92997221 */ /* 0x000fe20000010000 */
[----:B------:R-:W-:Y:S01]  /*36d0*/  FMUL.FTZ R145, R12, R145 ;  /* 0x000000910c917220 */ /* 0x000fe20000410000 */
[----:B--2---:R-:W-:Y:S01]  /*36e0*/  F2FP.F16.F32.PACK_AB R189, R218, R159 ;  /* 0x0000009fdabd723e */ /* 0x004fe200000000ff */
[----:B------:R-:W-:Y:S01]  /*36f0*/  FMUL.FTZ R138, R138, R191 ;  /* 0x000000bf8a8a7220 */ /* 0x000fe20000410000 */
[----:B------:R-:W-:Y:S01]  /*3700*/  FADD.FTZ R191, R140, -R14 ;  /* 0x8000000e8cbf7221 */ /* 0x000fe20000010000 */
[----:B------:R-:W-:Y:S01]  /*3710*/  FFMA.FTZ R140, -R215, R215, 1 ;  /* 0x3f800000d78c7423 */ /* 0x000fe200000101d7 */
[----:B------:R-:W2:Y:S01]  /*3720*/  MUFU.EX2 R120, R120 ;  /* 0x0000007800787308 */ /* 0x000ea20000000800 */
[----:B-1----:R-:W-:Y:S01]  /*3730*/  FADD.FTZ R124, R147, -R11 ;  /* 0x8000000b937c7221 */ /* 0x002fe20000010000 */
[----:B----4-:R-:W-:Y:S01]  /*3740*/  FMUL.FTZ R143, R133, R202 ;  /* 0x000000ca858f7220 */ /* 0x010fe20000410000 */
[----:B------:R-:W-:Y:S01]  /*3750*/  FFMA.FTZ R14, -R152, R152, 1 ;  /* 0x3f800000980e7423 */ /* 0x000fe20000010198 */
[----:B------:R-:W-:Y:S01]  /*3760*/  F2FP.F16.F32.PACK_AB R159, R193, R134 ;  /* 0x00000086c19f723e */ /* 0x000fe200000000ff */
[----:B------:R-:W-:Y:S01]  /*3770*/  FMUL.FTZ R124, R23, R124 ;  /* 0x0000007c177c7220 */ /* 0x000fe20000410000 */
[----:B------:R-:W-:Y:S01]  /*3780*/  FMUL.FTZ R140, R140, R143 ;  /* 0x0000008f8c8c7220 */ /* 0x000fe20000410000 */
[----:B------:R-:W-:Y:S01]  /*3790*/  FADD.FTZ R143, R144, -R10 ;  /* 0x8000000a908f7221 */ /* 0x000fe20000010000 */
[----:B------:R-:W1:Y:S01]  /*37a0*/  MUFU.EX2 R128, R128 ;  /* 0x0000008000807308 */ /* 0x000e620000000800 */
[----:B------:R-:W-:Y:S01]  /*37b0*/  FMUL.FTZ R144, R234, R145 ;  /* 0x00000091ea907220 */ /* 0x000fe20000410000 */
[----:B---3--:R-:W-:Y:S01]  /*37c0*/  FMUL.FTZ R10, R132, R153 ;  /* 0x00000099840a7220 */ /* 0x008fe20000410000 */
[----:B------:R-:W-:Y:S01]  /*37d0*/  FMUL.FTZ R145, R221, R124 ;  /* 0x0000007cdd917220 */ /* 0x000fe20000410000 */
[--C-:B------:R-:W-:Y:S01]  /*37e0*/  FADD.FTZ R147, R148, -R6.reuse ;  /* 0x8000000694937221 */ /* 0x100fe20000010000 */
[----:B------:R-:W-:Y:S01]  /*37f0*/  FADD.FTZ R153, R150, -R6 ;  /* 0x8000000696997221 */ /* 0x000fe20000010000 */
[--C-:B------:R-:W-:Y:S01]  /*3800*/  FADD.FTZ R124, R149, -R7.reuse ;  /* 0x80000007957c7221 */ /* 0x100fe20000010000 */
[----:B------:R-:W-:Y:S01]  /*3810*/  FADD.FTZ R142, R151, -R7 ;  /* 0x80000007978e7221 */ /* 0x000fe20000010000 */
[----:B------:R-:W3:Y:S01]  /*3820*/  MUFU.EX2 R13, R13 ;  /* 0x0000000d000d7308 */ /* 0x000ee20000000800 */
[----:B--2---:R-:W-:Y:S01]  /*3830*/  FMUL.FTZ R191, R120, R191 ;  /* 0x000000bf78bf7220 */ /* 0x004fe20000410000 */
[----:B------:R-:W-:-:S02]  /*3840*/  IMAD.U32 R7, RZ, RZ, UR5 ;  /* 0x00000005ff077e24 */ /* 0x000fc4000f8e00ff */
[----:B------:R-:W-:Y:S01]  /*3850*/  FMUL.FTZ R143, R160, R143 ;  /* 0x0000008fa08f7220 */ /* 0x000fe20000410000 */
[----:B------:R-:W-:Y:S01]  /*3860*/  FMUL.FTZ R10, R219, R10 ;  /* 0x0000000adb0a7220 */ /* 0x000fe20000410000 */
[----:B------:R-:W-:Y:S01]  /*3870*/  FMUL.FTZ R14, R14, R191 ;  /* 0x000000bf0e0e7220 */ /* 0x000fe20000410000 */
[----:B------:R-:W-:Y:S01]  /*3880*/  F2FP.F16.F32.PACK_AB R191, R157, R126 ;  /* 0x0000007e9dbf723e */ /* 0x000fe200000000ff */
[----:B------:R-:W-:Y:S01]  /*3890*/  IMAD R126, R7, 0x2000, R236 ;  /* 0x00002000077e7824 */ /* 0x000fe200078e02ec */
[----:B------:R2:W4:Y:S01]  /*38a0*/  MUFU.EX2 R4, R188 ;  /* 0x000000bc00047308 */ /* 0x0005220000000800 */
[----:B-1----:R-:W-:Y:S01]  /*38b0*/  FMUL.FTZ R6, R128, R147 ;  /* 0x0000009380067220 */ /* 0x002fe20000410000 */
[----:B------:R-:W-:Y:S01]  /*38c0*/  FMUL.FTZ R143, R156, R143 ;  /* 0x0000008f9c8f7220 */ /* 0x000fe20000410000 */
[----:B------:R-:W-:Y:S01]  /*38d0*/  IMAD R7, R126, 0x2, R235 ;  /* 0x000000027e077824 */ /* 0x000fe200078e02eb */
[----:B------:R-:W-:Y:S01]  /*38e0*/  F2FP.F16.F32.PACK_AB R156, R194, R131 ;  /* 0x00000083c29c723e */ /* 0x000fe200000000ff */
[----:B------:R-:W-:Y:S01]  /*38f0*/  FMUL.FTZ R6, R233, R6 ;  /* 0x00000006e9067220 */ /* 0x000fe20000410000 */
[----:B------:R-:W-:-:S02]  /*3900*/  F2FP.F16.F32.PACK_AB R157, R21, R130 ;  /* 0x00000082159d723e */ /* 0x000fc400000000ff */
[----:B------:R1:W5:Y:S01]  /*3910*/  MUFU.EX2 R11, R190 ;  /* 0x000000be000b7308 */ /* 0x0003620000000800 */
[----:B---3--:R-:W-:Y:S01]  /*3920*/  FMUL.FTZ R124, R13, R124 ;  /* 0x0000007c0d7c7220 */ /* 0x008fe20000410000 */
[----:B--2---:R-:W-:Y:S02]  /*3930*/  F2FP.F16.F32.PACK_AB R188, R220, R158 ;  /* 0x0000009edcbc723e */ /* 0x004fe400000000ff */
        /* <DEDUP_REMOVED lines=18> */
[----:B------:R-:W-:-:S02]  /*3a60*/  F2FP.F16.F32.PACK_AB R126, R161, R155 ;  /* 0x0000009ba17e723e */ /* 0x000fc400000000ff */
[----:B------:R-:W-:Y:S02]  /*3a70*/  F2FP.F16.F32.PACK_AB R147, R142, R147 ;  /* 0x000000938e93723e */ /* 0x000fe400000000ff */
[----:B------:R-:W-:Y:S01]  /*3a80*/  F2FP.F16.F32.PACK_AB R125, R5, R123 ;  /* 0x0000007b057d723e */ /* 0x000fe200000000ff */
[----:B------:R-:W-:Y:S01]  /*3a90*/  IMAD R5, R16, 0x1000, R235 ;  /* 0x0000100010057824 */ /* 0x000fe200078e02eb */
[----:B------:R-:W-:Y:S01]  /*3aa0*/  F2FP.F16.F32.PACK_AB R127, R9, R8 ;  /* 0x00000008097f723e */ /* 0x000fe200000000ff */
[----:B------:R1:W-:Y:S01]  /*3ab0*/  STSM.16.MT88.4 [R7+0x20000], R144 ;  /* 0x0200009007007844 */ /* 0x0003e20000004200 */
[----:B------:R-:W-:Y:S02]  /*3ac0*/  F2FP.F16.F32.PACK_AB R160, R12, R160 ;  /* 0x000000a00ca0723e */ /* 0x000fe400000000ff */
[----:B------:R-:W-:Y:S01]  /*3ad0*/  WARPGROUP.ARRIVE ;  /* 0x00000000000079c5 */ /* 0x000fe20000000000 */
[----:B------:R-:W-:-:S05]  /*3ae0*/  F2FP.F16.F32.PACK_AB R161, R23, R132 ;  /* 0x0000008417a1723e */ /* 0x000fca00000000ff */
        /* <DEDUP_REMOVED lines=18> */
[----:B------:R-:W-:-:S04]  /*3c10*/  F2FP.F16.F32.PACK_AB R127, R133, R20 ;  /* 0x00000014857f723e */ /* 0x000fc800000000ff */
[----:B------:R-:W-:-:S06]  /*3c20*/  WARPGROUP.ARRIVE ;  /* 0x00000000000079c5 */ /* 0x000fcc0000000000 */
        /* <DEDUP_REMOVED lines=170> */
.L_x_2434:
        /* <DEDUP_REMOVED lines=8> */
[----:B------:R-:W-:-:S05]  /*4750*/  UMOV UR14, UR10 ;  /* 0x0000000a000e7c82 */ /* 0x000fca0008000000 */
        /* <DEDUP_REMOVED lines=37> */
.L_x_2435:
        /* <DEDUP_REMOVED lines=62> */
.L_x_2417:
[----:B------:R-:W-:Y:S05]  /*4d90*/  @P0 BRA `(.L_x_2416) ;  /* 0x0000003c00780947 */ /* 0x000fea0003800000 */
[----:B-1----:R-:W1:Y:S01]  /*4da0*/  S2R R4, SR_TID.X ;  /* 0x0000000000047919 */ /* 0x002e620000002100 */
[----:B------:R-:W2:Y:S01]  /*4db0*/  S2UR UR5, SR_CgaCtaId ;  /* 0x00000000000579c3 */ /* 0x000ea20000008800 */
[----:B------:R-:W-:Y:S01]  /*4dc0*/  ULDC UR4, c[0x0][0x850] ;  /* 0x0002140000047ab9 */ /* 0x000fe20000000800 */
[----:B------:R-:W-:Y:S01]  /*4dd0*/  UIMAD UR8, UR36, 0x3000, URZ ;  /* 0x00003000240878a4 */ /* 0x000fe2000f8e023f */
[----:B------:R-:W-:Y:S01]  /*4de0*/  BSSY B0, `(.L_x_2437) ;  /* 0x0000050000007945 */ /* 0x000fe20003800000 */
[----:B------:R-:W-:Y:S01]  /*4df0*/  UISETP.NE.AND UP0, UPT, UR4, 0x1, UPT ;  /* 0x000000010400788c */ /* 0x000fe2000bf05270 */
[----:B------:R-:W-:Y:S02]  /*4e00*/  ULDC.64 UR12, c[0x0][0x818] ;  /* 0x00020600000c7ab9 */ /* 0x000fe40000000a00 */
[----:B------:R-:W-:Y:S01]  /*4e10*/  UMOV UR4, 0x400 ;  /* 0x0000040000047882 */ /* 0x000fe20000000000 */
[----:B------:R-:W-:Y:S01]  /*4e20*/  USHF.R.S32.HI UR9, URZ, 0x1f, UR8 ;  /* 0x0000001f3f097899 */ /* 0x000fe20008011408 */
[----:B------:R-:W-:Y:S01]  /*4e30*/  ULDC.64 UR14, c[0x0][0x820] ;  /* 0x00020800000e7ab9 */ /* 0x000fe20000000a00 */
[----:B------:R-:W-:-:S05]  /*4e40*/  ULDC.64 UR16, c[0x0][0x848] ;  /* 0x0002120000107ab9 */ /* 0x000fca0000000a00 */
[----:B------:R-:W-:Y:S02]  /*4e50*/  @UP0 ULDC UR6, c[0x0][0x854] ;  /* 0x0002150000060ab9 */ /* 0x000fe40000000800 */
[----:B------:R-:W-:Y:S02]  /*4e60*/  UIMAD.WIDE.U32 UR6, UR40, UR6, URZ ;  /* 0x00000006280672a5 */ /* 0x000fe4000f8e003f */
[----:B--2---:R-:W-:-:S03]  /*4e70*/  ULEA UR4, UR5, UR4, 0x18 ;  /* 0x0000000405047291 */ /* 0x004fc6000f8ec03f */
[----:B------:R-:W-:Y:S02]  /*4e80*/  @UP0 ULDC UR5, c[0x0][0x858] ;  /* 0x0002160000050ab9 */ /* 0x000fe40000000800 */
[----:B------:R-:W-:Y:S01]  /*4e90*/  @UP0 USHF.R.U32.HI UR40, URZ, UR5, UR7 ;  /* 0x000000053f280299 */ /* 0x000fe20008011607 */
[----:B-1----:R-:W-:-:S03]  /*4ea0*/  VIADD R3, R4, 0xffffff80 ;  /* 0xffffff8004037836 */ /* 0x002fc60000000000 */
[----:B------:R-:W-:Y:S02]  /*4eb0*/  USHF.R.S32.HI UR5, URZ, 0x1f, UR40 ;  /* 0x0000001f3f057899 */ /* 0x000fe40008011428 */
[----:B------:R-:W-:Y:S01]  /*4ec0*/  UIMAD.WIDE.U32 UR6, UR40, UR12, UR8 ;  /* 0x0000000c280672a5 */ /* 0x000fe2000f8e0008 */
[----:B------:R-:W-:Y:S01]  /*4ed0*/  SHF.R.S32.HI R0, RZ, 0x1f, R3 ;  /* 0x0000001fff007819 */ /* 0x000fe20000011403 */
[----:B------:R-:W-:Y:S01]  /*4ee0*/  UIMAD UR10, UR5, UR12, URZ ;  /* 0x0000000c050a72a4 */ /* 0x000fe2000f8e023f */
[----:B------:R-:W-:Y:S01]  /*4ef0*/  BAR.SYNC.DEFER_BLOCKING 0x1, 0x100 ;  /* 0x0044000000007b1d */ /* 0x000fe20000010000 */
[----:B------:R-:W-:Y:S02]  /*4f00*/  ISETP.NE.AND P0, PT, R3, RZ, PT ;  /* 0x000000ff0300720c */ /* 0x000fe40003f05270 */
[----:B------:R-:W-:Y:S01]  /*4f10*/  LEA.HI R2, R0, R3, RZ, 0x7 ;  /* 0x0000000300027211 */ /* 0x000fe200078f38ff */
[----:B------:R-:W-:-:S03]  /*4f20*/  UIMAD UR10, UR40, UR13, UR10 ;  /* 0x0000000d280a72a4 */ /* 0x000fc6000f8e020a */
[----:B------:R-:W-:Y:S01]  /*4f30*/  LOP3.LUT R0, R2, 0x3fffff80, RZ, 0xc0, !PT ;  /* 0x3fffff8002007812 */ /* 0x000fe200078ec0ff */
[----:B------:R-:W-:Y:S01]  /*4f40*/  ULDC.64 UR12, c[0x0][0x840] ;  /* 0x00021000000c7ab9 */ /* 0x000fe20000000a00 */
[----:B------:R-:W-:Y:S01]  /*4f50*/  SHF.R.S32.HI R5, RZ, 0x7, R2 ;  /* 0x00000007ff057819 */ /* 0x000fe20000011402 */
[----:B------:R-:W-:Y:S02]  /*4f60*/  UIMAD UR5, UR5, UR12, URZ ;  /* 0x0000000c050572a4 */ /* 0x000fe4000f8e023f */
[----:B------:R-:W-:Y:S01]  /*4f70*/  IMAD.IADD R0, R3, 0x1, -R0 ;  /* 0x0000000103007824 */ /* 0x000fe200078e0a00 */
[----:B------:R-:W-:Y:S02]  /*4f80*/  UIMAD.WIDE.U32 UR8, UR40, UR12, UR8 ;  /* 0x0000000c280872a5 */ /* 0x000fe4000f8e0008 */
[----:B------:R-:W-:Y:S01]  /*4f90*/  UIMAD UR12, UR40, UR13, UR5 ;  /* 0x0000000d280c72a4 */ /* 0x000fe2000f8e0205 */
[----:B------:R-:W-:Y:S01]  /*4fa0*/  IMAD R0, R5, 0x600, R0 ;  /* 0x0000060005007824 */ /* 0x000fe200078e0200 */
[----:B------:R-:W-:-:S02]  /*4fb0*/  USHF.R.S32.HI UR5, URZ, 0x1f, UR37 ;  /* 0x0000001f3f057899 */ /* 0x000fc40008011425 */
[----:B------:R-:W-:Y:S01]  /*4fc0*/  UIADD3 UR7, UR7, UR10, URZ ;  /* 0x0000000a07077290 */ /* 0x000fe2000fffe03f */
[----:B------:R-:W-:Y:S01]  /*4fd0*/  IMAD.SHL.U32 R0, R0, 0x4, RZ ;  /* 0x0000000400007824 */ /* 0x000fe200078e00ff */
[----:B------:R-:W-:Y:S02]  /*4fe0*/  UIMAD UR11, UR5, UR14, URZ ;  /* 0x0000000e050b72a4 */ /* 0x000fe4000f8e023f */
[----:B------:R-:W-:Y:S02]  /*4ff0*/  UIMAD UR5, UR5, UR16, URZ ;  /* 0x00000010050572a4 */ /* 0x000fe4000f8e023f */
[----:B------:R-:W-:Y:S01]  /*5000*/  LEA R0, R0, UR4, 0x2 ;  /* 0x0000000400007c11 */ /* 0x000fe2000f8e10ff */
[----:B------:R-:W-:Y:S02]  /*5010*/  UIADD3 UR9, UR9, UR12, URZ ;  /* 0x0000000c09097290 */ /* 0x000fe4000fffe03f */
[----:B------:R-:W-:Y:S02]  /*5020*/  UIMAD UR11, UR37, UR15, UR11 ;  /* 0x0000000f250b72a4 */ /* 0x000fe4000f8e020b */
[----:B------:R1:W-:Y:S01]  /*5030*/  STS.128 [R0], R24 ;  /* 0x0000001800007388 */ /* 0x0003e20000000c00 */
        /* <DEDUP_REMOVED lines=35> */
.L_x_2439:
[----:B------:R-:W-:Y:S01]  /*5270*/  @P0 ELECT P1, URZ, PT ;  /* 0x00000000003f082f */ /* 0x000fe20003820000 */
[----:B------:R2:W-:-:S12]  /*5280*/  UBLKRED.G.S.ADD.F32.RN [UR6], [UR4], UR5, desc[UR8] ;  /* 0x00000806040073bb */ /* 0x0005d800080a1405 */
[----:B------:R-:W-:Y:S02]  /*5290*/  @P1 PLOP3.LUT P0, PT, P1, PT, PT, 0x8, 0x0 ;  /* 0x000000000000181c */ /* 0x000fe40000f0e170 */
[----:B------:R-:W-:-:S11]  /*52a0*/  PLOP3.LUT P1, PT, PT, PT, PT, 0x8, 0x0 ;  /* 0x000000000000781c */ /* 0x000fd60003f2e170 */
[----:B--2---:R-:W-:Y:S05]  /*52b0*/  @P0 BRA.U.ANY `(.L_x_2439) ;  /* 0xfffffffd00ec0947 */ /* 0x004fea000393ffff */
[----:B------:R0:W-:Y:S01]  /*52c0*/  UTMACMDFLUSH ;  /* 0x00000000000079b7 */ /* 0x0001e20000000000 */
[----:B------:R-:W-:-:S04]  /*52d0*/  DEPBAR.LE SB0, 0x0 ;  /* 0x000080000000791a */ /* 0x000fc80000000000 */
.L_x_2438:
[----:B------:R-:W-:Y:S05]  /*52e0*/  BSYNC B0 ;  /* 0x0000000000007941 */ /* 0x000fea0003800000 */
.L_x_2437:
        /* <DEDUP_REMOVED lines=28> */
.L_x_2440:
        /* <DEDUP_REMOVED lines=8> */
.L_x_2412:
        /* <DEDUP_REMOVED lines=29> */
.L_x_2442:
[----:B------:R-:W-:Y:S01]  /*5700*/  ULDC UR9, c[0x0][0x8cc] ;  /* 0x0002330000097ab9 */ /* 0x000fe20000000800 */
[----:B------:R-:W-:Y:S01]  /*5710*/  UMOV UR7, UR8 ;  /* 0x0000000800077c82 */ /* 0x000fe20008000000 */
[----:B------:R-:W-:-:S11]  /*5720*/  UISETP.NE.AND UP0, UPT, UR9, 0x1, UPT ;  /* 0x000000010900788c */ /* 0x000fd6000bf05270 */
[----:B------:R-:W-:Y:S02]  /*5730*/  @UP0 ULDC.64 UR10, c[0x0][0x8d0] ;  /* 0x00023400000a0ab9 */ /* 0x000fe40000000a00 */
[----:B------:R-:W-:-:S04]  /*5740*/  UIMAD.WIDE.U32 UR4, UR8, UR10, URZ ;  /* 0x0000000a080472a5 */ /* 0x000fc8000f8e003f */
[----:B------:R-:W-:-:S04]  /*5750*/  @UP0 USHF.R.U32.HI UR7, URZ, UR11, UR5 ;  /* 0x0000000b3f070299 */ /* 0x000fc80008011605 */
[----:B------:R-:W-:-:S12]  /*5760*/  UIMAD UR4, UR7, UR9, URZ ;  /* 0x00000009070472a4 */ /* 0x000fd8000f8e023f */
.L_x_2443:
        /* <DEDUP_REMOVED lines=67> */
.L_x_2446:
[----:B------:R-:W-:Y:S05]  /*5ba0*/  BSYNC B0 ;  /* 0x0000000000007941 */ /* 0x000fea0003800000 */
.L_x_2445:
        /* <DEDUP_REMOVED lines=19> */
.L_x_2448:
[----:B------:R-:W-:Y:S05]  /*5ce0*/  BSYNC B0 ;  /* 0x0000000000007941 */ /* 0x000fea0003800000 */
.L_x_2447:
[----:B------:R-:W-:Y:S06]  /*5cf0*/  BAR.ARV 0xa, 0xa0 ;  /* 0x0282800000007b1d */ /* 0x000fec0000002000 */
[----:B------:R-:W-:Y:S04]  /*5d00*/  BSSY B0, `(.L_x_2449) ;  /* 0x0000003000007945 */ /* 0x000fe80003800000 */
[----:B------:R-:W-:Y:S05]  /*5d10*/  @!P0 BRA `(.L_x_2450) ;  /* 0x0000000000048947 */ /* 0x000fea0003800000 */
[----:B------:R-:W-:-:S04]  /*5d20*/  DEPBAR.LE SB0, 0x0 ;  /* 0x000080000000791a */ /* 0x000fc80000000000 */
.L_x_2450:
[----:B------:R-:W-:Y:S05]  /*5d30*/  BSYNC B0 ;  /* 0x0000000000007941 */ /* 0x000fea0003800000 */
.L_x_2449:
[----:B------:R-:W-:Y:S06]  /*5d40*/  BAR.ARV 0xb, 0xa0 ;  /* 0x02c2800000007b1d */ /* 0x000fec0000002000 */
[----:B------:R-:W-:Y:S01]  /*5d50*/  UIADD3 UR12, UR8, 0x1, URZ ;  /* 0x00000001080c7890 */ /* 0x000fe2000fffe03f */
[----:B------:R-:W-:Y:S11]  /*5d60*/  BRA `(.L_x_2451) ;  /* 0x0000000000047947 */ /* 0x000ff60003800000 */
.L_x_2444:
[----:B------:R-:W-:-:S05]  /*5d70*/  UMOV UR12, UR8 ;  /* 0x00000008000c7c82 */ /* 0x000fca0008000000 */
.L_x_2451:
        /* <DEDUP_REMOVED lines=18> */
.L_x_2464:
        /* <DEDUP_REMOVED lines=20> */
.L_x_2453:
[----:B------:R-:W-:Y:S05]  /*5fe0*/  BSYNC B0 ;  /* 0x0000000000007941 */ /* 0x000fea0003800000 */
.L_x_2452:
        /* <DEDUP_REMOVED lines=13> */
.L_x_2455:
[----:B------:R-:W-:Y:S05]  /*60c0*/  BSYNC B0 ;  /* 0x0000000000007941 */ /* 0x000fea0003800000 */
.L_x_2454:
[----:B------:R-:W-:Y:S06]  /*60d0*/  BAR.ARV 0xa, 0xa0 ;  /* 0x0282800000007b1d */ /* 0x000fec0000002000 */
[----:B------:R-:W-:Y:S04]  /*60e0*/  BSSY B0, `(.L_x_2456) ;  /* 0x0000003000007945 */ /* 0x000fe80003800000 */
[----:B------:R-:W-:Y:S05]  /*60f0*/  @!P0 BRA `(.L_x_2457) ;  /* 0x0000000000048947 */ /* 0x000fea0003800000 */
[----:B------:R-:W-:-:S04]  /*6100*/  DEPBAR.LE SB0, 0x0 ;  /* 0x000080000000791a */ /* 0x000fc80000000000 */
.L_x_2457:
[----:B------:R-:W-:Y:S05]  /*6110*/  BSYNC B0 ;  /* 0x0000000000007941 */ /* 0x000fea0003800000 */
.L_x_2456:
        /* <DEDUP_REMOVED lines=13> */
.L_x_2459:
[----:B------:R-:W-:Y:S05]  /*61f0*/  BSYNC B0 ;  /* 0x0000000000007941 */ /* 0x000fea0003800000 */
.L_x_2458:
        /* <DEDUP_REMOVED lines=13> */
.L_x_2461:
[----:B------:R-:W-:Y:S05]  /*62d0*/  BSYNC B0 ;  /* 0x0000000000007941 */ /* 0x000fea0003800000 */
.L_x_2460:
[----:B------:R-:W-:Y:S01]  /*62e0*/  UIADD3 UR12, UR12, 0x2, URZ ;  /* 0x000000020c0c7890 */ /* 0x000fe2000fffe03f */
[----:B------:R-:W-:Y:S06]  /*62f0*/  BAR.ARV 0xa, 0xa0 ;  /* 0x0282800000007b1d */ /* 0x000fec0000002000 */
[----:B------:R-:W-:Y:S01]  /*6300*/  UISETP.GE.AND UP0, UPT, UR12, UR5, UPT ;  /* 0x000000050c00728c */ /* 0x000fe2000bf06270 */
[----:B------:R-:W-:Y:S04]  /*6310*/  BSSY B0, `(.L_x_2462) ;  /* 0x0000003000007945 */ /* 0x000fe80003800000 */
[----:B------:R-:W-:Y:S06]  /*6320*/  @!P0 BRA `(.L_x_2463) ;  /* 0x0000000000048947 */ /* 0x000fec0003800000 */
[----:B------:R-:W-:-:S04]  /*6330*/  DEPBAR.LE SB0, 0x0 ;  /* 0x000080000000791a */ /* 0x000fc80000000000 */
.L_x_2463:
[----:B------:R-:W-:Y:S05]  /*6340*/  BSYNC B0 ;  /* 0x0000000000007941 */ /* 0x000fea0003800000 */
.L_x_2462:
[----:B------:R-:W-:Y:S06]  /*6350*/  BAR.ARV 0xb, 0xa0 ;  /* 0x02c2800000007b1d */ /* 0x000fec0000002000 */
[----:B------:R-:W-:Y:S01]  /*6360*/  PLOP3.LUT P1, PT, PT, PT, UP0, 0x80, 0x0 ;  /* 0x000000000000781c */ /* 0x000fe20003f2f008 */
[----:B------:R-:W-:Y:S02]  /*6370*/  UIADD3 UR20, UR20, 0x3000, URZ ;  /* 0x0000300014147890 */ /* 0x000fe4000fffe03f */
[----:B------:R-:W-:-:S10]  /*6380*/  UIADD3 UR4, UR4, 0x3000, URZ ;  /* 0x0000300004047890 */ /* 0x000fd4000fffe03f */
[----:B------:R-:W-:Y:S05]  /*6390*/  @!P1 BRA `(.L_x_2464) ;  /* 0xfffffff800c09947 */ /* 0x000fea000383ffff */
[----:B------:R-:W-:Y:S05]  /*63a0*/  BRA `(.L_x_2416) ;  /* 0x0000002400f47947 */ /* 0x000fea0003800000 */
.L_x_2441:
        /* <DEDUP_REMOVED lines=21> */
.L_x_2465:
[----:B------:R-:W-:Y:S01]  /*6500*/  ULDC UR8, c[0x0][0x8cc] ;  /* 0x0002330000087ab9 */ /* 0x000fe20000000800 */
[----:B------:R-:W-:Y:S01]  /*6510*/  UMOV UR11, UR7 ;  /* 0x00000007000b7c82 */ /* 0x000fe20008000000 */
[----:B------:R-:W-:-:S11]  /*6520*/  UISETP.NE.AND UP0, UPT, UR8, 0x1, UPT ;  /* 0x000000010800788c */ /* 0x000fd6000bf05270 */
[----:B------:R-:W-:Y:S02]  /*6530*/  @UP0 ULDC.64 UR12, c[0x0][0x8d0] ;  /* 0x00023400000c0ab9 */ /* 0x000fe40000000a00 */
[----:B------:R-:W-:-:S04]  /*6540*/  UIMAD.WIDE.U32 UR4, UR7, UR12, URZ ;  /* 0x0000000c070472a5 */ /* 0x000fc8000f8e003f */
[----:B------:R-:W-:-:S04]  /*6550*/  @UP0 USHF.R.U32.HI UR11, URZ, UR13, UR5 ;  /* 0x0000000d3f0b0299 */ /* 0x000fc80008011605 */
[----:B------:R-:W-:-:S12]  /*6560*/  UIMAD UR4, UR11, UR8, URZ ;  /* 0x000000080b0472a4 */ /* 0x000fd8000f8e023f */
.L_x_2466:
        /* <DEDUP_REMOVED lines=70> */
.L_x_2497:
        /* <DEDUP_REMOVED lines=15> */
.L_x_2470:
        /* <DEDUP_REMOVED lines=66> */
[----:B------:R-:W-:Y:S01]  /*6ee0*/  ISETP.GE.AND P1, PT, R4, R6, PT ;  /* 0x000000060400720c */ /* 0x000fe20003f26270 */
[----:B------:R-:W-:Y:S01]  /*6ef0*/  UTMALDG.4D [UR16], [UR48], desc[UR50] ;  /* 0x00003210300075b4 */ /* 0x000fe20008019000 */
[----:B------:R-:W-:Y:S01]  /*6f00*/  UMOV UR60, UR12 ;  /* 0x0000000c003c7c82 */ /* 0x000fe20008000000 */
        /* <DEDUP_REMOVED lines=30> */
[----:B-1----:R-:W-:Y:S01]  /*70f0*/  UIADD3 UR24, UR8, 0x6000, URZ ;  /* 0x0000600008187890 */ /* 0x002fe2000fffe03f */
[----:B------:R-:W-:Y:S01]  /*7100*/  UMOV UR26, UR18 ;  /* 0x00000012001a7c82 */ /* 0x000fe20008000000 */
[----:B------:R3:W-:Y:S01]  /*7110*/  UTMALDG.4D [UR40], [UR46], desc[UR54] ;  /* 0x000036282e0075b4 */ /* 0x0007e20008019000 */
[----:B--2---:R-:W-:-:S02]  /*7120*/  UIADD3 UR32, UR8, 0x8000, URZ ;  /* 0x0000800008207890 */ /* 0x004fc4000fffe03f */
[----:B------:R-:W-:-:S04]  /*7130*/  UIADD3 UR8, UR8, 0xa000, URZ ;  /* 0x0000a00008087890 */ /* 0x000fc8000fffe03f */
[----:B------:R3:W-:Y:S03]  /*7140*/  UTMALDG.4D [UR24], [UR30], desc[UR54] ;  /* 0x000036181e0075b4 */ /* 0x0007e60008019000 */
        /* <DEDUP_REMOVED lines=21> */
.L_x_2481:
[----:B--234-:R-:W-:-:S04]  /*72a0*/  SHF.L.U32 R21, R11, 0x1f, RZ ;  /* 0x0000001f0b157819 */ /* 0x01cfc800000006ff */
[----:B------:R-:W1:Y:S02]  /*72b0*/  SYNCS.PHASECHK.TRANS64.TRYWAIT P1, [R16+URZ+0x26840], R21 ;  /* 0x02684015100075a7 */ /* 0x000e64000802017f */
[----:B-1----:R-:W-:Y:S05]  /*72c0*/  @!P1 BRA `(.L_x_2473) ;  /* 0x0000001800ac9947 */ /* 0x002fea0003800000 */
.L_x_2498:
[----:B------:R-:W-:Y:S05]  /*72d0*/  @P0 BRA `(.L_x_2474) ;  /* 0x0000000000140947 */ /* 0x000fea0003800000 */
[----:B------:R-:W-:Y:S01]  /*72e0*/  ISETP.NE.AND P1, PT, R6, RZ, PT ;  /* 0x000000ff0600720c */ /* 0x000fe20003f25270 */
[----:B------:R-:W-:-:S04]  /*72f0*/  IMAD.MOV.U32 R3, RZ, RZ, 0x3100 ;  /* 0x00003100ff037424 */ /* 0x000fc800078e00ff */
[----:B------:R3:W-:Y:S08]  /*7300*/  SYNCS.ARRIVE.TRANS64 RZ, [R16+URZ+0x26830], R3 ;  /* 0x0268300310ff79a7 */ /* 0x0007f0000800003f */
[----:B------:R-:W-:Y:S05]  /*7310*/  @!P1 BRA `(.L_x_2474) ;  /* 0x0000000000049947 */ /* 0x000fea0003800000 */
[----:B------:R-:W-:Y:S01]  /*7320*/  BPT.TRAP 0x1 ;  /* 0x000000040000795c */ /* 0x000fe20000300000 */
.L_x_2474:
        /* <DEDUP_REMOVED lines=43> */
.L_x_2499:
[----:B------:R-:W-:Y:S05]  /*75e0*/  @P0 BRA `(.L_x_2476) ;  /* 0x0000000000140947 */ /* 0x000fea0003800000 */
[----:B------:R-:W-:Y:S01]  /*75f0*/  ISETP.NE.AND P1, PT, R6, RZ, PT ;  /* 0x000000ff0600720c */ /* 0x000fe20003f25270 */
[----:B------:R-:W-:-:S04]  /*7600*/  IMAD.MOV.U32 R2, RZ, RZ, 0x3100 ;  /* 0x00003100ff027424 */ /* 0x000fc800078e00ff */
[----:B------:R3:W-:Y:S08]  /*7610*/  SYNCS.ARRIVE.TRANS64 RZ, [R16+URZ+0x26818], R2 ;  /* 0x0268180210ff79a7 */ /* 0x0007f0000800003f */
[----:B------:R-:W-:Y:S05]  /*7620*/  @!P1 BRA `(.L_x_2476) ;  /* 0x0000000000049947 */ /* 0x000fea0003800000 */
[----:B------:R-:W-:Y:S01]  /*7630*/  BPT.TRAP 0x1 ;  /* 0x000000040000795c */ /* 0x000fe20000300000 */
.L_x_2476:
        /* <DEDUP_REMOVED lines=43> */
.L_x_2500:
[----:B------:R-:W-:Y:S05]  /*78f0*/  @P0 BRA `(.L_x_2478) ;  /* 0x0000000000140947 */ /* 0x000fea0003800000 */
[----:B------:R-:W-:Y:S01]  /*7900*/  ISETP.NE.AND P1, PT, R6, RZ, PT ;  /* 0x000000ff0600720c */ /* 0x000fe20003f25270 */
[----:B-123--:R-:W-:-:S04]  /*7910*/  IMAD.MOV.U32 R21, RZ, RZ, 0x3100 ;  /* 0x00003100ff157424 */ /* 0x00efc800078e00ff */
[----:B------:R4:W-:Y:S08]  /*7920*/  SYNCS.ARRIVE.TRANS64 RZ, [R16+URZ+0x26838], R21 ;  /* 0x0268381510ff79a7 */ /* 0x0009f0000800003f */
[----:B------:R-:W-:Y:S05]  /*7930*/  @!P1 BRA `(.L_x_2478) ;  /* 0x0000000000049947 */ /* 0x000fea0003800000 */
[----:B------:R-:W-:Y:S01]  /*7940*/  BPT.TRAP 0x1 ;  /* 0x000000040000795c */ /* 0x000fe20000300000 */
.L_x_2478:
        /* <DEDUP_REMOVED lines=38> */
.L_x_2502:
[----:B------:R-:W-:Y:S05]  /*7bb0*/  @P0 BRA `(.L_x_2480) ;  /* 0x0000000000140947 */ /* 0x000fea0003800000 */
[----:B------:R-:W-:Y:S01]  /*7bc0*/  ISETP.NE.AND P1, PT, R6, RZ, PT ;  /* 0x000000ff0600720c */ /* 0x000fe20003f25270 */
[----:B------:R-:W-:-:S04]  /*7bd0*/  IMAD.MOV.U32 R5, RZ, RZ, 0x3100 ;  /* 0x00003100ff057424 */ /* 0x000fc800078e00ff */
[----:B------:R1:W-:Y:S08]  /*7be0*/  SYNCS.ARRIVE.TRANS64 RZ, [R16+URZ+0x26810], R5 ;  /* 0x0268100510ff79a7 */ /* 0x0003f0000800003f */
[----:B------:R-:W-:Y:S05]  /*7bf0*/  @!P1 BRA `(.L_x_2480) ;  /* 0x0000000000049947 */ /* 0x000fea0003800000 */
[----:B------:R-:W-:Y:S01]  /*7c00*/  BPT.TRAP 0x1 ;  /* 0x000000040000795c */ /* 0x000fe20000300000 */
.L_x_2480:
        /* <DEDUP_REMOVED lines=44> */
.L_x_2472:
        /* <DEDUP_REMOVED lines=8> */
.L_x_2503:
[----:B------:R-:W-:Y:S05]  /*7f50*/  @P0 BRA `(.L_x_2483) ;  /* 0x0000000000140947 */ /* 0x000fea0003800000 */
[----:B------:R-:W-:Y:S01]  /*7f60*/  ISETP.NE.AND P1, PT, R6, RZ, PT ;  /* 0x000000ff0600720c */ /* 0x000fe20003f25270 */
[----:B------:R-:W-:-:S04]  /*7f70*/  IMAD.MOV.U32 R5, RZ, RZ, 0x3100 ;  /* 0x00003100ff057424 */ /* 0x000fc800078e00ff */
[----:B------:R2:W-:Y:S08]  /*7f80*/  SYNCS.ARRIVE.TRANS64 RZ, [R16+URZ+0x26830], R5 ;  /* 0x0268300510ff79a7 */ /* 0x0005f0000800003f */
[----:B------:R-:W-:Y:S05]  /*7f90*/  @!P1 BRA `(.L_x_2483) ;  /* 0x0000000000049947 */ /* 0x000fea0003800000 */
[----:B------:R-:W-:Y:S01]  /*7fa0*/  BPT.TRAP 0x1 ;  /* 0x000000040000795c */ /* 0x000fe20000300000 */
.L_x_2483:
        /* <DEDUP_REMOVED lines=40> */
.L_x_2504:
[----:B------:R-:W-:Y:S05]  /*8230*/  @P0 BRA `(.L_x_2485) ;  /* 0x0000000000140947 */ /* 0x000fea0003800000 */
[----:B------:R-:W-:Y:S01]  /*8240*/  ISETP.NE.AND P0, PT, R6, RZ, PT ;  /* 0x000000ff0600720c */ /* 0x000fe20003f05270 */
[----:B------:R-:W-:-:S04]  /*8250*/  IMAD.MOV.U32 R5, RZ, RZ, 0x3100 ;  /* 0x00003100ff057424 */ /* 0x000fc800078e00ff */
[----:B------:R1:W-:Y:S08]  /*8260*/  SYNCS.ARRIVE.TRANS64 RZ, [R16+URZ+0x26818], R5 ;  /* 0x0268180510ff79a7 */ /* 0x0003f0000800003f */
[----:B------:R-:W-:Y:S05]  /*8270*/  @!P0 BRA `(.L_x_2485) ;  /* 0x0000000000048947 */ /* 0x000fea0003800000 */
[----:B------:R-:W-:Y:S01]  /*8280*/  BPT.TRAP 0x1 ;  /* 0x000000040000795c */ /* 0x000fe20000300000 */
.L_x_2485:
        /* <DEDUP_REMOVED lines=44> */
.L_x_2471:
[----:B------:R-:W1:Y:S01]  /*8550*/  S2R R0, SR_TID.X ;  /* 0x0000000000007919 */ /* 0x000e620000002100 */
[----:B------:R-:W-:Y:S01]  /*8560*/  IMAD R3, R19, 0x8, R16 ;  /* 0x0000000813037824 */ /* 0x000fe200078e0210 */
[----:B-1----:R-:W-:Y:S02]  /*8570*/  LOP3.LUT R2, R0, 0x7f, RZ, 0xc0, !PT ;  /* 0x0000007f00027812 */ /* 0x002fe400078ec0ff */
[----:B------:R-:W-:Y:S02]  /*8580*/  SHF.L.U32 R0, R11, 0x1f, RZ ;  /* 0x0000001f0b007819 */ /* 0x000fe400000006ff */
[----:B------:R-:W-:Y:S02]  /*8590*/  ISETP.NE.AND P1, PT, R2, RZ, PT ;  /* 0x000000ff0200720c */ /* 0x000fe40003f25270 */
[----:B------:R-:W1:Y:S02]  /*85a0*/  SYNCS.PHASECHK.TRANS64.TRYWAIT P0, [R3+URZ+0x26840], R0 ;  /* 0x02684000030075a7 */ /* 0x000e64000800017f */
[----:B-1----:R-:W-:Y:S09]  /*85b0*/  @!P0 BRA `(.L_x_2486) ;  /* 0x00000008006c8947 */ /* 0x002ff20003800000 */
.L_x_2505:
[----:B------:R-:W-:Y:S05]  /*85c0*/  @P1 BRA `(.L_x_2487) ;  /* 0x0000000000181947 */ /* 0x000fea0003800000 */
[----:B------:R-:W1:Y:S01]  /*85d0*/  S2R R2, SR_TID.X ;  /* 0x0000000000027919 */ /* 0x000e620000002100 */
[----:B------:R-:W-:-:S04]  /*85e0*/  IMAD.MOV.U32 R0, RZ, RZ, 0x3100 ;  /* 0x00003100ff007424 */ /* 0x000fc800078e00ff */
[----:B------:R1:W-:Y:S02]  /*85f0*/  SYNCS.ARRIVE.TRANS64 RZ, [R3+URZ+0x26830], R0 ;  /* 0x0268300003ff79a7 */ /* 0x0003e4000800003f */
[----:B-1----:R-:W-:-:S13]  /*8600*/  LOP3.LUT P0, RZ, R2, 0x1f, RZ, 0xc0, !PT ;  /* 0x0000001f02ff7812 */ /* 0x002fda000780c0ff */
[----:B------:R-:W-:Y:S05]  /*8610*/  @!P0 BRA `(.L_x_2487) ;  /* 0x0000000000048947 */ /* 0x000fea0003800000 */
[----:B------:R-:W-:Y:S01]  /*8620*/  BPT.TRAP 0x1 ;  /* 0x000000040000795c */ /* 0x000fe20000300000 */
.L_x_2487:
        /* <DEDUP_REMOVED lines=47> */
.L_x_2468:
[----:B------:R-:W-:Y:S05]  /*8920*/  BSYNC B0 ;  /* 0x0000000000007941 */ /* 0x000fea0003800000 */
.L_x_2467:
[----:B------:R-:W-:-:S03]  /*8930*/  UMOV UR7, 0xffffffff ;  /* 0xffffffff00077882 */ /* 0x000fc60000000000 */
[----:B------:R-:W-:Y:S05]  /*8940*/  BRA.DIV UR7, `(.L_x_2488) ;  /* 0x00000006079c7947 */ /* 0x000fea000b800000 */
[----:B------:R-:W-:-:S13]  /*8950*/  ELECT P6, URZ, PT ;  /* 0x00000000003f782f */ /* 0x000fda00038c0000 */
.L_x_2508:
[----:B------:R-:W-:Y:S05]  /*8960*/  @!P6 BRA `(.L_x_2416) ;  /* 0x000000000084e947 */ /* 0x000fea0003800000 */
[----:B------:R-:W-:-:S06]  /*8970*/  ULOP3.LUT UR7, UR38, 0x2, URZ, 0xfc, !UPT ;  /* 0x0000000226077892 */ /* 0x000fcc000f8efc3f */
[----:B------:R-:W-:-:S05]  /*8980*/  IMAD.U32 R2, RZ, RZ, UR7 ;  /* 0x00000007ff027e24 */ /* 0x000fca000f8e00ff */
[----:B------:R-:W-:-:S13]  /*8990*/  ISETP.NE.AND P2, PT, R2, 0x3, PT ;  /* 0x000000030200780c */ /* 0x000fda0003f45270 */
[----:B------:R-:W-:Y:S05]  /*89a0*/  @!P2 BRA `(.L_x_2489) ;  /* 0x000000000004a947 */ /* 0x000fea0003800000 */
[----:B------:R-:W-:Y:S01]  /*89b0*/  BPT.TRAP 0x1 ;  /* 0x000000040000795c */ /* 0x000fe20000300000 */
.L_x_2489:
        /* <DEDUP_REMOVED lines=15> */
.L_x_2509:
[----:B------:R-:W2:Y:S02]  /*8ab0*/  SYNCS.PHASECHK.TRANS64.TRYWAIT P0, [R3+URZ], R2 ;  /* 0x00000002030075a7 */ /* 0x000ea4000800017f */
[----:B--2---:R-:W-:Y:S05]  /*8ac0*/  @!P0 BRA `(.L_x_2491) ;  /* 0x0000000400708947 */ /* 0x004fea0003800000 */
.L_x_2510:
[----:B------:R-:W-:Y:S05]  /*8ad0*/  @!P2 BRA `(.L_x_2492) ;  /* 0x000000000004a947 */ /* 0x000fea0003800000 */
[----:B------:R-:W-:Y:S01]  /*8ae0*/  BPT.TRAP 0x1 ;  /* 0x000000040000795c */ /* 0x000fe20000300000 */
.L_x_2492:
[----:B--2---:R-:W-:-:S04]  /*8af0*/  VIADD R3, R7, 0x26840 ;  /* 0x0002684007037836 */ /* 0x004fc80000000000 */
[----:B------:R-:W-:-:S04]  /*8b00*/  IMAD R0, R0, 0x8, R3 ;  /* 0x0000000800007824 */ /* 0x000fc800078e0203 */
[----:B------:R-:W2:Y:S02]  /*8b10*/  SYNCS.PHASECHK.TRANS64.TRYWAIT P0, [R0+URZ], R5 ;  /* 0x00000005000075a7 */ /* 0x000ea4000800017f */
[----:B--2---:R-:W-:Y:S05]  /*8b20*/  @!P0 BRA `(.L_x_2493) ;  /* 0x00000004006c8947 */ /* 0x004fea0003800000 */
.L_x_2511:
[----:B------:R-:W-:-:S07]  /*8b30*/  IMAD R3, R4, 0x8, R3 ;  /* 0x0000000804037824 */ /* 0x000fce00078e0203 */
.L_x_2494:
[----:B---3--:R3:W4:Y:S02]  /*8b40*/  SYNCS.PHASECHK.TRANS64.TRYWAIT P0, [R3+URZ], R2 ;  /* 0x00000002030075a7 */ /* 0x008724000800017f */
[----:B----4-:R-:W-:Y:S05]  /*8b50*/  @!P0 NANOSLEEP.SYNCS 0x989680 ;  /* 0x009896800000895d */ /* 0x010fea0003900000 */
[----:B------:R-:W4:Y:S02]  /*8b60*/  @!P0 SYNCS.PHASECHK.TRANS64 P0, [R3+URZ], R2 ;  /* 0x00000002030085a7 */ /* 0x000f24000800007f */
[----:B----4-:R-:W-:Y:S05]  /*8b70*/  @!P0 BRA `(.L_x_2494) ;  /* 0xfffffffc00f08947 */ /* 0x010fea000383ffff */
.L_x_2416:
[----:B------:R-:W-:Y:S05]  /*8b80*/  BSYNC B6 ;  /* 0x0000000000067941 */ /* 0x000fea0003800000 */
.L_x_2411:
[----:B------:R-:W-:Y:S05]  /*8b90*/  EXIT ;  /* 0x000000000000794d */ /* 0x000fea0003800000 */
.L_x_2422:
[----:B------:R-:W-:Y:S02]  /*8ba0*/  IMAD.MOV.U32 R13, RZ, RZ, R17 ;  /* 0x000000ffff0d7224 */ /* 0x000fe400078e0011 */
[----:B------:R-:W-:Y:S02]  /*8bb0*/  IMAD.MOV.U32 R12, RZ, RZ, RZ ;  /* 0x000000ffff0c7224 */ /* 0x000fe400078e00ff */
[----:B------:R-:W-:Y:S02]  /*8bc0*/  IMAD.MOV.U32 R11, RZ, RZ, 0x1f ;  /* 0x0000001fff0b7424 */ /* 0x000fe400078e00ff */
[----:B------:R-:W-:-:S07]  /*8bd0*/  IMAD.MOV.U32 R15, RZ, RZ, -0x1 ;  /* 0xffffffffff0f7424 */ /* 0x000fce00078e00ff */
[----:B------:R-:W-:Y:S05]  /*8be0*/  WARPSYNC.COLLECTIVE R15, `(.L_x_2495) ;  /* 0x000000000f087348 */ /* 0x000fea0003c00000 */
[----:B------:R1:W2:Y:S02]  /*8bf0*/  SHFL.IDX P6, R14, R13, R12, R11 ;  /* 0x0000000c0d0e7389 */ /* 0x0002a400000c000b */
[----:B-12---:R-:W-:Y:S01]  /*8c00*/  ENDCOLLECTIVE ;  /* 0x000000000000791b */ /* 0x006fe20003800000 */
.L_x_2495:
[----:B------:R-:W-:Y:S05]  /*8c10*/  BRA `(.L_x_2496) ;  /* 0xffffff8400747947 */ /* 0x000fea000383ffff */
.L_x_2424:
[----:B--2---:R2:W3:Y:S02]  /*8c20*/  SYNCS.PHASECHK.TRANS64.TRYWAIT P0, [R235+URZ+0x26800], R4 ;  /* 0x02680004eb0075a7 */ /* 0x0044e4000800017f */
[----:B---3--:R-:W-:Y:S05]  /*8c30*/  @!P0 NANOSLEEP.SYNCS 0x989680 ;  /* 0x009896800000895d */ /* 0x008fea0003900000 */
[----:B------:R-:W3:Y:S02]  /*8c40*/  @!P0 SYNCS.PHASECHK.TRANS64 P0, [R235+URZ+0x26800], R4 ;  /* 0x02680004eb0085a7 */ /* 0x000ee4000800007f */
[----:B---3--:R-:W-:Y:S05]  /*8c50*/  @!P0 BRA `(.L_x_2424) ;  /* 0xfffffffc00f08947 */ /* 0x008fea000383ffff */
[----:B------:R-:W-:Y:S05]  /*8c60*/  BRA `(.L_x_2423) ;  /* 0xffffff84009c7947 */ /* 0x000fea000383ffff */
.L_x_2429:
[----:B--2---:R-:W-:-:S04]  /*8c70*/  IMAD.U32 R5, RZ, RZ, UR9 ;  /* 0x00000009ff057e24 */ /* 0x004fc8000f8e00ff */
[----:B------:R2:W3:Y:S03]  /*8c80*/  SYNCS.PHASECHK.TRANS64.TRYWAIT P1, [R5+URZ+0x26810], R120 ;  /* 0x02681078050075a7 */ /* 0x0004e6000802017f */
[----:B---3--:R-:W-:Y:S05]  /*8c90*/  @!P1 NANOSLEEP.SYNCS 0x989680 ;  /* 0x009896800000995d */ /* 0x008fea0003900000 */
[----:B------:R-:W3:Y:S02]  /*8ca0*/  @!P1 SYNCS.PHASECHK.TRANS64 P1, [R5+URZ+0x26810], R120 ;  /* 0x02681078050095a7 */ /* 0x000ee4000802007f */
[----:B---3--:R-:W-:Y:S05]  /*8cb0*/  @!P1 BRA `(.L_x_2429) ;  /* 0xfffffffc00ec9947 */ /* 0x008fea000383ffff */
[----:B------:R-:W-:Y:S05]  /*8cc0*/  BRA `(.L_x_2428) ;  /* 0xffffff8c00f87947 */ /* 0x000fea000383ffff */
.L_x_2433:
[----:B------:R-:W-:-:S04]  /*8cd0*/  IMAD.U32 R121, RZ, RZ, UR9 ;  /* 0x00000009ff797e24 */ /* 0x000fc8000f8e00ff */
[----:B------:R1:W1:Y:S03]  /*8ce0*/  SYNCS.PHASECHK.TRANS64.TRYWAIT P1, [R121+URZ+0x26830], R120 ;  /* 0x02683078790075a7 */ /* 0x000266000802017f */
[----:B-1----:R-:W-:Y:S05]  /*8cf0*/  @!P1 NANOSLEEP.SYNCS 0x989680 ;  /* 0x009896800000995d */ /* 0x002fea0003900000 */
[----:B------:R-:W1:Y:S02]  /*8d00*/  @!P1 SYNCS.PHASECHK.TRANS64 P1, [R121+URZ+0x26830], R120 ;  /* 0x02683078790095a7 */ /* 0x000e64000802007f */
[----:B-1----:R-:W-:Y:S05]  /*8d10*/  @!P1 BRA `(.L_x_2433) ;  /* 0xfffffffc00ec9947 */ /* 0x002fea000383ffff */
[----:B------:R-:W-:Y:S05]  /*8d20*/  BRA `(.L_x_2432) ;  /* 0xffffff9400bc7947 */ /* 0x000fea000383ffff */
.L_x_2469:
[----:B-1----:R1:W2:Y:S02]  /*8d30*/  SYNCS.PHASECHK.TRANS64.TRYWAIT P0, [R16+URZ+0x26820], R3 ;  /* 0x02682003100075a7 */ /* 0x0022a4000800017f */
[----:B--2---:R-:W-:Y:S05]  /*8d40*/  @!P0 NANOSLEEP.SYNCS 0x989680 ;  /* 0x009896800000895d */ /* 0x004fea0003900000 */
[----:B------:R-:W2:Y:S02]  /*8d50*/  @!P0 SYNCS.PHASECHK.TRANS64 P0, [R16+URZ+0x26820], R3 ;  /* 0x02682003100085a7 */ /* 0x000ea4000800007f */
[----:B--2---:R-:W-:Y:S05]  /*8d60*/  @!P0 BRA `(.L_x_2469) ;  /* 0xfffffffc00f08947 */ /* 0x004fea000383ffff */
[----:B------:R-:W-:Y:S05]  /*8d70*/  BRA `(.L_x_2497) ;  /* 0xffffffdc00147947 */ /* 0x000fea000383ffff */
.L_x_2473:
[----:B-1----:R1:W3:Y:S02]  /*8d80*/  SYNCS.PHASECHK.TRANS64.TRYWAIT P1, [R16+URZ+0x26840], R21 ;  /* 0x02684015100075a7 */ /* 0x0022e4000802017f */
[----:B---3--:R-:W-:Y:S05]  /*8d90*/  @!P1 NANOSLEEP.SYNCS 0x989680 ;  /* 0x009896800000995d */ /* 0x008fea0003900000 */
[----:B------:R-:W3:Y:S02]  /*8da0*/  @!P1 SYNCS.PHASECHK.TRANS64 P1, [R16+URZ+0x26840], R21 ;  /* 0x02684015100095a7 */ /* 0x000ee4000802007f */
[----:B---3--:R-:W-:Y:S05]  /*8db0*/  @!P1 BRA `(.L_x_2473) ;  /* 0xfffffffc00f09947 */ /* 0x008fea000383ffff */
[----:B------:R-:W-:Y:S05]  /*8dc0*/  BRA `(.L_x_2498) ;  /* 0xffffffe400407947 */ /* 0x000fea000383ffff */
.L_x_2475:
[----:B--2---:R2:W3:Y:S02]  /*8dd0*/  SYNCS.PHASECHK.TRANS64.TRYWAIT P1, [R16+URZ+0x26828], R21 ;  /* 0x02682815100075a7 */ /* 0x0044e4000802017f */
[----:B---3--:R-:W-:Y:S05]  /*8de0*/  @!P1 NANOSLEEP.SYNCS 0x989680 ;  /* 0x009896800000995d */ /* 0x008fea0003900000 */
[----:B------:R-:W3:Y:S02]  /*8df0*/  @!P1 SYNCS.PHASECHK.TRANS64 P1, [R16+URZ+0x26828], R21 ;  /* 0x02682815100095a7 */ /* 0x000ee4000802007f */
[----:B---3--:R-:W-:Y:S05]  /*8e00*/  @!P1 BRA `(.L_x_2475) ;  /* 0xfffffffc00f09947 */ /* 0x008fea000383ffff */
[----:B------:R-:W-:Y:S05]  /*8e10*/  BRA `(.L_x_2499) ;  /* 0xffffffe400f07947 */ /* 0x000fea000383ffff */
.L_x_2477:
[----:B---3--:R3:W4:Y:S02]  /*8e20*/  SYNCS.PHASECHK.TRANS64.TRYWAIT P1, [R16+URZ+0x26848], R21 ;  /* 0x02684815100075a7 */ /* 0x008724000802017f */
[----:B----4-:R-:W-:Y:S05]  /*8e30*/  @!P1 NANOSLEEP.SYNCS 0x989680 ;  /* 0x009896800000995d */ /* 0x010fea0003900000 */
[----:B------:R-:W4:Y:S02]  /*8e40*/  @!P1 SYNCS.PHASECHK.TRANS64 P1, [R16+URZ+0x26848], R21 ;  /* 0x02684815100095a7 */ /* 0x000f24000802007f */
[----:B----4-:R-:W-:Y:S05]  /*8e50*/  @!P1 BRA `(.L_x_2477) ;  /* 0xfffffffc00f09947 */ /* 0x010fea000383ffff */
[----:B------:R-:W-:Y:S05]  /*8e60*/  BRA `(.L_x_2500) ;  /* 0xffffffe800a07947 */ /* 0x000fea000383ffff */
.L_x_2479:
[----:B------:R-:W-:-:S07]  /*8e70*/  SHF.L.U32 R5, R11, 0x1f, RZ ;  /* 0x0000001f0b057819 */ /* 0x000fce00000006ff */
.L_x_2501:
[----:B------:R1:W1:Y:S02]  /*8e80*/  SYNCS.PHASECHK.TRANS64.TRYWAIT P1, [R16+URZ+0x26820], R5 ;  /* 0x02682005100075a7 */ /* 0x000264000802017f */
[----:B-1----:R-:W-:Y:S05]  /*8e90*/  @!P1 NANOSLEEP.SYNCS 0x989680 ;  /* 0x009896800000995d */ /* 0x002fea0003900000 */
[----:B------:R-:W1:Y:S02]  /*8ea0*/  @!P1 SYNCS.PHASECHK.TRANS64 P1, [R16+URZ+0x26820], R5 ;  /* 0x02682005100095a7 */ /* 0x000e64000802007f */
[----:B-1----:R-:W-:Y:S05]  /*8eb0*/  @!P1 BRA `(.L_x_2501) ;  /* 0xfffffffc00f09947 */ /* 0x002fea000383ffff */
[----:B------:R-:W-:Y:S05]  /*8ec0*/  BRA `(.L_x_2502) ;  /* 0xffffffec00387947 */ /* 0x000fea000383ffff */
.L_x_2482:
[----:B-1----:R1:W2:Y:S02]  /*8ed0*/  SYNCS.PHASECHK.TRANS64.TRYWAIT P1, [R16+URZ+0x26840], R13 ;  /* 0x0268400d100075a7 */ /* 0x0022a4000802017f */
[----:B--2---:R-:W-:Y:S05]  /*8ee0*/  @!P1 NANOSLEEP.SYNCS 0x989680 ;  /* 0x009896800000995d */ /* 0x004fea0003900000 */
[----:B------:R-:W2:Y:S02]  /*8ef0*/  @!P1 SYNCS.PHASECHK.TRANS64 P1, [R16+URZ+0x26840], R13 ;  /* 0x0268400d100095a7 */ /* 0x000ea4000802007f */
[----:B--2---:R-:W-:Y:S05]  /*8f00*/  @!P1 BRA `(.L_x_2482) ;  /* 0xfffffffc00f09947 */ /* 0x004fea000383ffff */
[----:B------:R-:W-:Y:S05]  /*8f10*/  BRA `(.L_x_2503) ;  /* 0xfffffff0000c7947 */ /* 0x000fea000383ffff */
.L_x_2484:
[----:B--2---:R2:W1:Y:S02]  /*8f20*/  SYNCS.PHASECHK.TRANS64.TRYWAIT P1, [R16+URZ+0x26828], R13 ;  /* 0x0268280d100075a7 */ /* 0x004464000802017f */
[----:B-1----:R-:W-:Y:S05]  /*8f30*/  @!P1 NANOSLEEP.SYNCS 0x989680 ;  /* 0x009896800000995d */ /* 0x002fea0003900000 */
[----:B------:R-:W1:Y:S02]  /*8f40*/  @!P1 SYNCS.PHASECHK.TRANS64 P1, [R16+URZ+0x26828], R13 ;  /* 0x0268280d100095a7 */ /* 0x000e64000802007f */
[----:B-1----:R-:W-:Y:S05]  /*8f50*/  @!P1 BRA `(.L_x_2484) ;  /* 0xfffffffc00f09947 */ /* 0x002fea000383ffff */
[----:B------:R-:W-:Y:S05]  /*8f60*/  BRA `(.L_x_2504) ;  /* 0xfffffff000b07947 */ /* 0x000fea000383ffff */
.L_x_2486:
[----:B------:R1:W1:Y:S02]  /*8f70*/  SYNCS.PHASECHK.TRANS64.TRYWAIT P0, [R3+URZ+0x26840], R0 ;  /* 0x02684000030075a7 */ /* 0x000264000800017f */
[----:B-1----:R-:W-:Y:S05]  /*8f80*/  @!P0 NANOSLEEP.SYNCS 0x989680 ;  /* 0x009896800000895d */ /* 0x002fea0003900000 */
[----:B------:R-:W1:Y:S02]  /*8f90*/  @!P0 SYNCS.PHASECHK.TRANS64 P0, [R3+URZ+0x26840], R0 ;  /* 0x02684000030085a7 */ /* 0x000e64000800007f */
[----:B-1----:R-:W-:Y:S05]  /*8fa0*/  @!P0 BRA `(.L_x_2486) ;  /* 0xfffffffc00f08947 */ /* 0x002fea000383ffff */
[----:B------:R-:W-:Y:S05]  /*8fb0*/  BRA `(.L_x_2505) ;  /* 0xfffffff400807947 */ /* 0x000fea000383ffff */
.L_x_2488:
[----:B------:R-:W-:Y:S01]  /*8fc0*/  BSSY B0, `(.L_x_2506) ;  /* 0x0000006000007945 */ /* 0x000fe20003800000 */
[----:B------:R-:W-:-:S07]  /*8fd0*/  IMAD.MOV.U32 R15, RZ, RZ, -0x1 ;  /* 0xffffffffff0f7424 */ /* 0x000fce00078e00ff */
[----:B------:R-:W-:Y:S05]  /*8fe0*/  WARPSYNC.COLLECTIVE R15, `(.L_x_2507) ;  /* 0x000000000f0c7348 */ /* 0x000fea0003c00000 */
[----:B------:R-:W-:Y:S02]  /*8ff0*/  ELECT P6, UR62, PT ;  /* 0x00000000003e782f */ /* 0x000fe400038c0000 */
[----:B------:R-:W-:Y:S01]  /*9000*/  MOV R14, UR62 ;  /* 0x0000003e000e7c02 */ /* 0x000fe20008000f00 */
[----:B------:R-:W-:Y:S10]  /*9010*/  ENDCOLLECTIVE ;  /* 0x000000000000791b */ /* 0x000ff40003800000 */
.L_x_2507:
[----:B------:R-:W-:Y:S05]  /*9020*/  BSYNC B0 ;  /* 0x0000000000007941 */ /* 0x000fea0003800000 */
.L_x_2506:
[----:B------:R-:W-:Y:S05]  /*9030*/  BRA `(.L_x_2508) ;  /* 0xfffffff800487947 */ /* 0x000fea000383ffff */
.L_x_2490:
[----:B-1----:R1:W2:Y:S02]  /*9040*/  SYNCS.PHASECHK.TRANS64.TRYWAIT P0, [R6+URZ], R5 ;  /* 0x00000005060075a7 */ /* 0x0022a4000800017f */
[----:B--2---:R-:W-:Y:S05]  /*9050*/  @!P0 NANOSLEEP.SYNCS 0x989680 ;  /* 0x009896800000895d */ /* 0x004fea0003900000 */
[----:B------:R-:W2:Y:S02]  /*9060*/  @!P0 SYNCS.PHASECHK.TRANS64 P0, [R6+URZ], R5 ;  /* 0x00000005060085a7 */ /* 0x000ea4000800007f */
[----:B--2---:R-:W-:Y:S05]  /*9070*/  @!P0 BRA `(.L_x_2490) ;  /* 0xfffffffc00f08947 */ /* 0x004fea000383ffff */
[----:B------:R-:W-:Y:S05]  /*9080*/  BRA `(.L_x_2509) ;  /* 0xfffffff800887947 */ /* 0x000fea000383ffff */
.L_x_2491:
[----:B--2---:R2:W3:Y:S02]  /*9090*/  SYNCS.PHASECHK.TRANS64.TRYWAIT P0, [R3+URZ], R2 ;  /* 0x00000002030075a7 */ /* 0x0044e4000800017f */
[----:B---3--:R-:W-:Y:S05]  /*90a0*/  @!P0 NANOSLEEP.SYNCS 0x989680 ;  /* 0x009896800000895d */ /* 0x008fea0003900000 */
[----:B------:R-:W3:Y:S02]  /*90b0*/  @!P0 SYNCS.PHASECHK.TRANS64 P0, [R3+URZ], R2 ;  /* 0x00000002030085a7 */ /* 0x000ee4000800007f */
[----:B---3--:R-:W-:Y:S05]  /*90c0*/  @!P0 BRA `(.L_x_2491) ;  /* 0xfffffffc00f08947 */ /* 0x008fea000383ffff */
[----:B------:R-:W-:Y:S05]  /*90d0*/  BRA `(.L_x_2510) ;  /* 0xfffffff8007c7947 */ /* 0x000fea000383ffff */
.L_x_2493:
[----:B--2---:R2:W3:Y:S02]  /*90e0*/  SYNCS.PHASECHK.TRANS64.TRYWAIT P0, [R0+URZ], R5 ;  /* 0x00000005000075a7 */ /* 0x0044e4000800017f */
[----:B---3--:R-:W-:Y:S05]  /*90f0*/  @!P0 NANOSLEEP.SYNCS 0x989680 ;  /* 0x009896800000895d */ /* 0x008fea0003900000 */
[----:B------:R-:W3:Y:S02]  /*9100*/  @!P0 SYNCS.PHASECHK.TRANS64 P0, [R0+URZ], R5 ;  /* 0x00000005000085a7 */ /* 0x000ee4000800007f */
[----:B---3--:R-:W-:Y:S05]  /*9110*/  @!P0 BRA `(.L_x_2493) ;  /* 0xfffffffc00f08947 */ /* 0x008fea000383ffff */
[----:B------:R-:W-:Y:S05]  /*9120*/  BRA `(.L_x_2511) ;  /* 0xfffffff800807947 */ /* 0x000fea000383ffff */
.L_x_2512:
        /* <DEDUP_REMOVED lines=13> */
.L_x_6571:


//--------------------- .text._ZN7cutlass13device_kernelIN5flash11enable_sm90INS1_16FlashAttnBwdSm90INS1_25CollectiveMainloopBwdSm90ILi2ELi2ELi2EN4cute5tupleIJNS5_1CILi1EEES8_S8_EEENS6_IJNS7_ILi64EEENS7_ILi128EEENS7_ILi96EEEEEENS_6half_tEfNS_4arch4Sm90ELb1ELb0ELb1ELb0ELb1ELb1ELb0ELb0ELi2ELi1ELi2ELi1ELb1EEENS1_24CollectiveEpilogueBwdGQAISD_fSG_Li256ELb0ELb1EEENS1_25SingleTileBwdLPTSchedulerILb0ELi128ELb1EEEEEEEEEvNT_6ParamsE --------------------------
	.section	.text._ZN7cutlass13device_kernelIN5flash11enable_sm90INS1_16FlashAttnBwdSm90INS1_25CollectiveMainloopBwdSm90ILi2ELi2ELi2EN4cute5tupleIJNS5_1CILi1EEES8_S8_EEENS6_IJNS7_ILi64EEENS7_ILi128EEENS7_ILi96EEEEEENS_6half_tEfNS_4arch4Sm90ELb1ELb0ELb1ELb0ELb1ELb1ELb0ELb0ELi2ELi1ELi2ELi1ELb1EEENS1_24CollectiveEpilogueBwdGQAISD_fSG_Li256ELb0ELb1EEENS1_25SingleTileBwdLPTSchedulerILb0ELi128ELb1EEEEEEEEEvNT_6ParamsE,"ax",@progbits
	.align	128
.text._ZN7cutlass13device_kernelIN5flash11enable_sm90INS1_16FlashAttnBwdSm90INS1_25CollectiveMainloopBwdSm90ILi2ELi2ELi2EN4cute5tupleIJNS5_1CILi1EEES8_S8_EEENS6_IJNS7_ILi64EEENS7_ILi128EEENS7_ILi96EEEEEENS_6half_tEfNS_4arch4Sm90ELb1ELb0ELb1ELb0ELb1ELb1ELb0ELb0ELi2ELi1ELi2ELi1ELb1EEENS1_24CollectiveEpilogueBwdGQAISD_fSG_Li256ELb0ELb1EEENS1_25SingleTileBwdLPTSchedulerILb0ELi128ELb1EEEEEEEEEvNT_6ParamsE:
        .type           _ZN7cutlass13device_kernelIN5flash11enable_sm90INS1_16FlashAttnBwdSm90INS1_25CollectiveMainloopBwdSm90ILi2ELi2ELi2EN4cute5tupleIJNS5_1CILi1EEES8_S8_EEENS6_IJNS7_ILi64EEENS7_ILi128EEENS7_ILi96EEEEEENS_6half_tEfNS_4arch4Sm90ELb1ELb0ELb1ELb0ELb1ELb1ELb0ELb0ELi2ELi1ELi2ELi1ELb1EEENS1_24CollectiveEpilogueBwdGQAISD_fSG_Li256ELb0ELb1EEENS1_25SingleTileBwdLPTSchedulerILb0ELi128ELb1EEEEEEEEEvNT_6ParamsE,@function
        .size           _ZN7cutlass13device_kernelIN5flash11enable_sm90INS1_16FlashAttnBwdSm90INS1_25CollectiveMainloopBwdSm90ILi2ELi2ELi2EN4cute5tupleIJNS5_1CILi1EEES8_S8_EEENS6_IJNS7_ILi64EEENS7_ILi128EEENS7_ILi96EEEEEENS_6half_tEfNS_4arch4Sm90ELb1ELb0ELb1ELb0ELb1ELb1ELb0ELb0ELi2ELi1ELi2ELi1ELb1EEENS1_24CollectiveEpilogueBwdGQAISD_fSG_Li256ELb0ELb1EEENS1_25SingleTileBwdLPTSchedulerILb0ELi128ELb1EEEEEEEEEvNT_6ParamsE,(.L_x_6572 - _ZN7cutlass13device_kernelIN5flash11enable_sm90INS1_16FlashAttnBwdSm90INS1_25CollectiveMainloopBwdSm90ILi2ELi2ELi2EN4cute5tupleIJNS5_1CILi1EEES8_S8_EEENS6_IJNS7_ILi64EEENS7_ILi128EEENS7_ILi96EEEEEENS_6half_tEfNS_4arch4Sm90ELb1ELb0ELb1ELb0ELb1ELb1ELb0ELb0ELi2ELi1ELi2ELi1ELb1EEENS1_24CollectiveEpilogueBwdGQAISD_fSG_Li256ELb0ELb1EEENS1_25SingleTileBwdLPTSchedulerILb0ELi128ELb1EEEEEEEEEvNT_6ParamsE)
        .other          _ZN7cutlass13device_kernelIN5flash11enable_sm90INS1_16FlashAttnBwdSm90INS1_25CollectiveMainloopBwdSm90ILi2ELi2ELi2EN4cute5tupleIJNS5_1CILi1EEES8_S8_EEENS6_IJNS7_ILi64EEENS7_ILi128EEENS7_ILi96EEEEEENS_6half_tEfNS_4arch4Sm90ELb1ELb0ELb1ELb0ELb1ELb1ELb0ELb0ELi2ELi1ELi2ELi1ELb1EEENS1_24CollectiveEpilogueBwdGQAISD_fSG_Li256ELb0ELb1EEENS1_25SingleTileBwdLPTSchedulerILb0ELi128ELb1EEEEEEEEEvNT_6ParamsE,@"STO_CUDA_ENTRY STV_DEFAULT"
_ZN7cutlass13device_kernelIN5flash11enable_sm90INS1_16FlashAttnBwdSm90INS1_25CollectiveMainloopBwdSm90ILi2ELi2ELi2EN4cute5tupleIJNS5_1CILi1EEES8_S8_EEENS6_IJNS7_ILi64EEENS7_ILi128EEENS7_ILi96EEEEEENS_6half_tEfNS_4arch4Sm90ELb1ELb0ELb1ELb0ELb1ELb1ELb0ELb0ELi2ELi1ELi2ELi1ELb1EEENS1_24CollectiveEpilogueBwdGQAISD_fSG_Li256ELb0ELb1EEENS1_25SingleTileBwdLPTSchedulerILb0ELi128ELb1EEEEEEEEEvNT_6ParamsE:
        /* <DEDUP_REMOVED lines=24> */
.L_x_2514:
[----:B------:R-:W-:Y:S05]  /*0180*/  BSYNC B0 ;  /* 0x0000000000007941 */ /* 0x000fea0003800000 */
.L_x_2513:
        /* <DEDUP_REMOVED lines=37> */
.L_x_2515:
        /* <DEDUP_REMOVED lines=22> */
.L_x_2516:
[----:B------:R-:W-:Y:S01]  /*0540*/  PLOP3.LUT P0, PT, PT, PT, UP0, 0x80, 0x0 ;  /* 0x000000000000781c */ /* 0x000fe20003f0f008 */
[----:B------:R-:W-:Y:S01]  /*0550*/  NOP ;  /* 0x0000000000007918 */ /* 0x000fe20000000000 */
[----:B------:R-:W-:Y:S01]  /*0560*/  ULDC.64 UR46, c[0x0][0x208] ;  /* 0x00008200002e7ab9 */ /* 0x000fe20000000a00 */
[----:B------:R-:W-:Y:S01]  /*0570*/  BSSY B6, `(.L_x_2517) ;  /* 0x0000955000067945 */ /* 0x000fe20003800000 */
[----:B-12-4-:R-:W-:Y:S09]  /*0580*/  BAR.SYNC.DEFER_BLOCKING 0x0 ;  /* 0x0000000000007b1d */ /* 0x016ff20000010000 */
[----:B------:R-:W-:Y:S05]  /*0590*/  @!P0 BRA `(.L_x_2518) ;  /* 0x0000005400348947 */ /* 0x000fea0003800000 */
.L_x_2519:
        /* <DEDUP_REMOVED lines=32> */
.L_x_2520:
[----:B------:R-:W-:Y:S01]  /*07a0*/  ULDC UR7, c[0x0][0x8cc] ;  /* 0x0002330000077ab9 */ /* 0x000fe20000000800 */
[----:B------:R-:W-:Y:S01]  /*07b0*/  UMOV UR36, UR10 ;  /* 0x0000000a00247c82 */ /* 0x000fe20008000000 */
[----:B------:R-:W-:-:S11]  /*07c0*/  UISETP.NE.AND UP0, UPT, UR7, 0x1, UPT ;  /* 0x000000010700788c */ /* 0x000fd6000bf05270 */
[----:B------:R-:W-:Y:S02]  /*07d0*/  @UP0 ULDC.64 UR8, c[0x0][0x8d0] ;  /* 0x0002340000080ab9 */ /* 0x000fe40000000a00 */
[----:B------:R-:W-:-:S04]  /*07e0*/  UIMAD.WIDE.U32 UR4, UR10, UR8, URZ ;  /* 0x000000080a0472a5 */ /* 0x000fc8000f8e003f */
[----:B------:R-:W-:-:S04]  /*07f0*/  @UP0 USHF.R.U32.HI UR36, URZ, UR9, UR5 ;  /* 0x000000093f240299 */ /* 0x000fc80008011605 */
[----:B------:R-:W-:-:S12]  /*0800*/  UIMAD UR4, UR36, UR7, URZ ;  /* 0x00000007240472a4 */ /* 0x000fd8000f8e023f */
.L_x_2521:
        /* <DEDUP_REMOVED lines=104> */
.L_x_2525:
        /* <DEDUP_REMOVED lines=15> */
.L_x_2524:
        /* <DEDUP_REMOVED lines=22> */
.L_x_2527:
        /* <DEDUP_REMOVED lines=15> */
.L_x_2526:
[----:B------:R-:W-:Y:S01]  /*11d0*/  SHF.R.S32.HI R19, RZ, 0x1f, R18 ;  /* 0x0000001fff137819 */ /* 0x000fe20000011412 */
[----:B------:R-:W-:-:S03]  /*11e0*/  UMOV UR4, 0xffffffff ;  /* 0xffffffff00047882 */ /* 0x000fc60000000000 */
[----:B------:R-:W-:-:S04]  /*11f0*/  LEA.HI R0, R19, R18, RZ, 0x7 ;  /* 0x0000001213007211 */ /* 0x000fc800078f38ff */
[----:B------:R-:W-:Y:S01]  /*1200*/  SHF.R.S32.HI R17, RZ, 0x7, R0 ;  /* 0x00000007ff117819 */ /* 0x000fe20000011400 */
[----:B------:R-:W-:Y:S06]  /*1210*/  BRA.DIV UR4, `(.L_x_2528) ;  /* 0x0000008a04307947 */ /* 0x000fec000b800000 */
[----:B------:R1:W2:Y:S02]  /*1220*/  SHFL.IDX PT, R14, R17, RZ, 0x1f ;  /* 0x00001fff110e7589 */ /* 0x0002a400000e0000 */
.L_x_2632:
        /* <DEDUP_REMOVED lines=15> */
.L_x_2529:
        /* <DEDUP_REMOVED lines=19> */
.L_x_2531:
        /* <DEDUP_REMOVED lines=124> */
.L_x_2542:
[----:B------:R-:W-:-:S06]  /*1c10*/  UISETP.NE.AND UP0, UPT, UR16, 0x3, UPT ;  /* 0x000000031000788c */ /* 0x000fcc000bf05270 */
[----:B------:R-:W-:-:S13]  /*1c20*/  PLOP3.LUT P0, PT, PT, PT, UP0, 0x80, 0x0 ;  /* 0x000000000000781c */ /* 0x000fda0003f0f008 */
[----:B-1----:R-:W-:Y:S05]  /*1c30*/  @!P0 BRA `(.L_x_2532) ;  /* 0x0000000000048947 */ /* 0x002fea0003800000 */
[----:B------:R-:W-:Y:S01]  /*1c40*/  BPT.TRAP 0x1 ;  /* 0x000000040000795c */ /* 0x000fe20000300000 */
.L_x_2532:
[----:B------:R-:W-:Y:S01]  /*1c50*/  R2UR UR9, R235 ;  /* 0x00000000eb0972ca */ /* 0x000fe200000e0000 */
[----:B------:R-:W-:-:S05]  /*1c60*/  IMAD.U32 R120, RZ, RZ, UR4 ;  /* 0x00000004ff787e24 */ /* 0x000fca000f8e00ff */
[----:B------:R-:W-:-:S07]  /*1c70*/  SHF.L.U32 R120, R120, 0x1f, RZ ;  /* 0x0000001f78787819 */ /* 0x000fce00000006ff */
[----:B------:R-:W-:-:S09]  /*1c80*/  ULEA UR9, UR5, UR9, 0x3 ;  /* 0x0000000905097291 */ /* 0x000fd2000f8e183f */
[----:B------:R1:W2:Y:S01]  /*1c90*/  SYNCS.PHASECHK.TRANS64.TRYWAIT P1, [UR9+0x26810], R120 ;  /* 0x02681078ff0075a7 */ /* 0x0002a20008020149 */
[----:B------:R-:W-:Y:S05]  /*1ca0*/  @!P0 BRA `(.L_x_2533) ;  /* 0x0000000000048947 */ /* 0x000fea0003800000 */
[----:B------:R-:W-:Y:S01]  /*1cb0*/  BPT.TRAP 0x1 ;  /* 0x000000040000795c */ /* 0x000fe20000300000 */
.L_x_2533:
[----:B--2---:R-:W-:Y:S05]  /*1cc0*/  @P1 BRA `(.L_x_2534) ;  /* 0x0000000000081947 */ /* 0x004fea0003800000 */
[----:B------:R-:W2:Y:S02]  /*1cd0*/  SYNCS.PHASECHK.TRANS64.TRYWAIT P1, [UR9+0x26810], R120 ;  /* 0x02681078ff0075a7 */ /* 0x000ea40008020149 */
[----:B--2---:R-:W-:Y:S05]  /*1ce0*/  @!P1 BRA `(.L_x_2535) ;  /* 0x0000007c00b09947 */ /* 0x004fea0003800000 */
.L_x_2534:
        /* <DEDUP_REMOVED lines=66> */
.L_x_2536:
[----:B------:R1:W1:Y:S01]  /*2110*/  SYNCS.PHASECHK.TRANS64.TRYWAIT P1, [UR9+0x26830], R120 ;  /* 0x02683078ff0075a7 */ /* 0x0002620008020149 */
[----:B------:R-:W-:Y:S05]  /*2120*/  @!P0 BRA `(.L_x_2537) ;  /* 0x0000000000048947 */ /* 0x000fea0003800000 */
[----:B------:R-:W-:Y:S01]  /*2130*/  BPT.TRAP 0x1 ;  /* 0x000000040000795c */ /* 0x000fe20000300000 */
.L_x_2537:
        /* <DEDUP_REMOVED lines=50> */
.L_x_2538:
        /* <DEDUP_REMOVED lines=79> */
[C---:B------:R-:W-:Y:S01]  /*2950*/  ISETP.GT.AND P6, PT, R120.reuse, 0x19, PT ;  /* 0x000000197800780c */ /* 0x040fe20003fc4270 */
[----:B------:R-:W-:Y:S01]  /*2960*/  UMOV UR15, 0xc0000010 ;  /* 0xc0000010000f7882 */ /* 0x000fe20000000000 */
[C---:B------:R-:W-:Y:S01]  /*2970*/  ISETP.GT.AND P1, PT, R120.reuse, 0x20, PT ;  /* 0x000000207800780c */ /* 0x040fe20003f24270 */
[----:B------:R-:W-:Y:S01]  /*2980*/  MUFU.EX2 R162, R162 ;  /* 0x000000a200a27308 */ /* 0x000fe20000000800 */
[----:B------:R-:W-:-:S02]  /*2990*/  ISETP.GT.AND P3, PT, R120, 0x21, PT ;  /* 0x000000217800780c */ /* 0x000fc40003f64270 */
        /* <DEDUP_REMOVED lines=66> */
[----:B------:R-:W-:Y:S02]  /*2dc0*/  UMOV UR11, 0x80000020 ;  /* 0x80000020000b7882 */ /* 0x000fe40000000000 */
        /* <DEDUP_REMOVED lines=231> */
[----:B------:R-:W-:Y:S02]  /*3c40*/  R2UR UR10, R237 ;  /* 0x00000000ed0a72ca */ /* 0x000fe400000e0000 */
[----:B------:R-:W-:-:S11]  /*3c50*/  R2UR UR11, R5 ;  /* 0x00000000050b72ca */ /* 0x000fd600000e0000 */
[----:B------:R-:W-:Y:S02]  /*3c60*/  USHF.R.U32.HI UR10, URZ, 0x4, UR10 ;  /* 0x000000043f0a7899 */ /* 0x000fe4000801160a */
[----:B------:R-:W-:Y:S02]  /*3c70*/  USHF.R.U32.HI UR11, URZ, 0x4, UR11 ;  /* 0x000000043f0b7899 */ /* 0x000fe4000801160b */
[----:B------:R-:W-:Y:S02]  /*3c80*/  ULOP3.LUT UR10, UR10, 0x3fff, URZ, 0xc0, !UPT ;  /* 0x00003fff0a0a7892 */ /* 0x000fe4000f8ec03f */
[----:B------:R-:W-:Y:S02]  /*3c90*/  ULOP3.LUT UR18, UR11, 0x3fff, URZ, 0xc0, !UPT ;  /* 0x00003fff0b127892 */ /* 0x000fe4000f8ec03f */
[----:B------:R-:W-:Y:S02]  /*3ca0*/  ULOP3.LUT UR19, UR10, 0x10000, URZ, 0xfc, !UPT ;  /* 0x000100000a137892 */ /* 0x000fe4000f8efc3f */
[----:B------:R-:W-:Y:S01]  /*3cb0*/  UIADD3 UR10, UR12, 0xc0, URZ ;  /* 0x000000c00c0a7890 */ /* 0x000fe2000fffe03f */
[----:B------:R-:W-:Y:S01]  /*3cc0*/  UMOV UR11, 0x80000020 ;  /* 0x80000020000b7882 */ /* 0x000fe20000000000 */
[----:B------:R-:W-:Y:S01]  /*3cd0*/  ULEA UR19, UR5, UR19, 0xa ;  /* 0x0000001305137291 */ /* 0x000fe2000f8e503f */
[----:B------:R-:W-:Y:S01]  /*3ce0*/  UMOV UR14, UR18 ;  /* 0x00000012000e7c82 */ /* 0x000fe20008000000 */
[----:B------:R-:W-:-:S05]  /*3cf0*/  UIADD3 UR20, UR18, 0x200, URZ ;  /* 0x0000020012147890 */ /* 0x000fca000fffe03f */
        /* <DEDUP_REMOVED lines=161> */
.L_x_2540:
        /* <DEDUP_REMOVED lines=23> */
[----:B------:R-:W-:Y:S01]  /*4880*/  UIADD3 UR10, UR12, 0xc0, URZ ;  /* 0x000000c00c0a7890 */ /* 0x000fe2000fffe03f */
        /* <DEDUP_REMOVED lines=21> */
.L_x_2541:
        /* <DEDUP_REMOVED lines=62> */
.L_x_2523:
[----:B------:R-:W-:Y:S05]  /*4dc0*/  @P0 BRA `(.L_x_2522) ;  /* 0x0000004c003c0947 */ /* 0x000fea0003800000 */
[----:B-1----:R-:W1:Y:S01]  /*4dd0*/  S2R R4, SR_TID.X ;  /* 0x0000000000047919 */ /* 0x002e620000002100 */
[----:B------:R-:W-:Y:S01]  /*4de0*/  ULDC UR8, c[0x0][0x850] ;  /* 0x0002140000087ab9 */ /* 0x000fe20000000800 */
[----:B------:R-:W-:Y:S01]  /*4df0*/  UMOV UR10, UR39 ;  /* 0x00000027000a7c82 */ /* 0x000fe20008000000 */
[----:B------:R-:W-:Y:S01]  /*4e00*/  UISETP.NE.AND UP0, UPT, UR8, 0x1, UPT ;  /* 0x000000010800788c */ /* 0x000fe2000bf05270 */
[----:B------:R-:W2:Y:S01]  /*4e10*/  S2UR UR19, SR_CgaCtaId ;  /* 0x00000000001379c3 */ /* 0x000ea20000008800 */
[----:B------:R-:W-:Y:S01]  /*4e20*/  ULDC.64 UR12, c[0x0][0x818] ;  /* 0x00020600000c7ab9 */ /* 0x000fe20000000a00 */
[----:B------:R-:W-:Y:S01]  /*4e30*/  ULOP3.LUT UR36, URZ, UR36, URZ, 0x33, !UPT ;  /* 0x000000243f247292 */ /* 0x000fe2000f8e333f */
[----:B------:R-:W-:Y:S01]  /*4e40*/  BSSY B0, `(.L_x_2543) ;  /* 0x0000056000007945 */ /* 0x000fe20003800000 */
[----:B------:R-:W-:Y:S01]  /*4e50*/  ULDC UR6, c[0x0][0x8b4] ;  /* 0x00022d0000067ab9 */ /* 0x000fe20000000800 */
[----:B------:R-:W-:Y:S01]  /*4e60*/  ULDC UR16, c[0x0][0x80c] ;  /* 0x0002030000107ab9 */ /* 0x000fe20000000800 */
[----:B------:R-:W-:-:S02]  /*4e70*/  UIADD3 UR36, UR36, UR6, URZ ;  /* 0x0000000624247290 */ /* 0x000fc4000fffe03f */
[----:B------:R-:W-:Y:S02]  /*4e80*/  UIMAD UR11, UR37, UR16, URZ ;  /* 0x00000010250b72a4 */ /* 0x000fe4000f8e023f */
[----:B------:R-:W-:Y:S01]  /*4e90*/  @UP0 ULDC UR4, c[0x0][0x854] ;  /* 0x0002150000040ab9 */ /* 0x000fe20000000800 */
[----:B------:R-:W-:Y:S01]  /*4ea0*/  @UP0 ULDC UR7, c[0x0][0x858] ;  /* 0x0002160000070ab9 */ /* 0x000fe20000000800 */
[----:B------:R-:W-:Y:S02]  /*4eb0*/  UIMAD.WIDE.U32 UR4, UR39, UR4, URZ ;  /* 0x00000004270472a5 */ /* 0x000fe4000f8e003f */
[----:B------:R-:W-:Y:S02]  /*4ec0*/  UIMAD UR6, UR36, 0x3000, URZ ;  /* 0x00003000240678a4 */ /* 0x000fe4000f8e023f */
[----:B------:R-:W-:Y:S01]  /*4ed0*/  @UP0 USHF.R.U32.HI UR10, URZ, UR7, UR5 ;  /* 0x000000073f0a0299 */ /* 0x000fe20008011605 */
[----:B------:R-:W-:Y:S01]  /*4ee0*/  UMOV UR18, 0x400 ;  /* 0x0000040000127882 */ /* 0x000fe20000000000 */
[----:B------:R-:W-:-:S02]  /*4ef0*/  USHF.R.S32.HI UR7, URZ, 0x1f, UR6 ;  /* 0x0000001f3f077899 */ /* 0x000fc40008011406 */
[----:B------:R-:W-:Y:S01]  /*4f00*/  USHF.R.S32.HI UR17, URZ, 0x1f, UR10 ;  /* 0x0000001f3f117899 */ /* 0x000fe2000801140a */
[----:B------:R-:W-:Y:S01]  /*4f10*/  ULDC.64 UR14, c[0x0][0x840] ;  /* 0x00021000000e7ab9 */ /* 0x000fe20000000a00 */
[----:B------:R-:W-:Y:S02]  /*4f20*/  UIMAD.WIDE.U32 UR4, UR10, UR12, UR6 ;  /* 0x0000000c0a0472a5 */ /* 0x000fe4000f8e0006 */
[----:B------:R-:W-:Y:S01]  /*4f30*/  UIMAD UR9, UR17, UR12, URZ ;  /* 0x0000000c110972a4 */ /* 0x000fe2000f8e023f */
[C---:B-1----:R-:W-:Y:S01]  /*4f40*/  VIADD R3, R4.reuse, 0xffffff80 ;  /* 0xffffff8004037836 */ /* 0x042fe20000000000 */
[----:B------:R-:W-:Y:S01]  /*4f50*/  UIMAD.WIDE.U32 UR6, UR10, UR14, UR6 ;  /* 0x0000000e0a0672a5 */ /* 0x000fe2000f8e0006 */
[----:B------:R-:W-:Y:S01]  /*4f60*/  BAR.SYNC.DEFER_BLOCKING 0x1, 0x100 ;  /* 0x0044000000007b1d */ /* 0x000fe20000010000 */
[----:B------:R-:W-:Y:S01]  /*4f70*/  UIMAD UR20, UR10, UR13, UR9 ;  /* 0x0000000d0a1472a4 */ /* 0x000fe2000f8e0209 */
[----:B------:R-:W-:Y:S01]  /*4f80*/  ISETP.NE.AND P1, PT, R4, 0x80, PT ;  /* 0x000000800400780c */ /* 0x000fe20003f25270 */
[----:B------:R-:W-:Y:S01]  /*4f90*/  UIMAD UR21, UR17, UR14, URZ ;  /* 0x0000000e111572a4 */ /* 0x000fe2000f8e023f */
[----:B------:R-:W-:Y:S01]  /*4fa0*/  SHF.R.S32.HI R0, RZ, 0x1f, R3 ;  /* 0x0000001fff007819 */ /* 0x000fe20000011403 */
[----:B------:R-:W-:Y:S01]  /*4fb0*/  UIADD3 UR5, UR5, UR20, URZ ;  /* 0x0000001405057290 */ /* 0x000fe2000fffe03f */
[----:B------:R-:W-:Y:S01]  /*4fc0*/  ISETP.NE.AND P0, PT, R3, RZ, PT ;  /* 0x000000ff0300720c */ /* 0x000fe20003f05270 */
[----:B------:R-:W-:Y:S01]  /*4fd0*/  ULDC UR9, c[0x0][0x870] ;  /* 0x00021c0000097ab9 */ /* 0x000fe20000000800 */
[----:B------:R-:W-:Y:S01]  /*4fe0*/  LEA.HI R2, R0, R3, RZ, 0x7 ;  /* 0x0000000300027211 */ /* 0x000fe200078f38ff */
[----:B------:R-:W-:Y:S01]  /*4ff0*/  UIMAD UR9, UR9, UR36, URZ ;  /* 0x00000024090972a4 */ /* 0x000fe2000f8e023f */
[----:B------:R-:W-:-:S02]  /*5000*/  ULDC.64 UR12, c[0x0][0x868] ;  /* 0x00021a00000c7ab9 */ /* 0x000fc40000000a00 */
[----:B------:R-:W-:Y:S01]  /*5010*/  LOP3.LUT R0, R2, 0x3fffff80, RZ, 0xc0, !PT ;  /* 0x3fffff8002007812 */ /* 0x000fe200078ec0ff */
[----:B------:R-:W-:Y:S01]  /*5020*/  UIMAD UR16, UR9, UR16, URZ ;  /* 0x00000010091072a4 */ /* 0x000fe2000f8e023f */
[----:B------:R-:W-:Y:S01]  /*5030*/  SHF.R.S32.HI R5, RZ, 0x7, R2 ;  /* 0x00000007ff057819 */ /* 0x000fe20000011402 */
[----:B--2---:R-:W-:Y:S02]  /*5040*/  ULEA UR9, UR19, UR18, 0x18 ;  /* 0x0000001213097291 */ /* 0x004fe4000f8ec03f */
[----:B------:R-:W-:Y:S01]  /*5050*/  IMAD.IADD R0, R3, 0x1, -R0 ;  /* 0x0000000103007824 */ /* 0x000fe200078e0a00 */
[----:B------:R-:W-:Y:S02]  /*5060*/  USHF.R.S32.HI UR19, URZ, 0x1f, UR16 ;  /* 0x0000001f3f137899 */ /* 0x000fe40008011410 */
[----:B------:R-:W-:Y:S01]  /*5070*/  USHF.R.S32.HI UR18, URZ, 0x1f, UR11 ;  /* 0x0000001f3f127899 */ /* 0x000fe2000801140b */
[----:B------:R-:W-:Y:S01]  /*5080*/  IMAD R0, R5, 0x600, R0 ;  /* 0x0000060005007824 */ /* 0x000fe200078e0200 */
[----:B------:R-:W-:-:S02]  /*5090*/  UIADD3 UR16, UP0, UP1, UR16, UR11, UR10 ;  /* 0x0000000b10107290 */ /* 0x000fc4000f91e00a */
[----:B------:R-:W-:Y:S01]  /*50a0*/  UIMAD UR15, UR10, UR15, UR21 ;  /* 0x0000000f0a0f72a4 */ /* 0x000fe2000f8e0215 */
[----:B------:R-:W-:Y:S01]  /*50b0*/  IMAD.SHL.U32 R0, R0, 0x4, RZ ;  /* 0x0000000400007824 */ /* 0x000fe200078e00ff */
[----:B------:R-:W-:Y:S02]  /*50c0*/  UIADD3.X UR14, UR19, UR18, UR17, UP0, UP1 ;  /* 0x00000012130e7290 */ /* 0x000fe400087e2411 */
[----:B------:R-:W-:Y:S02]  /*50d0*/  USHF.L.U32 UR11, UR16, 0x2, URZ ;  /* 0x00000002100b7899 */ /* 0x000fe4000800063f */
[----:B------:R-:W-:Y:S01]  /*50e0*/  LEA R0, R0, UR9, 0x2 ;  /* 0x0000000900007c11 */ /* 0x000fe2000f8e10ff */
[----:B------:R-:W-:Y:S02]  /*50f0*/  USHF.L.U64.HI UR14, UR16, 0x2, UR14 ;  /* 0x00000002100e7899 */ /* 0x000fe4000801020e */
[----:B------:R-:W-:Y:S02]  /*5100*/  UIADD3 UR16, UP0, UR11, UR12, URZ ;  /* 0x0000000c0b107290 */ /* 0x000fe4000ff1e03f */
[----:B------:R1:W-:Y:S01]  /*5110*/  STS.128 [R0], R24 ;  /* 0x0000001800007388 */ /* 0x0003e20000000c00 */
[----:B------:R-:W-:Y:S01]  /*5120*/  USHF.R.S32.HI UR12, URZ, 0x1f, UR37 ;  /* 0x0000001f3f0c7899 */ /* 0x000fe20008011425 */
[----:B------:R-:W-:-:S02]  /*5130*/  ULDC.64 UR18, c[0x0][0x820] ;  /* 0x0002080000127ab9 */ /* 0x000fc40000000a00 */
[----:B------:R1:W-:Y:S01]  /*5140*/  STS.128 [R0+0x800], R28 ;  /* 0x0008001c00007388 */ /* 0x0003e20000000c00 */
[----:B------:R-:W-:Y:S01]  /*5150*/  UIADD3.X UR17, UR14, UR13, URZ, UP0, !UPT ;  /* 0x0000000d0e117290 */ /* 0x000fe200087fe43f */
[----:B------:R-:W-:Y:S01]  /*5160*/  IMAD.U32 R2, RZ, RZ, UR16 ;  /* 0x00000010ff027e24 */ /* 0x000fe2000f8e00ff */
[----:B------:R-:W-:Y:S01]  /*5170*/  ULDC.64 UR22, c[0x0][0x848] ;  /* 0x0002120000167ab9 */ /* 0x000fe20000000a00 */
[----:B------:R1:W-:Y:S01]  /*5180*/  STS.128 [R0+0x1000], R32 ;  /* 0x0010002000007388 */ /* 0x0003e20000000c00 */
[----:B------:R-:W-:Y:S02]  /*5190*/  UIMAD UR13, UR12, UR18, URZ ;  /* 0x000000120c0d72a4 */ /* 0x000fe4000f8e023f */
[----:B------:R-:W-:Y:S01]  /*51a0*/  UIMAD UR12, UR12, UR22, URZ ;  /* 0x000000160c0c72a4 */ /* 0x000fe2000f8e023f */
[----:B------:R1:W-:Y:S01]  /*51b0*/  STS.128 [R0+0x1800], R36 ;  /* 0x0018002400007388 */ /* 0x0003e20000000c00 */
[----:B------:R-:W-:Y:S01]  /*51c0*/  UIADD3 UR7, UR7, UR15, URZ ;  /* 0x0000000f07077290 */ /* 0x000fe2000fffe03f */
[----:B------:R-:W-:Y:S01]  /*51d0*/  IMAD.U32 R3, RZ, RZ, UR17 ;  /* 0x00000011ff037e24 */ /* 0x000fe2000f8e00ff */
        /* <DEDUP_REMOVED lines=9> */
[----:B------:R-:W-:Y:S02]  /*5270*/  UIADD3 UR15, -UR10, URZ, URZ ;  /* 0x0000003f0a0f7290 */ /* 0x000fe4000fffe13f */
[----:B------:R1:W-:Y:S01]  /*5280*/  STS.128 [R0+0x3800], R52 ;  /* 0x0038003400007388 */ /* 0x0003e20000000c00 */
[----:B------:R-:W-:-:S02]  /*5290*/  UIADD3 UR10, UR5, UR13, URZ ;  /* 0x0000000d050a7290 */ /* 0x000fc4000fffe03f */
[----:B------:R-:W-:Y:S01]  /*52a0*/  ULEA UR18, UP0, UR4, UR18, 0x2 ;  /* 0x0000001204127291 */ /* 0x000fe2000f80103f */
[----:B------:R1:W-:Y:S01]  /*52b0*/  STS.128 [R0+0x4000], R56 ;  /* 0x0040003800007388 */ /* 0x0003e20000000c00 */
[----:B------:R-:W-:Y:S02]  /*52c0*/  UIADD3 UR5, UR7, UR12, URZ ;  /* 0x0000000c07057290 */ /* 0x000fe4000fffe03f */
[----:B------:R-:W-:Y:S01]  /*52d0*/  ULEA UR20, UP1, UR6, UR20, 0x2 ;  /* 0x0000001406147291 */ /* 0x000fe2000f82103f */
[----:B------:R1:W-:Y:S01]  /*52e0*/  STS.128 [R0+0x4800], R60 ;  /* 0x0048003c00007388 */ /* 0x0003e20000000c00 */
[----:B------:R-:W-:Y:S02]  /*52f0*/  ULEA.HI.X UR19, UR4, UR19, UR10, 0x2, UP0 ;  /* 0x0000001304137291 */ /* 0x000fe400080f140a */
[----:B------:R-:W-:Y:S01]  /*5300*/  ULEA.HI.X UR5, UR6, UR21, UR5, 0x2, UP1 ;  /* 0x0000001506057291 */ /* 0x000fe200088f1405 */
[----:B------:R1:W-:Y:S01]  /*5310*/  STS.128 [R0+0x5000], R64 ;  /* 0x0050004000007388 */ /* 0x0003e20000000c00 */
[----:B------:R-:W-:-:S03]  /*5320*/  UIMAD UR15, UR8, UR15, UR39 ;  /* 0x0000000f080f72a4 */ /* 0x000fc6000f8e0227 */
[----:B------:R1:W-:Y:S01]  /*5330*/  STS.128 [R0+0x5800], R68 ;  /* 0x0058004400007388 */ /* 0x0003e20000000c00 */
[----:B------:R-:W-:Y:S08]  /*5340*/  @P0 BRA `(.L_x_2544) ;  /* 0x0000000000140947 */ /* 0x000ff00003800000 */
.L_x_2545:
[----:B------:R-:W2:Y:S04]  /*5350*/  LDG.E.STRONG.GPU R4, desc[UR46][R2.64] ;  /* 0x0000002e02047981 */ /* 0x000ea8000c1ef900 */
[----:B--2---:R-:W-:Y:S01]  /*5360*/  CCTL.IVALL ;  /* 0x00000000ff00798f */ /* 0x004fe20002000000 */
[----:B------:R-:W-:Y:S05]  /*5370*/  YIELD ;  /* 0x0000000000007946 */ /* 0x000fea0003800000 */
[----:B------:R-:W-:-:S13]  /*5380*/  ISETP.NE.AND P0, PT, R4, UR15, PT ;  /* 0x0000000f04007c0c */ /* 0x000fda000bf05270 */
[----:B------:R-:W-:Y:S05]  /*5390*/  @P0 BRA `(.L_x_2545) ;  /* 0xfffffffc00ec0947 */ /* 0x000fea000383ffff */
.L_x_2544:
[----:B------:R-:W-:Y:S05]  /*53a0*/  BSYNC B0 ;  /* 0x0000000000007941 */ /* 0x000fea0003800000 */
.L_x_2543:
[----:B------:R-:W-:-:S03]  /*53b0*/  UMOV UR4, 0xffffffff ;  /* 0xffffffff00047882 */ /* 0x000fc60000000000 */
[----:B------:R-:W-:Y:S05]  /*53c0*/  BRA.DIV UR4, `(.L_x_2546) ;  /* 0x0000004a04287947 */ /* 0x000fea000b800000 */
[----:B------:R-:W-:Y:S01]  /*53d0*/  NOP ;  /* 0x0000000000007918 */ /* 0x000fe20000000000 */
.L_x_2635:
        /* <DEDUP_REMOVED lines=15> */
.L_x_2549:
[----:B------:R-:W-:Y:S01]  /*54d0*/  @P0 ELECT P2, URZ, PT ;  /* 0x00000000003f082f */ /* 0x000fe20003840000 */
[----:B------:R2:W-:-:S12]  /*54e0*/  UBLKRED.G.S.ADD.F32.RN [UR4], [UR9], UR6, desc[UR12] ;  /* 0x00000c04090073bb */ /* 0x0005d800080a1406 */
[----:B------:R-:W-:Y:S02]  /*54f0*/  @P2 PLOP3.LUT P0, PT, P2, PT, PT, 0x8, 0x0 ;  /* 0x000000000000281c */ /* 0x000fe4000170e170 */
[----:B------:R-:W-:-:S11]  /*5500*/  PLOP3.LUT P2, PT, PT, PT, PT, 0x8, 0x0 ;  /* 0x000000000000781c */ /* 0x000fd60003f4e170 */
[----:B--2---:R-:W-:Y:S05]  /*5510*/  @P0 BRA.U.ANY `(.L_x_2549) ;  /* 0xfffffffd00ec0947 */ /* 0x004fea000393ffff */
[----:B------:R0:W-:Y:S01]  /*5520*/  UTMACMDFLUSH ;  /* 0x00000000000079b7 */ /* 0x0001e20000000000 */
[----:B------:R-:W-:-:S04]  /*5530*/  DEPBAR.LE SB0, 0x0 ;  /* 0x000080000000791a */ /* 0x000fc80000000000 */
.L_x_2548:
[----:B------:R-:W-:Y:S05]  /*5540*/  BSYNC B0 ;  /* 0x0000000000007941 */ /* 0x000fea0003800000 */
.L_x_2547:
        /* <DEDUP_REMOVED lines=14> */
.L_x_2551:
[----:B------:R-:W-:Y:S05]  /*5630*/  BSYNC B0 ;  /* 0x0000000000007941 */ /* 0x000fea0003800000 */
.L_x_2550:
        /* <DEDUP_REMOVED lines=20> */
.L_x_2554:
[----:B-12---:R-:W2:Y:S04]  /*5780*/  LDG.E.STRONG.GPU R0, desc[UR46][R2.64] ;  /* 0x0000002e02007981 */ /* 0x006ea8000c1ef900 */
[----:B--2---:R-:W-:Y:S01]  /*5790*/  CCTL.IVALL ;  /* 0x00000000ff00798f */ /* 0x004fe20002000000 */
[----:B------:R-:W-:Y:S05]  /*57a0*/  YIELD ;  /* 0x0000000000007946 */ /* 0x000fea0003800000 */
[----:B------:R-:W-:-:S13]  /*57b0*/  ISETP.NE.AND P0, PT, R0, UR15, PT ;  /* 0x0000000f00007c0c */ /* 0x000fda000bf05270 */
[----:B------:R-:W-:Y:S05]  /*57c0*/  @P0 BRA `(.L_x_2554) ;  /* 0xfffffffc00ec0947 */ /* 0x000fea000383ffff */
.L_x_2553:
[----:B------:R-:W-:Y:S05]  /*57d0*/  BSYNC B0 ;  /* 0x0000000000007941 */ /* 0x000fea0003800000 */
.L_x_2552:
[----:B------:R-:W-:-:S03]  /*57e0*/  UMOV UR4, 0xffffffff ;  /* 0xffffffff00047882 */ /* 0x000fc60000000000 */
[----:B------:R-:W-:Y:S05]  /*57f0*/  BRA.DIV UR4, `(.L_x_2555) ;  /* 0x0000004604387947 */ /* 0x000fea000b800000 */
[----:B------:R-:W-:Y:S01]  /*5800*/  NOP ;  /* 0x0000000000007918 */ /* 0x000fe20000000000 */
.L_x_2638:
        /* <DEDUP_REMOVED lines=16> */
.L_x_2558:
[----:B------:R-:W-:Y:S01]  /*5910*/  @P0 ELECT P2, URZ, PT ;  /* 0x00000000003f082f */ /* 0x000fe20003840000 */
[----:B------:R3:W-:-:S12]  /*5920*/  UBLKRED.G.S.ADD.F32.RN [UR4], [UR9], UR6, desc[UR10] ;  /* 0x00000a04090073bb */ /* 0x0007d800080a1406 */
[----:B------:R-:W-:Y:S02]  /*5930*/  @P2 PLOP3.LUT P0, PT, P2, PT, PT, 0x8, 0x0 ;  /* 0x000000000000281c */ /* 0x000fe4000170e170 */
[----:B------:R-:W-:-:S11]  /*5940*/  PLOP3.LUT P2, PT, PT, PT, PT, 0x8, 0x0 ;  /* 0x000000000000781c */ /* 0x000fd60003f4e170 */
[----:B---3--:R-:W-:Y:S05]  /*5950*/  @P0 BRA.U.ANY `(.L_x_2558) ;  /* 0xfffffffd00ec0947 */ /* 0x008fea000393ffff */
[----:B------:R0:W-:Y:S01]  /*5960*/  UTMACMDFLUSH ;  /* 0x00000000000079b7 */ /* 0x0001e20000000000 */
[----:B------:R-:W-:-:S04]  /*5970*/  DEPBAR.LE SB0, 0x0 ;  /* 0x000080000000791a */ /* 0x000fc80000000000 */
.L_x_2557:
[----:B------:R-:W-:Y:S05]  /*5980*/  BSYNC B0 ;  /* 0x0000000000007941 */ /* 0x000fea0003800000 */
.L_x_2556:
        /* <DEDUP_REMOVED lines=14> */
.L_x_2518:
        /* <DEDUP_REMOVED lines=29> */
.L_x_2560:
[----:B------:R-:W-:Y:S01]  /*5c40*/  ULDC UR9, c[0x0][0x8cc] ;  /* 0x0002330000097ab9 */ /* 0x000fe20000000800 */
[----:B------:R-:W-:Y:S01]  /*5c50*/  UMOV UR7, UR8 ;  /* 0x0000000800077c82 */ /* 0x000fe20008000000 */
[----:B------:R-:W-:-:S11]  /*5c60*/  UISETP.NE.AND UP0, UPT, UR9, 0x1, UPT ;  /* 0x000000010900788c */ /* 0x000fd6000bf05270 */
[----:B------:R-:W-:Y:S02]  /*5c70*/  @UP0 ULDC.64 UR10, c[0x0][0x8d0] ;  /* 0x00023400000a0ab9 */ /* 0x000fe40000000a00 */
[----:B------:R-:W-:-:S04]  /*5c80*/  UIMAD.WIDE.U32 UR4, UR8, UR10, URZ ;  /* 0x0000000a080472a5 */ /* 0x000fc8000f8e003f */
[----:B------:R-:W-:-:S04]  /*5c90*/  @UP0 USHF.R.U32.HI UR7, URZ, UR11, UR5 ;  /* 0x0000000b3f070299 */ /* 0x000fc80008011605 */
[----:B------:R-:W-:-:S12]  /*5ca0*/  UIMAD UR4, UR7, UR9, URZ ;  /* 0x00000009070472a4 */ /* 0x000fd8000f8e023f */
.L_x_2561:
        /* <DEDUP_REMOVED lines=84> */
.L_x_2565:
[----:B------:R-:W2:Y:S04]  /*61f0*/  LDG.E.STRONG.GPU R4, desc[UR46][R2.64] ;  /* 0x0000002e02047981 */ /* 0x000ea8000c1ef900 */
[----:B--2---:R-:W-:Y:S01]  /*6200*/  CCTL.IVALL ;  /* 0x00000000ff00798f */ /* 0x004fe20002000000 */
[----:B------:R-:W-:Y:S05]  /*6210*/  YIELD ;  /* 0x0000000000007946 */ /* 0x000fea0003800000 */
[----:B------:R-:W-:-:S13]  /*6220*/  ISETP.NE.AND P1, PT, R4, R5, PT ;  /* 0x000000050400720c */ /* 0x000fda0003f25270 */
[----:B------:R-:W-:Y:S05]  /*6230*/  @P1 BRA `(.L_x_2565) ;  /* 0xfffffffc00ec1947 */ /* 0x000fea000383ffff */
.L_x_2564:
[----:B------:R-:W-:Y:S05]  /*6240*/  BSYNC B0 ;  /* 0x0000000000007941 */ /* 0x000fea0003800000 */
.L_x_2563:
[----:B------:R-:W-:-:S03]  /*6250*/  UMOV UR4, 0xffffffff ;  /* 0xffffffff00047882 */ /* 0x000fc60000000000 */
[----:B------:R-:W-:Y:S05]  /*6260*/  BRA.DIV UR4, `(.L_x_2566) ;  /* 0x0000003a04b87947 */ /* 0x000fea000b800000 */
[----:B------:R-:W-:Y:S01]  /*6270*/  NOP ;  /* 0x0000000000007918 */ /* 0x000fe20000000000 */
.L_x_2641:
        /* <DEDUP_REMOVED lines=22> */
.L_x_2568:
[----:B------:R-:W-:Y:S05]  /*63e0*/  BSYNC B0 ;  /* 0x0000000000007941 */ /* 0x000fea0003800000 */
.L_x_2567:
        /* <DEDUP_REMOVED lines=20> */
.L_x_2570:
[----:B------:R-:W-:Y:S05]  /*6530*/  BSYNC B0 ;  /* 0x0000000000007941 */ /* 0x000fea0003800000 */
.L_x_2569:
[----:B------:R-:W-:Y:S06]  /*6540*/  BAR.ARV 0xa, 0xa0 ;  /* 0x0282800000007b1d */ /* 0x000fec0000002000 */
[----:B------:R-:W-:Y:S04]  /*6550*/  BSSY B0, `(.L_x_2571) ;  /* 0x0000003000007945 */ /* 0x000fe80003800000 */
[----:B------:R-:W-:Y:S05]  /*6560*/  @!P0 BRA `(.L_x_2572) ;  /* 0x0000000000048947 */ /* 0x000fea0003800000 */
[----:B------:R-:W-:-:S04]  /*6570*/  DEPBAR.LE SB0, 0x0 ;  /* 0x000080000000791a */ /* 0x000fc80000000000 */
.L_x_2572:
[----:B------:R-:W-:Y:S05]  /*6580*/  BSYNC B0 ;  /* 0x0000000000007941 */ /* 0x000fea0003800000 */
.L_x_2571:
        /* <DEDUP_REMOVED lines=19> */
.L_x_2574:
[----:B------:R-:W-:Y:S05]  /*66c0*/  BSYNC B0 ;  /* 0x0000000000007941 */ /* 0x000fea0003800000 */
.L_x_2573:
[----:B------:R-:W-:Y:S01]  /*66d0*/  UIADD3 UR17, UR8, 0x1, URZ ;  /* 0x0000000108117890 */ /* 0x000fe2000fffe03f */
[----:B------:R-:W-:Y:S11]  /*66e0*/  BRA `(.L_x_2575) ;  /* 0x0000000000047947 */ /* 0x000ff60003800000 */
.L_x_2562:
[----:B------:R-:W-:-:S05]  /*66f0*/  UMOV UR17, UR8 ;  /* 0x0000000800117c82 */ /* 0x000fca0008000000 */
.L_x_2575:
        /* <DEDUP_REMOVED lines=12> */
.L_x_2600:
        /* <DEDUP_REMOVED lines=18> */
.L_x_2578:
[----:B------:R-:W2:Y:S04]  /*68e0*/  LDG.E.STRONG.GPU R4, desc[UR46][R2.64] ;  /* 0x0000002e02047981 */ /* 0x000ea8000c1ef900 */
[----:B--2---:R-:W-:Y:S01]  /*68f0*/  CCTL.IVALL ;  /* 0x00000000ff00798f */ /* 0x004fe20002000000 */
[----:B------:R-:W-:Y:S05]  /*6900*/  YIELD ;  /* 0x0000000000007946 */ /* 0x000fea0003800000 */
[----:B------:R-:W-:-:S13]  /*6910*/  ISETP.NE.AND P1, PT, R4, R5, PT ;  /* 0x000000050400720c */ /* 0x000fda0003f25270 */
[----:B------:R-:W-:Y:S05]  /*6920*/  @P1 BRA `(.L_x_2578) ;  /* 0xfffffffc00ec1947 */ /* 0x000fea000383ffff */
.L_x_2577:
[----:B------:R-:W-:Y:S05]  /*6930*/  BSYNC B0 ;  /* 0x0000000000007941 */ /* 0x000fea0003800000 */
.L_x_2576:
[----:B------:R-:W-:-:S03]  /*6940*/  UMOV UR18, 0xffffffff ;  /* 0xffffffff00127882 */ /* 0x000fc60000000000 */
[----:B------:R-:W-:Y:S05]  /*6950*/  BRA.DIV UR18, `(.L_x_2579) ;  /* 0x0000003612187947 */ /* 0x000fea000b800000 */
[----:B------:R-:W-:Y:S01]  /*6960*/  NOP ;  /* 0x0000000000007918 */ /* 0x000fe20000000000 */
.L_x_2644:
        /* <DEDUP_REMOVED lines=19> */
.L_x_2581:
[----:B------:R-:W-:Y:S05]  /*6aa0*/  BSYNC B0 ;  /* 0x0000000000007941 */ /* 0x000fea0003800000 */
.L_x_2580:
        /* <DEDUP_REMOVED lines=15> */
.L_x_2583:
[----:B------:R-:W-:Y:S05]  /*6ba0*/  BSYNC B0 ;  /* 0x0000000000007941 */ /* 0x000fea0003800000 */
.L_x_2582:
[----:B------:R-:W-:Y:S06]  /*6bb0*/  BAR.ARV 0xa, 0xa0 ;  /* 0x0282800000007b1d */ /* 0x000fec0000002000 */
[----:B------:R-:W-:Y:S04]  /*6bc0*/  BSSY B0, `(.L_x_2584) ;  /* 0x0000003000007945 */ /* 0x000fe80003800000 */
[----:B------:R-:W-:Y:S05]  /*6bd0*/  @!P0 BRA `(.L_x_2585) ;  /* 0x0000000000048947 */ /* 0x000fea0003800000 */
[----:B------:R-:W-:-:S04]  /*6be0*/  DEPBAR.LE SB0, 0x0 ;  /* 0x000080000000791a */ /* 0x000fc80000000000 */
.L_x_2585:
[----:B------:R-:W-:Y:S05]  /*6bf0*/  BSYNC B0 ;  /* 0x0000000000007941 */ /* 0x000fea0003800000 */
.L_x_2584:
        /* <DEDUP_REMOVED lines=19> */
.L_x_2587:
[----:B------:R-:W-:Y:S05]  /*6d30*/  BSYNC B0 ;  /* 0x0000000000007941 */ /* 0x000fea0003800000 */
.L_x_2586:
        /* <DEDUP_REMOVED lines=16> */
.L_x_2590:
[----:B------:R-:W2:Y:S04]  /*6e40*/  LDG.E.STRONG.GPU R4, desc[UR46][R2.64] ;  /* 0x0000002e02047981 */ /* 0x000ea8000c1ef900 */
[----:B--2---:R-:W-:Y:S01]  /*6e50*/  CCTL.IVALL ;  /* 0x00000000ff00798f */ /* 0x004fe20002000000 */
[----:B------:R-:W-:Y:S05]  /*6e60*/  YIELD ;  /* 0x0000000000007946 */ /* 0x000fea0003800000 */
[----:B------:R-:W-:-:S13]  /*6e70*/  ISETP.NE.AND P1, PT, R4, R5, PT ;  /* 0x000000050400720c */ /* 0x000fda0003f25270 */
[----:B------:R-:W-:Y:S05]  /*6e80*/  @P1 BRA `(.L_x_2590) ;  /* 0xfffffffc00ec1947 */ /* 0x000fea000383ffff */
.L_x_2589:
[----:B------:R-:W-:Y:S05]  /*6e90*/  BSYNC B0 ;  /* 0x0000000000007941 */ /* 0x000fea0003800000 */
.L_x_2588:
[----:B------:R-:W-:-:S03]  /*6ea0*/  UMOV UR10, 0xffffffff ;  /* 0xffffffff000a7882 */ /* 0x000fc60000000000 */
[----:B------:R-:W-:Y:S05]  /*6eb0*/  BRA.DIV UR10, `(.L_x_2591) ;  /* 0x0000002e0adc7947 */ /* 0x000fea000b800000 */
[----:B------:R-:W-:Y:S01]  /*6ec0*/  NOP ;  /* 0x0000000000007918 */ /* 0x000fe20000000000 */
.L_x_2647:
        /* <DEDUP_REMOVED lines=15> */
.L_x_2593:
[----:B------:R-:W-:Y:S05]  /*6fc0*/  BSYNC B0 ;  /* 0x0000000000007941 */ /* 0x000fea0003800000 */
.L_x_2592:
        /* <DEDUP_REMOVED lines=15> */
.L_x_2595:
[----:B------:R-:W-:Y:S05]  /*70c0*/  BSYNC B0 ;  /* 0x0000000000007941 */ /* 0x000fea0003800000 */
.L_x_2594:
[----:B------:R-:W-:Y:S06]  /*70d0*/  BAR.ARV 0xa, 0xa0 ;  /* 0x0282800000007b1d */ /* 0x000fec0000002000 */
[----:B------:R-:W-:Y:S04]  /*70e0*/  BSSY B0, `(.L_x_2596) ;  /* 0x0000003000007945 */ /* 0x000fe80003800000 */
[----:B------:R-:W-:Y:S05]  /*70f0*/  @!P0 BRA `(.L_x_2597) ;  /* 0x0000000000048947 */ /* 0x000fea0003800000 */
[----:B------:R-:W-:-:S04]  /*7100*/  DEPBAR.LE SB0, 0x0 ;  /* 0x000080000000791a */ /* 0x000fc80000000000 */
.L_x_2597:
[----:B------:R-:W-:Y:S05]  /*7110*/  BSYNC B0 ;  /* 0x0000000000007941 */ /* 0x000fea0003800000 */
.L_x_2596:
        /* <DEDUP_REMOVED lines=19> */
.L_x_2599:
[----:B------:R-:W-:Y:S05]  /*7250*/  BSYNC B0 ;  /* 0x0000000000007941 */ /* 0x000fea0003800000 */
.L_x_2598:
[----:B------:R-:W-:Y:S02]  /*7260*/  UIADD3 UR17, UR17, 0x2, URZ ;  /* 0x0000000211117890 */ /* 0x000fe4000fffe03f */
[----:B------:R-:W-:Y:S02]  /*7270*/  UIADD3 UR4, UR4, 0x3000, URZ ;  /* 0x0000300004047890 */ /* 0x000fe4000fffe03f */
[----:B------:R-:W-:-:S06]  /*7280*/  UISETP.GE.AND UP0, UPT, UR17, UR5, UPT ;  /* 0x000000051100728c */ /* 0x000fcc000bf06270 */
[----:B------:R-:W-:-:S13]  /*7290*/  PLOP3.LUT P1, PT, PT, PT, UP0, 0x80, 0x0 ;  /* 0x000000000000781c */ /* 0x000fda0003f2f008 */
[----:B------:R-:W-:Y:S05]  /*72a0*/  @!P1 BRA `(.L_x_2600) ;  /* 0xfffffff400449947 */ /* 0x000fea000383ffff */
[----:B------:R-:W-:Y:S05]  /*72b0*/  BRA `(.L_x_2522) ;  /* 0x0000002800007947 */ /* 0x000fea0003800000 */
.L_x_2559:
        /* <DEDUP_REMOVED lines=21> */
.L_x_2601:
[----:B------:R-:W-:Y:S01]  /*7410*/  ULDC UR9, c[0x0][0x8cc] ;  /* 0x0002330000097ab9 */ /* 0x000fe20000000800 */
[----:B------:R-:W-:Y:S01]  /*7420*/  UMOV UR7, UR8 ;  /* 0x0000000800077c82 */ /* 0x000fe20008000000 */
[----:B------:R-:W-:-:S11]  /*7430*/  UISETP.NE.AND UP0, UPT, UR9, 0x1, UPT ;  /* 0x000000010900788c */ /* 0x000fd6000bf05270 */
[----:B------:R-:W-:Y:S02]  /*7440*/  @UP0 ULDC.64 UR10, c[0x0][0x8d0] ;  /* 0x00023400000a0ab9 */ /* 0x000fe40000000a00 */
[----:B------:R-:W-:-:S04]  /*7450*/  UIMAD.WIDE.U32 UR4, UR8, UR10, URZ ;  /* 0x0000000a080472a5 */ /* 0x000fc8000f8e003f */
[----:B------:R-:W-:-:S04]  /*7460*/  @UP0 USHF.R.U32.HI UR7, URZ, UR11, UR5 ;  /* 0x0000000b3f070299 */ /* 0x000fc80008011605 */
[----:B------:R-:W-:-:S12]  /*7470*/  UIMAD UR4, UR7, UR9, URZ ;  /* 0x00000009070472a4 */ /* 0x000fd8000f8e023f */
.L_x_2602:
        /* <DEDUP_REMOVED lines=73> */
.L_x_2648:
        /* <DEDUP_REMOVED lines=15> */
.L_x_2606:
        /* <DEDUP_REMOVED lines=66> */
[----:B------:R-:W-:Y:S01]  /*7e20*/  ISETP.GE.AND P1, PT, R4, R6, PT ;  /* 0x000000060400720c */ /* 0x000fe20003f26270 */
[----:B------:R1:W-:Y:S01]  /*7e30*/  UTMALDG.4D [UR16], [UR48], desc[UR50] ;  /* 0x00003210300075b4 */ /* 0x0003e20008019000 */
[----:B------:R-:W-:Y:S01]  /*7e40*/  UMOV UR57, UR9 ;  /* 0x0000000900397c82 */ /* 0x000fe20008000000 */
        /* <DEDUP_REMOVED lines=27> */
[----:B-1----:R-:W-:Y:S01]  /*8000*/  UMOV UR10, 0x40 ;  /* 0x00000040000a7882 */ /* 0x002fe20000000000 */
        /* <DEDUP_REMOVED lines=29> */
.L_x_2617:
[----:B--234-:R-:W-:-:S04]  /*81e0*/  SHF.L.U32 R21, R11, 0x1f, RZ ;  /* 0x0000001f0b157819 */ /* 0x01cfc800000006ff */
[----:B------:R-:W1:Y:S02]  /*81f0*/  SYNCS.PHASECHK.TRANS64.TRYWAIT P1, [R16+URZ+0x26840], R21 ;  /* 0x02684015100075a7 */ /* 0x000e64000802017f */
[----:B-1----:R-:W-:Y:S05]  /*8200*/  @!P1 BRA `(.L_x_2609) ;  /* 0x0000001c00389947 */ /* 0x002fea0003800000 */
.L_x_2649:
[----:B------:R-:W-:Y:S05]  /*8210*/  @P0 BRA `(.L_x_2610) ;  /* 0x0000000000140947 */ /* 0x000fea0003800000 */
[----:B------:R-:W-:Y:S01]  /*8220*/  ISETP.NE.AND P1, PT, R6, RZ, PT ;  /* 0x000000ff0600720c */ /* 0x000fe20003f25270 */
[----:B------:R-:W-:-:S04]  /*8230*/  IMAD.MOV.U32 R3, RZ, RZ, 0x3100 ;  /* 0x00003100ff037424 */ /* 0x000fc800078e00ff */
[----:B------:R3:W-:Y:S08]  /*8240*/  SYNCS.ARRIVE.TRANS64 RZ, [R16+URZ+0x26830], R3 ;  /* 0x0268300310ff79a7 */ /* 0x0007f0000800003f */
[----:B------:R-:W-:Y:S05]  /*8250*/  @!P1 BRA `(.L_x_2610) ;  /* 0x0000000000049947 */ /* 0x000fea0003800000 */
[----:B------:R-:W-:Y:S01]  /*8260*/  BPT.TRAP 0x1 ;  /* 0x000000040000795c */ /* 0x000fe20000300000 */
.L_x_2610:
        /* <DEDUP_REMOVED lines=43> */
.L_x_2650:
[----:B------:R-:W-:Y:S05]  /*8520*/  @P0 BRA `(.L_x_2612) ;  /* 0x0000000000140947 */ /* 0x000fea0003800000 */
[----:B------:R-:W-:Y:S01]  /*8530*/  ISETP.NE.AND P1, PT, R6, RZ, PT ;  /* 0x000000ff0600720c */ /* 0x000fe20003f25270 */
[----:B------:R-:W-:-:S04]  /*8540*/  IMAD.MOV.U32 R2, RZ, RZ, 0x3100 ;  /* 0x00003100ff027424 */ /* 0x000fc800078e00ff */
[----:B------:R3:W-:Y:S08]  /*8550*/  SYNCS.ARRIVE.TRANS64 RZ, [R16+URZ+0x26818], R2 ;  /* 0x0268180210ff79a7 */ /* 0x0007f0000800003f */
[----:B------:R-:W-:Y:S05]  /*8560*/  @!P1 BRA `(.L_x_2612) ;  /* 0x0000000000049947 */ /* 0x000fea0003800000 */
[----:B------:R-:W-:Y:S01]  /*8570*/  BPT.TRAP 0x1 ;  /* 0x000000040000795c */ /* 0x000fe20000300000 */
.L_x_2612:
        /* <DEDUP_REMOVED lines=43> */
.L_x_2651:
[----:B------:R-:W-:Y:S05]  /*8830*/  @P0 BRA `(.L_x_2614) ;  /* 0x0000000000140947 */ /* 0x000fea0003800000 */
[----:B------:R-:W-:Y:S01]  /*8840*/  ISETP.NE.AND P1, PT, R6, RZ, PT ;  /* 0x000000ff0600720c */ /* 0x000fe20003f25270 */
[----:B-123--:R-:W-:-:S04]  /*8850*/  IMAD.MOV.U32 R21, RZ, RZ, 0x3100 ;  /* 0x00003100ff157424 */ /* 0x00efc800078e00ff */
[----:B------:R4:W-:Y:S08]  /*8860*/  SYNCS.ARRIVE.TRANS64 RZ, [R16+URZ+0x26838], R21 ;  /* 0x0268381510ff79a7 */ /* 0x0009f0000800003f */
[----:B------:R-:W-:Y:S05]  /*8870*/  @!P1 BRA `(.L_x_2614) ;  /* 0x0000000000049947 */ /* 0x000fea0003800000 */
[----:B------:R-:W-:Y:S01]  /*8880*/  BPT.TRAP 0x1 ;  /* 0x000000040000795c */ /* 0x000fe20000300000 */
.L_x_2614:
        /* <DEDUP_REMOVED lines=38> */
.L_x_2653:
[----:B------:R-:W-:Y:S05]  /*8af0*/  @P0 BRA `(.L_x_2616) ;  /* 0x0000000000140947 */ /* 0x000fea0003800000 */
[----:B------:R-:W-:Y:S01]  /*8b00*/  ISETP.NE.AND P1, PT, R6, RZ, PT ;  /* 0x000000ff0600720c */ /* 0x000fe20003f25270 */
[----:B------:R-:W-:-:S04]  /*8b10*/  IMAD.MOV.U32 R5, RZ, RZ, 0x3100 ;  /* 0x00003100ff057424 */ /* 0x000fc800078e00ff */
[----:B------:R1:W-:Y:S08]  /*8b20*/  SYNCS.ARRIVE.TRANS64 RZ, [R16+URZ+0x26810], R5 ;  /* 0x0268100510ff79a7 */ /* 0x0003f0000800003f */
[----:B------:R-:W-:Y:S05]  /*8b30*/  @!P1 BRA `(.L_x_2616) ;  /* 0x0000000000049947 */ /* 0x000fea0003800000 */
[----:B------:R-:W-:Y:S01]  /*8b40*/  BPT.TRAP 0x1 ;  /* 0x000000040000795c */ /* 0x000fe20000300000 */
.L_x_2616:
        /* <DEDUP_REMOVED lines=44> */
.L_x_2608:
        /* <DEDUP_REMOVED lines=8> */
.L_x_2654:
[----:B------:R-:W-:Y:S05]  /*8e90*/  @P0 BRA `(.L_x_2619) ;  /* 0x0000000000140947 */ /* 0x000fea0003800000 */
[----:B------:R-:W-:Y:S01]  /*8ea0*/  ISETP.NE.AND P1, PT, R6, RZ, PT ;  /* 0x000000ff0600720c */ /* 0x000fe20003f25270 */
[----:B------:R-:W-:-:S04]  /*8eb0*/  IMAD.MOV.U32 R5, RZ, RZ, 0x3100 ;  /* 0x00003100ff057424 */ /* 0x000fc800078e00ff */
[----:B------:R2:W-:Y:S08]  /*8ec0*/  SYNCS.ARRIVE.TRANS64 RZ, [R16+URZ+0x26830], R5 ;  /* 0x0268300510ff79a7 */ /* 0x0005f0000800003f */
[----:B------:R-:W-:Y:S05]  /*8ed0*/  @!P1 BRA `(.L_x_2619) ;  /* 0x0000000000049947 */ /* 0x000fea0003800000 */
[----:B------:R-:W-:Y:S01]  /*8ee0*/  BPT.TRAP 0x1 ;  /* 0x000000040000795c */ /* 0x000fe20000300000 */
.L_x_2619:
        /* <DEDUP_REMOVED lines=40> */
.L_x_2655:
[----:B------:R-:W-:Y:S05]  /*9170*/  @P0 BRA `(.L_x_2621) ;  /* 0x0000000000140947 */ /* 0x000fea0003800000 */
[----:B------:R-:W-:Y:S01]  /*9180*/  ISETP.NE.AND P0, PT, R6, RZ, PT ;  /* 0x000000ff0600720c */ /* 0x000fe20003f05270 */
[----:B------:R-:W-:-:S04]  /*9190*/  IMAD.MOV.U32 R5, RZ, RZ, 0x3100 ;  /* 0x00003100ff057424 */ /* 0x000fc800078e00ff */
[----:B------:R1:W-:Y:S08]  /*91a0*/  SYNCS.ARRIVE.TRANS64 RZ, [R16+URZ+0x26818], R5 ;  /* 0x0268180510ff79a7 */ /* 0x0003f0000800003f */
[----:B------:R-:W-:Y:S05]  /*91b0*/  @!P0 BRA `(.L_x_2621) ;  /* 0x0000000000048947 */ /* 0x000fea0003800000 */
[----:B------:R-:W-:Y:S01]  /*91c0*/  BPT.TRAP 0x1 ;  /* 0x000000040000795c */ /* 0x000fe20000300000 */
.L_x_2621:
        /* <DEDUP_REMOVED lines=44> */
.L_x_2607:
[----:B------:R-:W1:Y:S01]  /*9490*/  S2R R0, SR_TID.X ;  /* 0x0000000000007919 */ /* 0x000e620000002100 */
[----:B------:R-:W-:Y:S01]  /*94a0*/  IMAD R3, R19, 0x8, R16 ;  /* 0x0000000813037824 */ /* 0x000fe200078e0210 */
[----:B-1----:R-:W-:Y:S02]  /*94b0*/  LOP3.LUT R2, R0, 0x7f, RZ, 0xc0, !PT ;  /* 0x0000007f00027812 */ /* 0x002fe400078ec0ff */
[----:B------:R-:W-:Y:S02]  /*94c0*/  SHF.L.U32 R0, R11, 0x1f, RZ ;  /* 0x0000001f0b007819 */ /* 0x000fe400000006ff */
[----:B------:R-:W-:Y:S02]  /*94d0*/  ISETP.NE.AND P1, PT, R2, RZ, PT ;  /* 0x000000ff0200720c */ /* 0x000fe40003f25270 */
[----:B------:R-:W1:Y:S02]  /*94e0*/  SYNCS.PHASECHK.TRANS64.TRYWAIT P0, [R3+URZ+0x26840], R0 ;  /* 0x02684000030075a7 */ /* 0x000e64000800017f */
[----:B-1----:R-:W-:Y:S09]  /*94f0*/  @!P0 BRA `(.L_x_2622) ;  /* 0x0000000800f88947 */ /* 0x002ff20003800000 */
.L_x_2656:
[----:B------:R-:W-:Y:S05]  /*9500*/  @P1 BRA `(.L_x_2623) ;  /* 0x0000000000181947 */ /* 0x000fea0003800000 */
[----:B------:R-:W1:Y:S01]  /*9510*/  S2R R2, SR_TID.X ;  /* 0x0000000000027919 */ /* 0x000e620000002100 */
[----:B------:R-:W-:-:S04]  /*9520*/  IMAD.MOV.U32 R0, RZ, RZ, 0x3100 ;  /* 0x00003100ff007424 */ /* 0x000fc800078e00ff */
[----:B------:R1:W-:Y:S02]  /*9530*/  SYNCS.ARRIVE.TRANS64 RZ, [R3+URZ+0x26830], R0 ;  /* 0x0268300003ff79a7 */ /* 0x0003e4000800003f */
[----:B-1----:R-:W-:-:S13]  /*9540*/  LOP3.LUT P0, RZ, R2, 0x1f, RZ, 0xc0, !PT ;  /* 0x0000001f02ff7812 */ /* 0x002fda000780c0ff */
[----:B------:R-:W-:Y:S05]  /*9550*/  @!P0 BRA `(.L_x_2623) ;  /* 0x0000000000048947 */ /* 0x000fea0003800000 */
[----:B------:R-:W-:Y:S01]  /*9560*/  BPT.TRAP 0x1 ;  /* 0x000000040000795c */ /* 0x000fe20000300000 */
.L_x_2623:
        /* <DEDUP_REMOVED lines=47> */
.L_x_2604:
[----:B------:R-:W-:Y:S05]  /*9860*/  BSYNC B0 ;  /* 0x0000000000007941 */ /* 0x000fea0003800000 */
.L_x_2603:
[----:B------:R-:W-:-:S03]  /*9870*/  UMOV UR7, 0xffffffff ;  /* 0xffffffff00077882 */ /* 0x000fc60000000000 */
[----:B------:R-:W-:Y:S05]  /*9880*/  BRA.DIV UR7, `(.L_x_2624) ;  /* 0x0000000a07287947 */ /* 0x000fea000b800000 */
[----:B------:R-:W-:-:S13]  /*9890*/  ELECT P6, URZ, PT ;  /* 0x00000000003f782f */ /* 0x000fda00038c0000 */
.L_x_2659:
[----:B------:R-:W-:Y:S05]  /*98a0*/  @!P6 BRA `(.L_x_2522) ;  /* 0x000000000084e947 */ /* 0x000fea0003800000 */
[----:B------:R-:W-:-:S06]  /*98b0*/  ULOP3.LUT UR7, UR38, 0x2, URZ, 0xfc, !UPT ;  /* 0x0000000226077892 */ /* 0x000fcc000f8efc3f */
[----:B------:R-:W-:-:S05]  /*98c0*/  IMAD.U32 R2, RZ, RZ, UR7 ;  /* 0x00000007ff027e24 */ /* 0x000fca000f8e00ff */
[----:B------:R-:W-:-:S13]  /*98d0*/  ISETP.NE.AND P2, PT, R2, 0x3, PT ;  /* 0x000000030200780c */ /* 0x000fda0003f45270 */
[----:B------:R-:W-:Y:S05]  /*98e0*/  @!P2 BRA `(.L_x_2625) ;  /* 0x000000000004a947 */ /* 0x000fea0003800000 */
[----:B------:R-:W-:Y:S01]  /*98f0*/  BPT.TRAP 0x1 ;  /* 0x000000040000795c */ /* 0x000fe20000300000 */
.L_x_2625:
        /* <DEDUP_REMOVED lines=15> */
.L_x_2660:
[----:B------:R-:W2:Y:S02]  /*99f0*/  SYNCS.PHASECHK.TRANS64.TRYWAIT P0, [R3+URZ], R2 ;  /* 0x00000002030075a7 */ /* 0x000ea4000800017f */
[----:B--2---:R-:W-:Y:S05]  /*9a00*/  @!P0 BRA `(.L_x_2627) ;  /* 0x0000000400fc8947 */ /* 0x004fea0003800000 */
.L_x_2661:
[----:B------:R-:W-:Y:S05]  /*9a10*/  @!P2 BRA `(.L_x_2628) ;  /* 0x000000000004a947 */ /* 0x000fea0003800000 */
[----:B------:R-:W-:Y:S01]  /*9a20*/  BPT.TRAP 0x1 ;  /* 0x000000040000795c */ /* 0x000fe20000300000 */
.L_x_2628:
[----:B--2---:R-:W-:-:S04]  /*9a30*/  VIADD R3, R7, 0x26840 ;  /* 0x0002684007037836 */ /* 0x004fc80000000000 */
[----:B------:R-:W-:-:S04]  /*9a40*/  IMAD R0, R0, 0x8, R3 ;  /* 0x0000000800007824 */ /* 0x000fc800078e0203 */
[----:B------:R-:W2:Y:S02]  /*9a50*/  SYNCS.PHASECHK.TRANS64.TRYWAIT P0, [R0+URZ], R5 ;  /* 0x00000005000075a7 */ /* 0x000ea4000800017f */
[----:B--2---:R-:W-:Y:S05]  /*9a60*/  @!P0 BRA `(.L_x_2629) ;  /* 0x0000000400f88947 */ /* 0x004fea0003800000 */
.L_x_2662:
[----:B------:R-:W-:-:S07]  /*9a70*/  IMAD R3, R4, 0x8, R3 ;  /* 0x0000000804037824 */ /* 0x000fce00078e0203 */
.L_x_2630:
[----:B---3--:R3:W4:Y:S02]  /*9a80*/  SYNCS.PHASECHK.TRANS64.TRYWAIT P0, [R3+URZ], R2 ;  /* 0x00000002030075a7 */ /* 0x008724000800017f */
[----:B----4-:R-:W-:Y:S05]  /*9a90*/  @!P0 NANOSLEEP.SYNCS 0x989680 ;  /* 0x009896800000895d */ /* 0x010fea0003900000 */
[----:B------:R-:W4:Y:S02]  /*9aa0*/  @!P0 SYNCS.PHASECHK.TRANS64 P0, [R3+URZ], R2 ;  /* 0x00000002030085a7 */ /* 0x000f24000800007f */
[----:B----4-:R-:W-:Y:S05]  /*9ab0*/  @!P0 BRA `(.L_x_2630) ;  /* 0xfffffffc00f08947 */ /* 0x010fea000383ffff */
.L_x_2522:
[----:B------:R-:W-:Y:S05]  /*9ac0*/  BSYNC B6 ;  /* 0x0000000000067941 */ /* 0x000fea0003800000 */
.L_x_2517:
[----:B------:R-:W-:Y:S05]  /*9ad0*/  EXIT ;  /* 0x000000000000794d */ /* 0x000fea0003800000 */
.L_x_2528:
[----:B------:R-:W-:Y:S02]  /*9ae0*/  IMAD.MOV.U32 R13, RZ, RZ, R17 ;  /* 0x000000ffff0d7224 */ /* 0x000fe400078e0011 */
[----:B------:R-:W-:Y:S02]  /*9af0*/  IMAD.MOV.U32 R12, RZ, RZ, RZ ;  /* 0x000000ffff0c7224 */ /* 0x000fe400078e00ff */
[----:B------:R-:W-:Y:S02]  /*9b00*/  IMAD.MOV.U32 R11, RZ, RZ, 0x1f ;  /* 0x0000001fff0b7424 */ /* 0x000fe400078e00ff */
[----:B------:R-:W-:-:S07]  /*9b10*/  IMAD.MOV.U32 R15, RZ, RZ, -0x1 ;  /* 0xffffffffff0f7424 */ /* 0x000fce00078e00ff */
[----:B------:R-:W-:Y:S05]  /*9b20*/  WARPSYNC.COLLECTIVE R15, `(.L_x_2631) ;  /* 0x000000000f087348 */ /* 0x000fea0003c00000 */
[----:B------:R1:W2:Y:S02]  /*9b30*/  SHFL.IDX P6, R14, R13, R12, R11 ;  /* 0x0000000c0d0e7389 */ /* 0x0002a400000c000b */
[----:B-12---:R-:W-:Y:S01]  /*9b40*/  ENDCOLLECTIVE ;  /* 0x000000000000791b */ /* 0x006fe20003800000 */
.L_x_2631:
[----:B------:R-:W-:Y:S05]  /*9b50*/  BRA `(.L_x_2632) ;  /* 0xffffff7400b47947 */ /* 0x000fea000383ffff */
.L_x_2530:
[----:B--2---:R2:W3:Y:S02]  /*9b60*/  SYNCS.PHASECHK.TRANS64.TRYWAIT P0, [R235+URZ+0x26800], R4 ;  /* 0x02680004eb0075a7 */ /* 0x0044e4000800017f */
[----:B---3--:R-:W-:Y:S05]  /*9b70*/  @!P0 NANOSLEEP.SYNCS 0x989680 ;  /* 0x009896800000895d */ /* 0x008fea0003900000 */
[----:B------:R-:W3:Y:S02]  /*9b80*/  @!P0 SYNCS.PHASECHK.TRANS64 P0, [R235+URZ+0x26800], R4 ;  /* 0x02680004eb0085a7 */ /* 0x000ee4000800007f */
[----:B---3--:R-:W-:Y:S05]  /*9b90*/  @!P0 BRA `(.L_x_2530) ;  /* 0xfffffffc00f08947 */ /* 0x008fea000383ffff */
[----:B------:R-:W-:Y:S05]  /*9ba0*/  BRA `(.L_x_2529) ;  /* 0xffffff7400dc7947 */ /* 0x000fea000383ffff */
.L_x_2535:
[----:B--2---:R-:W-:-:S04]  /*9bb0*/  IMAD.U32 R5, RZ, RZ, UR9 ;  /* 0x00000009ff057e24 */ /* 0x004fc8000f8e00ff */
[----:B------:R2:W3:Y:S03]  /*9bc0*/  SYNCS.PHASECHK.TRANS64.TRYWAIT P1, [R5+URZ+0x26810], R120 ;  /* 0x02681078050075a7 */ /* 0x0004e6000802017f */
[----:B---3--:R-:W-:Y:S05]  /*9bd0*/  @!P1 NANOSLEEP.SYNCS 0x989680 ;  /* 0x009896800000995d */ /* 0x008fea0003900000 */
[----:B------:R-:W3:Y:S02]  /*9be0*/  @!P1 SYNCS.PHASECHK.TRANS64 P1, [R5+URZ+0x26810], R120 ;  /* 0x02681078050095a7 */ /* 0x000ee4000802007f */
[----:B---3--:R-:W-:Y:S05]  /*9bf0*/  @!P1 BRA `(.L_x_2535) ;  /* 0xfffffffc00ec9947 */ /* 0x008fea000383ffff */
[----:B------:R-:W-:Y:S05]  /*9c00*/  BRA `(.L_x_2534) ;  /* 0xffffff8000387947 */ /* 0x000fea000383ffff */
.L_x_2539:
[----:B------:R-:W-:-:S04]  /*9c10*/  IMAD.U32 R121, RZ, RZ, UR9 ;  /* 0x00000009ff797e24 */ /* 0x000fc8000f8e00ff */
[----:B------:R1:W1:Y:S03]  /*9c20*/  SYNCS.PHASECHK.TRANS64.TRYWAIT P1, [R121+URZ+0x26830], R120 ;  /* 0x02683078790075a7 */ /* 0x000266000802017f */
[----:B-1----:R-:W-:Y:S05]  /*9c30*/  @!P1 NANOSLEEP.SYNCS 0x989680 ;  /* 0x009896800000995d */ /* 0x002fea0003900000 */
[----:B------:R-:W1:Y:S02]  /*9c40*/  @!P1 SYNCS.PHASECHK.TRANS64 P1, [R121+URZ+0x26830], R120 ;  /* 0x02683078790095a7 */ /* 0x000e64000802007f */
[----:B-1----:R-:W-:Y:S05]  /*9c50*/  @!P1 BRA `(.L_x_2539) ;  /* 0xfffffffc00ec9947 */ /* 0x002fea000383ffff */
[----:B------:R-:W-:Y:S05]  /*9c60*/  BRA `(.L_x_2538) ;  /* 0xffffff8400fc7947 */ /* 0x000fea000383ffff */
.L_x_2546:
[----:B------:R-:W-:Y:S01]  /*9c70*/  BSSY B0, `(.L_x_2633) ;  /* 0x0000005000007945 */ /* 0x000fe20003800000 */
[----:B------:R-:W-:-:S07]  /*9c80*/  IMAD.MOV.U32 R15, RZ, RZ, -0x1 ;  /* 0xffffffffff0f7424 */ /* 0x000fce00078e00ff */
[----:B-1----:R-:W-:Y:S05]  /*9c90*/  WARPSYNC.COLLECTIVE R15, `(.L_x_2634) ;  /* 0x000000000f087348 */ /* 0x002fea0003c00000 */
[----:B------:R-:W-:Y:S01]  /*9ca0*/  NOP ;  /* 0x0000000000007918 */ /* 0x000fe20000000000 */
[----:B-1----:R-:W-:Y:S01]  /*9cb0*/  ENDCOLLECTIVE ;  /* 0x000000000000791b */ /* 0x002fe20003800000 */
.L_x_2634:
[----:B------:R-:W-:Y:S05]  /*9cc0*/  BSYNC B0 ;  /* 0x0000000000007941 */ /* 0x000fea0003800000 */
.L_x_2633:
[----:B------:R-:W-:Y:S05]  /*9cd0*/  BRA `(.L_x_2635) ;  /* 0xffffffb400c07947 */ /* 0x000fea000383ffff */
.L_x_2555:
[----:B------:R-:W-:Y:S01]  /*9ce0*/  BSSY B0, `(.L_x_2636) ;  /* 0x0000005000007945 */ /* 0x000fe20003800000 */
[----:B------:R-:W-:-:S07]  /*9cf0*/  IMAD.MOV.U32 R15, RZ, RZ, -0x1 ;  /* 0xffffffffff0f7424 */ /* 0x000fce00078e00ff */
[----:B-12---:R-:W-:Y:S05]  /*9d00*/  WARPSYNC.COLLECTIVE R15, `(.L_x_2637) ;  /* 0x000000000f087348 */ /* 0x006fea0003c00000 */
[----:B------:R-:W-:Y:S01]  /*9d10*/  NOP ;  /* 0x0000000000007918 */ /* 0x000fe20000000000 */
[----:B-12---:R-:W-:Y:S01]  /*9d20*/  ENDCOLLECTIVE ;  /* 0x000000000000791b */ /* 0x006fe20003800000 */
.L_x_2637:
[----:B------:R-:W-:Y:S05]  /*9d30*/  BSYNC B0 ;  /* 0x0000000000007941 */ /* 0x000fea0003800000 */
.L_x_2636:
[----:B------:R-:W-:Y:S05]  /*9d40*/  BRA `(.L_x_2638) ;  /* 0xffffffb800b07947 */ /* 0x000fea000383ffff */
.L_x_2566:
[----:B------:R-:W-:Y:S01]  /*9d50*/  BSSY B0, `(.L_x_2639) ;  /* 0x0000005000007945 */ /* 0x000fe20003800000 */
[----:B------:R-:W-:-:S07]  /*9d60*/  IMAD.MOV.U32 R15, RZ, RZ, -0x1 ;  /* 0xffffffffff0f7424 */ /* 0x000fce00078e00ff */
[----:B------:R-:W-:Y:S05]  /*9d70*/  WARPSYNC.COLLECTIVE R15, `(.L_x_2640) ;  /* 0x000000000f087348 */ /* 0x000fea0003c00000 */
[----:B------:R-:W-:Y:S01]  /*9d80*/  NOP ;  /* 0x0000000000007918 */ /* 0x000fe20000000000 */
[----:B------:R-:W-:Y:S01]  /*9d90*/  ENDCOLLECTIVE ;  /* 0x000000000000791b */ /* 0x000fe20003800000 */
.L_x_2640:
[----:B------:R-:W-:Y:S05]  /*9da0*/  BSYNC B0 ;  /* 0x0000000000007941 */ /* 0x000fea0003800000 */
.L_x_2639:
[----:B------:R-:W-:Y:S05]  /*9db0*/  BRA `(.L_x_2641) ;  /* 0xffffffc400307947 */ /* 0x000fea000383ffff */
.L_x_2579:
[----:B------:R-:W-:Y:S01]  /*9dc0*/  BSSY B0, `(.L_x_2642) ;  /* 0x0000005000007945 */ /* 0x000fe20003800000 */
[----:B------:R-:W-:-:S07]  /*9dd0*/  IMAD.MOV.U32 R15, RZ, RZ, -0x1 ;  /* 0xffffffffff0f7424 */ /* 0x000fce00078e00ff */
[----:B------:R-:W-:Y:S05]  /*9de0*/  WARPSYNC.COLLECTIVE R15, `(.L_x_2643) ;  /* 0x000000000f087348 */ /* 0x000fea0003c00000 */
[----:B------:R-:W-:Y:S01]  /*9df0*/  NOP ;  /* 0x0000000000007918 */ /* 0x000fe20000000000 */
[----:B------:R-:W-:Y:S01]  /*9e00*/  ENDCOLLECTIVE ;  /* 0x000000000000791b */ /* 0x000fe20003800000 */
.L_x_2643:
[----:B------:R-:W-:Y:S05]  /*9e10*/  BSYNC B0 ;  /* 0x0000000000007941 */ /* 0x000fea0003800000 */
.L_x_2642:
[----:B------:R-:W-:Y:S05]  /*9e20*/  BRA `(.L_x_2644) ;  /* 0xffffffc800d07947 */ /* 0x000fea000383ffff */
.L_x_2591:
[----:B------:R-:W-:Y:S01]  /*9e30*/  BSSY B0, `(.L_x_2645) ;  /* 0x0000005000007945 */ /* 0x000fe20003800000 */
[----:B------:R-:W-:-:S07]  /*9e40*/  IMAD.MOV.U32 R15, RZ, RZ, -0x1 ;  /* 0xffffffffff0f7424 */ /* 0x000fce00078e00ff */
[----:B------:R-:W-:Y:S05]  /*9e50*/  WARPSYNC.COLLECTIVE R15, `(.L_x_2646) ;  /* 0x000000000f087348 */ /* 0x000fea0003c00000 */
[----:B------:R-:W-:Y:S01]  /*9e60*/  NOP ;  /* 0x0000000000007918 */ /* 0x000fe20000000000 */
[----:B------:R-:W-:Y:S01]  /*9e70*/  ENDCOLLECTIVE ;  /* 0x000000000000791b */ /* 0x000fe20003800000 */
.L_x_2646:
[----:B------:R-:W-:Y:S05]  /*9e80*/  BSYNC B0 ;  /* 0x0000000000007941 */ /* 0x000fea0003800000 */
.L_x_2645:
[----:B------:R-:W-:Y:S05]  /*9e90*/  BRA `(.L_x_2647) ;  /* 0xffffffd0000c7947 */ /* 0x000fea000383ffff */
.L_x_2605:
[----:B-1----:R1:W2:Y:S02]  /*9ea0*/  SYNCS.PHASECHK.TRANS64.TRYWAIT P0, [R16+URZ+0x26820], R3 ;  /* 0x02682003100075a7 */ /* 0x0022a4000800017f */
[----:B--2---:R-:W-:Y:S05]  /*9eb0*/  @!P0 NANOSLEEP.SYNCS 0x989680 ;  /* 0x009896800000895d */ /* 0x004fea0003900000 */
[----:B------:R-:W2:Y:S02]  /*9ec0*/  @!P0 SYNCS.PHASECHK.TRANS64 P0, [R16+URZ+0x26820], R3 ;  /* 0x02682003100085a7 */ /* 0x000ea4000800007f */
[----:B--2---:R-:W-:Y:S05]  /*9ed0*/  @!P0 BRA `(.L_x_2605) ;  /* 0xfffffffc00f08947 */ /* 0x004fea000383ffff */
[----:B------:R-:W-:Y:S05]  /*9ee0*/  BRA `(.L_x_2648) ;  /* 0xffffffd800887947 */ /* 0x000fea000383ffff */
.L_x_2609:
[----:B-1----:R1:W3:Y:S02]  /*9ef0*/  SYNCS.PHASECHK.TRANS64.TRYWAIT P1, [R16+URZ+0x26840], R21 ;  /* 0x02684015100075a7 */ /* 0x0022e4000802017f */
[----:B---3--:R-:W-:Y:S05]  /*9f00*/  @!P1 NANOSLEEP.SYNCS 0x989680 ;  /* 0x009896800000995d */ /* 0x008fea0003900000 */
[----:B------:R-:W3:Y:S02]  /*9f10*/  @!P1 SYNCS.PHASECHK.TRANS64 P1, [R16+URZ+0x26840], R21 ;  /* 0x02684015100095a7 */ /* 0x000ee4000802007f */
[----:B---3--:R-:W-:Y:S05]  /*9f20*/  @!P1 BRA `(.L_x_2609) ;  /* 0xfffffffc00f09947 */ /* 0x008fea000383ffff */
[----:B------:R-:W-:Y:S05]  /*9f30*/  BRA `(.L_x_2649) ;  /* 0xffffffe000b47947 */ /* 0x000fea000383ffff */
.L_x_2611:
[----:B--2---:R2:W3:Y:S02]  /*9f40*/  SYNCS.PHASECHK.TRANS64.TRYWAIT P1, [R16+URZ+0x26828], R21 ;  /* 0x02682815100075a7 */ /* 0x0044e4000802017f */
[----:B---3--:R-:W-:Y:S05]  /*9f50*/  @!P1 NANOSLEEP.SYNCS 0x989680 ;  /* 0x009896800000995d */ /* 0x008fea0003900000 */
[----:B------:R-:W3:Y:S02]  /*9f60*/  @!P1 SYNCS.PHASECHK.TRANS64 P1, [R16+URZ+0x26828], R21 ;  /* 0x02682815100095a7 */ /* 0x000ee4000802007f */
[----:B---3--:R-:W-:Y:S05]  /*9f70*/  @!P1 BRA `(.L_x_2611) ;  /* 0xfffffffc00f09947 */ /* 0x008fea000383ffff */
[----:B------:R-:W-:Y:S05]  /*9f80*/  BRA `(.L_x_2650) ;  /* 0xffffffe400647947 */ /* 0x000fea000383ffff */
.L_x_2613:
[----:B---3--:R3:W4:Y:S02]  /*9f90*/  SYNCS.PHASECHK.TRANS64.TRYWAIT P1, [R16+URZ+0x26848], R21 ;  /* 0x02684815100075a7 */ /* 0x008724000802017f */
[----:B----4-:R-:W-:Y:S05]  /*9fa0*/  @!P1 NANOSLEEP.SYNCS 0x989680 ;  /* 0x009896800000995d */ /* 0x010fea0003900000 */
[----:B------:R-:W4:Y:S02]  /*9fb0*/  @!P1 SYNCS.PHASECHK.TRANS64 P1, [R16+URZ+0x26848], R21 ;  /* 0x02684815100095a7 */ /* 0x000f24000802007f */
[----:B----4-:R-:W-:Y:S05]  /*9fc0*/  @!P1 BRA `(.L_x_2613) ;  /* 0xfffffffc00f09947 */ /* 0x010fea000383ffff */
[----:B------:R-:W-:Y:S05]  /*9fd0*/  BRA `(.L_x_2651) ;  /* 0xffffffe800147947 */ /* 0x000fea000383ffff */
.L_x_2615:
[----:B------:R-:W-:-:S07]  /*9fe0*/  SHF.L.U32 R5, R11, 0x1f, RZ ;  /* 0x0000001f0b057819 */ /* 0x000fce00000006ff */
.L_x_2652:
[----:B------:R1:W1:Y:S02]  /*9ff0*/  SYNCS.PHASECHK.TRANS64.TRYWAIT P1, [R16+URZ+0x26820], R5 ;  /* 0x02682005100075a7 */ /* 0x000264000802017f */
[----:B-1----:R-:W-:Y:S05]  /*a000*/  @!P1 NANOSLEEP.SYNCS 0x989680 ;  /* 0x009896800000995d */ /* 0x002fea0003900000 */
[----:B------:R-:W1:Y:S02]  /*a010*/  @!P1 SYNCS.PHASECHK.TRANS64 P1, [R16+URZ+0x26820], R5 ;  /* 0x02682005100095a7 */ /* 0x000e64000802007f */
[----:B-1----:R-:W-:Y:S05]  /*a020*/  @!P1 BRA `(.L_x_2652) ;  /* 0xfffffffc00f09947 */ /* 0x002fea000383ffff */
[----:B------:R-:W-:Y:S05]  /*a030*/  BRA `(.L_x_2653) ;  /* 0xffffffe800ac7947 */ /* 0x000fea000383ffff */
.L_x_2618:
[----:B-1----:R1:W2:Y:S02]  /*a040*/  SYNCS.PHASECHK.TRANS64.TRYWAIT P1, [R16+URZ+0x26840], R13 ;  /* 0x0268400d100075a7 */ /* 0x0022a4000802017f */
[----:B--2---:R-:W-:Y:S05]  /*a050*/  @!P1 NANOSLEEP.SYNCS 0x989680 ;  /* 0x009896800000995d */ /* 0x004fea0003900000 */
[----:B------:R-:W2:Y:S02]  /*a060*/  @!P1 SYNCS.PHASECHK.TRANS64 P1, [R16+URZ+0x26840], R13 ;  /* 0x0268400d100095a7 */ /* 0x000ea4000802007f */
[----:B--2---:R-:W-:Y:S05]  /*a070*/  @!P1 BRA `(.L_x_2618) ;  /* 0xfffffffc00f09947 */ /* 0x004fea000383ffff */
[----:B------:R-:W-:Y:S05]  /*a080*/  BRA `(.L_x_2654) ;  /* 0xffffffec00807947 */ /* 0x000fea000383ffff */
.L_x_2620:
[----:B--2---:R2:W1:Y:S02]  /*a090*/  SYNCS.PHASECHK.TRANS64.TRYWAIT P1, [R16+URZ+0x26828], R13 ;  /* 0x0268280d100075a7 */ /* 0x004464000802017f */
[----:B-1----:R-:W-:Y:S05]  /*a0a0*/  @!P1 NANOSLEEP.SYNCS 0x989680 ;  /* 0x009896800000995d */ /* 0x002fea0003900000 */
[----:B------:R-:W1:Y:S02]  /*a0b0*/  @!P1 SYNCS.PHASECHK.TRANS64 P1, [R16+URZ+0x26828], R13 ;  /* 0x0268280d100095a7 */ /* 0x000e64000802007f */
[----:B-1----:R-:W-:Y:S05]  /*a0c0*/  @!P1 BRA `(.L_x_2620) ;  /* 0xfffffffc00f09947 */ /* 0x002fea000383ffff */
[----:B------:R-:W-:Y:S05]  /*a0d0*/  BRA `(.L_x_2655) ;  /* 0xfffffff000247947 */ /* 0x000fea000383ffff */
.L_x_2622:
[----:B------:R1:W1:Y:S02]  /*a0e0*/  SYNCS.PHASECHK.TRANS64.TRYWAIT P0, [R3+URZ+0x26840], R0 ;  /* 0x02684000030075a7 */ /* 0x000264000800017f */
[----:B-1----:R-:W-:Y:S05]  /*a0f0*/  @!P0 NANOSLEEP.SYNCS 0x989680 ;  /* 0x009896800000895d */ /* 0x002fea0003900000 */
[----:B------:R-:W1:Y:S02]  /*a100*/  @!P0 SYNCS.PHASECHK.TRANS64 P0, [R3+URZ+0x26840], R0 ;  /* 0x02684000030085a7 */ /* 0x000e64000800007f */
[----:B-1----:R-:W-:Y:S05]  /*a110*/  @!P0 BRA `(.L_x_2622) ;  /* 0xfffffffc00f08947 */ /* 0x002fea000383ffff */
[----:B------:R-:W-:Y:S05]  /*a120*/  BRA `(.L_x_2656) ;  /* 0xfffffff000f47947 */ /* 0x000fea000383ffff */
.L_x_2624:
[----:B------:R-:W-:Y:S01]  /*a130*/  BSSY B0, `(.L_x_2657) ;  /* 0x0000006000007945 */ /* 0x000fe20003800000 */
[----:B------:R-:W-:-:S07]  /*a140*/  IMAD.MOV.U32 R15, RZ, RZ, -0x1 ;  /* 0xffffffffff0f7424 */ /* 0x000fce00078e00ff */
[----:B------:R-:W-:Y:S05]  /*a150*/  WARPSYNC.COLLECTIVE R15, `(.L_x_2658) ;  /* 0x000000000f0c7348 */ /* 0x000fea0003c00000 */
[----:B------:R-:W-:Y:S02]  /*a160*/  ELECT P6, UR62, PT ;  /* 0x00000000003e782f */ /* 0x000fe400038c0000 */
[----:B------:R-:W-:Y:S01]  /*a170*/  MOV R14, UR62 ;  /* 0x0000003e000e7c02 */ /* 0x000fe20008000f00 */
[----:B------:R-:W-:Y:S10]  /*a180*/  ENDCOLLECTIVE ;  /* 0x000000000000791b */ /* 0x000ff40003800000 */
.L_x_2658:
[----:B------:R-:W-:Y:S05]  /*a190*/  BSYNC B0 ;  /* 0x0000000000007941 */ /* 0x000fea0003800000 */
.L_x_2657:
[----:B------:R-:W-:Y:S05]  /*a1a0*/  BRA `(.L_x_2659) ;  /* 0xfffffff400bc7947 */ /* 0x000fea000383ffff */
.L_x_2626:
[----:B-1----:R1:W2:Y:S02]  /*a1b0*/  SYNCS.PHASECHK.TRANS64.TRYWAIT P0, [R6+URZ], R5 ;  /* 0x00000005060075a7 */ /* 0x0022a4000800017f */
[----:B--2---:R-:W-:Y:S05]  /*a1c0*/  @!P0 NANOSLEEP.SYNCS 0x989680 ;  /* 0x009896800000895d */ /* 0x004fea0003900000 */
[----:B------:R-:W2:Y:S02]  /*a1d0*/  @!P0 SYNCS.PHASECHK.TRANS64 P0, [R6+URZ], R5 ;  /* 0x00000005060085a7 */ /* 0x000ea4000800007f */
[----:B--2---:R-:W-:Y:S05]  /*a1e0*/  @!P0 BRA `(.L_x_2626) ;  /* 0xfffffffc00f08947 */ /* 0x004fea000383ffff */
[----:B------:R-:W-:Y:S05]  /*a1f0*/  BRA `(.L_x_2660) ;  /* 0xfffffff400fc7947 */ /* 0x000fea000383ffff */
.L_x_2627:
[----:B--2---:R2:W3:Y:S02]  /*a200*/  SYNCS.PHASECHK.TRANS64.TRYWAIT P0, [R3+URZ], R2 ;  /* 0x00000002030075a7 */ /* 0x0044e4000800017f */
[----:B---3--:R-:W-:Y:S05]  /*a210*/  @!P0 NANOSLEEP.SYNCS 0x989680 ;  /* 0x009896800000895d */ /* 0x008fea0003900000 */
[----:B------:R-:W3:Y:S02]  /*a220*/  @!P0 SYNCS.PHASECHK.TRANS64 P0, [R3+URZ], R2 ;  /* 0x00000002030085a7 */ /* 0x000ee4000800007f */
[----:B---3--:R-:W-:Y:S05]  /*a230*/  @!P0 BRA `(.L_x_2627) ;  /* 0xfffffffc00f08947 */ /* 0x008fea000383ffff */
[----:B------:R-:W-:Y:S05]  /*a240*/  BRA `(.L_x_2661) ;  /* 0xfffffff400f07947 */ /* 0x000fea000383ffff */
.L_x_2629:
[----:B--2---:R2:W3:Y:S02]  /*a250*/  SYNCS.PHASECHK.TRANS64.TRYWAIT P0, [R0+URZ], R5 ;  /* 0x00000005000075a7 */ /* 0x0044e4000800017f */
[----:B---3--:R-:W-:Y:S05]  /*a260*/  @!P0 NANOSLEEP.SYNCS 0x989680 ;  /* 0x009896800000895d */ /* 0x008fea0003900000 */
[----:B------:R-:W3:Y:S02]  /*a270*/  @!P0 SYNCS.PHASECHK.TRANS64 P0, [R0+URZ], R5 ;  /* 0x00000005000085a7 */ /* 0x000ee4000800007f */
[----:B---3--:R-:W-:Y:S05]  /*a280*/  @!P0 BRA `(.L_x_2629) ;  /* 0xfffffffc00f08947 */ /* 0x008fea000383ffff */
[----:B------:R-:W-:Y:S05]  /*a290*/  BRA `(.L_x_2662) ;  /* 0xfffffff400f47947 */ /* 0x000fea000383ffff */
.L_x_2663:
        /* <DEDUP_REMOVED lines=14> */
.L_x_6572:


//--------------------- .text._ZN7cutlass13device_kernelIN5flash11enable_sm90INS1_16FlashAttnBwdSm90INS1_25CollectiveMainloopBwdSm90ILi2ELi2ELi2EN4cute5tupleIJNS5_1CILi1EEES8_S8_EEENS6_IJNS7_ILi64EEENS7_ILi128EEENS7_ILi96EEEEEENS_6half_tEfNS_4arch4Sm90ELb1ELb0ELb1ELb1ELb0ELb1ELb0ELb0ELi2ELi1ELi2ELi1ELb1EEENS1_21CollectiveEpilogueBwdISD_SE_SG_Li256ELb1ELb0ELi1EEENS1_25SingleTileBwdLPTSchedulerILb1ELi128ELb0EEEEEEEEEvNT_6ParamsE --------------------------
	.section	.text._ZN7cutlass13device_kernelIN5flash11enable_sm90INS1_16FlashAttnBwdSm90INS1_25CollectiveMainloopBwdSm90ILi2ELi2ELi2EN4cute5tupleIJNS5_1CILi1EEES8_S8_EEENS6_IJNS7_ILi64EEENS7_ILi128EEENS7_ILi96EEEEEENS_6half_tEfNS_4arch4Sm90ELb1ELb0ELb1ELb1ELb0ELb1ELb0ELb0ELi2ELi1ELi2ELi1ELb1EEENS1_21CollectiveEpilogueBwdISD_SE_SG_Li256ELb1ELb0ELi1EEENS1_25SingleTileBwdLPTSchedulerILb1ELi128ELb0EEEEEEEEEvNT_6ParamsE,"ax",@progbits
	.align	128
.text._ZN7cutlass13device_kernelIN5flash11enable_sm90INS1_16FlashAttnBwdSm90INS1_25CollectiveMainloopBwdSm90ILi2ELi2ELi2EN4cute5tupleIJNS5_1CILi1EEES8_S8_EEENS6_IJNS7_ILi64EEENS7_ILi128EEENS7_ILi96EEEEEENS_6half_tEfNS_4arch4Sm90ELb1ELb0ELb1ELb1ELb0ELb1ELb0ELb0ELi2ELi1ELi2ELi1ELb1EEENS1_21CollectiveEpilogueBwdISD_SE_SG_Li256ELb1ELb0ELi1EEENS1_25SingleTileBwdLPTSchedulerILb1ELi128ELb0EEEEEEEEEvNT_6ParamsE:
        .type           _ZN7cutlass13device_kernelIN5flash11enable_sm90INS1_16FlashAttnBwdSm90INS1_25CollectiveMainloopBwdSm90ILi2ELi2ELi2EN4cute5tupleIJNS5_1CILi1EEES8_S8_EEENS6_IJNS7_ILi64EEENS7_ILi128EEENS7_ILi96EEEEEENS_6half_tEfNS_4arch4Sm90ELb1ELb0ELb1ELb1ELb0ELb1ELb0ELb0ELi2ELi1ELi2ELi1ELb1EEENS1_21CollectiveEpilogueBwdISD_SE_SG_Li256ELb1ELb0ELi1EEENS1_25SingleTileBwdLPTSchedulerILb1ELi128ELb0EEEEEEEEEvNT_6ParamsE,@function
        .size           _ZN7cutlass13device_kernelIN5flash11enable_sm90INS1_16FlashAttnBwdSm90INS1_25CollectiveMainloopBwdSm90ILi2ELi2ELi2EN4cute5tupleIJNS5_1CILi1EEES8_S8_EEENS6_IJNS7_ILi64EEENS7_ILi128EEENS7_ILi96EEEEEENS_6half_tEfNS_4arch4Sm90ELb1ELb0ELb1ELb1ELb0ELb1ELb0ELb0ELi2ELi1ELi2ELi1ELb1EEENS1_21CollectiveEpilogueBwdISD_SE_SG_Li256ELb1ELb0ELi1EEENS1_25SingleTileBwdLPTSchedulerILb1ELi128ELb0EEEEEEEEEvNT_6ParamsE,(.L_x_6573 - _ZN7cutlass13device_kernelIN5flash11enable_sm90INS1_16FlashAttnBwdSm90INS1_25CollectiveMainloopBwdSm90ILi2ELi2ELi2EN4cute5tupleIJNS5_1CILi1EEES8_S8_EEENS6_IJNS7_ILi64EEENS7_ILi128EEENS7_ILi96EEEEEENS_6half_tEfNS_4arch4Sm90ELb1ELb0ELb1ELb1ELb0ELb1ELb0ELb0ELi2ELi1ELi2ELi1ELb1EEENS1_21CollectiveEpilogueBwdISD_SE_SG_Li256ELb1ELb0ELi1EEENS1_25SingleTileBwdLPTSchedulerILb1ELi128ELb0EEEEEEEEEvNT_6ParamsE)
        .other          _ZN7cutlass13device_kernelIN5flash11enable_sm90INS1_16FlashAttnBwdSm90INS1_25CollectiveMainloopBwdSm90ILi2ELi2ELi2EN4cute5tupleIJNS5_1CILi1EEES8_S8_EEENS6_IJNS7_ILi64EEENS7_ILi128EEENS7_ILi96EEEEEENS_6half_tEfNS_4arch4Sm90ELb1ELb0ELb1ELb1ELb0ELb1ELb0ELb0ELi2ELi1ELi2ELi1ELb1EEENS1_21CollectiveEpilogueBwdISD_SE_SG_Li256ELb1ELb0ELi1EEENS1_25SingleTileBwdLPTSchedulerILb1ELi128ELb0EEEEEEEEEvNT_6ParamsE,@"STO_CUDA_ENTRY STV_DEFAULT"
_ZN7cutlass13device_kernelIN5flash11enable_sm90INS1_16FlashAttnBwdSm90INS1_25CollectiveMainloopBwdSm90ILi2ELi2ELi2EN4cute5tupleIJNS5_1CILi1EEES8_S8_EEENS6_IJNS7_ILi64EEENS7_ILi128EEENS7_ILi96EEEEEENS_6half_tEfNS_4arch4Sm90ELb1ELb0ELb1ELb1ELb0ELb1ELb0ELb0ELi2ELi1ELi2ELi1ELb1EEENS1_21CollectiveEpilogueBwdISD_SE_SG_Li256ELb1ELb0ELi1EEENS1_25SingleTileBwdLPTSchedulerILb1ELi128ELb0EEEEEEEEEvNT_6ParamsE:
        /* <DEDUP_REMOVED lines=24> */
.L_x_2665:
[----:B------:R-:W-:Y:S05]  /*0180*/  BSYNC B0 ;  /* 0x0000000000007941 */ /* 0x000fea0003800000 */
.L_x_2664:
        /* <DEDUP_REMOVED lines=37> */
.L_x_2666:
        /* <DEDUP_REMOVED lines=22> */
.L_x_2667:
[----:B------:R-:W-:Y:S01]  /*0540*/  PLOP3.LUT P0, PT, PT, PT, UP0, 0x80, 0x0 ;  /* 0x000000000000781c */ /* 0x000fe20003f0f008 */
[----:B------:R-:W-:Y:S01]  /*0550*/  NOP ;  /* 0x0000000000007918 */ /* 0x000fe20000000000 */
[----:B------:R-:W-:Y:S01]  /*0560*/  ULDC.64 UR46, c[0x0][0x208] ;  /* 0x00008200002e7ab9 */ /* 0x000fe20000000a00 */
[----:B------:R-:W-:Y:S01]  /*0570*/  BSSY B6, `(.L_x_2668) ;  /* 0x0000ad0000067945 */ /* 0x000fe20003800000 */
[----:B-12-4-:R-:W-:Y:S09]  /*0580*/  BAR.SYNC.DEFER_BLOCKING 0x0 ;  /* 0x0000000000007b1d */ /* 0x016ff20000010000 */
[----:B------:R-:W-:Y:S05]  /*0590*/  @!P0 BRA `(.L_x_2669) ;  /* 0x0000006800408947 */ /* 0x000fea0003800000 */
.L_x_2670:
        /* <DEDUP_REMOVED lines=32> */
.L_x_2671:
[----:B------:R-:W-:Y:S01]  /*07a0*/  ULDC UR7, c[0x0][0x8c4] ;  /* 0x0002310000077ab9 */ /* 0x000fe20000000800 */
[----:B------:R-:W-:Y:S01]  /*07b0*/  UMOV UR36, UR10 ;  /* 0x0000000a00247c82 */ /* 0x000fe20008000000 */
[----:B------:R-:W-:-:S11]  /*07c0*/  UISETP.NE.AND UP0, UPT, UR7, 0x1, UPT ;  /* 0x000000010700788c */ /* 0x000fd6000bf05270 */
[----:B------:R-:W-:Y:S02]  /*07d0*/  @UP0 ULDC.64 UR8, c[0x0][0x8c8] ;  /* 0x0002320000080ab9 */ /* 0x000fe40000000a00 */
[----:B------:R-:W-:-:S04]  /*07e0*/  UIMAD.WIDE.U32 UR4, UR10, UR8, URZ ;  /* 0x000000080a0472a5 */ /* 0x000fc8000f8e003f */
[----:B------:R-:W-:-:S04]  /*07f0*/  @UP0 USHF.R.U32.HI UR36, URZ, UR9, UR5 ;  /* 0x000000093f240299 */ /* 0x000fc80008011605 */
[----:B------:R-:W-:-:S12]  /*0800*/  UIMAD UR4, UR36, UR7, URZ ;  /* 0x00000007240472a4 */ /* 0x000fd8000f8e023f */
.L_x_2672:
        /* <DEDUP_REMOVED lines=9> */
[----:B------:R-:W-:-:S03]  /*08a0*/  @UP0 USHF.R.U32.HI UR39, URZ, UR7, UR5 ;  /* 0x000000073f270299 */ /* 0x000fc60008011605 */
[----:B------:R-:W-:Y:S02]  /*08b0*/  ULDC.64 UR4, c[0x0][0x8f8] ;  /* 0x00023e0000047ab9 */ /* 0x000fe40000000a00 */
[----:B------:R-:W-:Y:S01]  /*08c0*/  ISETP.NE.U32.AND P0, PT, RZ, UR4, PT ;  /* 0x00000004ff007c0c */ /* 0x000fe2000bf05070 */
[----:B------:R-:W-:-:S03]  /*08d0*/  UIADD3 UR4, -UR39, URZ, URZ ;  /* 0x0000003f27047290 */ /* 0x000fc6000fffe13f */
[----:B------:R-:W-:Y:S01]  /*08e0*/  ISETP.NE.AND.EX P0, PT, RZ, UR5, PT, P0 ;  /* 0x00000005ff007c0c */ /* 0x000fe2000bf05300 */
[----:B------:R-:W-:-:S12]  /*08f0*/  UIMAD UR37, UR37, UR4, UR6 ;  /* 0x00000004252572a4 */ /* 0x000fd8000f8e0206 */
        /* <DEDUP_REMOVED lines=8> */
.L_x_2673:
        /* <DEDUP_REMOVED lines=14> */
.L_x_2675:
[----:B------:R-:W-:-:S05]  /*0a60*/  ULDC UR4, c[0x0][0x8ec] ;  /* 0x00023b0000047ab9 */ /* 0x000fca0000000800 */
.L_x_2674:
[----:B------:R-:W-:-:S04]  /*0a70*/  UIADD3 UR4, UR4, 0x7f, URZ ;  /* 0x0000007f04047890 */ /* 0x000fc8000fffe03f */
[----:B------:R-:W-:-:S04]  /*0a80*/  USHF.R.S32.HI UR5, URZ, 0x1f, UR4 ;  /* 0x0000001f3f057899 */ /* 0x000fc80008011404 */
[----:B------:R-:W-:-:S04]  /*0a90*/  ULEA.HI UR5, UR5, UR4, URZ, 0x7 ;  /* 0x0000000405057291 */ /* 0x000fc8000f8f383f */
[----:B------:R-:W-:-:S04]  /*0aa0*/  USHF.R.S32.HI UR5, URZ, 0x7, UR5 ;  /* 0x000000073f057899 */ /* 0x000fc80008011405 */
[----:B------:R-:W-:-:S04]  /*0ab0*/  UISETP.GE.AND UP0, UPT, UR36, UR5, UPT ;  /* 0x000000052400728c */ /* 0x000fc8000bf06270 */
[----:B------:R-:W-:-:S06]  /*0ac0*/  USEL UR39, UR39, 0xffffffff, !UP0 ;  /* 0xffffffff27277887 */ /* 0x000fcc000c000000 */
[----:B------:R-:W-:-:S13]  /*0ad0*/  ISETP.LE.AND P0, PT, RZ, UR39, PT ;  /* 0x00000027ff007c0c */ /* 0x000fda000bf03270 */
[----:B------:R-:W-:Y:S05]  /*0ae0*/  @!P0 BRA `(.L_x_2676) ;  /* 0x000000a400e08947 */ /* 0x000fea0003800000 */
[----:B------:R-:W1:Y:S01]  /*0af0*/  S2R R0, SR_TID.X ;  /* 0x0000000000007919 */ /* 0x000e620000002100 */
[----:B------:R-:W-:Y:S01]  /*0b00*/  ULDC.64 UR4, c[0x0][0x780] ;  /* 0x0001e00000047ab9 */ /* 0x000fe20000000a00 */
[----:B------:R-:W-:Y:S01]  /*0b10*/  USHF.R.S32.HI UR40, URZ, 0x1f, UR37 ;  /* 0x0000001f3f287899 */ /* 0x000fe20008011425 */
[----:B------:R-:W-:Y:S01]  /*0b20*/  ISETP.NE.U32.AND P0, PT, RZ, UR4, PT ;  /* 0x00000004ff007c0c */ /* 0x000fe2000bf05070 */
[----:B------:R-:W-:-:S03]  /*0b30*/  ULDC UR44, c[0x0][0x290] ;  /* 0x0000a400002c7ab9 */ /* 0x000fc60000000800 */
        /* <DEDUP_REMOVED lines=10> */
.L_x_2677:
        /* <DEDUP_REMOVED lines=14> */
.L_x_2678:
        /* <DEDUP_REMOVED lines=11> */
.L_x_2679:
        /* <DEDUP_REMOVED lines=13> */
.L_x_2680:
[----:B------:R-:W-:Y:S01]  /*0e40*/  UIADD3 UR5, UR41, -UR44, URZ ;  /* 0x8000002c29057290 */ /* 0x000fe2000fffe03f */
[----:B------:R-:W-:Y:S01]  /*0e50*/  PLOP3.LUT P0, PT, PT, PT, PT, 0x80, 0x0 ;  /* 0x000000000000781c */ /* 0x000fe20003f0f070 */
[----:B------:R-:W-:Y:S01]  /*0e60*/  ULDC UR6, c[0x0][0x74c] ;  /* 0x0001d30000067ab9 */ /* 0x000fe20000000800 */
[----:B------:R-:W-:Y:S01]  /*0e70*/  UIADD3 UR4, UR41, 0x3f, URZ ;  /* 0x0000003f29047890 */ /* 0x000fe2000fffe03f */
[----:B------:R-:W-:Y:S01]  /*0e80*/  CS2R R70, SRZ ;  /* 0x0000000000467805 */ /* 0x000fe2000001ff00 */
[----:B------:R-:W-:Y:S01]  /*0e90*/  ULEA UR5, UR36, UR5, 0x7 ;  /* 0x0000000524057291 */ /* 0x000fe2000f8e383f */
[----:B------:R-:W-:Y:S02]  /*0ea0*/  CS2R R68, SRZ ;  /* 0x0000000000447805 */ /* 0x000fe4000001ff00 */
[----:B------:R-:W-:Y:S02]  /*0eb0*/  CS2R R66, SRZ ;  /* 0x0000000000427805 */ /* 0x000fe4000001ff00 */
[----:B------:R-:W-:Y:S01]  /*0ec0*/  CS2R R64, SRZ ;  /* 0x0000000000407805 */ /* 0x000fe2000001ff00 */
[----:B------:R-:W-:Y:S01]  /*0ed0*/  UIADD3 UR5, UR5, -UR6, URZ ;  /* 0x8000000605057290 */ /* 0x000fe2000fffe03f */
[----:B------:R-:W-:-:S02]  /*0ee0*/  CS2R R62, SRZ ;  /* 0x00000000003e7805 */ /* 0x000fc4000001ff00 */
[----:B------:R-:W-:Y:S02]  /*0ef0*/  CS2R R60, SRZ ;  /* 0x00000000003c7805 */ /* 0x000fe4000001ff00 */
[----:B------:R-:W-:Y:S01]  /*0f00*/  CS2R R58, SRZ ;  /* 0x00000000003a7805 */ /* 0x000fe2000001ff00 */
[----:B------:R-:W-:Y:S01]  /*0f10*/  USHF.R.S32.HI UR6, URZ, 0x1f, UR5 ;  /* 0x0000001f3f067899 */ /* 0x000fe20008011405 */
[----:B------:R-:W-:Y:S02]  /*0f20*/  CS2R R56, SRZ ;  /* 0x0000000000387805 */ /* 0x000fe4000001ff00 */
        /* <DEDUP_REMOVED lines=69> */
.L_x_2683:
        /* <DEDUP_REMOVED lines=15> */
.L_x_2682:
        /* <DEDUP_REMOVED lines=22> */
.L_x_2685:
        /* <DEDUP_REMOVED lines=15> */
.L_x_2684:
[----:B------:R-:W-:Y:S01]  /*16c0*/  SHF.R.S32.HI R19, RZ, 0x1f, R18 ;  /* 0x0000001fff137819 */ /* 0x000fe20000011412 */
[----:B------:R-:W-:-:S03]  /*16d0*/  UMOV UR4, 0xffffffff ;  /* 0xffffffff00047882 */ /* 0x000fc60000000000 */
[----:B------:R-:W-:-:S04]  /*16e0*/  LEA.HI R0, R19, R18, RZ, 0x7 ;  /* 0x0000001213007211 */ /* 0x000fc800078f38ff */
[----:B------:R-:W-:Y:S01]  /*16f0*/  SHF.R.S32.HI R17, RZ, 0x7, R0 ;  /* 0x00000007ff117819 */ /* 0x000fe20000011400 */
[----:B------:R-:W-:Y:S06]  /*1700*/  BRA.DIV UR4, `(.L_x_2686) ;  /* 0x0000009a04e07947 */ /* 0x000fec000b800000 */
[----:B------:R1:W2:Y:S02]  /*1710*/  SHFL.IDX PT, R14, R17, RZ, 0x1f ;  /* 0x00001fff110e7589 */ /* 0x0002a400000e0000 */
.L_x_2783:
        /* <DEDUP_REMOVED lines=15> */
.L_x_2687:
        /* <DEDUP_REMOVED lines=19> */
.L_x_2689:
        /* <DEDUP_REMOVED lines=35> */
[----:B------:R-:W-:Y:S01]  /*1b70*/  UIMAD UR44, UR36, -0x80, UR44 ;  /* 0xffffff80242c78a4 */ /* 0x000fe2000f8e022c */
[----:B------:R-:W-:Y:S01]  /*1b80*/  LEA.HI R23, R23, R22, RZ, 0x5 ;  /* 0x0000001617177211 */ /* 0x000fe200078f28ff */
[----:B------:R-:W-:Y:S01]  /*1b90*/  IMAD.SHL.U32 R7, R7, 0x10, RZ ;  /* 0x0000001007077824 */ /* 0x000fe200078e00ff */
[----:B------:R-:W-:Y:S01]  /*1ba0*/  LEA.HI R5, R17, R17, RZ, 0x1 ;  /* 0x0000001111057211 */ /* 0x000fe200078f08ff */
[----:B------:R2:W3:Y:S01]  /*1bb0*/  LDSM.16.M88.4 R164, [R6+0x6000] ;  /* 0x0060000006a4783b */ /* 0x0004e20000000200 */
[----:B------:R-:W-:Y:S01]  /*1bc0*/  SHF.R.S32.HI R23, RZ, 0x5, R23 ;  /* 0x00000005ff177819 */ /* 0x000fe20000011417 */
[----:B------:R-:W-:Y:S01]  /*1bd0*/  IMAD.U32 R8, RZ, RZ, UR44 ;  /* 0x0000002cff087e24 */ /* 0x000fe2000f8e00ff */
[----:B------:R-:W-:Y:S01]  /*1be0*/  LOP3.LUT R7, R0, 0x30, R7, 0xf8, !PT ;  /* 0x0000003000077812 */ /* 0x000fe200078ef807 */
[----:B------:R2:W4:Y:S01]  /*1bf0*/  LDSM.16.M88.4 R168, [R6+0x8000] ;  /* 0x0080000006a8783b */ /* 0x0005220000000200 */
[----:B------:R-:W-:Y:S01]  /*1c00*/  SHF.R.S32.HI R3, RZ, 0x2, R24 ;  /* 0x00000002ff037819 */ /* 0x000fe20000011418 */
[----:B------:R-:W-:Y:S01]  /*1c10*/  IMAD R23, R23, -0x10, R8 ;  /* 0xfffffff017177824 */ /* 0x000fe200078e0208 */
[----:B------:R-:W-:Y:S01]  /*1c20*/  SHF.R.U32.HI R8, RZ, 0x3, R0 ;  /* 0x00000003ff087819 */ /* 0x000fe20000011600 */
[----:B------:R2:W2:Y:S01]  /*1c30*/  LDSM.16.M88.4 R172, [R6+0xa000] ;  /* 0x00a0000006ac783b */ /* 0x0004a20000000200 */
[----:B------:R-:W-:Y:S01]  /*1c40*/  LOP3.LUT R0, R5, 0xfffffffe, RZ, 0xc0, !PT ;  /* 0xfffffffe05007812 */ /* 0x000fe200078ec0ff */
[----:B------:R-:W-:Y:S01]  /*1c50*/  IMAD.MOV.U32 R5, RZ, RZ, 0x20 ;  /* 0x00000020ff057424 */ /* 0x000fe200078e00ff */
[----:B------:R-:W-:Y:S01]  /*1c60*/  SHF.R.S32.HI R24, RZ, 0x1f, R24 ;  /* 0x0000001fff187819 */ /* 0x000fe20000011418 */
[----:B------:R-:W-:Y:S01]  /*1c70*/  IMAD R236, R17, 0x8, R4 ;  /* 0x0000000811ec7824 */ /* 0x000fe200078e0204 */
        /* <DEDUP_REMOVED lines=63> */
[----:B------:R-:W-:Y:S01]  /*2070*/  CS2R R72, SRZ ;  /* 0x0000000000487805 */ /* 0x000fe2000001ff00 */
[----:B------:R-:W-:Y:S01]  /*2080*/  IMAD R0, R0, 0x4, R235 ;  /* 0x0000000400007824 */ /* 0x000fe200078e02eb */
[----:B------:R-:W-:Y:S01]  /*2090*/  ULOP3.LUT UR13, UR38, 0x1, URZ, 0xfc, !UPT ;  /* 0x00000001260d7892 */ /* 0x000fe2000f8efc3f */
[----:B------:R-:W-:Y:S01]  /*20a0*/  UMOV UR12, URZ ;  /* 0x0000003f000c7c82 */ /* 0x000fe20008000000 */
[----:B------:R-:W-:Y:S01]  /*20b0*/  UMOV UR4, URZ ;  /* 0x0000003f00047c82 */ /* 0x000fe20008000000 */
[----:B------:R-:W-:Y:S01]  /*20c0*/  ULDC UR5, c[0x0][0x75c] ;  /* 0x0001d70000057ab9 */ /* 0x000fe20000000800 */
[----:B-1234-:R-:W-:-:S08]  /*20d0*/  ULDC UR6, c[0x0][0x744] ;  /* 0x0001d10000067ab9 */ /* 0x01efd00000000800 */
.L_x_2700:
[----:B------:R-:W-:-:S06]  /*20e0*/  UISETP.NE.AND UP0, UPT, UR13, 0x3, UPT ;  /* 0x000000030d00788c */ /* 0x000fcc000bf05270 */
[----:B------:R-:W-:-:S13]  /*20f0*/  PLOP3.LUT P0, PT, PT, PT, UP0, 0x80, 0x0 ;  /* 0x000000000000781c */ /* 0x000fda0003f0f008 */
[----:B-1----:R-:W-:Y:S05]  /*2100*/  @!P0 BRA `(.L_x_2690) ;  /* 0x0000000000048947 */ /* 0x002fea0003800000 */
[----:B------:R-:W-:Y:S01]  /*2110*/  BPT.TRAP 0x1 ;  /* 0x000000040000795c */ /* 0x000fe20000300000 */
.L_x_2690:
[----:B------:R-:W-:Y:S01]  /*2120*/  R2UR UR7, R235 ;  /* 0x00000000eb0772ca */ /* 0x000fe200000e0000 */
[----:B------:R-:W-:-:S05]  /*2130*/  IMAD.U32 R120, RZ, RZ, UR12 ;  /* 0x0000000cff787e24 */ /* 0x000fca000f8e00ff */
[----:B------:R-:W-:-:S07]  /*2140*/  SHF.L.U32 R120, R120, 0x1f, RZ ;  /* 0x0000001f78787819 */ /* 0x000fce00000006ff */
[----:B------:R-:W-:-:S09]  /*2150*/  ULEA UR7, UR4, UR7, 0x3 ;  /* 0x0000000704077291 */ /* 0x000fd2000f8e183f */
[----:B------:R1:W2:Y:S01]  /*2160*/  SYNCS.PHASECHK.TRANS64.TRYWAIT P1, [UR7+0x26810], R120 ;  /* 0x02681078ff0075a7 */ /* 0x0002a20008020147 */
[----:B------:R-:W-:Y:S05]  /*2170*/  @!P0 BRA `(.L_x_2691) ;  /* 0x0000000000048947 */ /* 0x000fea0003800000 */
[----:B------:R-:W-:Y:S01]  /*2180*/  BPT.TRAP 0x1 ;  /* 0x000000040000795c */ /* 0x000fe20000300000 */
.L_x_2691:
[----:B--2---:R-:W-:Y:S05]  /*2190*/  @P1 BRA `(.L_x_2692) ;  /* 0x0000000000081947 */ /* 0x004fea0003800000 */
[----:B------:R-:W2:Y:S02]  /*21a0*/  SYNCS.PHASECHK.TRANS64.TRYWAIT P1, [UR7+0x26810], R120 ;  /* 0x02681078ff0075a7 */ /* 0x000ea40008020147 */
[----:B--2---:R-:W-:Y:S05]  /*21b0*/  @!P1 BRA `(.L_x_2693) ;  /* 0x0000009000689947 */ /* 0x004fea0003800000 */
.L_x_2692:
[----:B------:R-:W-:Y:S01]  /*21c0*/  R2UR UR8, R235 ;  /* 0x00000000eb0872ca */ /* 0x000fe200000e0000 */
[----:B------:R-:W-:Y:S01]  /*21d0*/  IMAD R4, R16, 0x800, R235 ;  /* 0x0000080010047824 */ /* 0x000fe200078e02eb */
[----:B------:R-:W-:Y:S01]  /*21e0*/  WARPGROUP.ARRIVE ;  /* 0x00000000000079c5 */ /* 0x000fe20000000000 */
[----:B------:R-:W-:Y:S01]  /*21f0*/  UMOV UR11, 0x80000020 ;  /* 0x80000020000b7882 */ /* 0x000fe20000000000 */
[----:B--2---:R-:W-:Y:S02]  /*2200*/  IMAD.U32 R5, RZ, RZ, UR4 ;  /* 0x00000004ff057e24 */ /* 0x004fe4000f8e00ff */
[----:B------:R-:W-:Y:S02]  /*2210*/  R2UR UR9, R4 ;  /* 0x00000000040972ca */ /* 0x000fe400000e0000 */
[----:B------:R-:W-:-:S04]  /*2220*/  IMAD R4, R5, 0x40, R2 ;  /* 0x0000004005047824 */ /* 0x000fc800078e0202 */
[----:B------:R-:W-:Y:S01]  /*2230*/  IMAD R4, R4, 0x4, R235 ;  /* 0x0000000404047824 */ /* 0x000fe200078e02eb */
[----:B------:R-:W-:-:S04]  /*2240*/  UIADD3 UR8, UR8, 0x12000, URZ ;  /* 0x0001200008087890 */ /* 0x000fc8000fffe03f */
[----:B------:R-:W-:Y:S02]  /*2250*/  USHF.R.U32.HI UR8, URZ, 0x4, UR8 ;  /* 0x000000043f087899 */ /* 0x000fe40008011608 */
[----:B------:R-:W-:Y:S02]  /*2260*/  USHF.R.U32.HI UR9, URZ, 0x4, UR9 ;  /* 0x000000043f097899 */ /* 0x000fe40008011609 */
[----:B------:R-:W-:Y:S02]  /*2270*/  ULOP3.LUT UR14, UR8, 0x3fff, URZ, 0xc0, !UPT ;  /* 0x00003fff080e7892 */ /* 0x000fe4000f8ec03f */
[----:B------:R-:W-:Y:S02]  /*2280*/  ULOP3.LUT UR9, UR9, 0x3fff, URZ, 0xc0, !UPT ;  /* 0x00003fff09097892 */ /* 0x000fe4000f8ec03f */
[----:B------:R-:W-:Y:S02]  /*2290*/  ULOP3.LUT UR15, UR14, 0x10000, URZ, 0xfc, !UPT ;  /* 0x000100000e0f7892 */ /* 0x000fe4000f8efc3f */
[----:B------:R-:W-:-:S02]  /*22a0*/  ULOP3.LUT UR16, UR9, 0x10000, URZ, 0xfc, !UPT ;  /* 0x0001000009107892 */ /* 0x000fc4000f8efc3f */
[----:B------:R-:W-:Y:S01]  /*22b0*/  UIMAD UR15, UR4, 0x300, UR15 ;  /* 0x00000300040f78a4 */ /* 0x000fe2000f8e020f */
[----:B------:R-:W-:-:S04]  /*22c0*/  UMOV UR9, 0xc0000010 ;  /* 0xc000001000097882 */ /* 0x000fc80000000000 */
        /* <DEDUP_REMOVED lines=49> */
.L_x_2694:
[----:B------:R1:W1:Y:S01]  /*25e0*/  SYNCS.PHASECHK.TRANS64.TRYWAIT P1, [UR7+0x26830], R120 ;  /* 0x02683078ff0075a7 */ /* 0x0002620008020147 */
[----:B------:R-:W-:Y:S05]  /*25f0*/  @!P0 BRA `(.L_x_2695) ;  /* 0x0000000000048947 */ /* 0x000fea0003800000 */
[----:B------:R-:W-:Y:S01]  /*2600*/  BPT.TRAP 0x1 ;  /* 0x000000040000795c */ /* 0x000fe20000300000 */
.L_x_2695:
        /* <DEDUP_REMOVED lines=50> */
.L_x_2696:
        /* <DEDUP_REMOVED lines=555> */
.L_x_2698:
        /* <DEDUP_REMOVED lines=45> */
.L_x_2699:
        /* <DEDUP_REMOVED lines=62> */
.L_x_2681:
[----:B------:R-:W-:Y:S05]  /*5290*/  @P0 BRA `(.L_x_2701) ;  /* 0x00000010007c0947 */ /* 0x000fea0003800000 */
[----:B-1----:R-:W1:Y:S01]  /*52a0*/  S2R R0, SR_TID.X ;  /* 0x0000000000007919 */ /* 0x002e620000002100 */
[----:B------:R-:W2:Y:S01]  /*52b0*/  S2UR UR5, SR_CgaCtaId ;  /* 0x00000000000579c3 */ /* 0x000ea20000008800 */
[----:B------:R-:W-:Y:S01]  /*52c0*/  UMOV UR4, 0x400 ;  /* 0x0000040000047882 */ /* 0x000fe20000000000 */
[----:B------:R-:W-:-:S06]  /*52d0*/  F2FP.F16.F32.PACK_AB R72, R73, R72 ;  /* 0x000000484948723e */ /* 0x000fcc00000000ff */
[----:B------:R-:W-:Y:S01]  /*52e0*/  BAR.SYNC.DEFER_BLOCKING 0x1, 0x100 ;  /* 0x0044000000007b1d */ /* 0x000fe20000010000 */
[----:B------:R-:W-:Y:S02]  /*52f0*/  F2FP.F16.F32.PACK_AB R73, R75, R74 ;  /* 0x0000004a4b49723e */ /* 0x000fe400000000ff */
[----:B------:R-:W-:Y:S02]  /*5300*/  F2FP.F16.F32.PACK_AB R80, R81, R80 ;  /* 0x000000505150723e */ /* 0x000fe400000000ff */
[----:B------:R-:W-:Y:S01]  /*5310*/  F2FP.F16.F32.PACK_AB R74, R77, R76 ;  /* 0x0000004c4d4a723e */ /* 0x000fe200000000ff */
[----:B------:R-:W-:Y:S01]  /*5320*/  ULDC.64 UR8, c[0x0][0x878] ;  /* 0x00021e0000087ab9 */ /* 0x000fe20000000a00 */
[----:B------:R-:W-:Y:S01]  /*5330*/  F2FP.F16.F32.PACK_AB R75, R79, R78 ;  /* 0x0000004e4f4b723e */ /* 0x000fe200000000ff */
[----:B------:R-:W-:Y:S01]  /*5340*/  UISETP.NE.U32.AND UP1, UPT, UR8, URZ, UPT ;  /* 0x0000003f0800728c */ /* 0x000fe2000bf25070 */
[----:B------:R-:W-:Y:S02]  /*5350*/  F2FP.F16.F32.PACK_AB R81, R83, R82 ;  /* 0x000000525351723e */ /* 0x000fe400000000ff */
[----:B------:R-:W-:Y:S01]  /*5360*/  F2FP.F16.F32.PACK_AB R88, R89, R88 ;  /* 0x000000585958723e */ /* 0x000fe200000000ff */
[----:B------:R-:W-:Y:S01]  /*5370*/  UISETP.NE.AND.EX UP1, UPT, UR9, URZ, UPT, UP1 ;  /* 0x0000003f0900728c */ /* 0x000fe2000bf25310 */
[----:B------:R-:W-:-:S02]  /*5380*/  F2FP.F16.F32.PACK_AB R82, R85, R84 ;  /* 0x000000545552723e */ /* 0x000fc400000000ff */
[----:B------:R-:W-:Y:S02]  /*5390*/  F2FP.F16.F32.PACK_AB R83, R87, R86 ;  /* 0x000000565753723e */ /* 0x000fe400000000ff */
[----:B------:R-:W-:Y:S02]  /*53a0*/  F2FP.F16.F32.PACK_AB R89, R91, R90 ;  /* 0x0000005a5b59723e */ /* 0x000fe400000000ff */
[----:B------:R-:W-:Y:S01]  /*53b0*/  F2FP.F16.F32.PACK_AB R96, R97, R96 ;  /* 0x000000606160723e */ /* 0x000fe200000000ff */
[----:B--2---:R-:W-:Y:S01]  /*53c0*/  ULEA UR7, UR5, UR4, 0x18 ;  /* 0x0000000405077291 */ /* 0x004fe2000f8ec03f */
[----:B------:R-:W-:Y:S02]  /*53d0*/  F2FP.F16.F32.PACK_AB R90, R93, R92 ;  /* 0x0000005c5d5a723e */ /* 0x000fe400000000ff */
[----:B------:R-:W-:Y:S01]  /*53e0*/  F2FP.F16.F32.PACK_AB R91, R95, R94 ;  /* 0x0000005e5f5b723e */ /* 0x000fe200000000ff */
[----:B------:R-:W-:Y:S01]  /*53f0*/  ULDC.64 UR4, c[0x0][0x870] ;  /* 0x00021c0000047ab9 */ /* 0x000fe20000000a00 */
[----:B------:R-:W-:Y:S01]  /*5400*/  F2FP.F16.F32.PACK_AB R97, R99, R98 ;  /* 0x000000626361723e */ /* 0x000fe200000000ff */
[----:B------:R-:W-:Y:S01]  /*5410*/  UISETP.NE.U32.AND UP0, UPT, UR4, URZ, UPT ;  /* 0x0000003f0400728c */ /* 0x000fe2000bf05070 */
[----:B-1----:R-:W-:Y:S01]  /*5420*/  VIADD R9, R0, 0xffffff80 ;  /* 0xffffff8000097836 */ /* 0x002fe20000000000 */
        /* <DEDUP_REMOVED lines=15> */
[----:B------:R-:W-:Y:S02]  /*5520*/  LEA.HI R3, R2, R2, RZ, 0x1 ;  /* 0x0000000202037211 */ /* 0x000fe400078f08ff */
[----:B------:R-:W-:-:S02]  /*5530*/  SHF.R.S32.HI R7, RZ, 0x1f, R2 ;  /* 0x0000001fff077819 */ /* 0x000fc40000011402 */
[--C-:B------:R-:W-:Y:S02]  /*5540*/  SHF.R.S32.HI R4, RZ, 0x1, R3.reuse ;  /* 0x00000001ff047819 */ /* 0x100fe40000011403 */
[----:B------:R-:W-:Y:S02]  /*5550*/  SHF.R.S32.HI R5, RZ, 0x1f, R3 ;  /* 0x0000001fff057819 */ /* 0x000fe40000011403 */
[----:B------:R-:W-:Y:S02]  /*5560*/  LEA.HI R7, R7, R2, RZ, 0x3 ;  /* 0x0000000207077211 */ /* 0x000fe400078f18ff */
[----:B------:R-:W-:Y:S02]  /*5570*/  LEA.HI R5, R5, R4, RZ, 0x2 ;  /* 0x0000000405057211 */ /* 0x000fe400078f10ff */
[----:B------:R-:W-:Y:S01]  /*5580*/  F2FP.F16.F32.PACK_AB R106, R109, R108 ;  /* 0x0000006c6d6a723e */ /* 0x000fe200000000ff */
[----:B------:R-:W-:Y:S01]  /*5590*/  IMAD.SHL.U32 R6, R7, 0x20, RZ ;  /* 0x0000002007067824 */ /* 0x000fe200078e00ff */
[----:B------:R-:W-:-:S02]  /*55a0*/  LOP3.LUT R5, R5, 0xfffffffc, RZ, 0xc0, !PT ;  /* 0xfffffffc05057812 */ /* 0x000fc400078ec0ff */
[----:B------:R-:W-:Y:S02]  /*55b0*/  LOP3.LUT R7, R3, 0x3fffffe, RZ, 0xc0, !PT ;  /* 0x03fffffe03077812 */ /* 0x000fe400078ec0ff */
[----:B------:R-:W-:Y:S01]  /*55c0*/  LOP3.LUT R6, R6, 0x7fffff00, RZ, 0xc0, !PT ;  /* 0x7fffff0006067812 */ /* 0x000fe200078ec0ff */
[----:B------:R-:W-:Y:S01]  /*55d0*/  IMAD.IADD R5, R4, 0x1, -R5 ;  /* 0x0000000104057824 */ /* 0x000fe200078e0a05 */
[----:B------:R-:W-:Y:S01]  /*55e0*/  F2FP.F16.F32.PACK_AB R107, R111, R110 ;  /* 0x0000006e6f6b723e */ /* 0x000fe200000000ff */
[----:B------:R-:W-:Y:S01]  /*55f0*/  IMAD.IADD R7, R2, 0x1, -R7 ;  /* 0x0000000102077824 */ /* 0x000fe200078e0a07 */
[----:B------:R-:W-:Y:S01]  /*5600*/  F2FP.F16.F32.PACK_AB R113, R115, R114 ;  /* 0x000000727371723e */ /* 0x000fe200000000ff */
[C---:B------:R-:W-:Y:S01]  /*5610*/  IMAD.SHL.U32 R4, R5.reuse, 0x40, RZ ;  /* 0x0000004005047824 */ /* 0x040fe200078e00ff */
[----:B------:R-:W-:Y:S01]  /*5620*/  LOP3.LUT P0, RZ, R5, 0x2, RZ, 0xc0, !PT ;  /* 0x0000000205ff7812 */ /* 0x000fe2000780c0ff */
[----:B------:R-:W-:Y:S01]  /*5630*/  IMAD R6, R10, 0x200, R6 ;  /* 0x000002000a067824 */ /* 0x000fe200078e0206 */
[----:B------:R-:W-:Y:S01]  /*5640*/  F2FP.F16.F32.PACK_AB R24, R25, R24 ;  /* 0x000000181918723e */ /* 0x000fe200000000ff */
[----:B------:R-:W-:Y:S01]  /*5650*/  IMAD.MOV.U32 R2, RZ, RZ, 0x20 ;  /* 0x00000020ff027424 */ /* 0x000fe200078e00ff */
[----:B------:R-:W-:Y:S01]  /*5660*/  LOP3.LUT R3, R4, 0xc0, RZ, 0xc0, !PT ;  /* 0x000000c004037812 */ /* 0x000fe200078ec0ff */
[----:B------:R-:W-:Y:S01]  /*5670*/  IMAD R7, R7, 0x20, R6 ;  /* 0x0000002007077824 */ /* 0x000fe200078e0206 */
[----:B------:R-:W-:-:S02]  /*5680*/  F2FP.F16.F32.PACK_AB R114, R117, R116 ;  /* 0x000000747572723e */ /* 0x000fc400000000ff */
[----:B------:R-:W-:Y:S02]  /*5690*/  LOP3.LUT R0, R3, 0x8, R0, 0xf8, !PT ;  /* 0x0000000803007812 */ /* 0x000fe400078ef800 */
[----:B------:R-:W-:Y:S02]  /*56a0*/  SHF.R.U32.HI R3, RZ, 0x3, R3 ;  /* 0x00000003ff037819 */ /* 0x000fe40000011603 */
[----:B------:R-:W-:Y:S02]  /*56b0*/  F2FP.F16.F32.PACK_AB R115, R119, R118 ;  /* 0x000000767773723e */ /* 0x000fe400000000ff */
[----:B------:R-:W-:Y:S02]  /*56c0*/  LOP3.LUT R0, R0, R3, RZ, 0x3c, !PT ;  /* 0x0000000300007212 */ /* 0x000fe400078e3cff */
[----:B------:R-:W-:Y:S01]  /*56d0*/  SEL R3, R2, 0xffffffe0, !P0 ;  /* 0xffffffe002037807 */ /* 0x000fe20004000000 */
[----:B------:R-:W-:Y:S01]  /*56e0*/  IMAD.U32 R2, RZ, RZ, UR4 ;  /* 0x00000004ff027e24 */ /* 0x000fe2000f8e00ff */
        /* <DEDUP_REMOVED lines=8> */
[----:B------:R-:W-:Y:S01]  /*5770*/  F2FP.F16.F32.PACK_AB R33, R35, R34 ;  /* 0x000000222321723e */ /* 0x000fe200000000ff */
[----:B------:R-:W-:Y:S01]  /*5780*/  IMAD.U32 R3, RZ, RZ, UR5 ;  /* 0x00000005ff037e24 */ /* 0x000fe2000f8e00ff */
[----:B------:R-:W-:Y:S01]  /*5790*/  F2FP.F16.F32.PACK_AB R40, R41, R40 ;  /* 0x000000282928723e */ /* 0x000fe200000000ff */
[----:B------:R-:W-:Y:S01]  /*57a0*/  STSM.16.M88.4 [R6], R80 ;  /* 0x0000005006007844 */ /* 0x000fe20000000200 */
[----:B------:R-:W-:Y:S01]  /*57b0*/  F2FP.F16.F32.PACK_AB R34, R37, R36 ;  /* 0x000000242522723e */ /* 0x000fe200000000ff */
[----:B------:R-:W-:Y:S01]  /*57c0*/  @UP1 ULDC.64 UR4, c[0x0][0x878] ;  /* 0x00021e0000041ab9 */ /* 0x000fe20000000a00 */
        /* <DEDUP_REMOVED lines=19> */
[----:B------:R-:W-:Y:S01]  /*5900*/  STSM.16.M88.4 [R0+0x2000], R40 ;  /* 0x0020002800007844 */ /* 0x000fe20000000200 */
        /* <DEDUP_REMOVED lines=8> */
[----:B------:R-:W-:Y:S01]  /*5990*/  PLOP3.LUT P1, PT, PT, PT, UP1, 0x80, 0x0 ;  /* 0x000000000000781c */ /* 0x000fe20003f2f018 */
[----:B------:R-:W-:-:S06]  /*59a0*/  @UP1 UIMAD.WIDE UR4, UR39, 0x4, UR4 ;  /* 0x00000004270418a5 */ /* 0x000fcc000f8e0204 */
[----:B------:R-:W-:Y:S01]  /*59b0*/  IMAD.U32 R4, RZ, RZ, UR4 ;  /* 0x00000004ff047e24 */ /* 0x000fe2000f8e00ff */
[----:B------:R-:W3:Y:S01]  /*59c0*/  @P0 LDG.E R11, desc[UR46][R2.64] ;  /* 0x0000002e020b0981 */ /* 0x000ee2000c1e1900 */
[----:B------:R-:W-:-:S05]  /*59d0*/  IMAD.U32 R5, RZ, RZ, UR5 ;  /* 0x00000005ff057e24 */ /* 0x000fca000f8e00ff */
[----:B------:R4:W5:Y:S01]  /*59e0*/  @P1 LDG.E R4, desc[UR46][R4.64] ;  /* 0x0000002e04041981 */ /* 0x000962000c1e1900 */
[CC--:B------:R-:W-:Y:S01]  /*59f0*/  LEA.HI R7, R8.reuse, R9.reuse, RZ, 0x2 ;  /* 0x0000000908077211 */ /* 0x0c0fe200078f10ff */
[----:B------:R-:W-:Y:S01]  /*5a00*/  ULDC UR6, c[0x0][0x808] ;  /* 0x0002020000067ab9 */ /* 0x000fe20000000800 */
[----:B------:R-:W-:Y:S01]  /*5a10*/  LEA.HI R8, R8, R9, RZ, 0x3 ;  /* 0x0000000908087211 */ /* 0x000fe200078f18ff */
[----:B------:R-:W-:Y:S01]  /*5a20*/  UMOV UR4, URZ ;  /* 0x0000003f00047c82 */ /* 0x000fe20008000000 */
[----:B-1----:R-:W-:Y:S01]  /*5a30*/  LOP3.LUT R0, R7, 0x1ffffffc, RZ, 0xc0, !PT ;  /* 0x1ffffffc07007812 */ /* 0x002fe200078ec0ff */
[----:B------:R-:W-:Y:S01]  /*5a40*/  UMOV UR5, URZ ;  /* 0x0000003f00057c82 */ /* 0x000fe20008000000 */
[----:B------:R-:W-:Y:S01]  /*5a50*/  SHF.R.S32.HI R30, RZ, 0x2, R7 ;  /* 0x00000002ff1e7819 */ /* 0x000fe20000011407 */
[----:B--2---:R-:W-:Y:S02]  /*5a60*/  IMAD.SHL.U32 R6, R8, 0x8, RZ ;  /* 0x0000000808067824 */ /* 0x004fe400078e00ff */
[----:B------:R-:W-:Y:S01]  /*5a70*/  IMAD.IADD R0, R9, 0x1, -R0 ;  /* 0x0000000109007824 */ /* 0x000fe200078e0a00 */
[----:B------:R-:W-:-:S02]  /*5a80*/  LEA.HI R8, R7, R30, RZ, 0x1 ;  /* 0x0000001e07087211 */ /* 0x000fc400078f08ff */
[----:B------:R-:W-:Y:S01]  /*5a90*/  LOP3.LUT R7, R6, 0xc0, RZ, 0xc0, !PT ;  /* 0x000000c006077812 */ /* 0x000fe200078ec0ff */
[----:B------:R-:W-:Y:S01]  /*5aa0*/  IMAD.SHL.U32 R40, R0, 0x8, RZ ;  /* 0x0000000800287824 */ /* 0x000fe200078e00ff */
[----:B----4-:R-:W-:Y:S02]  /*5ab0*/  LOP3.LUT R5, R8, 0x3fffffe, RZ, 0xc0, !PT ;  /* 0x03fffffe08057812 */ /* 0x010fe400078ec0ff */
[----:B------:R-:W-:Y:S02]  /*5ac0*/  SHF.R.U32.HI R0, RZ, 0x3, R7 ;  /* 0x00000003ff007819 */ /* 0x000fe40000011607 */
[----:B------:R-:W-:Y:S01]  /*5ad0*/  LOP3.LUT R7, R7, 0x18, R40, 0xf8, !PT ;  /* 0x0000001807077812 */ /* 0x000fe200078ef828 */
[----:B------:R-:W-:-:S03]  /*5ae0*/  IMAD.IADD R5, R30, 0x1, -R5 ;  /* 0x000000011e057824 */ /* 0x000fc600078e0a05 */
[----:B------:R-:W-:Y:S01]  /*5af0*/  LOP3.LUT R0, R7, R0, RZ, 0x3c, !PT ;  /* 0x0000000007007212 */ /* 0x000fe200078e3cff */
[----:B------:R-:W-:-:S04]  /*5b00*/  IMAD R5, R10, 0x8, R5 ;  /* 0x000000080a057824 */ /* 0x000fc800078e0205 */
[----:B------:R-:W-:Y:S01]  /*5b10*/  IMAD.U32 R0, R5, 0x20, R0 ;  /* 0x0000002005007824 */ /* 0x000fe200078e0000 */
[----:B---3--:R-:W-:Y:S02]  /*5b20*/  @P0 R2UR UR8, R11 ;  /* 0x000000000b0802ca */ /* 0x008fe400000e0000 */
[----:B-----5:R-:W-:-:S11]  /*5b30*/  @P1 R2UR UR6, R4 ;  /* 0x00000000040612ca */ /* 0x020fd600000e0000 */
[----:B------:R-:W-:Y:S02]  /*5b40*/  @UP0 USHF.R.S32.HI UR9, URZ, 0x1f, UR8 ;  /* 0x0000001f3f090899 */ /* 0x000fe40008011408 */
[----:B------:R-:W-:-:S05]  /*5b50*/  @UP0 UMOV UR4, UR8 ;  /* 0x0000000800040c82 */ /* 0x000fca0008000000 */
[----:B------:R-:W-:Y:S01]  /*5b60*/  @UP0 UMOV UR5, UR9 ;  /* 0x0000000900050c82 */ /* 0x000fe20008000000 */
[----:B------:R-:W-:Y:S05]  /*5b70*/  @P1 BRA `(.L_x_2702) ;  /* 0x0000000000181947 */ /* 0x000fea0003800000 */
[----:B------:R-:W-:Y:S05]  /*5b80*/  @!P0 BRA `(.L_x_2702) ;  /* 0x0000000000148947 */ /* 0x000fea0003800000 */
[----:B------:R-:W2:Y:S04]  /*5b90*/  LDG.E R5, desc[UR46][R2.64] ;  /* 0x0000002e02057981 */ /* 0x000ea8000c1e1900 */
[----:B------:R-:W3:Y:S01]  /*5ba0*/  LDG.E R4, desc[UR46][R2.64+0x4] ;  /* 0x0000042e02047981 */ /* 0x000ee2000c1e1900 */
[----:B--2---:R-:W-:Y:S02]  /*5bb0*/  R2UR UR8, R5 ;  /* 0x00000000050872ca */ /* 0x004fe400000e0000 */
[----:B---3--:R-:W-:-:S13]  /*5bc0*/  R2UR UR6, R4 ;  /* 0x00000000040672ca */ /* 0x008fda00000e0000 */
[----:B------:R-:W-:-:S12]  /*5bd0*/  UIADD3 UR6, -UR8, UR6, URZ ;  /* 0x0000000608067290 */ /* 0x000fd8000fffe13f */
.L_x_2702:
[----:B------:R-:W-:Y:S01]  /*5be0*/  LEA R0, R0, UR7, 0x1 ;  /* 0x0000000700007c11 */ /* 0x000fe2000f8e08ff */
[----:B------:R-:W-:Y:S01]  /*5bf0*/  UIMAD UR6, UR36, -0x80, UR6 ;  /* 0xffffff80240678a4 */ /* 0x000fe2000f8e0206 */
[----:B------:R-:W-:Y:S01]  /*5c00*/  SHF.R.S32.HI R41, RZ, 0x1f, R40 ;  /* 0x0000001fff297819 */ /* 0x000fe20000011428 */
[----:B------:R-:W-:Y:S01]  /*5c10*/  ULDC.64 UR8, c[0x0][0x850] ;  /* 0x0002140000087ab9 */ /* 0x000fe20000000a00 */
[----:B------:R-:W-:Y:S01]  /*5c20*/  VIADD R28, R30, 0x40 ;  /* 0x000000401e1c7836 */ /* 0x000fe20000000000 */
[----:B------:R1:W2:Y:S01]  /*5c30*/  LDS.128 R16, [R0+0x7000] ;  /* 0x0070000000107984 */ /* 0x0002a20000000c00 */
[----:B------:R-:W-:Y:S02]  /*5c40*/  UIMAD UR7, UR40, UR8, URZ ;  /* 0x00000008280772a4 */ /* 0x000fe4000f8e023f */
[----:B------:R-:W-:Y:S01]  /*5c50*/  IMAD.U32 R3, RZ, RZ, UR8 ;  /* 0x00000008ff037e24 */ /* 0x000fe2000f8e00ff */
[----:B------:R-:W-:Y:S01]  /*5c60*/  UISETP.LT.AND UP1, UPT, UR6, 0x80, UPT ;  /* 0x000000800600788c */ /* 0x000fe2000bf21270 */
[----:B------:R1:W3:Y:S01]  /*5c70*/  LDS.128 R20, [R0+0x9000] ;  /* 0x0090000000147984 */ /* 0x0002e20000000c00 */
[----:B------:R-:W-:-:S02]  /*5c80*/  UIMAD UR7, UR37, UR9, UR7 ;  /* 0x00000009250772a4 */ /* 0x000fc4000f8e0207 */
[----:B------:R-:W-:Y:S01]  /*5c90*/  IMAD.WIDE.U32 R2, R3, UR37, R40 ;  /* 0x0000002503027c25 */ /* 0x000fe2000f8e0028 */
[----:B------:R-:W-:Y:S01]  /*5ca0*/  USEL UR9, UR6, 0x80, UP1 ;  /* 0x0000008006097887 */ /* 0x000fe20008800000 */
[----:B------:R1:W4:Y:S01]  /*5cb0*/  LDS.128 R24, [R0+0xb000] ;  /* 0x00b0000000187984 */ /* 0x0003220000000c00 */
[----:B------:R-:W-:Y:S01]  /*5cc0*/  USHF.R.S32.HI UR6, URZ, 0x1f, UR39 ;  /* 0x0000001f3f067899 */ /* 0x000fe20008011427 */
[----:B------:R-:W-:Y:S01]  /*5cd0*/  IMAD.U32 R45, RZ, RZ, UR36 ;  /* 0x00000024ff2d7e24 */ /* 0x000fe2000f8e00ff */
[----:B------:R-:W-:Y:S01]  /*5ce0*/  USEL UR39, UR39, URZ, !UP0 ;  /* 0x0000003f27277287 */ /* 0x000fe2000c000000 */
[----:B------:R1:W1:Y:S01]  /*5cf0*/  LDS.128 R12, [R0+0x1000] ;  /* 0x00100000000c7984 */ /* 0x0002620000000c00 */
[----:B------:R-:W-:Y:S01]  /*5d00*/  USEL UR8, UR6, URZ, !UP0 ;  /* 0x0000003f06087287 */ /* 0x000fe2000c000000 */
[----:B------:R-:W-:Y:S01]  /*5d10*/  VIADD R29, R3, UR7 ;  /* 0x00000007031d7c36 */ /* 0x000fe20008000000 */
[----:B------:R-:W-:Y:S01]  /*5d20*/  ISETP.GE.AND P0, PT, R28, UR9, PT ;  /* 0x000000091c007c0c */ /* 0x000fe2000bf06270 */
[----:B------:R1:W1:Y:S01]  /*5d30*/  LDS.128 R8, [R0+0x3000] ;  /* 0x0030000000087984 */ /* 0x0002620000000c00 */
[----:B------:R-:W-:Y:S01]  /*5d40*/  IMAD.MOV.U32 R28, RZ, RZ, R2 ;  /* 0x000000ffff1c7224 */ /* 0x000fe200078e0002 */
[----:B------:R-:W-:Y:S01]  /*5d50*/  ULDC.64 UR6, c[0x0][0x858] ;  /* 0x0002160000067ab9 */ /* 0x000fe20000000a00 */
[C---:B------:R-:W-:Y:S01]  /*5d60*/  ISETP.GE.AND P1, PT, R30.reuse, UR9, PT ;  /* 0x000000091e007c0c */ /* 0x040fe2000bf26270 */
[----:B------:R1:W1:Y:S01]  /*5d70*/  LDS.128 R4, [R0+0x5000] ;  /* 0x0050000000047984 */ /* 0x0002620000000c00 */
[----:B------:R-:W-:Y:S01]  /*5d80*/  IADD3 R2, P2, R30, UR4, RZ ;  /* 0x000000041e027c10 */ /* 0x000fe2000ff5e0ff */
[----:B------:R-:W-:-:S02]  /*5d90*/  UIMAD UR4, UR8, UR6, URZ ;  /* 0x00000006080472a4 */ /* 0x000fc4000f8e023f */
[----:B------:R-:W-:Y:S01]  /*5da0*/  IMAD.U32 R47, RZ, RZ, UR6 ;  /* 0x00000006ff2f7e24 */ /* 0x000fe2000f8e00ff */
[----:B------:R-:W-:Y:S01]  /*5db0*/  BSSY B0, `(.L_x_2703) ;  /* 0x000001c000007945 */ /* 0x000fe20003800000 */
[----:B------:R-:W-:Y:S01]  /*5dc0*/  LEA.HI.X.SX32 R3, R30, UR5, 0x1, P2 ;  /* 0x000000051e037c11 */ /* 0x000fe200090f0eff */
[----:B------:R-:W-:Y:S02]  /*5dd0*/  UIMAD UR4, UR39, UR7, UR4 ;  /* 0x00000007270472a4 */ /* 0x000fe4000f8e0204 */
[----:B------:R-:W-:-:S04]  /*5de0*/  IMAD.WIDE.U32 R46, R47, UR39, R28 ;  /* 0x000000272f2e7c25 */ /* 0x000fc8000f8e001c */
[----:B------:R-:W-:-:S04]  /*5df0*/  IMAD.WIDE R44, R45, 0x80, R2 ;  /* 0x000000802d2c7825 */ /* 0x000fc800078e0202 */
[----:B------:R-:W-:Y:S02]  /*5e00*/  VIADD R43, R47, UR4 ;  /* 0x000000042f2b7c36 */ /* 0x000fe40008000000 */
[----:B------:R-:W-:Y:S01]  /*5e10*/  VIADD R50, R40, 0x20 ;  /* 0x0000002028327836 */ /* 0x000fe20000000000 */
[----:B--2---:R-:W-:Y:S06]  /*5e20*/  @P1 BRA `(.L_x_2704) ;  /* 0x0000000000501947 */ /* 0x004fec0003800000 */
[----:B------:R-:W-:Y:S01]  /*5e30*/  ULDC UR4, c[0x0][0x83c] ;  /* 0x00020f0000047ab9 */ /* 0x000fe20000000800 */
[----:B------:R-:W2:Y:S01]  /*5e40*/  LDS.128 R28, [R0+0x8000] ;  /* 0x00800000001c7984 */ /* 0x000ea20000000c00 */
[C---:B------:R-:W-:Y:S01]  /*5e50*/  ISETP.GE.AND P2, PT, R40.reuse, UR4, PT ;  /* 0x0000000428007c0c */ /* 0x040fe2000bf46270 */
[----:B------:R-:W-:Y:S01]  /*5e60*/  ULDC.64 UR6, c[0x0][0x848] ;  /* 0x0002120000067ab9 */ /* 0x000fe20000000a00 */
[----:B------:R-:W-:Y:S01]  /*5e70*/  VIADD R48, R40, 0x40 ;  /* 0x0000004028307836 */ /* 0x000fe20000000000 */
[----:B------:R-:W5:Y:S01]  /*5e80*/  LDS.128 R32, [R0+0xa000] ;  /* 0x00a0000000207984 */ /* 0x000f620000000c00 */
[----:B------:R-:W-:Y:S01]  /*5e90*/  IMAD R49, R45, UR6, RZ ;  /* 0x000000062d317c24 */ /* 0x000fe2000f8e02ff */
[----:B------:R-:W-:Y:S01]  /*5ea0*/  ISETP.GE.AND P3, PT, R50, UR4, PT ;  /* 0x0000000432007c0c */ /* 0x000fe2000bf66270 */
[----:B------:R-:W-:Y:S01]  /*5eb0*/  IMAD.MOV.U32 R42, RZ, RZ, R46 ;  /* 0x000000ffff2a7224 */ /* 0x000fe200078e002e */
[----:B------:R-:W-:Y:S01]  /*5ec0*/  ISETP.GE.AND P4, PT, R48, UR4, PT ;  /* 0x0000000430007c0c */ /* 0x000fe2000bf86270 */
[----:B------:R-:W-:-:S02]  /*5ed0*/  IMAD R49, R44, UR7, R49 ;  /* 0x000000072c317c24 */ /* 0x000fc4000f8e0231 */
[----:B------:R-:W-:Y:S01]  /*5ee0*/  IMAD.WIDE.U32 R2, R44, UR6, R42 ;  /* 0x000000062c027c25 */ /* 0x000fe2000f8e002a */
[----:B------:R-:W-:Y:S02]  /*5ef0*/  ULDC.64 UR6, c[0x0][0x830] ;  /* 0x00020c0000067ab9 */ /* 0x000fe40000000a00 */
[----:B------:R-:W3:Y:S01]  /*5f00*/  @!P2 LDS.128 R36, [R0+0x6000] ;  /* 0x006000000024a984 */ /* 0x000ee20000000c00 */
[----:B------:R-:W-:Y:S01]  /*5f10*/  IMAD.IADD R3, R3, 0x1, R49 ;  /* 0x0000000103037824 */ /* 0x000fe200078e0231 */
[----:B------:R-:W-:-:S04]  /*5f20*/  LEA R48, P5, R2, UR6, 0x1 ;  /* 0x0000000602307c11 */ /* 0x000fc8000f8a08ff */
[----:B------:R-:W-:-:S05]  /*5f30*/  LEA.HI.X R49, R2, UR7, R3, 0x1, P5 ;  /* 0x0000000702317c11 */ /* 0x000fca000a8f0c03 */
[----:B--2---:R2:W-:Y:S04]  /*5f40*/  @!P3 STG.E.128 desc[UR46][R48.64+0x40], R28 ;  /* 0x0000401c3000b986 */ /* 0x0045e8000c101d2e */
[----:B-----5:R2:W-:Y:S04]  /*5f50*/  @!P4 STG.E.128 desc[UR46][R48.64+0x80], R32 ;  /* 0x000080203000c986 */ /* 0x0205e8000c101d2e */
[----:B---3--:R2:W-:Y:S02]  /*5f60*/  @!P2 STG.E.128 desc[UR46][R48.64], R36 ;  /* 0x000000243000a986 */ /* 0x0085e4000c101d2e */
.L_x_2704:
[----:B------:R-:W-:Y:S05]  /*5f70*/  BSYNC B0 ;  /* 0x0000000000007941 */ /* 0x000fea0003800000 */
.L_x_2703:
[----:B------:R-:W-:Y:S04]  /*5f80*/  BSSY B0, `(.L_x_2705) ;  /* 0x0000016000007945 */ /* 0x000fe80003800000 */
[----:B------:R-:W-:Y:S05]  /*5f90*/  @P0 BRA `(.L_x_2706) ;  /* 0x0000000000500947 */ /* 0x000fea0003800000 */
[----:B--2---:R-:W-:Y:S01]  /*5fa0*/  IADD3 R29, P2, R44, 0x40, RZ ;  /* 0x000000402c1d7810 */ /* 0x004fe20007f5e0ff */
[----:B------:R-:W-:Y:S01]  /*5fb0*/  ULDC.64 UR6, c[0x0][0x848] ;  /* 0x0002120000067ab9 */ /* 0x000fe20000000a00 */
[----:B------:R-:W-:Y:S01]  /*5fc0*/  IMAD.MOV.U32 R3, RZ, RZ, R43 ;  /* 0x000000ffff037224 */ /* 0x000fe200078e002b */
[----:B------:R-:W-:Y:S01]  /*5fd0*/  ULDC UR4, c[0x0][0x83c] ;  /* 0x00020f0000047ab9 */ /* 0x000fe20000000800 */
[C---:B------:R-:W-:Y:S01]  /*5fe0*/  VIADD R30, R40.reuse, 0x40 ;  /* 0x00000040281e7836 */ /* 0x040fe20000000000 */
[----:B------:R-:W-:Y:S01]  /*5ff0*/  ISETP.GE.AND P3, PT, R40, UR4, PT ;  /* 0x0000000428007c0c */ /* 0x000fe2000bf66270 */
[----:B------:R-:W-:Y:S01]  /*6000*/  IMAD.X R2, RZ, RZ, R45, P2 ;  /* 0x000000ffff027224 */ /* 0x000fe200010e062d */
[----:B------:R-:W-:Y:S02]  /*6010*/  ISETP.GE.AND P4, PT, R50, UR4, PT ;  /* 0x0000000432007c0c */ /* 0x000fe4000bf86270 */
[----:B------:R-:W-:Y:S01]  /*6020*/  ISETP.GE.AND P5, PT, R30, UR4, PT ;  /* 0x000000041e007c0c */ /* 0x000fe2000bfa6270 */
[----:B------:R-:W-:-:S02]  /*6030*/  IMAD R28, R2, UR6, RZ ;  /* 0x00000006021c7c24 */ /* 0x000fc4000f8e02ff */
[----:B------:R-:W-:-:S04]  /*6040*/  IMAD.MOV.U32 R2, RZ, RZ, R46 ;  /* 0x000000ffff027224 */ /* 0x000fc800078e002e */
[----:B------:R-:W-:-:S04]  /*6050*/  IMAD.WIDE.U32 R2, R29, UR6, R2 ;  /* 0x000000061d027c25 */ /* 0x000fc8000f8e0002 */
[----:B------:R-:W-:Y:S01]  /*6060*/  IMAD R29, R29, UR7, R28 ;  /* 0x000000071d1d7c24 */ /* 0x000fe2000f8e021c */
[----:B------:R-:W-:Y:S02]  /*6070*/  ULDC.64 UR6, c[0x0][0x830] ;  /* 0x00020c0000067ab9 */ /* 0x000fe40000000a00 */
[----:B------:R-:W-:Y:S01]  /*6080*/  LEA R28, P2, R2, UR6, 0x1 ;  /* 0x00000006021c7c11 */ /* 0x000fe2000f8408ff */
[----:B------:R-:W-:-:S05]  /*6090*/  IMAD.IADD R3, R3, 0x1, R29 ;  /* 0x0000000103037824 */ /* 0x000fca00078e021d */
[----:B------:R-:W-:-:S05]  /*60a0*/  LEA.HI.X R29, R2, UR7, R3, 0x1, P2 ;  /* 0x00000007021d7c11 */ /* 0x000fca00090f0c03 */
[----:B------:R2:W-:Y:S04]  /*60b0*/  @!P3 STG.E.128 desc[UR46][R28.64], R16 ;  /* 0x000000101c00b986 */ /* 0x0005e8000c101d2e */
[----:B---3--:R2:W-:Y:S04]  /*60c0*/  @!P4 STG.E.128 desc[UR46][R28.64+0x40], R20 ;  /* 0x000040141c00c986 */ /* 0x0085e8000c101d2e */
[----:B----4-:R2:W-:Y:S02]  /*60d0*/  @!P5 STG.E.128 desc[UR46][R28.64+0x80], R24 ;  /* 0x000080181c00d986 */ /* 0x0105e4000c101d2e */
.L_x_2706:
[----:B------:R-:W-:Y:S05]  /*60e0*/  BSYNC B0 ;  /* 0x0000000000007941 */ /* 0x000fea0003800000 */
.L_x_2705:
[----:B--2---:R2:W1:Y:S01]  /*60f0*/  LDS.128 R16, [R0] ;  /* 0x0000000000107984 */ /* 0x0044620000000c00 */
[----:B------:R-:W-:Y:S01]  /*6100*/  ULDC.64 UR4, c[0x0][0x820] ;  /* 0x0002080000047ab9 */ /* 0x000fe20000000a00 */
[----:B------:R-:W-:Y:S01]  /*6110*/  ULDC.64 UR6, c[0x0][0x828] ;  /* 0x00020a0000067ab9 */ /* 0x000fe20000000a00 */
[----:B------:R-:W-:Y:S01]  /*6120*/  UIMAD UR40, UR40, UR4, URZ ;  /* 0x00000004282872a4 */ /* 0x000fe2000f8e023f */
[----:B---3--:R2:W3:Y:S01]  /*6130*/  LDS.128 R20, [R0+0x2000] ;  /* 0x0020000000147984 */ /* 0x0084e20000000c00 */
[----:B------:R-:W-:Y:S01]  /*6140*/  IMAD.U32 R3, RZ, RZ, UR4 ;  /* 0x00000004ff037e24 */ /* 0x000fe2000f8e00ff */
[----:B------:R-:W-:Y:S02]  /*6150*/  UIMAD UR4, UR8, UR6, URZ ;  /* 0x00000006080472a4 */ /* 0x000fe4000f8e023f */
[----:B------:R-:W-:Y:S01]  /*6160*/  IMAD.U32 R31, RZ, RZ, UR6 ;  /* 0x00000006ff1f7e24 */ /* 0x000fe2000f8e00ff */
[----:B----4-:R2:W4:Y:S01]  /*6170*/  LDS.128 R24, [R0+0x4000] ;  /* 0x0040000000187984 */ /* 0x0105220000000c00 */
[----:B------:R-:W-:-:S02]  /*6180*/  UIMAD UR40, UR37, UR5, UR40 ;  /* 0x00000005252872a4 */ /* 0x000fc4000f8e0228 */
[----:B------:R-:W-:Y:S01]  /*6190*/  IMAD.WIDE.U32 R2, R3, UR37, R40 ;  /* 0x0000002503027c25 */ /* 0x000fe2000f8e0028 */
[----:B------:R-:W-:Y:S01]  /*61a0*/  UIMAD UR4, UR39, UR7, UR4 ;  /* 0x00000007270472a4 */ /* 0x000fe2000f8e0204 */
[----:B------:R-:W-:Y:S02]  /*61b0*/  BSSY B0, `(.L_x_2707) ;  /* 0x0000016000007945 */ /* 0x000fe40003800000 */
[----:B------:R-:W-:Y:S02]  /*61c0*/  VIADD R3, R3, UR40 ;  /* 0x0000002803037c36 */ /* 0x000fe40008000000 */
[----:B------:R-:W-:-:S04]  /*61d0*/  IMAD.WIDE.U32 R30, R31, UR39, R2 ;  /* 0x000000271f1e7c25 */ /* 0x000fc8000f8e0002 */
[----:B------:R-:W-:Y:S01]  /*61e0*/  VIADD R29, R31, UR4 ;  /* 0x000000041f1d7c36 */ /* 0x000fe20008000000 */
[----:B--2---:R-:W-:Y:S06]  /*61f0*/  @P1 BRA `(.L_x_2708) ;  /* 0x0000000000441947 */ /* 0x004fec0003800000 */
[----:B------:R-:W-:Y:S01]  /*6200*/  ULDC.64 UR6, c[0x0][0x818] ;  /* 0x0002060000067ab9 */ /* 0x000fe20000000a00 */
[C---:B-1----:R-:W-:Y:S01]  /*6210*/  VIADD R0, R40.reuse, 0x40 ;  /* 0x0000004028007836 */ /* 0x042fe20000000000 */
        /* <DEDUP_REMOVED lines=12> */
[----:B------:R2:W-:Y:S04]  /*62e0*/  @!P1 STG.E.128 desc[UR46][R32.64], R16 ;  /* 0x0000001020009986 */ /* 0x0005e8000c101d2e */
[----:B---3--:R2:W-:Y:S04]  /*62f0*/  @!P2 STG.E.128 desc[UR46][R32.64+0x40], R20 ;  /* 0x000040142000a986 */ /* 0x0085e8000c101d2e */
[----:B----4-:R2:W-:Y:S02]  /*6300*/  @!P3 STG.E.128 desc[UR46][R32.64+0x80], R24 ;  /* 0x000080182000b986 */ /* 0x0105e4000c101d2e */
.L_x_2708:
[----:B------:R-:W-:Y:S05]  /*6310*/  BSYNC B0 ;  /* 0x0000000000007941 */ /* 0x000fea0003800000 */
.L_x_2707:
[----:B------:R-:W-:Y:S05]  /*6320*/  @P0 BRA `(.L_x_2676) ;  /* 0x0000004c00d00947 */ /* 0x000fea0003800000 */
[----:B-12---:R-:W-:Y:S01]  /*6330*/  IADD3 R17, P0, R44, 0x40, RZ ;  /* 0x000000402c117810 */ /* 0x006fe20007f1e0ff */
        /* <DEDUP_REMOVED lines=17> */
[----:B------:R1:W-:Y:S06]  /*6450*/  @!P2 STG.E.128 desc[UR46][R16.64+0x40], R8 ;  /* 0x000040081000a986 */ /* 0x0003ec000c101d2e */
[----:B------:R-:W-:Y:S05]  /*6460*/  @P0 BRA `(.L_x_2676) ;  /* 0x0000004c00800947 */ /* 0x000fea0003800000 */
[----:B------:R2:W-:Y:S01]  /*6470*/  STG.E.128 desc[UR46][R16.64+0x80], R4 ;  /* 0x0000800410007986 */ /* 0x0005e2000c101d2e */
[----:B------:R-:W-:Y:S05]  /*6480*/  BRA `(.L_x_2676) ;  /* 0x0000004c00787947 */ /* 0x000fea0003800000 */
.L_x_2701:
[----:B------:R-:W-:Y:S01]  /*6490*/  ULDC.64 UR4, c[0x0][0x870] ;  /* 0x00021c0000047ab9 */ /* 0x000fe20000000a00 */
[----:B------:R-:W-:Y:S01]  /*64a0*/  ULDC.64 UR6, c[0x0][0x878] ;  /* 0x00021e0000067ab9 */ /* 0x000fe20000000a00 */
[----:B------:R-:W-:Y:S02]  /*64b0*/  UISETP.NE.U32.AND UP0, UPT, UR4, URZ, UPT ;  /* 0x0000003f0400728c */ /* 0x000fe4000bf05070 */
[----:B------:R-:W-:Y:S02]  /*64c0*/  UISETP.NE.U32.AND UP1, UPT, UR6, URZ, UPT ;  /* 0x0000003f0600728c */ /* 0x000fe4000bf25070 */
[----:B------:R-:W-:Y:S02]  /*64d0*/  UISETP.NE.AND.EX UP0, UPT, UR5, URZ, UPT, UP0 ;  /* 0x0000003f0500728c */ /* 0x000fe4000bf05300 */
[----:B------:R-:W-:Y:S01]  /*64e0*/  UISETP.NE.AND.EX UP1, UPT, UR7, URZ, UPT, UP1 ;  /* 0x0000003f0700728c */ /* 0x000fe2000bf25310 */
[----:B------:R-:W-:-:S03]  /*64f0*/  ULDC.64 UR4, c[0x0][0x870] ;  /* 0x00021c0000047ab9 */ /* 0x000fc60000000a00 */
[----:B------:R-:W-:Y:S01]  /*6500*/  PLOP3.LUT P0, PT, PT, PT, UP0, 0x80, 0x0 ;  /* 0x000000000000781c */ /* 0x000fe20003f0f008 */
[----:B------:R-:W-:-:S06]  /*6510*/  UIMAD.WIDE UR4, UR39, 0x4, UR4 ;  /* 0x00000004270478a5 */ /* 0x000fcc000f8e0204 */
[----:B------:R-:W-:Y:S02]  /*6520*/  IMAD.U32 R2, RZ, RZ, UR4 ;  /* 0x00000004ff027e24 */ /* 0x000fe4000f8e00ff */
[----:B------:R-:W-:Y:S01]  /*6530*/  IMAD.U32 R3, RZ, RZ, UR5 ;  /* 0x00000005ff037e24 */ /* 0x000fe2000f8e00ff */
[----:B------:R-:W-:-:S04]  /*6540*/  @UP1 ULDC.64 UR4, c[0x0][0x878] ;  /* 0x00021e0000041ab9 */ /* 0x000fc80000000a00 */
[----:B------:R-:W2:Y:S01]  /*6550*/  @P0 LDG.E R6, desc[UR46][R2.64] ;  /* 0x0000002e02060981 */ /* 0x000ea2000c1e1900 */
[----:B------:R-:W-:Y:S01]  /*6560*/  PLOP3.LUT P1, PT, PT, PT, UP1, 0x80, 0x0 ;  /* 0x000000000000781c */ /* 0x000fe20003f2f018 */
[----:B------:R-:W-:-:S06]  /*6570*/  @UP1 UIMAD.WIDE UR4, UR39, 0x4, UR4 ;  /* 0x00000004270418a5 */ /* 0x000fcc000f8e0204 */
[----:B-1----:R-:W-:Y:S02]  /*6580*/  IMAD.U32 R4, RZ, RZ, UR4 ;  /* 0x00000004ff047e24 */ /* 0x002fe4000f8e00ff */
[----:B------:R-:W-:-:S05]  /*6590*/  IMAD.U32 R5, RZ, RZ, UR5 ;  /* 0x00000005ff057e24 */ /* 0x000fca000f8e00ff */
[----:B------:R-:W3:Y:S01]  /*65a0*/  @P1 LDG.E R4, desc[UR46][R4.64] ;  /* 0x0000002e04041981 */ /* 0x000ee2000c1e1900 */
[----:B------:R-:W-:Y:S01]  /*65b0*/  ULDC UR6, c[0x0][0x808] ;  /* 0x0002020000067ab9 */ /* 0x000fe20000000800 */
[----:B------:R-:W-:Y:S01]  /*65c0*/  UMOV UR4, URZ ;  /* 0x0000003f00047c82 */ /* 0x000fe20008000000 */
[----:B------:R-:W-:Y:S01]  /*65d0*/  UMOV UR5, URZ ;  /* 0x0000003f00057c82 */ /* 0x000fe20008000000 */
[----:B------:R-:W1:Y:S02]  /*65e0*/  S2R R0, SR_TID.X ;  /* 0x0000000000007919 */ /* 0x000e640000002100 */
[----:B-1----:R-:W-:-:S05]  /*65f0*/  VIADD R0, R0, 0xffffff80 ;  /* 0xffffff8000007836 */ /* 0x002fca0000000000 */
[----:B------:R-:W-:-:S04]  /*6600*/  SHF.R.S32.HI R7, RZ, 0x1f, R0 ;  /* 0x0000001fff077819 */ /* 0x000fc80000011400 */
[----:B------:R-:W-:-:S04]  /*6610*/  LEA.HI R7, R7, R0, RZ, 0x2 ;  /* 0x0000000007077211 */ /* 0x000fc800078f10ff */
[----:B------:R-:W-:Y:S02]  /*6620*/  LOP3.LUT R9, R7, 0x1ffffffc, RZ, 0xc0, !PT ;  /* 0x1ffffffc07097812 */ /* 0x000fe400078ec0ff */
[----:B------:R-:W-:-:S03]  /*6630*/  SHF.R.S32.HI R7, RZ, 0x2, R7 ;  /* 0x00000002ff077819 */ /* 0x000fc60000011407 */
[----:B------:R-:W-:-:S04]  /*6640*/  IMAD.IADD R9, R0, 0x1, -R9 ;  /* 0x0000000100097824 */ /* 0x000fc800078e0a09 */
[----:B------:R-:W-:Y:S01]  /*6650*/  IMAD.SHL.U32 R10, R9, 0x8, RZ ;  /* 0x00000008090a7824 */ /* 0x000fe200078e00ff */
[----:B--2---:R-:W-:-:S13]  /*6660*/  @P0 R2UR UR7, R6 ;  /* 0x00000000060702ca */ /* 0x004fda00000e0000 */
[----:B------:R-:W-:Y:S01]  /*6670*/  @UP0 USHF.R.S32.HI UR8, URZ, 0x1f, UR7 ;  /* 0x0000001f3f080899 */ /* 0x000fe20008011407 */
[----:B---3--:R-:W-:Y:S01]  /*6680*/  @P1 R2UR UR6, R4 ;  /* 0x00000000040612ca */ /* 0x008fe200000e0000 */
[----:B------:R-:W-:-:S05]  /*6690*/  @UP0 UMOV UR4, UR7 ;  /* 0x0000000700040c82 */ /* 0x000fca0008000000 */
[----:B------:R-:W-:Y:S01]  /*66a0*/  @UP0 UMOV UR5, UR8 ;  /* 0x0000000800050c82 */ /* 0x000fe20008000000 */
[----:B------:R-:W-:Y:S08]  /*66b0*/  @P1 BRA `(.L_x_2709) ;  /* 0x0000000000181947 */ /* 0x000ff00003800000 */
[----:B------:R-:W-:Y:S05]  /*66c0*/  @!P0 BRA `(.L_x_2709) ;  /* 0x0000000000148947 */ /* 0x000fea0003800000 */
[----:B------:R-:W2:Y:S04]  /*66d0*/  LDG.E R4, desc[UR46][R2.64] ;  /* 0x0000002e02047981 */ /* 0x000ea8000c1e1900 */
[----:B------:R-:W3:Y:S01]  /*66e0*/  LDG.E R0, desc[UR46][R2.64+0x4] ;  /* 0x0000042e02007981 */ /* 0x000ee2000c1e1900 */
[----:B--2---:R-:W-:Y:S02]  /*66f0*/  R2UR UR7, R4 ;  /* 0x00000000040772ca */ /* 0x004fe400000e0000 */
[----:B---3--:R-:W-:-:S13]  /*6700*/  R2UR UR6, R0 ;  /* 0x00000000000672ca */ /* 0x008fda00000e0000 */
[----:B------:R-:W-:-:S12]  /*6710*/  UIADD3 UR6, -UR7, UR6, URZ ;  /* 0x0000000607067290 */ /* 0x000fd8000fffe13f */
.L_x_2709:
[----:B------:R-:W-:Y:S01]  /*6720*/  ULDC.64 UR8, c[0x0][0x820] ;  /* 0x0002080000087ab9 */ /* 0x000fe20000000a00 */
[----:B------:R-:W-:Y:S01]  /*6730*/  UIMAD UR6, UR36, -0x80, UR6 ;  /* 0xffffff80240678a4 */ /* 0x000fe2000f8e0206 */
[----:B------:R-:W-:Y:S01]  /*6740*/  IMAD.U32 R5, RZ, RZ, UR8 ;  /* 0x00000008ff057e24 */ /* 0x000fe2000f8e00ff */
[----:B------:R-:W-:Y:S01]  /*6750*/  UIMAD UR7, UR40, UR8, URZ ;  /* 0x00000008280772a4 */ /* 0x000fe2000f8e023f */
[--C-:B------:R-:W-:Y:S01]  /*6760*/  SHF.R.S32.HI R11, RZ, 0x1f, R10.reuse ;  /* 0x0000001fff0b7819 */ /* 0x100fe2000001140a */
[----:B------:R-:W-:Y:S01]  /*6770*/  ULDC.64 UR10, c[0x0][0x828] ;  /* 0x00020a00000a7ab9 */ /* 0x000fe20000000a00 */
[C---:B------:R-:W-:Y:S01]  /*6780*/  IADD3 R2, P2, R7.reuse, UR4, RZ ;  /* 0x0000000407027c10 */ /* 0x040fe2000ff5e0ff */
[----:B------:R-:W-:Y:S01]  /*6790*/  UIMAD UR8, UR37, UR9, UR7 ;  /* 0x00000009250872a4 */ /* 0x000fe2000f8e0207 */
[----:B------:R-:W-:Y:S01]  /*67a0*/  ISETP.GE.AND P1, PT, R7, UR6, PT ;  /* 0x0000000607007c0c */ /* 0x000fe2000bf26270 */
[----:B------:R-:W-:Y:S01]  /*67b0*/  USHF.R.S32.HI UR7, URZ, 0x1f, UR39 ;  /* 0x0000001f3f077899 */ /* 0x000fe20008011427 */
[----:B------:R-:W-:Y:S01]  /*67c0*/  IMAD.WIDE.U32 R4, R5, UR37, R10 ;  /* 0x0000002505047c25 */ /* 0x000fe2000f8e000a */
[----:B------:R-:W-:Y:S01]  /*67d0*/  USEL UR39, UR39, URZ, !UP0 ;  /* 0x0000003f27277287 */ /* 0x000fe2000c000000 */
[----:B------:R-:W-:Y:S01]  /*67e0*/  LEA.HI.X.SX32 R3, R7, UR5, 0x1, P2 ;  /* 0x0000000507037c11 */ /* 0x000fe200090f0eff */
[----:B------:R-:W-:Y:S01]  /*67f0*/  USEL UR7, UR7, URZ, !UP0 ;  /* 0x0000003f07077287 */ /* 0x000fe2000c000000 */
[----:B------:R-:W-:Y:S01]  /*6800*/  VIADD R5, R5, UR8 ;  /* 0x0000000805057c36 */ /* 0x000fe20008000000 */
[----:B------:R-:W-:Y:S01]  /*6810*/  BSSY B0, `(.L_x_2710) ;  /* 0x000001d000007945 */ /* 0x000fe20003800000 */
[----:B------:R-:W-:Y:S01]  /*6820*/  IMAD.U32 R9, RZ, RZ, UR10 ;  /* 0x0000000aff097e24 */ /* 0x000fe2000f8e00ff */
[----:B------:R-:W-:Y:S01]  /*6830*/  UIMAD UR4, UR7, UR10, URZ ;  /* 0x0000000a070472a4 */ /* 0x000fe2000f8e023f */
[----:B------:R-:W-:-:S02]  /*6840*/  VIADD R0, R7, 0x40 ;  /* 0x0000004007007836 */ /* 0x000fc40000000000 */
[----:B------:R-:W-:Y:S01]  /*6850*/  IMAD.WIDE.U32 R8, R9, UR39, R4 ;  /* 0x0000002709087c25 */ /* 0x000fe2000f8e0004 */
[----:B------:R-:W-:Y:S02]  /*6860*/  UIMAD UR4, UR39, UR11, UR4 ;  /* 0x0000000b270472a4 */ /* 0x000fe4000f8e0204 */
[----:B------:R-:W-:Y:S01]  /*6870*/  ISETP.GE.AND P0, PT, R0, UR6, PT ;  /* 0x0000000600007c0c */ /* 0x000fe2000bf06270 */
[----:B------:R-:W-:Y:S02]  /*6880*/  IMAD.U32 R7, RZ, RZ, UR36 ;  /* 0x00000024ff077e24 */ /* 0x000fe4000f8e00ff */
[----:B------:R-:W-:Y:S02]  /*6890*/  VIADD R14, R10, 0x20 ;  /* 0x000000200a0e7836 */ /* 0x000fe40000000000 */
[----:B------:R-:W-:Y:S02]  /*68a0*/  VIADD R5, R9, UR4 ;  /* 0x0000000409057c36 */ /* 0x000fe40008000000 */
[----:B------:R-:W-:-:S04]  /*68b0*/  IMAD.WIDE R6, R7, 0x80, R2 ;  /* 0x0000008007067825 */ /* 0x000fc800078e0202 */
        /* <DEDUP_REMOVED lines=18> */
.L_x_2711:
[----:B------:R-:W-:Y:S05]  /*69e0*/  BSYNC B0 ;  /* 0x0000000000007941 */ /* 0x000fea0003800000 */
.L_x_2710:
        /* <DEDUP_REMOVED lines=21> */
.L_x_2713:
[----:B------:R-:W-:Y:S05]  /*6b40*/  BSYNC B0 ;  /* 0x0000000000007941 */ /* 0x000fea0003800000 */
.L_x_2712:
[----:B------:R-:W-:Y:S01]  /*6b50*/  ULDC.64 UR4, c[0x0][0x850] ;  /* 0x0002140000047ab9 */ /* 0x000fe20000000a00 */
[----:B------:R-:W-:Y:S01]  /*6b60*/  ULDC.64 UR8, c[0x0][0x858] ;  /* 0x0002160000087ab9 */ /* 0x000fe20000000a00 */
[----:B------:R-:W-:Y:S02]  /*6b70*/  UIMAD UR40, UR40, UR4, URZ ;  /* 0x00000004282872a4 */ /* 0x000fe4000f8e023f */
[----:B------:R-:W-:Y:S01]  /*6b80*/  IMAD.U32 R3, RZ, RZ, UR4 ;  /* 0x00000004ff037e24 */ /* 0x000fe2000f8e00ff */
[----:B------:R-:W-:Y:S02]  /*6b90*/  UIMAD UR4, UR7, UR8, URZ ;  /* 0x00000008070472a4 */ /* 0x000fe4000f8e023f */
[----:B------:R-:W-:Y:S01]  /*6ba0*/  IMAD.U32 R9, RZ, RZ, UR8 ;  /* 0x00000008ff097e24 */ /* 0x000fe2000f8e00ff */
[----:B------:R-:W-:Y:S02]  /*6bb0*/  UIMAD UR40, UR37, UR5, UR40 ;  /* 0x00000005252872a4 */ /* 0x000fe4000f8e0228 */
[----:B------:R-:W-:Y:S01]  /*6bc0*/  IMAD.WIDE.U32 R2, R3, UR37, R10 ;  /* 0x0000002503027c25 */ /* 0x000fe2000f8e000a */
[----:B------:R-:W-:Y:S01]  /*6bd0*/  UIMAD UR4, UR39, UR9, UR4 ;  /* 0x00000009270472a4 */ /* 0x000fe2000f8e0204 */
[----:B------:R-:W-:Y:S02]  /*6be0*/  BSSY B0, `(.L_x_2714) ;  /* 0x0000015000007945 */ /* 0x000fe40003800000 */
[----:B------:R-:W-:-:S02]  /*6bf0*/  VIADD R3, R3, UR40 ;  /* 0x0000002803037c36 */ /* 0x000fc40008000000 */
[----:B------:R-:W-:-:S04]  /*6c00*/  IMAD.WIDE.U32 R8, R9, UR39, R2 ;  /* 0x0000002709087c25 */ /* 0x000fc8000f8e0002 */
[----:B--2---:R-:W-:Y:S01]  /*6c10*/  VIADD R5, R9, UR4 ;  /* 0x0000000409057c36 */ /* 0x004fe20008000000 */
[----:B------:R-:W-:Y:S06]  /*6c20*/  @P1 BRA `(.L_x_2715) ;  /* 0x0000000000401947 */ /* 0x000fec0003800000 */
[----:B------:R-:W-:Y:S01]  /*6c30*/  ULDC.64 UR6, c[0x0][0x848] ;  /* 0x0002120000067ab9 */ /* 0x000fe20000000a00 */
[----:B------:R-:W-:Y:S01]  /*6c40*/  IMAD.MOV.U32 R4, RZ, RZ, R8 ;  /* 0x000000ffff047224 */ /* 0x000fe200078e0008 */
[----:B------:R-:W-:Y:S01]  /*6c50*/  ULDC UR4, c[0x0][0x83c] ;  /* 0x00020f0000047ab9 */ /* 0x000fe20000000800 */
[----:B-1----:R-:W-:Y:S01]  /*6c60*/  IMAD R13, R7, UR6, RZ ;  /* 0x00000006070d7c24 */ /* 0x002fe2000f8e02ff */
        /* <DEDUP_REMOVED lines=12> */
.L_x_2715:
[----:B------:R-:W-:Y:S05]  /*6d30*/  BSYNC B0 ;  /* 0x0000000000007941 */ /* 0x000fea0003800000 */
.L_x_2714:
        /* <DEDUP_REMOVED lines=22> */
.L_x_2669:
        /* <DEDUP_REMOVED lines=29> */
.L_x_2717:
[----:B------:R-:W-:Y:S01]  /*7070*/  ULDC UR9, c[0x0][0x8c4] ;  /* 0x0002310000097ab9 */ /* 0x000fe20000000800 */
[----:B------:R-:W-:Y:S01]  /*7080*/  UMOV UR7, UR8 ;  /* 0x0000000800077c82 */ /* 0x000fe20008000000 */
[----:B------:R-:W-:-:S11]  /*7090*/  UISETP.NE.AND UP0, UPT, UR9, 0x1, UPT ;  /* 0x000000010900788c */ /* 0x000fd6000bf05270 */
[----:B------:R-:W-:Y:S02]  /*70a0*/  @UP0 ULDC.64 UR10, c[0x0][0x8c8] ;  /* 0x00023200000a0ab9 */ /* 0x000fe40000000a00 */
[----:B------:R-:W-:-:S04]  /*70b0*/  UIMAD.WIDE.U32 UR4, UR8, UR10, URZ ;  /* 0x0000000a080472a5 */ /* 0x000fc8000f8e003f */
[----:B------:R-:W-:-:S04]  /*70c0*/  @UP0 USHF.R.U32.HI UR7, URZ, UR11, UR5 ;  /* 0x0000000b3f070299 */ /* 0x000fc80008011605 */
[----:B------:R-:W-:-:S12]  /*70d0*/  UIMAD UR4, UR7, UR9, URZ ;  /* 0x00000009070472a4 */ /* 0x000fd8000f8e023f */
.L_x_2718:
        /* <DEDUP_REMOVED lines=10> */
[----:B------:R-:W-:Y:S01]  /*7180*/  ULDC.64 UR4, c[0x0][0x8f8] ;  /* 0x00023e0000047ab9 */ /* 0x000fe20000000a00 */
[----:B------:R-:W-:Y:S01]  /*7190*/  UIADD3 UR6, -UR13, URZ, URZ ;  /* 0x0000003f0d067290 */ /* 0x000fe2000fffe13f */
[----:B------:R-:W-:-:S03]  /*71a0*/  ISETP.NE.U32.AND P0, PT, RZ, UR4, PT ;  /* 0x00000004ff007c0c */ /* 0x000fc6000bf05070 */
[----:B------:R-:W-:Y:S01]  /*71b0*/  UIMAD UR6, UR9, UR6, UR8 ;  /* 0x00000006090672a4 */ /* 0x000fe2000f8e0208 */
        /* <DEDUP_REMOVED lines=9> */
.L_x_2719:
        /* <DEDUP_REMOVED lines=11> */
[----:B------:R-:W-:Y:S01]  /*7300*/  R2UR UR4, R0 ;  /* 0x00000000000472ca */ /* 0x000fe200000e0000 */
[----:B------:R-:W-:-:S14]  /*7310*/  BRA `(.L_x_2720) ;  /* 0x0000000000047947 */ /* 0x000fdc0003800000 */
.L_x_2721:
[----:B------:R-:W-:-:S05]  /*7320*/  ULDC UR4, c[0x0][0x8ec] ;  /* 0x00023b0000047ab9 */ /* 0x000fca0000000800 */
.L_x_2720:
        /* <DEDUP_REMOVED lines=8> */
[----:B------:R-:W-:Y:S01]  /*73b0*/  ULDC.64 UR4, c[0x0][0x770] ;  /* 0x0001dc0000047ab9 */ /* 0x000fe20000000a00 */
[----:B------:R-:W-:Y:S01]  /*73c0*/  ULDC.64 UR14, c[0x0][0x788] ;  /* 0x0001e200000e7ab9 */ /* 0x000fe20000000a00 */
        /* <DEDUP_REMOVED lines=19> */
[----:B------:R-:W-:-:S11]  /*7500*/  USHF.R.S32.HI UR11, URZ, 0x1f, UR6 ;  /* 0x0000001f3f0b7899 */ /* 0x000fd60008011406 */
        /* <DEDUP_REMOVED lines=16> */
.L_x_2722:
        /* <DEDUP_REMOVED lines=13> */
.L_x_2723:
        /* <DEDUP_REMOVED lines=12> */
.L_x_2724:
[----:B------:R-:W-:Y:S01]  /*77a0*/  ULEA UR7, UR7, UR10, 0x7 ;  /* 0x0000000a07077291 */ /* 0x000fe2000f8e383f */
[----:B------:R-:W-:Y:S01]  /*77b0*/  ULDC UR9, c[0x0][0x74c] ;  /* 0x0001d30000097ab9 */ /* 0x000fe20000000800 */
[----:B------:R-:W-:Y:S02]  /*77c0*/  UIADD3 UR10, UR10, 0x3f, URZ ;  /* 0x0000003f0a0a7890 */ /* 0x000fe4000fffe03f */
[----:B------:R-:W-:-:S04]  /*77d0*/  UIADD3 UR7, UR7, -UR9, -UR8 ;  /* 0x8000000907077290 */ /* 0x000fc8000fffe808 */
        /* <DEDUP_REMOVED lines=11> */
[----:B------:R-:W-:Y:S01]  /*7890*/  ULDC.64 UR14, c[0x0][0x2d8] ;  /* 0x0000b600000e7ab9 */ /* 0x000fe20000000a00 */
[----:B------:R-:W-:Y:S01]  /*78a0*/  ULDC.64 UR28, c[0x0][0x2e0] ;  /* 0x0000b800001c7ab9 */ /* 0x000fe20000000a00 */
[----:B------:R-:W-:Y:S02]  /*78b0*/  UIMAD UR10, UR11, UR14, URZ ;  /* 0x0000000e0b0a72a4 */ /* 0x000fe4000f8e023f */
[----:B------:R-:W-:Y:S02]  /*78c0*/  UIMAD.WIDE.U32 UR8, UR6, UR14, URZ ;  /* 0x0000000e060872a5 */ /* 0x000fe4000f8e003f */
[----:B------:R-:W-:Y:S02]  /*78d0*/  UIMAD UR15, UR6, UR15, UR10 ;  /* 0x0000000f060f72a4 */ /* 0x000fe4000f8e020a */
[----:B------:R-:W-:Y:S02]  /*78e0*/  UIADD3 UR6, UR7, -UR12, URZ ;  /* 0x8000000c07067290 */ /* 0x000fe4000fffe03f */
[----:B------:R-:W-:-:S02]  /*78f0*/  USHF.R.S32.HI UR11, URZ, 0x1f, UR13 ;  /* 0x0000001f3f0b7899 */ /* 0x000fc4000801140d */
        /* <DEDUP_REMOVED lines=32> */
.L_x_2727:
[----:B------:R-:W-:Y:S05]  /*7b00*/  BSYNC B0 ;  /* 0x0000000000007941 */ /* 0x000fea0003800000 */
.L_x_2726:
        /* <DEDUP_REMOVED lines=19> */
.L_x_2729:
[----:B------:R-:W-:Y:S05]  /*7c40*/  BSYNC B0 ;  /* 0x0000000000007941 */ /* 0x000fea0003800000 */
.L_x_2728:
[----:B------:R-:W-:Y:S06]  /*7c50*/  BAR.ARV 0xa, 0xa0 ;  /* 0x0282800000007b1d */ /* 0x000fec0000002000 */
[----:B------:R-:W-:Y:S04]  /*7c60*/  BSSY B0, `(.L_x_2730) ;  /* 0x0000003000007945 */ /* 0x000fe80003800000 */
[----:B------:R-:W-:Y:S05]  /*7c70*/  @!P0 BRA `(.L_x_2731) ;  /* 0x0000000000048947 */ /* 0x000fea0003800000 */
[----:B------:R-:W-:-:S04]  /*7c80*/  DEPBAR.LE SB0, 0x0 ;  /* 0x000080000000791a */ /* 0x000fc80000000000 */
.L_x_2731:
[----:B------:R-:W-:Y:S05]  /*7c90*/  BSYNC B0 ;  /* 0x0000000000007941 */ /* 0x000fea0003800000 */
.L_x_2730:
[----:B------:R-:W-:Y:S06]  /*7ca0*/  BAR.ARV 0xb, 0xa0 ;  /* 0x02c2800000007b1d */ /* 0x000fec0000002000 */
[----:B------:R-:W-:Y:S01]  /*7cb0*/  UIADD3 UR18, UR12, 0x1, URZ ;  /* 0x000000010c127890 */ /* 0x000fe2000fffe03f */
[----:B------:R-:W-:Y:S11]  /*7cc0*/  BRA `(.L_x_2732) ;  /* 0x0000000000047947 */ /* 0x000ff60003800000 */
.L_x_2725:
[----:B------:R-:W-:-:S05]  /*7cd0*/  UMOV UR18, UR12 ;  /* 0x0000000c00127c82 */ /* 0x000fca0008000000 */
.L_x_2732:
        /* <DEDUP_REMOVED lines=22> */
.L_x_2745:
        /* <DEDUP_REMOVED lines=20> */
.L_x_2734:
[----:B------:R-:W-:Y:S05]  /*7f80*/  BSYNC B0 ;  /* 0x0000000000007941 */ /* 0x000fea0003800000 */
.L_x_2733:
        /* <DEDUP_REMOVED lines=13> */
.L_x_2736:
[----:B------:R-:W-:Y:S05]  /*8060*/  BSYNC B0 ;  /* 0x0000000000007941 */ /* 0x000fea0003800000 */
.L_x_2735:
[----:B------:R-:W-:Y:S06]  /*8070*/  BAR.ARV 0xa, 0xa0 ;  /* 0x0282800000007b1d */ /* 0x000fec0000002000 */
[----:B------:R-:W-:Y:S04]  /*8080*/  BSSY B0, `(.L_x_2737) ;  /* 0x0000003000007945 */ /* 0x000fe80003800000 */
[----:B------:R-:W-:Y:S05]  /*8090*/  @!P0 BRA `(.L_x_2738) ;  /* 0x0000000000048947 */ /* 0x000fea0003800000 */
[----:B------:R-:W-:-:S04]  /*80a0*/  DEPBAR.LE SB0, 0x0 ;  /* 0x000080000000791a */ /* 0x000fc80000000000 */
.L_x_2738:
[----:B------:R-:W-:Y:S05]  /*80b0*/  BSYNC B0 ;  /* 0x0000000000007941 */ /* 0x000fea0003800000 */
.L_x_2737:
        /* <DEDUP_REMOVED lines=13> */
.L_x_2740:
[----:B------:R-:W-:Y:S05]  /*8190*/  BSYNC B0 ;  /* 0x0000000000007941 */ /* 0x000fea0003800000 */
.L_x_2739:
        /* <DEDUP_REMOVED lines=13> */
.L_x_2742:
[----:B------:R-:W-:Y:S05]  /*8270*/  BSYNC B0 ;  /* 0x0000000000007941 */ /* 0x000fea0003800000 */
.L_x_2741:
[----:B------:R-:W-:Y:S01]  /*8280*/  UIADD3 UR18, UR18, 0x2, URZ ;  /* 0x0000000212127890 */ /* 0x000fe2000fffe03f */
[----:B------:R-:W-:Y:S06]  /*8290*/  BAR.ARV 0xa, 0xa0 ;  /* 0x0282800000007b1d */ /* 0x000fec0000002000 */
[----:B------:R-:W-:Y:S01]  /*82a0*/  UISETP.GE.AND UP0, UPT, UR18, UR7, UPT ;  /* 0x000000071200728c */ /* 0x000fe2000bf06270 */
[----:B------:R-:W-:Y:S04]  /*82b0*/  BSSY B0, `(.L_x_2743) ;  /* 0x0000003000007945 */ /* 0x000fe80003800000 */
[----:B------:R-:W-:Y:S06]  /*82c0*/  @!P0 BRA `(.L_x_2744) ;  /* 0x0000000000048947 */ /* 0x000fec0003800000 */
[----:B------:R-:W-:-:S04]  /*82d0*/  DEPBAR.LE SB0, 0x0 ;  /* 0x000080000000791a */ /* 0x000fc80000000000 */
.L_x_2744:
[----:B------:R-:W-:Y:S05]  /*82e0*/  BSYNC B0 ;  /* 0x0000000000007941 */ /* 0x000fea0003800000 */
.L_x_2743:
[----:B------:R-:W-:Y:S06]  /*82f0*/  BAR.ARV 0xb, 0xa0 ;  /* 0x02c2800000007b1d */ /* 0x000fec0000002000 */
[----:B------:R-:W-:Y:S01]  /*8300*/  PLOP3.LUT P1, PT, PT, PT, UP0, 0x80, 0x0 ;  /* 0x000000000000781c */ /* 0x000fe20003f2f008 */
[----:B------:R-:W-:Y:S02]  /*8310*/  UIADD3 UR26, UR26, 0x3000, URZ ;  /* 0x000030001a1a7890 */ /* 0x000fe4000fffe03f */
[----:B------:R-:W-:-:S10]  /*8320*/  UIADD3 UR6, UR6, 0x3000, URZ ;  /* 0x0000300006067890 */ /* 0x000fd4000fffe03f */
[----:B------:R-:W-:Y:S05]  /*8330*/  @!P1 BRA `(.L_x_2745) ;  /* 0xfffffff800c09947 */ /* 0x000fea000383ffff */
[----:B------:R-:W-:Y:S05]  /*8340*/  BRA `(.L_x_2676) ;  /* 0x0000002c00c87947 */ /* 0x000fea0003800000 */
.L_x_2716:
[----:B------:R-:W1:Y:S01]  /*8350*/  S2UR UR7, SR_CTAID.X ;  /* 0x00000000000779c3 */ /* 0x000e620000002500 */
[----:B------:R-:W-:Y:S02]  /*8360*/  ULDC UR8, c[0x0][0x8d0] ;  /* 0x0002340000087ab9 */ /* 0x000fe40000000800 */
[----:B------:R-:W-:-:S11]  /*8370*/  UISETP.NE.AND UP0, UPT, UR8, 0x1, UPT ;  /* 0x000000010800788c */ /* 0x000fd6000bf05270 */
[----:B------:R-:W-:Y:S01]  /*8380*/  @UP0 ULDC UR4, c[0x0][0x8d4] ;  /* 0x0002350000040ab9 */ /* 0x000fe20000000800 */
[----:B------:R-:W-:Y:S01]  /*8390*/  @UP0 ULDC UR9, c[0x0][0x8d8] ;  /* 0x0002360000090ab9 */ /* 0x000fe20000000800 */
[----:B-1----:R-:W-:Y:S02]  /*83a0*/  UIMAD.WIDE.U32 UR4, UR7, UR4, URZ ;  /* 0x00000004070472a5 */ /* 0x002fe4000f8e003f */
[----:B------:R-:W-:Y:S02]  /*83b0*/  UMOV UR6, UR7 ;  /* 0x0000000700067c82 */ /* 0x000fe40008000000 */
[----:B------:R-:W-:-:S03]  /*83c0*/  @UP0 USHF.R.U32.HI UR6, URZ, UR9, UR5 ;  /* 0x000000093f060299 */ /* 0x000fc60008011605 */
[----:B------:R-:W-:Y:S02]  /*83d0*/  ULDC UR4, c[0x0][0x8e8] ;  /* 0x00023a0000047ab9 */ /* 0x000fe40000000800 */
[----:B------:R-:W-:Y:S02]  /*83e0*/  UISETP.GE.AND UP0, UPT, UR6, UR4, UPT ;  /* 0x000000040600728c */ /* 0x000fe4000bf06270 */
[----:B------:R-:W-:-:S04]  /*83f0*/  UIADD3 UR4, -UR6, URZ, URZ ;  /* 0x0000003f06047290 */ /* 0x000fc8000fffe13f */
[----:B------:R-:W-:Y:S01]  /*8400*/  PLOP3.LUT P0, PT, PT, PT, UP0, 0x80, 0x0 ;  /* 0x000000000000781c */ /* 0x000fe20003f0f008 */
[----:B------:R-:W-:-:S12]  /*8410*/  UIMAD UR8, UR8, UR4, UR7 ;  /* 0x00000004080872a4 */ /* 0x000fd8000f8e0207 */
        /* <DEDUP_REMOVED lines=9> */
.L_x_2746:
[----:B------:R-:W-:Y:S01]  /*84b0*/  ULDC UR9, c[0x0][0x8c4] ;  /* 0x0002310000097ab9 */ /* 0x000fe20000000800 */
[----:B------:R-:W-:Y:S01]  /*84c0*/  UMOV UR7, UR8 ;  /* 0x0000000800077c82 */ /* 0x000fe20008000000 */
[----:B------:R-:W-:-:S11]  /*84d0*/  UISETP.NE.AND UP0, UPT, UR9, 0x1, UPT ;  /* 0x000000010900788c */ /* 0x000fd6000bf05270 */
[----:B------:R-:W-:Y:S02]  /*84e0*/  @UP0 ULDC.64 UR10, c[0x0][0x8c8] ;  /* 0x00023200000a0ab9 */ /* 0x000fe40000000a00 */
[----:B------:R-:W-:-:S04]  /*84f0*/  UIMAD.WIDE.U32 UR4, UR8, UR10, URZ ;  /* 0x0000000a080472a5 */ /* 0x000fc8000f8e003f */
[----:B------:R-:W-:-:S04]  /*8500*/  @UP0 USHF.R.U32.HI UR7, URZ, UR11, UR5 ;  /* 0x0000000b3f070299 */ /* 0x000fc80008011605 */
[----:B------:R-:W-:-:S12]  /*8510*/  UIMAD UR4, UR7, UR9, URZ ;  /* 0x00000009070472a4 */ /* 0x000fd8000f8e023f */
.L_x_2747:
        /* <DEDUP_REMOVED lines=23> */
.L_x_2748:
        /* <DEDUP_REMOVED lines=14> */
.L_x_2750:
[----:B------:R-:W-:-:S05]  /*8770*/  ULDC UR4, c[0x0][0x8ec] ;  /* 0x00023b0000047ab9 */ /* 0x000fca0000000800 */
.L_x_2749:
[----:B------:R-:W-:Y:S01]  /*8780*/  UIADD3 UR4, UR4, 0x7f, URZ ;  /* 0x0000007f04047890 */ /* 0x000fe2000fffe03f */
[----:B------:R-:W-:Y:S02]  /*8790*/  IMAD.MOV.U32 R10, RZ, RZ, 0x1 ;  /* 0x00000001ff0a7424 */ /* 0x000fe400078e00ff */
[----:B------:R-:W-:Y:S01]  /*87a0*/  IMAD.MOV.U32 R2, RZ, RZ, RZ ;  /* 0x000000ffff027224 */ /* 0x000fe200078e00ff */
        /* <DEDUP_REMOVED lines=13> */
[----:B------:R-:W1:Y:S02]  /*8880*/  LDC R0, c[0x0][0x280] ;  /* 0x0000a000ff007b82 */ /* 0x000e640000000800 */
[----:B------:R-:W-:Y:S01]  /*8890*/  IMAD.U32 R2, RZ, RZ, UR8 ;  /* 0x00000008ff027e24 */ /* 0x000fe2000f8e00ff */
[----:B------:R-:W-:Y:S01]  /*88a0*/  UISETP.NE.U32.AND UP0, UPT, UR4, URZ, UPT ;  /* 0x0000003f0400728c */ /* 0x000fe2000bf05070 */
[----:B------:R-:W-:Y:S01]  /*88b0*/  PLOP3.LUT P1, PT, PT, PT, UP1, 0x80, 0x0 ;  /* 0x000000000000781c */ /* 0x000fe20003f2f018 */
[----:B------:R-:W-:Y:S01]  /*88c0*/  IMAD.U32 R3, RZ, RZ, UR9 ;  /* 0x00000009ff037e24 */ /* 0x000fe2000f8e00ff */
[----:B------:R-:W-:Y:S01]  /*88d0*/  ULDC.64 UR14, c[0x0][0x778] ;  /* 0x0001de00000e7ab9 */ /* 0x000fe20000000a00 */
[----:B------:R-:W-:Y:S01]  /*88e0*/  UISETP.NE.AND.EX UP0, UPT, UR5, URZ, UPT, UP0 ;  /* 0x0000003f0500728c */ /* 0x000fe2000bf05300 */
[----:B------:R-:W-:-:S02]  /*88f0*/  ULDC.64 UR18, c[0x0][0x788] ;  /* 0x0001e20000127ab9 */ /* 0x000fc40000000a00 */
[----:B------:R-:W-:-:S07]  /*8900*/  ULDC.64 UR4, c[0x0][0x780] ;  /* 0x0001e00000047ab9 */ /* 0x000fce0000000a00 */
[----:B------:R-:W2:Y:S01]  /*8910*/  @P1 LDG.E R6, desc[UR46][R2.64] ;  /* 0x0000002e02061981 */ /* 0x000ea2000c1e1900 */
[----:B------:R-:W-:Y:S01]  /*8920*/  UISETP.NE.U32.AND UP2, UPT, UR4, URZ, UPT ;  /* 0x0000003f0400728c */ /* 0x000fe2000bf45070 */
[----:B------:R-:W-:Y:S01]  /*8930*/  PLOP3.LUT P2, PT, PT, PT, UP0, 0x80, 0x0 ;  /* 0x000000000000781c */ /* 0x000fe20003f4f008 */
[----:B------:R-:W-:Y:S01]  /*8940*/  UIMAD.WIDE UR14, UR13, 0x4, UR14 ;  /* 0x000000040d0e78a5 */ /* 0x000fe2000f8e020e */
[----:B------:R3:W4:Y:S01]  /*8950*/  @P1 LDG.E R4, desc[UR46][R2.64] ;  /* 0x0000002e02041981 */ /* 0x000722000c1e1900 */
[----:B------:R-:W-:-:S06]  /*8960*/  UISETP.NE.AND.EX UP2, UPT, UR5, URZ, UPT, UP2 ;  /* 0x0000003f0500728c */ /* 0x000fcc000bf45320 */
[----:B------:R-:W-:Y:S01]  /*8970*/  PLOP3.LUT P3, PT, PT, PT, UP2, 0x80, 0x0 ;  /* 0x000000000000781c */ /* 0x000fe20003f6f028 */
[----:B---3--:R-:W-:-:S04]  /*8980*/  IMAD.U32 R2, RZ, RZ, UR14 ;  /* 0x0000000eff027e24 */ /* 0x008fc8000f8e00ff */
[----:B------:R-:W-:Y:S01]  /*8990*/  @UP2 ULDC.64 UR4, c[0x0][0x780] ;  /* 0x0001e00000042ab9 */ /* 0x000fe20000000a00 */
[----:B------:R-:W-:Y:S01]  /*89a0*/  IMAD.U32 R3, RZ, RZ, UR15 ;  /* 0x0000000fff037e24 */ /* 0x000fe2000f8e00ff */
[----:B------:R-:W-:-:S04]  /*89b0*/  @UP2 UIMAD.WIDE UR4, UR13, 0x4, UR4 ;  /* 0x000000040d0428a5 */ /* 0x000fc8000f8e0204 */
[----:B------:R3:W4:Y:S02]  /*89c0*/  @P2 LDG.E R5, desc[UR46][R2.64] ;  /* 0x0000002e02052981 */ /* 0x000724000c1e1900 */
[----:B---3--:R-:W-:Y:S02]  /*89d0*/  IMAD.U32 R2, RZ, RZ, UR4 ;  /* 0x00000004ff027e24 */ /* 0x008fe4000f8e00ff */
[----:B------:R-:W-:-:S05]  /*89e0*/  IMAD.U32 R3, RZ, RZ, UR5 ;  /* 0x00000005ff037e24 */ /* 0x000fca000f8e00ff */
[----:B-1----:R1:W5:Y:S01]  /*89f0*/  @P3 LDG.E R0, desc[UR46][R2.64] ;  /* 0x0000002e02003981 */ /* 0x002362000c1e1900 */
        /* <DEDUP_REMOVED lines=10> */
[----:B------:R-:W-:-:S03]  /*8aa0*/  @P2 R2UR UR11, R5 ;  /* 0x00000000050b22ca */ /* 0x000fc600000e0000 */
[----:B------:R-:W-:-:S04]  /*8ab0*/  @UP1 ULOP3.LUT UR10, UR5, 0xffffffc0, URZ, 0xc0, !UPT ;  /* 0xffffffc0050a1892 */ /* 0x000fc8000f8ec03f */
[----:B------:R-:W-:Y:S01]  /*8ac0*/  @UP1 USHF.R.S32.HI UR12, URZ, 0x1f, UR10 ;  /* 0x0000001f3f0c1899 */ /* 0x000fe2000801140a */
[----:B-1----:R-:W-:Y:S11]  /*8ad0*/  @P3 BRA `(.L_x_2752) ;  /* 0x0000000000183947 */ /* 0x002ff60003800000 */
[----:B------:R-:W-:Y:S05]  /*8ae0*/  @!P1 BRA `(.L_x_2752) ;  /* 0x0000000000149947 */ /* 0x000fea0003800000 */
[----:B------:R-:W-:Y:S02]  /*8af0*/  IMAD.U32 R2, RZ, RZ, UR8 ;  /* 0x00000008ff027e24 */ /* 0x000fe4000f8e00ff */
[----:B------:R-:W-:-:S05]  /*8b00*/  IMAD.U32 R3, RZ, RZ, UR9 ;  /* 0x00000009ff037e24 */ /* 0x000fca000f8e00ff */
[----:B------:R-:W2:Y:S04]  /*8b10*/  LDG.E R5, desc[UR46][R2.64] ;  /* 0x0000002e02057981 */ /* 0x000ea8000c1e1900 */
[----:B-----5:R-:W2:Y:S02]  /*8b20*/  LDG.E R0, desc[UR46][R2.64+0x4] ;  /* 0x0000042e02007981 */ /* 0x020ea4000c1e1900 */
[----:B--2---:R-:W-:-:S07]  /*8b30*/  IMAD.IADD R0, R0, 0x1, -R5 ;  /* 0x0000000100007824 */ /* 0x004fce00078e0a05 */
.L_x_2752:
[----:B------:R-:W-:Y:S01]  /*8b40*/  UMOV UR4, URZ ;  /* 0x0000003f00047c82 */ /* 0x000fe20008000000 */
[----:B------:R-:W-:Y:S01]  /*8b50*/  UMOV UR5, URZ ;  /* 0x0000003f00057c82 */ /* 0x000fe20008000000 */
[----:B------:R-:W-:Y:S01]  /*8b60*/  IMAD.U32 R4, RZ, RZ, UR18 ;  /* 0x00000012ff047e24 */ /* 0x000fe2000f8e00ff */
[----:B------:R-:W-:Y:S01]  /*8b70*/  @UP1 UMOV UR4, UR10 ;  /* 0x0000000a00041c82 */ /* 0x000fe20008000000 */
[----:B------:R-:W-:Y:S01]  /*8b80*/  @UP1 UMOV UR5, UR12 ;  /* 0x0000000c00051c82 */ /* 0x000fe20008000000 */
[----:B------:R-:W-:Y:S05]  /*8b90*/  @!P0 BRA `(.L_x_2753) ;  /* 0x0000000000188947 */ /* 0x000fea0003800000 */
[----:B------:R-:W-:Y:S02]  /*8ba0*/  ULDC.64 UR8, c[0x0][0x788] ;  /* 0x0001e20000087ab9 */ /* 0x000fe40000000a00 */
[----:B------:R-:W-:-:S06]  /*8bb0*/  UIMAD.WIDE UR8, UR13, 0x4, UR8 ;  /* 0x000000040d0878a5 */ /* 0x000fcc000f8e0208 */
[----:B------:R-:W-:Y:S02]  /*8bc0*/  IMAD.U32 R2, RZ, RZ, UR8 ;  /* 0x00000008ff027e24 */ /* 0x000fe4000f8e00ff */
[----:B------:R-:W-:-:S05]  /*8bd0*/  IMAD.U32 R3, RZ, RZ, UR9 ;  /* 0x00000009ff037e24 */ /* 0x000fca000f8e00ff */
[----:B------:R1:W5:Y:S01]  /*8be0*/  LDG.E R4, desc[UR46][R2.64] ;  /* 0x0000002e02047981 */ /* 0x000362000c1e1900 */
[----:B------:R-:W-:Y:S05]  /*8bf0*/  BRA `(.L_x_2754) ;  /* 0x0000000000187947 */ /* 0x000fea0003800000 */
.L_x_2753:
[----:B------:R-:W-:Y:S05]  /*8c00*/  @!P2 BRA `(.L_x_2754) ;  /* 0x000000000014a947 */ /* 0x000fea0003800000 */
[----:B------:R-:W-:Y:S02]  /*8c10*/  IMAD.U32 R2, RZ, RZ, UR14 ;  /* 0x0000000eff027e24 */ /* 0x000fe4000f8e00ff */
[----:B------:R-:W-:-:S05]  /*8c20*/  IMAD.U32 R3, RZ, RZ, UR15 ;  /* 0x0000000fff037e24 */ /* 0x000fca000f8e00ff */
[----:B------:R-:W2:Y:S04]  /*8c30*/  LDG.E R5, desc[UR46][R2.64] ;  /* 0x0000002e02057981 */ /* 0x000ea8000c1e1900 */
[----:B------:R-:W2:Y:S02]  /*8c40*/  LDG.E R4, desc[UR46][R2.64+0x4] ;  /* 0x0000042e02047981 */ /* 0x000ea4000c1e1900 */
[----:B--2---:R-:W-:-:S07]  /*8c50*/  IMAD.IADD R4, R4, 0x1, -R5 ;  /* 0x0000000104047824 */ /* 0x004fce00078e0a05 */
.L_x_2754:
[----:B-1----:R-:W-:Y:S01]  /*8c60*/  IMAD.U32 R3, RZ, RZ, UR7 ;  /* 0x00000007ff037e24 */ /* 0x002fe2000f8e00ff */
[----:B------:R-:W-:-:S03]  /*8c70*/  ULDC UR8, c[0x0][0x74c] ;  /* 0x0001d30000087ab9 */ /* 0x000fc60000000800 */
[----:B-----5:R-:W-:Y:S02]  /*8c80*/  IMAD R3, R3, 0x80, R0 ;  /* 0x0000008003037824 */ /* 0x020fe400078e0200 */
[----:B------:R-:W-:-:S03]  /*8c90*/  VIADD R0, R0, 0x3f ;  /* 0x0000003f00007836 */ /* 0x000fc60000000000 */
[----:B------:R-:W-:-:S04]  /*8ca0*/  IADD3 R3, R3, -UR8, -R4 ;  /* 0x8000000803037c10 */ /* 0x000fc8000fffe804 */
[----:B------:R-:W-:-:S04]  /*8cb0*/  SHF.R.S32.HI R2, RZ, 0x1f, R3 ;  /* 0x0000001fff027819 */ /* 0x000fc80000011403 */
[----:B------:R-:W-:Y:S02]  /*8cc0*/  LEA.HI R2, R2, R3, RZ, 0x6 ;  /* 0x0000000302027211 */ /* 0x000fe400078f30ff */
[----:B------:R-:W-:Y:S02]  /*8cd0*/  SHF.R.S32.HI R3, RZ, 0x1f, R0 ;  /* 0x0000001fff037819 */ /* 0x000fe40000011400 */
[----:B------:R-:W-:Y:S02]  /*8ce0*/  SHF.R.S32.HI R2, RZ, 0x6, R2 ;  /* 0x00000006ff027819 */ /* 0x000fe40000011402 */
[----:B------:R-:W-:Y:S02]  /*8cf0*/  LEA.HI R0, R3, R0, RZ, 0x6 ;  /* 0x0000000003007211 */ /* 0x000fe400078f30ff */
[----:B------:R-:W-:Y:S01]  /*8d00*/  VIMNMX R4, RZ, R2, !PT ;  /* 0x00000002ff047248 */ /* 0x000fe20007fe0100 */
[----:B------:R-:W-:Y:S01]  /*8d10*/  IMAD.MOV.U32 R2, RZ, RZ, RZ ;  /* 0x000000ffff027224 */ /* 0x000fe200078e00ff */
[----:B------:R-:W-:-:S04]  /*8d20*/  SHF.R.S32.HI R0, RZ, 0x6, R0 ;  /* 0x00000006ff007819 */ /* 0x000fc80000011400 */
[----:B------:R-:W-:-:S13]  /*8d30*/  ISETP.GT.AND P0, PT, R0, R4, PT ;  /* 0x000000040000720c */ /* 0x000fda0003f04270 */
[----:B------:R-:W-:Y:S05]  /*8d40*/  @!P0 BRA `(.L_x_2751) ;  /* 0x0000002000b48947 */ /* 0x000fea0003800000 */
[----:B------:R-:W-:Y:S01]  /*8d50*/  USHF.R.S32.HI UR10, URZ, 0x1f, UR20 ;  /* 0x0000001f3f0a7899 */ /* 0x000fe20008011414 */
[----:B------:R-:W-:Y:S01]  /*8d60*/  BSSY B0, `(.L_x_2751) ;  /* 0x000022b000007945 */ /* 0x000fe20003800000 */
[----:B------:R-:W-:Y:S01]  /*8d70*/  UISETP.NE.U32.AND UP1, UPT, UR16, URZ, UPT ;  /* 0x0000003f1000728c */ /* 0x000fe2000bf25070 */
[----:B------:R-:W-:Y:S01]  /*8d80*/  IMAD.MOV.U32 R2, RZ, RZ, RZ ;  /* 0x000000ffff027224 */ /* 0x000fe200078e00ff */
[----:B------:R-:W-:Y:S01]  /*8d90*/  ULDC.64 UR14, c[0x0][0x718] ;  /* 0x0001c600000e7ab9 */ /* 0x000fe20000000a00 */
[----:B------:R-:W-:Y:S01]  /*8da0*/  UMOV UR8, UR4 ;  /* 0x0000000400087c82 */ /* 0x000fe20008000000 */
[----:B------:R-:W-:Y:S02]  /*8db0*/  UIMAD UR12, UR10, UR14, URZ ;  /* 0x0000000e0a0c72a4 */ /* 0x000fe4000f8e023f */
[----:B------:R-:W-:Y:S02]  /*8dc0*/  UISETP.NE.AND.EX UP1, UPT, UR17, URZ, UPT, UP1 ;  /* 0x0000003f1100728c */ /* 0x000fe4000bf25310 */
[----:B------:R-:W-:Y:S01]  /*8dd0*/  UIMAD UR12, UR20, UR15, UR12 ;  /* 0x0000000f140c72a4 */ /* 0x000fe2000f8e020c */
[----:B------:R-:W-:-:S02]  /*8de0*/  ULDC.64 UR16, c[0x0][0x730] ;  /* 0x0001cc0000107ab9 */ /* 0x000fc40000000a00 */
[----:B------:R-:W-:Y:S01]  /*8df0*/  ULDC UR15, c[0x0][0x2e8] ;  /* 0x0000ba00000f7ab9 */ /* 0x000fe20000000800 */
[----:B------:R-:W-:Y:S01]  /*8e00*/  UIMAD UR10, UR10, UR16, URZ ;  /* 0x000000100a0a72a4 */ /* 0x000fe2000f8e023f */
[----:B------:R-:W-:Y:S01]  /*8e10*/  UMOV UR9, UR5 ;  /* 0x0000000500097c82 */ /* 0x000fe20008000000 */
[----:B------:R-:W-:Y:S02]  /*8e20*/  UISETP.NE.AND UP2, UPT, UR15, 0x1, UPT ;  /* 0x000000010f00788c */ /* 0x000fe4000bf45270 */
[----:B------:R-:W-:Y:S02]  /*8e30*/  UIMAD.WIDE.U32 UR4, UR20, UR14, UR8 ;  /* 0x0000000e140472a5 */ /* 0x000fe4000f8e0008 */
[----:B------:R-:W-:Y:S02]  /*8e40*/  UIMAD.WIDE.U32 UR8, UR20, UR16, UR8 ;  /* 0x00000010140872a5 */ /* 0x000fe4000f8e0008 */
[----:B------:R-:W-:Y:S02]  /*8e50*/  UIMAD UR14, UR20, UR17, UR10 ;  /* 0x00000011140e72a4 */ /* 0x000fe4000f8e020a */
[----:B------:R-:W-:Y:S01]  /*8e60*/  USHF.R.S32.HI UR10, URZ, 0x1f, UR13 ;  /* 0x0000001f3f0a7899 */ /* 0x000fe2000801140d */
[----:B------:R-:W-:Y:S01]  /*8e70*/  ELECT P0, URZ, PT ;  /* 0x00000000003f782f */ /* 0x000fe20003800000 */
[----:B------:R-:W-:-:S02]  /*8e80*/  USEL UR21, UR13, URZ, !UP1 ;  /* 0x0000003f0d157287 */ /* 0x000fc4000c800000 */
[----:B------:R-:W-:Y:S01]  /*8e90*/  UIADD3 UR9, UR9, UR14, URZ ;  /* 0x0000000e09097290 */ /* 0x000fe2000fffe03f */
[----:B------:R-:W-:Y:S01]  /*8ea0*/  ULDC.64 UR18, c[0x0][0x738] ;  /* 0x0001ce0000127ab9 */ /* 0x000fe20000000a00 */
[----:B------:R-:W-:Y:S01]  /*8eb0*/  USEL UR10, UR10, URZ, !UP1 ;  /* 0x0000003f0a0a7287 */ /* 0x000fe2000c800000 */
[----:B------:R-:W-:Y:S01]  /*8ec0*/  ULDC.64 UR16, c[0x0][0x720] ;  /* 0x0001c80000107ab9 */ /* 0x000fe20000000a00 */
[----:B------:R-:W-:Y:S02]  /*8ed0*/  UIMAD.WIDE.U32 UR14, UR18, UR21, UR8 ;  /* 0x00000015120e72a5 */ /* 0x000fe4000f8e0008 */
[----:B------:R-:W-:Y:S01]  /*8ee0*/  UIADD3 UR23, UR5, UR12, URZ ;  /* 0x0000000c05177290 */ /* 0x000fe2000fffe03f */
[----:B------:R-:W-:Y:S01]  /*8ef0*/  @UP2 ULDC UR8, c[0x0][0x2ec] ;  /* 0x0000bb0000082ab9 */ /* 0x000fe20000000800 */
[----:B------:R-:W-:Y:S02]  /*8f00*/  UIMAD UR5, UR10, UR16, URZ ;  /* 0x000000100a0572a4 */ /* 0x000fe4000f8e023f */
[----:B------:R-:W-:-:S02]  /*8f10*/  UIMAD UR10, UR10, UR18, URZ ;  /* 0x000000120a0a72a4 */ /* 0x000fc4000f8e023f */
[----:B------:R-:W-:Y:S02]  /*8f20*/  UIMAD.WIDE.U32 UR8, UR20, UR8, URZ ;  /* 0x00000008140872a5 */ /* 0x000fe4000f8e003f */
[----:B------:R-:W-:Y:S01]  /*8f30*/  ULEA UR11, UR7, UR11, 0x7 ;  /* 0x0000000b070b7291 */ /* 0x000fe2000f8e383f */
[----:B------:R-:W-:Y:S02]  /*8f40*/  UMOV UR22, UR4 ;  /* 0x0000000400167c82 */ /* 0x000fe40008000000 */
[----:B------:R-:W-:Y:S01]  /*8f50*/  @UP2 ULDC UR7, c[0x0][0x2f0] ;  /* 0x0000bc0000072ab9 */ /* 0x000fe20000000800 */
[----:B------:R-:W-:Y:S01]  /*8f60*/  UMOV UR12, UR20 ;  /* 0x00000014000c7c82 */ /* 0x000fe20008000000 */
[----:B------:R-:W-:Y:S02]  /*8f70*/  UIMAD UR5, UR17, UR21, UR5 ;  /* 0x00000015110572a4 */ /* 0x000fe4000f8e0205 */
[----:B------:R-:W-:Y:S02]  /*8f80*/  UIMAD.WIDE.U32 UR22, UR16, UR21, UR22 ;  /* 0x00000015101672a5 */ /* 0x000fe4000f8e0016 */
[----:B------:R-:W-:-:S02]  /*8f90*/  UIMAD UR4, UR19, UR21, UR10 ;  /* 0x00000015130472a4 */ /* 0x000fc4000f8e020a */
        /* <DEDUP_REMOVED lines=10> */
.L_x_2784:
        /* <DEDUP_REMOVED lines=15> */
.L_x_2757:
[----:B------:R-:W-:Y:S01]  /*9130*/  R2UR UR19, R4 ;  /* 0x00000000041372ca */ /* 0x000fe200000e0000 */
[----:B------:R-:W2:Y:S01]  /*9140*/  LDC.64 R12, c[0x0][0x198] ;  /* 0x00006600ff0c7b82 */ /* 0x000ea20000000a00 */
[----:B------:R-:W-:Y:S01]  /*9150*/  ULDC.64 UR8, c[0x0][0x700] ;  /* 0x0001c00000087ab9 */ /* 0x000fe20000000a00 */
[----:B------:R-:W-:Y:S01]  /*9160*/  UMOV UR50, 0x0 ;  /* 0x0000000000327882 */ /* 0x000fe20000000000 */
[----:B------:R-:W-:Y:S01]  /*9170*/  IMAD.U32 R9, RZ, RZ, UR8 ;  /* 0x00000008ff097e24 */ /* 0x000fe2000f8e00ff */
[----:B------:R-:W-:Y:S01]  /*9180*/  R2UR UR8, R15 ;  /* 0x000000000f0872ca */ /* 0x000fe200000e0000 */
[----:B------:R-:W-:Y:S01]  /*9190*/  IMAD.U32 R8, RZ, RZ, UR9 ;  /* 0x00000009ff087e24 */ /* 0x000fe2000f8e00ff */
[----:B------:R-:W-:Y:S01]  /*91a0*/  UMOV UR51, 0x14f00000 ;  /* 0x14f0000000337882 */ /* 0x000fe20000000000 */
[----:B------:R-:W-:Y:S01]  /*91b0*/  UMOV UR18, URZ ;  /* 0x0000003f00127c82 */ /* 0x000fe20008000000 */
[----:B------:R-:W-:Y:S01]  /*91c0*/  UMOV UR42, 0x20 ;  /* 0x00000020002a7882 */ /* 0x000fe20000000000 */
[----:B------:R-:W-:Y:S01]  /*91d0*/  UMOV UR44, UR20 ;  /* 0x00000014002c7c82 */ /* 0x000fe20008000000 */
[----:B------:R-:W-:Y:S01]  /*91e0*/  UMOV UR45, UR21 ;  /* 0x00000015002d7c82 */ /* 0x000fe20008000000 */
[----:B------:R-:W-:Y:S01]  /*91f0*/  UMOV UR34, 0x40 ;  /* 0x0000004000227882 */ /* 0x000fe20000000000 */
[----:B------:R-:W-:Y:S01]  /*9200*/  USHF.L.U32 UR19, UR19, 0x6, URZ ;  /* 0x0000000613137899 */ /* 0x000fe2000800063f */
[----:B------:R-:W-:Y:S01]  /*9210*/  IMAD.MOV.U32 R16, RZ, RZ, RZ ;  /* 0x000000ffff107224 */ /* 0x000fe200078e00ff */
[----:B------:R-:W-:Y:S01]  /*9220*/  UMOV UR36, UR20 ;  /* 0x0000001400247c82 */ /* 0x000fe20008000000 */
[----:B------:R-:W-:Y:S01]  /*9230*/  UMOV UR37, UR21 ;  /* 0x0000001500257c82 */ /* 0x000fe20008000000 */
[----:B------:R-:W-:-:S02]  /*9240*/  UIADD3 UR7, UP0, UR19, UR22, URZ ;  /* 0x0000001613077290 */ /* 0x000fc4000ff1e03f */
[----:B------:R-:W-:Y:S01]  /*9250*/  IMAD.U32 R3, RZ, RZ, UR19 ;  /* 0x00000013ff037e24 */ /* 0x000fe2000f8e00ff */
[----:B------:R-:W-:Y:S02]  /*9260*/  UIADD3 UR16, UR8, 0x12000, URZ ;  /* 0x0001200008107890 */ /* 0x000fe4000fffe03f */
[----:B------:R-:W-:Y:S01]  /*9270*/  UIADD3 UR17, UR8, 0x26810, URZ ;  /* 0x0002681008117890 */ /* 0x000fe2000fffe03f */
[----:B------:R-:W-:Y:S01]  /*9280*/  PLOP3.LUT P1, PT, PT, PT, UP0, 0x80, 0x0 ;  /* 0x000000000000781c */ /* 0x000fe20003f2f008 */
[----:B-1----:R-:W-:Y:S01]  /*9290*/  IMAD.U32 R2, RZ, RZ, UR7 ;  /* 0x00000007ff027e24 */ /* 0x002fe2000f8e00ff */
[----:B------:R-:W-:Y:S01]  /*92a0*/  UIADD3 UR19, UR19, UR6, URZ ;  /* 0x0000000613137290 */ /* 0x000fe2000fffe03f */
[----:B--2---:R-:W-:Y:S01]  /*92b0*/  IMAD.MOV.U32 R7, RZ, RZ, R12 ;  /* 0x000000ffff077224 */ /* 0x004fe200078e000c */
[----:B------:R-:W-:Y:S01]  /*92c0*/  LEA.HI.X.SX32 R3, R3, R14, 0x1, P1 ;  /* 0x0000000e03037211 */ /* 0x000fe200008f0eff */
[----:B------:R-:W-:Y:S01]  /*92d0*/  IMAD.MOV.U32 R6, RZ, RZ, R13 ;  /* 0x000000ffff067224 */ /* 0x000fe200078e000d */
[C---:B------:R-:W-:Y:S01]  /*92e0*/  LEA R5, P1, R2.reuse, R9, 0x2 ;  /* 0x0000000902057211 */ /* 0x040fe200078210ff */
[----:B------:R-:W-:Y:S01]  /*92f0*/  UIADD3 UR40, UR8, 0x13000, URZ ;  /* 0x0001300008287890 */ /* 0x000fe2000fffe03f */
[----:B------:R-:W-:Y:S01]  /*9300*/  IMAD.MOV.U32 R12, RZ, RZ, 0xc000 ;  /* 0x0000c000ff0c7424 */ /* 0x000fe200078e00ff */
[----:B------:R-:W-:Y:S01]  /*9310*/  UIADD3 UR32, UR8, 0x14000, URZ ;  /* 0x0001400008207890 */ /* 0x000fe2000fffe03f */
[----:B------:R-:W-:Y:S01]  /*9320*/  LEA.HI.X R2, R2, R8, R3, 0x2, P1 ;  /* 0x0000000802027211 */ /* 0x000fe200008f1403 */
[----:B------:R-:W-:Y:S01]  /*9330*/  UIADD3 UR52, UR8, 0x1e000, URZ ;  /* 0x0001e00008347890 */ /* 0x000fe2000fffe03f */
[----:B------:R-:W-:Y:S01]  /*9340*/  R2UR UR24, R5 ;  /* 0x00000000051872ca */ /* 0x000fe200000e0000 */
[----:B------:R-:W-:Y:S01]  /*9350*/  UMOV UR41, UR17 ;  /* 0x0000001100297c82 */ /* 0x000fe20008000000 */
[----:B------:R-:W-:Y:S01]  /*9360*/  R2UR UR25, R2 ;  /* 0x00000000021972ca */ /* 0x000fe200000e0000 */
[----:B------:R-:W-:Y:S01]  /*9370*/  UMOV UR43, UR19 ;  /* 0x00000013002b7c82 */ /* 0x000fe20008000000 */
[C---:B------:R-:W-:Y:S01]  /*9380*/  IADD3 R2, P1, R7.reuse, 0x2f0, RZ ;  /* 0x000002f007027810 */ /* 0x040fe20007f3e0ff */
[----:B------:R-:W-:Y:S01]  /*9390*/  UMOV UR33, UR17 ;  /* 0x0000001100217c82 */ /* 0x000fe20008000000 */
[----:B------:R-:W-:Y:S01]  /*93a0*/  UMOV UR35, UR19 ;  /* 0x0000001300237c82 */ /* 0x000fe20008000000 */
[----:B------:R-:W-:Y:S01]  /*93b0*/  UMOV UR7, 0x10 ;  /* 0x0000001000077882 */ /* 0x000fe20000000000 */
[----:B------:R-:W-:Y:S01]  /*93c0*/  R2UR UR54, R2 ;  /* 0x00000000023672ca */ /* 0x000fe200000e0000 */
[----:B------:R-:W-:Y:S01]  /*93d0*/  UMOV UR53, UR17 ;  /* 0x0000001100357c82 */ /* 0x000fe20008000000 */
[----:B------:R-:W-:Y:S01]  /*93e0*/  IADD3 R2, P2, R7, 0x3f0, RZ ;  /* 0x000003f007027810 */ /* 0x000fe20007f5e0ff */
[----:B------:R-:W-:Y:S01]  /*93f0*/  UIADD3 UR9, UR8, 0x26800, URZ ;  /* 0x0002680008097890 */ /* 0x000fe2000fffe03f */
[----:B------:R-:W-:Y:S01]  /*9400*/  VIADD R5, R0, 0xffffffff ;  /* 0xffffffff00057836 */ /* 0x000fe20000000000 */
[----:B------:R-:W-:Y:S01]  /*9410*/  UMOV UR10, UR18 ;  /* 0x00000012000a7c82 */ /* 0x000fe20008000000 */
[----:B------:R-:W-:Y:S01]  /*9420*/  R2UR UR30, R2 ;  /* 0x00000000021e72ca */ /* 0x000fe200000e0000 */
[--C-:B------:R-:W-:Y:S01]  /*9430*/  IMAD.X R2, RZ, RZ, R6.reuse, P1 ;  /* 0x000000ffff027224 */ /* 0x100fe200008e0606 */
[----:B------:R-:W-:Y:S01]  /*9440*/  UMOV UR26, 0x10 ;  /* 0x00000010001a7882 */ /* 0x000fe20000000000 */
[----:B------:R1:W-:Y:S01]  /*9450*/  STL [R1], R5 ;  /* 0x0000000501007387 */ /* 0x0003e20000100800 */
[----:B------:R-:W-:Y:S01]  /*9460*/  UMOV UR27, UR11 ;  /* 0x0000000b001b7c82 */ /* 0x000fe20008000000 */
[----:B------:R-:W-:Y:S01]  /*9470*/  UMOV UR28, UR12 ;  /* 0x0000000c001c7c82 */ /* 0x000fe20008000000 */
[----:B------:R-:W-:Y:S01]  /*9480*/  R2UR UR55, R2 ;  /* 0x00000000023772ca */ /* 0x000fe200000e0000 */
[----:B------:R-:W-:Y:S01]  /*9490*/  IMAD.X R2, RZ, RZ, R6, P2 ;  /* 0x000000ffff027224 */ /* 0x000fe200010e0606 */
[----:B------:R-:W-:Y:S01]  /*94a0*/  UMOV UR29, UR13 ;  /* 0x0000000d001d7c82 */ /* 0x000fe20008000000 */
[----:B------:R-:W-:Y:S01]  /*94b0*/  UIADD3 UR56, UR8, 0x3000, URZ ;  /* 0x0000300008387890 */ /* 0x000fe2000fffe03f */
[----:B------:R-:W-:-:S02]  /*94c0*/  UMOV UR58, 0x30 ;  /* 0x00000030003a7882 */ /* 0x000fc40000000000 */
        /* <DEDUP_REMOVED lines=8> */
[----:B------:R-:W-:-:S04]  /*9550*/  ISETP.GE.AND P1, PT, R4, R5, PT ;  /* 0x000000050400720c */ /* 0x000fc80003f26270 */
[----:B------:R-:W-:-:S13]  /*9560*/  R2UR UR49, R3 ;  /* 0x00000000033172ca */ /* 0x000fda00000e0000 */
[----:B------:R2:W-:Y:S01]  /*9570*/  UTMALDG.4D [UR16], [UR48], desc[UR50] ;  /* 0x00003210300075b4 */ /* 0x0005e20008019000 */
[----:B------:R3:W-:Y:S01]  /*9580*/  UTMALDG.4D [UR40], [UR48], desc[UR50] ;  /* 0x00003228300075b4 */ /* 0x0007e20008019000 */
[----:B------:R-:W-:Y:S01]  /*9590*/  UTMALDG.4D [UR32], [UR48], desc[UR50] ;  /* 0x00003220300075b4 */ /* 0x000fe20008019000 */
[----:B------:R4:W-:Y:S01]  /*95a0*/  UBLKCP.S.G [UR52], [UR24], UR7 ;  /* 0x00000034180073ba */ /* 0x0009e20008000207 */
[----:B------:R1:W-:Y:S01]  /*95b0*/  SYNCS.ARRIVE.TRANS64 RZ, [R15+URZ+0x26800], R12 ;  /* 0x0268000c0fff79a7 */ /* 0x0003e2000800003f */
[----:B--2---:R-:W-:Y:S01]  /*95c0*/  UMOV UR16, 0x0 ;  /* 0x0000000000107882 */ /* 0x004fe20000000000 */
[----:B------:R-:W-:Y:S02]  /*95d0*/  UMOV UR17, 0x10000000 ;  /* 0x1000000000117882 */ /* 0x000fe40000000000 */
[----:B------:R2:W-:Y:S01]  /*95e0*/  UTMALDG.4D [UR8], [UR54], desc[UR16] ;  /* 0x00001008360075b4 */ /* 0x0005e20008019000 */
[----:B---3--:R-:W-:Y:S01]  /*95f0*/  UIADD3 UR40, UR8, 0x5000, URZ ;  /* 0x0000500008287890 */ /* 0x008fe2000fffe03f */
[----:B------:R-:W-:Y:S01]  /*9600*/  UMOV UR42, 0x50 ;  /* 0x00000050002a7882 */ /* 0x000fe20000000000 */
[----:B------:R-:W-:Y:S01]  /*9610*/  UMOV UR43, UR11 ;  /* 0x0000000b002b7c82 */ /* 0x000fe20008000000 */
[----:B------:R-:W-:Y:S01]  /*9620*/  UMOV UR44, UR12 ;  /* 0x0000000c002c7c82 */ /* 0x000fe20008000000 */
[----:B------:R-:W-:Y:S01]  /*9630*/  UMOV UR45, UR13 ;  /* 0x0000000d002d7c82 */ /* 0x000fe20008000000 */
[----:B----4-:R-:W-:-:S02]  /*9640*/  UIADD3 UR24, UR8, 0x1000, URZ ;  /* 0x0000100008187890 */ /* 0x010fc4000fffe03f */
[----:B------:R-:W-:Y:S01]  /*9650*/  UIADD3 UR32, UR8, 0x2000, URZ ;  /* 0x0000200008207890 */ /* 0x000fe2000fffe03f */
[----:B------:R-:W-:Y:S01]  /*9660*/  UMOV UR25, UR9 ;  /* 0x0000000900197c82 */ /* 0x000fe20008000000 */
[----:B------:R-:W-:Y:S01]  /*9670*/  UMOV UR34, 0x20 ;  /* 0x0000002000227882 */ /* 0x000fe20000000000 */
[----:B------:R-:W-:Y:S01]  /*9680*/  UMOV UR35, UR11 ;  /* 0x0000000b00237c82 */ /* 0x000fe20008000000 */
        /* <DEDUP_REMOVED lines=10> */
[----:B------:R-:W-:Y:S01]  /*9730*/  UMOV UR41, UR9 ;  /* 0x0000000900297c82 */ /* 0x000fe20008000000 */
[----:B--2---:R-:W-:Y:S01]  /*9740*/  UMOV UR10, 0x40 ;  /* 0x00000040000a7882 */ /* 0x004fe20000000000 */
[----:B------:R2:W-:Y:S01]  /*9750*/  UTMALDG.4D [UR32], [UR54], desc[UR16] ;  /* 0x00001020360075b4 */ /* 0x0005e20008019000 */
[----:B------:R1:W-:Y:S01]  /*9760*/  UTMALDG.4D [UR56], [UR54], desc[UR16] ;  /* 0x00001038360075b4 */ /* 0x0003e20008019000 */
[----:B------:R1:W-:Y:S01]  /*9770*/  UTMALDG.4D [UR48], [UR54], desc[UR16] ;  /* 0x00001030360075b4 */ /* 0x0003e20008019000 */
[----:B---3--:R-:W-:Y:S01]  /*9780*/  UIADD3 UR24, UR8, 0x6000, URZ ;  /* 0x0000600008187890 */ /* 0x008fe2000fffe03f */
[----:B------:R-:W-:Y:S01]  /*9790*/  UMOV UR26, UR18 ;  /* 0x00000012001a7c82 */ /* 0x000fe20008000000 */
[----:B------:R1:W-:Y:S01]  /*97a0*/  UTMALDG.4D [UR40], [UR54], desc[UR16] ;  /* 0x00001028360075b4 */ /* 0x0003e20008019000 */
[----:B--2---:R-:W-:-:S02]  /*97b0*/  UIADD3 UR32, UR8, 0x8000, URZ ;  /* 0x0000800008207890 */ /* 0x004fc4000fffe03f */
[----:B------:R-:W-:-:S04]  /*97c0*/  UIADD3 UR8, UR8, 0xa000, URZ ;  /* 0x0000a00008087890 */ /* 0x000fc8000fffe03f */
[----:B------:R1:W-:Y:S03]  /*97d0*/  UTMALDG.4D [UR24], [UR30], desc[UR16] ;  /* 0x000010181e0075b4 */ /* 0x0003e60008019000 */
[----:B------:R1:W-:Y:S02]  /*97e0*/  UTMALDG.4D [UR32], [UR30], desc[UR16] ;  /* 0x000010201e0075b4 */ /* 0x0003e40008019000 */
[----:B------:R1:W-:Y:S02]  /*97f0*/  UTMALDG.4D [UR8], [UR30], desc[UR16] ;  /* 0x000010081e0075b4 */ /* 0x0003e40008019000 */
[----:B-1----:R-:W-:Y:S05]  /*9800*/  @P1 BRA `(.L_x_2758) ;  /* 0x0000001400081947 */ /* 0x002fea0003800000 */
[-C--:B------:R-:W-:Y:S01]  /*9810*/  LOP3.LUT R17, RZ, R4.reuse, RZ, 0x33, !PT ;  /* 0x00000004ff117212 */ /* 0x080fe200078e33ff */
[C---:B------:R-:W-:Y:S02]  /*9820*/  VIADD R5, R0.reuse, 0xfffffffe ;  /* 0xfffffffe00057836 */ /* 0x040fe40000000000 */
[----:B------:R-:W-:Y:S02]  /*9830*/  IMAD.MOV.U32 R10, RZ, RZ, 0x1 ;  /* 0x00000001ff0a7424 */ /* 0x000fe400078e00ff */
[----:B------:R-:W-:Y:S01]  /*9840*/  IMAD.IADD R17, R0, 0x1, R17 ;  /* 0x0000000100117824 */ /* 0x000fe200078e0211 */
[----:B------:R-:W-:Y:S01]  /*9850*/  ISETP.NE.AND P1, PT, R5, R4, PT ;  /* 0x000000040500720c */ /* 0x000fe20003f25270 */
[----:B------:R-:W-:-:S03]  /*9860*/  IMAD.MOV.U32 R0, RZ, RZ, R4 ;  /* 0x000000ffff007224 */ /* 0x000fc600078e0004 */
[----:B------:R-:W-:-:S05]  /*9870*/  LOP3.LUT R5, R17, 0x1, RZ, 0xc0, !PT ;  /* 0x0000000111057812 */ /* 0x000fca00078ec0ff */
[----:B------:R1:W-:Y:S04]  /*9880*/  STL [R1+0x4], R5 ;  /* 0x0000040501007387 */ /* 0x0003e80000100800 */
[----:B------:R-:W-:Y:S05]  /*9890*/  @!P1 BRA `(.L_x_2759) ;  /* 0x0000000c00409947 */ /* 0x000fea0003800000 */
[----:B------:R-:W-:Y:S02]  /*98a0*/  IMAD.IADD R17, R17, 0x1, -R5 ;  /* 0x0000000111117824 */ /* 0x000fe400078e0a05 */
[----:B------:R-:W-:Y:S02]  /*98b0*/  IMAD.MOV.U32 R0, RZ, RZ, R4 ;  /* 0x000000ffff007224 */ /* 0x000fe400078e0004 */
[----:B------:R-:W-:-:S07]  /*98c0*/  IMAD.MOV.U32 R10, RZ, RZ, 0x1 ;  /* 0x00000001ff0a7424 */ /* 0x000fce00078e00ff */
.L_x_2768:
[----:B-123--:R-:W-:-:S04]  /*98d0*/  SHF.L.U32 R18, R10, 0x1f, RZ ;  /* 0x0000001f0a127819 */ /* 0x00efc800000006ff */
[----:B------:R-:W2:Y:S02]  /*98e0*/  SYNCS.PHASECHK.TRANS64.TRYWAIT P1, [R15+URZ+0x26840], R18 ;  /* 0x026840120f0075a7 */ /* 0x000ea4000802017f */
[----:B--2---:R-:W-:Y:S05]  /*98f0*/  @!P1 BRA `(.L_x_2760) ;  /* 0x0000001800dc9947 */ /* 0x004fea0003800000 */
.L_x_2785:
        /* <DEDUP_REMOVED lines=8> */
.L_x_2761:
        /* <DEDUP_REMOVED lines=44> */
.L_x_2786:
        /* <DEDUP_REMOVED lines=8> */
.L_x_2763:
        /* <DEDUP_REMOVED lines=44> */
.L_x_2787:
        /* <DEDUP_REMOVED lines=8> */
.L_x_2765:
        /* <DEDUP_REMOVED lines=38> */
.L_x_2789:
        /* <DEDUP_REMOVED lines=8> */
.L_x_2767:
        /* <DEDUP_REMOVED lines=44> */
.L_x_2759:
[----:B------:R-:W4:Y:S02]  /*a5a0*/  LDL.LU R4, [R1+0x4] ;  /* 0x0000040001047983 */ /* 0x000f240000300800 */
[----:B----4-:R-:W-:Y:S02]  /*a5b0*/  ISETP.NE.AND P1, PT, R4, RZ, PT ;  /* 0x000000ff0400720c */ /* 0x010fe40003f25270 */
[----:B------:R4:W5:Y:S11]  /*a5c0*/  LDL R4, [R1] ;  /* 0x0000000001047983 */ /* 0x0009760000100800 */
[----:B----4-:R-:W-:Y:S05]  /*a5d0*/  @!P1 BRA `(.L_x_2758) ;  /* 0x0000000400949947 */ /* 0x010fea0003800000 */
[----:B------:R-:W-:-:S04]  /*a5e0*/  SHF.L.U32 R12, R10, 0x1f, RZ ;  /* 0x0000001f0a0c7819 */ /* 0x000fc800000006ff */
[----:B------:R-:W4:Y:S02]  /*a5f0*/  SYNCS.PHASECHK.TRANS64.TRYWAIT P1, [R15+URZ+0x26840], R12 ;  /* 0x0268400c0f0075a7 */ /* 0x000f24000802017f */
[----:B----4-:R-:W-:Y:S05]  /*a600*/  @!P1 BRA `(.L_x_2769) ;  /* 0x0000000c00ec9947 */ /* 0x010fea0003800000 */
.L_x_2790:
        /* <DEDUP_REMOVED lines=8> */
.L_x_2770:
        /* <DEDUP_REMOVED lines=41> */
.L_x_2791:
        /* <DEDUP_REMOVED lines=8> */
.L_x_2772:
[----:B------:R2:W5:Y:S01]  /*a9a0*/  LDL.LU R4, [R1] ;  /* 0x0000000001047983 */ /* 0x0005620000300800 */
        /* <DEDUP_REMOVED lines=40> */
.L_x_2758:
[----:B------:R-:W1:Y:S01]  /*ac30*/  S2R R0, SR_TID.X ;  /* 0x0000000000007919 */ /* 0x000e620000002100 */
[----:B------:R-:W-:Y:S01]  /*ac40*/  IMAD R3, R16, 0x8, R15 ;  /* 0x0000000810037824 */ /* 0x000fe200078e020f */
[----:B-1----:R-:W-:Y:S02]  /*ac50*/  LOP3.LUT R2, R0, 0x7f, RZ, 0xc0, !PT ;  /* 0x0000007f00027812 */ /* 0x002fe400078ec0ff */
[----:B------:R-:W-:Y:S02]  /*ac60*/  SHF.L.U32 R0, R10, 0x1f, RZ ;  /* 0x0000001f0a007819 */ /* 0x000fe400000006ff */
[----:B------:R-:W-:Y:S02]  /*ac70*/  ISETP.NE.AND P1, PT, R2, RZ, PT ;  /* 0x000000ff0200720c */ /* 0x000fe40003f25270 */
[----:B------:R-:W1:Y:S02]  /*ac80*/  SYNCS.PHASECHK.TRANS64.TRYWAIT P0, [R3+URZ+0x26840], R0 ;  /* 0x02684000030075a7 */ /* 0x000e64000800017f */
[----:B-1----:R-:W-:Y:S09]  /*ac90*/  @!P0 BRA `(.L_x_2773) ;  /* 0x0000000800708947 */ /* 0x002ff20003800000 */
.L_x_2792:
[----:B------:R-:W-:Y:S05]  /*aca0*/  @P1 BRA `(.L_x_2774) ;  /* 0x0000000000181947 */ /* 0x000fea0003800000 */
[----:B------:R-:W1:Y:S01]  /*acb0*/  S2R R2, SR_TID.X ;  /* 0x0000000000027919 */ /* 0x000e620000002100 */
[----:B------:R-:W-:-:S04]  /*acc0*/  IMAD.MOV.U32 R0, RZ, RZ, 0x3100 ;  /* 0x00003100ff007424 */ /* 0x000fc800078e00ff */
[----:B------:R1:W-:Y:S02]  /*acd0*/  SYNCS.ARRIVE.TRANS64 RZ, [R3+URZ+0x26830], R0 ;  /* 0x0268300003ff79a7 */ /* 0x0003e4000800003f */
[----:B-1----:R-:W-:-:S13]  /*ace0*/  LOP3.LUT P0, RZ, R2, 0x1f, RZ, 0xc0, !PT ;  /* 0x0000001f02ff7812 */ /* 0x002fda000780c0ff */
[----:B------:R-:W-:Y:S05]  /*acf0*/  @!P0 BRA `(.L_x_2774) ;  /* 0x0000000000048947 */ /* 0x000fea0003800000 */
[----:B------:R-:W-:Y:S01]  /*ad00*/  BPT.TRAP 0x1 ;  /* 0x000000040000795c */ /* 0x000fe20000300000 */
.L_x_2774:
        /* <DEDUP_REMOVED lines=48> */
.L_x_2755:
[----:B------:R-:W-:Y:S05]  /*b010*/  BSYNC B0 ;  /* 0x0000000000007941 */ /* 0x000fea0003800000 */
.L_x_2751:
[----:B------:R-:W-:-:S03]  /*b020*/  UMOV UR7, 0xffffffff ;  /* 0xffffffff00077882 */ /* 0x000fc60000000000 */
[----:B------:R-:W-:Y:S05]  /*b030*/  BRA.DIV UR7, `(.L_x_2775) ;  /* 0x00000006079c7947 */ /* 0x000fea000b800000 */
[----:B------:R-:W-:-:S13]  /*b040*/  ELECT P6, URZ, PT ;  /* 0x00000000003f782f */ /* 0x000fda00038c0000 */
.L_x_2795:
[----:B------:R-:W-:Y:S05]  /*b050*/  @!P6 BRA `(.L_x_2676) ;  /* 0x000000000084e947 */ /* 0x000fea0003800000 */
[----:B------:R-:W-:-:S06]  /*b060*/  ULOP3.LUT UR7, UR38, 0x2, URZ, 0xfc, !UPT ;  /* 0x0000000226077892 */ /* 0x000fcc000f8efc3f */
[----:B------:R-:W-:-:S05]  /*b070*/  IMAD.U32 R0, RZ, RZ, UR7 ;  /* 0x00000007ff007e24 */ /* 0x000fca000f8e00ff */
[----:B------:R-:W-:-:S13]  /*b080*/  ISETP.NE.AND P2, PT, R0, 0x3, PT ;  /* 0x000000030000780c */ /* 0x000fda0003f45270 */
[----:B------:R-:W-:Y:S05]  /*b090*/  @!P2 BRA `(.L_x_2776) ;  /* 0x000000000004a947 */ /* 0x000fea0003800000 */
[----:B------:R-:W-:Y:S01]  /*b0a0*/  BPT.TRAP 0x1 ;  /* 0x000000040000795c */ /* 0x000fe20000300000 */
.L_x_2776:
        /* <DEDUP_REMOVED lines=15> */
.L_x_2796:
[----:B------:R-:W2:Y:S02]  /*b1a0*/  SYNCS.PHASECHK.TRANS64.TRYWAIT P0, [R3+URZ], R0 ;  /* 0x00000000030075a7 */ /* 0x000ea4000800017f */
[----:B--2---:R-:W-:Y:S05]  /*b1b0*/  @!P0 BRA `(.L_x_2778) ;  /* 0x0000000400708947 */ /* 0x004fea0003800000 */
.L_x_2797:
[----:B------:R-:W-:Y:S05]  /*b1c0*/  @!P2 BRA `(.L_x_2779) ;  /* 0x000000000004a947 */ /* 0x000fea0003800000 */
[----:B------:R-:W-:Y:S01]  /*b1d0*/  BPT.TRAP 0x1 ;  /* 0x000000040000795c */ /* 0x000fe20000300000 */
.L_x_2779:
[----:B--2---:R-:W-:-:S04]  /*b1e0*/  VIADD R3, R8, 0x26840 ;  /* 0x0002684008037836 */ /* 0x004fc80000000000 */
[----:B------:R-:W-:-:S04]  /*b1f0*/  IMAD R5, R2, 0x8, R3 ;  /* 0x0000000802057824 */ /* 0x000fc800078e0203 */
[----:B------:R-:W2:Y:S02]  /*b200*/  SYNCS.PHASECHK.TRANS64.TRYWAIT P0, [R5+URZ], R4 ;  /* 0x00000004050075a7 */ /* 0x000ea4000800017f */
[----:B--2---:R-:W-:Y:S05]  /*b210*/  @!P0 BRA `(.L_x_2780) ;  /* 0x00000004006c8947 */ /* 0x004fea0003800000 */
.L_x_2798:
[----:B------:R-:W-:-:S07]  /*b220*/  IMAD R3, R6, 0x8, R3 ;  /* 0x0000000806037824 */ /* 0x000fce00078e0203 */
.L_x_2781:
[----:B---3--:R3:W4:Y:S02]  /*b230*/  SYNCS.PHASECHK.TRANS64.TRYWAIT P0, [R3+URZ], R0 ;  /* 0x00000000030075a7 */ /* 0x008724000800017f */
[----:B----4-:R-:W-:Y:S05]  /*b240*/  @!P0 NANOSLEEP.SYNCS 0x989680 ;  /* 0x009896800000895d */ /* 0x010fea0003900000 */
[----:B------:R-:W4:Y:S02]  /*b250*/  @!P0 SYNCS.PHASECHK.TRANS64 P0, [R3+URZ], R0 ;  /* 0x00000000030085a7 */ /* 0x000f24000800007f */
[----:B----4-:R-:W-:Y:S05]  /*b260*/  @!P0 BRA `(.L_x_2781) ;  /* 0xfffffffc00f08947 */ /* 0x010fea000383ffff */
.L_x_2676:
[----:B------:R-:W-:Y:S05]  /*b270*/  BSYNC B6 ;  /* 0x0000000000067941 */ /* 0x000fea0003800000 */
.L_x_2668:
[----:B------:R-:W-:Y:S05]  /*b280*/  EXIT ;  /* 0x000000000000794d */ /* 0x000fea0003800000 */
.L_x_2686:
[----:B------:R-:W-:Y:S02]  /*b290*/  IMAD.MOV.U32 R13, RZ, RZ, R17 ;  /* 0x000000ffff0d7224 */ /* 0x000fe400078e0011 */
[----:B------:R-:W-:Y:S02]  /*b2a0*/  IMAD.MOV.U32 R12, RZ, RZ, RZ ;  /* 0x000000ffff0c7224 */ /* 0x000fe400078e00ff */
[----:B------:R-:W-:Y:S02]  /*b2b0*/  IMAD.MOV.U32 R11, RZ, RZ, 0x1f ;  /* 0x0000001fff0b7424 */ /* 0x000fe400078e00ff */
[----:B------:R-:W-:-:S07]  /*b2c0*/  IMAD.MOV.U32 R15, RZ, RZ, -0x1 ;  /* 0xffffffffff0f7424 */ /* 0x000fce00078e00ff */
[----:B------:R-:W-:Y:S05]  /*b2d0*/  WARPSYNC.COLLECTIVE R15, `(.L_x_2782) ;  /* 0x000000000f087348 */ /* 0x000fea0003c00000 */
[----:B------:R1:W2:Y:S02]  /*b2e0*/  SHFL.IDX P6, R14, R13, R12, R11 ;  /* 0x0000000c0d0e7389 */ /* 0x0002a400000c000b */
[----:B-12---:R-:W-:Y:S01]  /*b2f0*/  ENDCOLLECTIVE ;  /* 0x000000000000791b */ /* 0x006fe20003800000 */
.L_x_2782:
[----:B------:R-:W-:Y:S05]  /*b300*/  BRA `(.L_x_2783) ;  /* 0xffffff6400047947 */ /* 0x000fea000383ffff */
.L_x_2688:
[----:B--2---:R2:W3:Y:S02]  /*b310*/  SYNCS.PHASECHK.TRANS64.TRYWAIT P0, [R235+URZ+0x26800], R4 ;  /* 0x02680004eb0075a7 */ /* 0x0044e4000800017f */
[----:B---3--:R-:W-:Y:S05]  /*b320*/  @!P0 NANOSLEEP.SYNCS 0x989680 ;  /* 0x009896800000895d */ /* 0x008fea0003900000 */
[----:B------:R-:W3:Y:S02]  /*b330*/  @!P0 SYNCS.PHASECHK.TRANS64 P0, [R235+URZ+0x26800], R4 ;  /* 0x02680004eb0085a7 */ /* 0x000ee4000800007f */
[----:B---3--:R-:W-:Y:S05]  /*b340*/  @!P0 BRA `(.L_x_2688) ;  /* 0xfffffffc00f08947 */ /* 0x008fea000383ffff */
[----:B------:R-:W-:Y:S05]  /*b350*/  BRA `(.L_x_2687) ;  /* 0xffffff64002c7947 */ /* 0x000fea000383ffff */
.L_x_2693:
[----:B--2---:R-:W-:-:S04]  /*b360*/  IMAD.U32 R5, RZ, RZ, UR7 ;  /* 0x00000007ff057e24 */ /* 0x004fc8000f8e00ff */
[----:B------:R2:W3:Y:S03]  /*b370*/  SYNCS.PHASECHK.TRANS64.TRYWAIT P1, [R5+URZ+0x26810], R120 ;  /* 0x02681078050075a7 */ /* 0x0004e6000802017f */
[----:B---3--:R-:W-:Y:S05]  /*b380*/  @!P1 NANOSLEEP.SYNCS 0x989680 ;  /* 0x009896800000995d */ /* 0x008fea0003900000 */
[----:B------:R-:W3:Y:S02]  /*b390*/  @!P1 SYNCS.PHASECHK.TRANS64 P1, [R5+URZ+0x26810], R120 ;  /* 0x02681078050095a7 */ /* 0x000ee4000802007f */
[----:B---3--:R-:W-:Y:S05]  /*b3a0*/  @!P1 BRA `(.L_x_2693) ;  /* 0xfffffffc00ec9947 */ /* 0x008fea000383ffff */
[----:B------:R-:W-:Y:S05]  /*b3b0*/  BRA `(.L_x_2692) ;  /* 0xffffff6c00807947 */ /* 0x000fea000383ffff */
.L_x_2697:
[----:B------:R-:W-:-:S04]  /*b3c0*/  IMAD.U32 R121, RZ, RZ, UR7 ;  /* 0x00000007ff797e24 */ /* 0x000fc8000f8e00ff */
[----:B------:R1:W1:Y:S03]  /*b3d0*/  SYNCS.PHASECHK.TRANS64.TRYWAIT P1, [R121+URZ+0x26830], R120 ;  /* 0x02683078790075a7 */ /* 0x000266000802017f */
[----:B-1----:R-:W-:Y:S05]  /*b3e0*/  @!P1 NANOSLEEP.SYNCS 0x989680 ;  /* 0x009896800000995d */ /* 0x002fea0003900000 */
[----:B------:R-:W1:Y:S02]  /*b3f0*/  @!P1 SYNCS.PHASECHK.TRANS64 P1, [R121+URZ+0x26830], R120 ;  /* 0x02683078790095a7 */ /* 0x000e64000802007f */
[----:B-1----:R-:W-:Y:S05]  /*b400*/  @!P1 BRA `(.L_x_2697) ;  /* 0xfffffffc00ec9947 */ /* 0x002fea000383ffff */
[----:B------:R-:W-:Y:S05]  /*b410*/  BRA `(.L_x_2696) ;  /* 0xffffff7400447947 */ /* 0x000fea000383ffff */
.L_x_2756:
[----:B-1----:R1:W2:Y:S02]  /*b420*/  SYNCS.PHASECHK.TRANS64.TRYWAIT P0, [R15+URZ+0x26820], R2 ;  /* 0x026820020f0075a7 */ /* 0x0022a4000800017f */
[----:B--2---:R-:W-:Y:S05]  /*b430*/  @!P0 NANOSLEEP.SYNCS 0x989680 ;  /* 0x009896800000895d */ /* 0x004fea0003900000 */
[----:B------:R-:W2:Y:S02]  /*b440*/  @!P0 SYNCS.PHASECHK.TRANS64 P0, [R15+URZ+0x26820], R2 ;  /* 0x026820020f0085a7 */ /* 0x000ea4000800007f */
[----:B--2---:R-:W-:Y:S05]  /*b450*/  @!P0 BRA `(.L_x_2756) ;  /* 0xfffffffc00f08947 */ /* 0x004fea000383ffff */
[----:B------:R-:W-:Y:S05]  /*b460*/  BRA `(.L_x_2784) ;  /* 0xffffffd800f47947 */ /* 0x000fea000383ffff */
.L_x_2760:
[----:B--2---:R2:W3:Y:S02]  /*b470*/  SYNCS.PHASECHK.TRANS64.TRYWAIT P1, [R15+URZ+0x26840], R18 ;  /* 0x026840120f0075a7 */ /* 0x0044e4000802017f */
[----:B---3--:R-:W-:Y:S05]  /*b480*/  @!P1 NANOSLEEP.SYNCS 0x989680 ;  /* 0x009896800000995d */ /* 0x008fea0003900000 */
[----:B------:R-:W3:Y:S02]  /*b490*/  @!P1 SYNCS.PHASECHK.TRANS64 P1, [R15+URZ+0x26840], R18 ;  /* 0x026840120f0095a7 */ /* 0x000ee4000802007f */
[----:B---3--:R-:W-:Y:S05]  /*b4a0*/  @!P1 BRA `(.L_x_2760) ;  /* 0xfffffffc00f09947 */ /* 0x008fea000383ffff */
[----:B------:R-:W-:Y:S05]  /*b4b0*/  BRA `(.L_x_2785) ;  /* 0xffffffe400107947 */ /* 0x000fea000383ffff */
.L_x_2762:
[----:B-1----:R1:W3:Y:S02]  /*b4c0*/  SYNCS.PHASECHK.TRANS64.TRYWAIT P1, [R15+URZ+0x26828], R18 ;  /* 0x026828120f0075a7 */ /* 0x0022e4000802017f */
[----:B---3--:R-:W-:Y:S05]  /*b4d0*/  @!P1 NANOSLEEP.SYNCS 0x989680 ;  /* 0x009896800000995d */ /* 0x008fea0003900000 */
[----:B------:R-:W3:Y:S02]  /*b4e0*/  @!P1 SYNCS.PHASECHK.TRANS64 P1, [R15+URZ+0x26828], R18 ;  /* 0x026828120f0095a7 */ /* 0x000ee4000802007f */
[----:B---3--:R-:W-:Y:S05]  /*b4f0*/  @!P1 BRA `(.L_x_2762) ;  /* 0xfffffffc00f09947 */ /* 0x008fea000383ffff */
[----:B------:R-:W-:Y:S05]  /*b500*/  BRA `(.L_x_2786) ;  /* 0xffffffe400cc7947 */ /* 0x000fea000383ffff */
.L_x_2764:
[----:B---3--:R3:W4:Y:S02]  /*b510*/  SYNCS.PHASECHK.TRANS64.TRYWAIT P1, [R15+URZ+0x26848], R18 ;  /* 0x026848120f0075a7 */ /* 0x008724000802017f */
[----:B----4-:R-:W-:Y:S05]  /*b520*/  @!P1 NANOSLEEP.SYNCS 0x989680 ;  /* 0x009896800000995d */ /* 0x010fea0003900000 */
[----:B------:R-:W4:Y:S02]  /*b530*/  @!P1 SYNCS.PHASECHK.TRANS64 P1, [R15+URZ+0x26848], R18 ;  /* 0x026848120f0095a7 */ /* 0x000f24000802007f */
[----:B----4-:R-:W-:Y:S05]  /*b540*/  @!P1 BRA `(.L_x_2764) ;  /* 0xfffffffc00f09947 */ /* 0x010fea000383ffff */
[----:B------:R-:W-:Y:S05]  /*b550*/  BRA `(.L_x_2787) ;  /* 0xffffffe800887947 */ /* 0x000fea000383ffff */
.L_x_2766:
[----:B------:R-:W-:-:S07]  /*b560*/  SHF.L.U32 R4, R10, 0x1f, RZ ;  /* 0x0000001f0a047819 */ /* 0x000fce00000006ff */
.L_x_2788:
[----:B----4-:R4:W1:Y:S02]  /*b570*/  SYNCS.PHASECHK.TRANS64.TRYWAIT P1, [R15+URZ+0x26820], R4 ;  /* 0x026820040f0075a7 */ /* 0x010864000802017f */
[----:B-1----:R-:W-:Y:S05]  /*b580*/  @!P1 NANOSLEEP.SYNCS 0x989680 ;  /* 0x009896800000995d */ /* 0x002fea0003900000 */
[----:B------:R-:W1:Y:S02]  /*b590*/  @!P1 SYNCS.PHASECHK.TRANS64 P1, [R15+URZ+0x26820], R4 ;  /* 0x026820040f0095a7 */ /* 0x000e64000802007f */
[----:B-1----:R-:W-:Y:S05]  /*b5a0*/  @!P1 BRA `(.L_x_2788) ;  /* 0xfffffffc00f09947 */ /* 0x002fea000383ffff */
[----:B------:R-:W-:Y:S05]  /*b5b0*/  BRA `(.L_x_2789) ;  /* 0xffffffec00287947 */ /* 0x000fea000383ffff */
.L_x_2769:
[----:B----4-:R4:W1:Y:S02]  /*b5c0*/  SYNCS.PHASECHK.TRANS64.TRYWAIT P1, [R15+URZ+0x26840], R12 ;  /* 0x0268400c0f0075a7 */ /* 0x010864000802017f */
[----:B-1----:R-:W-:Y:S05]  /*b5d0*/  @!P1 NANOSLEEP.SYNCS 0x989680 ;  /* 0x009896800000995d */ /* 0x002fea0003900000 */
[----:B------:R-:W1:Y:S02]  /*b5e0*/  @!P1 SYNCS.PHASECHK.TRANS64 P1, [R15+URZ+0x26840], R12 ;  /* 0x0268400c0f0095a7 */ /* 0x000e64000802007f */
[----:B-1----:R-:W-:Y:S05]  /*b5f0*/  @!P1 BRA `(.L_x_2769) ;  /* 0xfffffffc00f09947 */ /* 0x002fea000383ffff */
[----:B------:R-:W-:Y:S05]  /*b600*/  BRA `(.L_x_2790) ;  /* 0xfffffff000007947 */ /* 0x000fea000383ffff */
.L_x_2771:
[----:B-1----:R1:W2:Y:S02]  /*b610*/  SYNCS.PHASECHK.TRANS64.TRYWAIT P1, [R15+URZ+0x26828], R12 ;  /* 0x0268280c0f0075a7 */ /* 0x0022a4000802017f */
[----:B--2---:R-:W-:Y:S05]  /*b620*/  @!P1 NANOSLEEP.SYNCS 0x989680 ;  /* 0x009896800000995d */ /* 0x004fea0003900000 */
[----:B------:R-:W2:Y:S02]  /*b630*/  @!P1 SYNCS.PHASECHK.TRANS64 P1, [R15+URZ+0x26828], R12 ;  /* 0x0268280c0f0095a7 */ /* 0x000ea4000802007f */
[----:B--2---:R-:W-:Y:S05]  /*b640*/  @!P1 BRA `(.L_x_2771) ;  /* 0xfffffffc00f09947 */ /* 0x004fea000383ffff */
[----:B------:R-:W-:Y:S05]  /*b650*/  BRA `(.L_x_2791) ;  /* 0xfffffff000b07947 */ /* 0x000fea000383ffff */
.L_x_2773:
[----:B------:R1:W1:Y:S02]  /*b660*/  SYNCS.PHASECHK.TRANS64.TRYWAIT P0, [R3+URZ+0x26840], R0 ;  /* 0x02684000030075a7 */ /* 0x000264000800017f */
[----:B-1----:R-:W-:Y:S05]  /*b670*/  @!P0 NANOSLEEP.SYNCS 0x989680 ;  /* 0x009896800000895d */ /* 0x002fea0003900000 */
[----:B------:R-:W1:Y:S02]  /*b680*/  @!P0 SYNCS.PHASECHK.TRANS64 P0, [R3+URZ+0x26840], R0 ;  /* 0x02684000030085a7 */ /* 0x000e64000800007f */
[----:B-1----:R-:W-:Y:S05]  /*b690*/  @!P0 BRA `(.L_x_2773) ;  /* 0xfffffffc00f08947 */ /* 0x002fea000383ffff */
[----:B------:R-:W-:Y:S05]  /*b6a0*/  BRA `(.L_x_2792) ;  /* 0xfffffff4007c7947 */ /* 0x000fea000383ffff */
.L_x_2775:
[----:B------:R-:W-:Y:S01]  /*b6b0*/  BSSY B0, `(.L_x_2793) ;  /* 0x0000006000007945 */ /* 0x000fe20003800000 */
[----:B------:R-:W-:-:S07]  /*b6c0*/  IMAD.MOV.U32 R15, RZ, RZ, -0x1 ;  /* 0xffffffffff0f7424 */ /* 0x000fce00078e00ff */
[----:B------:R-:W-:Y:S05]  /*b6d0*/  WARPSYNC.COLLECTIVE R15, `(.L_x_2794) ;  /* 0x000000000f0c7348 */ /* 0x000fea0003c00000 */
[----:B------:R-:W-:Y:S02]  /*b6e0*/  ELECT P6, UR62, PT ;  /* 0x00000000003e782f */ /* 0x000fe400038c0000 */
[----:B------:R-:W-:Y:S01]  /*b6f0*/  MOV R14, UR62 ;  /* 0x0000003e000e7c02 */ /* 0x000fe20008000f00 */
[----:B------:R-:W-:Y:S10]  /*b700*/  ENDCOLLECTIVE ;  /* 0x000000000000791b */ /* 0x000ff40003800000 */
.L_x_2794:
[----:B------:R-:W-:Y:S05]  /*b710*/  BSYNC B0 ;  /* 0x0000000000007941 */ /* 0x000fea0003800000 */
.L_x_2793:
[----:B------:R-:W-:Y:S05]  /*b720*/  BRA `(.L_x_2795) ;  /* 0xfffffff800487947 */ /* 0x000fea000383ffff */
.L_x_2777:
[----:B-1----:R1:W2:Y:S02]  /*b730*/  SYNCS.PHASECHK.TRANS64.TRYWAIT P0, [R7+URZ], R4 ;  /* 0x00000004070075a7 */ /* 0x0022a4000800017f */
[----:B--2---:R-:W-:Y:S05]  /*b740*/  @!P0 NANOSLEEP.SYNCS 0x989680 ;  /* 0x009896800000895d */ /* 0x004fea0003900000 */
[----:B------:R-:W2:Y:S02]  /*b750*/  @!P0 SYNCS.PHASECHK.TRANS64 P0, [R7+URZ], R4 ;  /* 0x00000004070085a7 */ /* 0x000ea4000800007f */
[----:B--2---:R-:W-:Y:S05]  /*b760*/  @!P0 BRA `(.L_x_2777) ;  /* 0xfffffffc00f08947 */ /* 0x004fea000383ffff */
[----:B------:R-:W-:Y:S05]  /*b770*/  BRA `(.L_x_2796) ;  /* 0xfffffff800887947 */ /* 0x000fea000383ffff */
.L_x_2778:
[----:B--2---:R2:W3:Y:S02]  /*b780*/  SYNCS.PHASECHK.TRANS64.TRYWAIT P0, [R3+URZ], R0 ;  /* 0x00000000030075a7 */ /* 0x0044e4000800017f */
[----:B---3--:R-:W-:Y:S05]  /*b790*/  @!P0 NANOSLEEP.SYNCS 0x989680 ;  /* 0x009896800000895d */ /* 0x008fea0003900000 */
[----:B------:R-:W3:Y:S02]  /*b7a0*/  @!P0 SYNCS.PHASECHK.TRANS64 P0, [R3+URZ], R0 ;  /* 0x00000000030085a7 */ /* 0x000ee4000800007f */
[----:B---3--:R-:W-:Y:S05]  /*b7b0*/  @!P0 BRA `(.L_x_2778) ;  /* 0xfffffffc00f08947 */ /* 0x008fea000383ffff */
[----:B------:R-:W-:Y:S05]  /*b7c0*/  BRA `(.L_x_2797) ;  /* 0xfffffff8007c7947 */ /* 0x000fea000383ffff */
.L_x_2780:
[----:B--2---:R2:W3:Y:S02]  /*b7d0*/  SYNCS.PHASECHK.TRANS64.TRYWAIT P0, [R5+URZ], R4 ;  /* 0x00000004050075a7 */ /* 0x0044e4000800017f */
[----:B---3--:R-:W-:Y:S05]  /*b7e0*/  @!P0 NANOSLEEP.SYNCS 0x989680 ;  /* 0x009896800000895d */ /* 0x008fea0003900000 */
[----:B------:R-:W3:Y:S02]  /*b7f0*/  @!P0 SYNCS.PHASECHK.TRANS64 P0, [R5+URZ], R4 ;  /* 0x00000004050085a7 */ /* 0x000ee4000800007f */
[----:B---3--:R-:W-:Y:S05]  /*b800*/  @!P0 BRA `(.L_x_2780) ;  /* 0xfffffffc00f08947 */ /* 0x008fea000383ffff */
[----:B------:R-:W-:Y:S05]  /*b810*/  BRA `(.L_x_2798) ;  /* 0xfffffff800807947 */ /* 0x000fea000383ffff */
.L_x_2799:
        /* <DEDUP_REMOVED lines=14> */
.L_x_6573:


//--------------------- .text._ZN7cutlass13device_kernelIN5flash11enable_sm90INS1_16FlashAttnBwdSm90INS1_25CollectiveMainloopBwdSm90ILi2ELi2ELi2EN4cute5tupleIJNS5_1CILi1EEES8_S8_EEENS6_IJNS7_ILi64EEENS7_ILi128EEENS7_ILi96EEEEEENS_6half_tEfNS_4arch4Sm90ELb1ELb0ELb1ELb1ELb1ELb1ELb0ELb0ELi2ELi1ELi2ELi1ELb1EEENS1_21CollectiveEpilogueBwdISD_SE_SG_Li256ELb1ELb0ELi1EEENS1_25SingleTileBwdLPTSchedulerILb1ELi128ELb1EEEEEEEEEvNT_6ParamsE --------------------------
	.section	.text._ZN7cutlass13device_kernelIN5flash11enable_sm90INS1_16FlashAttnBwdSm90INS1_25CollectiveMainloopBwdSm90ILi2ELi2ELi2EN4cute5tupleIJNS5_1CILi1EEES8_S8_EEENS6_IJNS7_ILi64EEENS7_ILi128EEENS7_ILi96EEEEEENS_6half_tEfNS_4arch4Sm90ELb1ELb0ELb1ELb1ELb1ELb1ELb0ELb0ELi2ELi1ELi2ELi1ELb1EEENS1_21CollectiveEpilogueBwdISD_SE_SG_Li256ELb1ELb0ELi1EEENS1_25SingleTileBwdLPTSchedulerILb1ELi128ELb1EEEEEEEEEvNT_6ParamsE,"ax",@progbits
	.align	128
.text._ZN7cutlass13device_kernelIN5flash11enable_sm90INS1_16FlashAttnBwdSm90INS1_25CollectiveMainloopBwdSm90ILi2ELi2ELi2EN4cute5tupleIJNS5_1CILi1EEES8_S8_EEENS6_IJNS7_ILi64EEENS7_ILi128EEENS7_ILi96EEEEEENS_6half_tEfNS_4arch4Sm90ELb1ELb0ELb1ELb1ELb1ELb1ELb0ELb0ELi2ELi1ELi2ELi1ELb1EEENS1_21CollectiveEpilogueBwdISD_SE_SG_Li256ELb1ELb0ELi1EEENS1_25SingleTileBwdLPTSchedulerILb1ELi128ELb1EEEEEEEEEvNT_6ParamsE:
        .type           _ZN7cutlass13device_kernelIN5flash11enable_sm90INS1_16FlashAttnBwdSm90INS1_25CollectiveMainloopBwdSm90ILi2ELi2ELi2EN4cute5tupleIJNS5_1CILi1EEES8_S8_EEENS6_IJNS7_ILi64EEENS7_ILi128EEENS7_ILi96EEEEEENS_6half_tEfNS_4arch4Sm90ELb1ELb0ELb1ELb1ELb1ELb1ELb0ELb0ELi2ELi1ELi2ELi1ELb1EEENS1_21CollectiveEpilogueBwdISD_SE_SG_Li256ELb1ELb0ELi1EEENS1_25SingleTileBwdLPTSchedulerILb1ELi128ELb1EEEEEEEEEvNT_6ParamsE,@function
        .size           _ZN7cutlass13device_kernelIN5flash11enable_sm90INS1_16FlashAttnBwdSm90INS1_25CollectiveMainloopBwdSm90ILi2ELi2ELi2EN4cute5tupleIJNS5_1CILi1EEES8_S8_EEENS6_IJNS7_ILi64EEENS7_ILi128EEENS7_ILi96EEEEEENS_6half_tEfNS_4arch4Sm90ELb1ELb0ELb1ELb1ELb1ELb1ELb0ELb0ELi2ELi1ELi2ELi1ELb1EEENS1_21CollectiveEpilogueBwdISD_SE_SG_Li256ELb1ELb0ELi1EEENS1_25SingleTileBwdLPTSchedulerILb1ELi128ELb1EEEEEEEEEvNT_6ParamsE,(.L_x_6574 - _ZN7cutlass13device_kernelIN5flash11enable_sm90INS1_16FlashAttnBwdSm90INS1_25CollectiveMainloopBwdSm90ILi2ELi2ELi2EN4cute5tupleIJNS5_1CILi1EEES8_S8_EEENS6_IJNS7_ILi64EEENS7_ILi128EEENS7_ILi96EEEEEENS_6half_tEfNS_4arch4Sm90ELb1ELb0ELb1ELb1ELb1ELb1ELb0ELb0ELi2ELi1ELi2ELi1ELb1EEENS1_21CollectiveEpilogueBwdISD_SE_SG_Li256ELb1ELb0ELi1EEENS1_25SingleTileBwdLPTSchedulerILb1ELi128ELb1EEEEEEEEEvNT_6ParamsE)
        .other          _ZN7cutlass13device_kernelIN5flash11enable_sm90INS1_16FlashAttnBwdSm90INS1_25CollectiveMainloopBwdSm90ILi2ELi2ELi2EN4cute5tupleIJNS5_1CILi1EEES8_S8_EEENS6_IJNS7_ILi64EEENS7_ILi128EEENS7_ILi96EEEEEENS_6half_tEfNS_4arch4Sm90ELb1ELb0ELb1ELb1ELb1ELb1ELb0ELb0ELi2ELi1ELi2ELi1ELb1EEENS1_21CollectiveEpilogueBwdISD_SE_SG_Li256ELb1ELb0ELi1EEENS1_25SingleTileBwdLPTSchedulerILb1ELi128ELb1EEEEEEEEEvNT_6ParamsE,@"STO_CUDA_ENTRY STV_DEFAULT"
_ZN7cutlass13device_kernelIN5flash11enable_sm90INS1_16FlashAttnBwdSm90INS1_25CollectiveMainloopBwdSm90ILi2ELi2ELi2EN4cute5tupleIJNS5_1CILi1EEES8_S8_EEENS6_IJNS7_ILi64EEENS7_ILi128EEENS7_ILi96EEEEEENS_6half_tEfNS_4arch4Sm90ELb1ELb0ELb1ELb1ELb1ELb1ELb0ELb0ELi2ELi1ELi2ELi1ELb1EEENS1_21CollectiveEpilogueBwdISD_SE_SG_Li256ELb1ELb0ELi1EEENS1_25SingleTileBwdLPTSchedulerILb1ELi128ELb1EEEEEEEEEvNT_6ParamsE:
        /* <DEDUP_REMOVED lines=24> */
.L_x_2801:
[----:B------:R-:W-:Y:S05]  /*0180*/  BSYNC B0 ;  /* 0x0000000000007941 */ /* 0x000fea0003800000 */
.L_x_2800:
        /* <DEDUP_REMOVED lines=37> */
.L_x_2802:
        /* <DEDUP_REMOVED lines=22> */
.L_x_2803:
[----:B------:R-:W-:Y:S01]  /*0540*/  PLOP3.LUT P0, PT, PT, PT, UP0, 0x80, 0x0 ;  /* 0x000000000000781c */ /* 0x000fe20003f0f008 */
[----:B------:R-:W-:Y:S01]  /*0550*/  NOP ;  /* 0x0000000000007918 */ /* 0x000fe20000000000 */
[----:B------:R-:W-:Y:S01]  /*0560*/  ULDC.64 UR46, c[0x0][0x208] ;  /* 0x00008200002e7ab9 */ /* 0x000fe20000000a00 */
[----:B------:R-:W-:Y:S01]  /*0570*/  BSSY B6, `(.L_x_2804) ;  /* 0x0000b61000067945 */ /* 0x000fe20003800000 */
[----:B-12-4-:R-:W-:Y:S09]  /*0580*/  BAR.SYNC.DEFER_BLOCKING 0x0 ;  /* 0x0000000000007b1d */ /* 0x016ff20000010000 */
[----:B------:R-:W-:Y:S05]  /*0590*/  @!P0 BRA `(.L_x_2805) ;  /* 0x0000006800488947 */ /* 0x000fea0003800000 */
.L_x_2806:
        /* <DEDUP_REMOVED lines=32> */
.L_x_2807:
[----:B------:R-:W-:Y:S01]  /*07a0*/  ULDC UR8, c[0x0][0x8c4] ;  /* 0x0002310000087ab9 */ /* 0x000fe20000000800 */
[----:B------:R-:W-:Y:S01]  /*07b0*/  UMOV UR7, UR9 ;  /* 0x0000000900077c82 */ /* 0x000fe20008000000 */
[----:B------:R-:W-:-:S11]  /*07c0*/  UISETP.NE.AND UP0, UPT, UR8, 0x1, UPT ;  /* 0x000000010800788c */ /* 0x000fd6000bf05270 */
[----:B------:R-:W-:Y:S02]  /*07d0*/  @UP0 ULDC.64 UR10, c[0x0][0x8c8] ;  /* 0x00023200000a0ab9 */ /* 0x000fe40000000a00 */
[----:B------:R-:W-:-:S04]  /*07e0*/  UIMAD.WIDE.U32 UR4, UR9, UR10, URZ ;  /* 0x0000000a090472a5 */ /* 0x000fc8000f8e003f */
[----:B------:R-:W-:-:S04]  /*07f0*/  @UP0 USHF.R.U32.HI UR7, URZ, UR11, UR5 ;  /* 0x0000000b3f070299 */ /* 0x000fc80008011605 */
[----:B------:R-:W-:-:S12]  /*0800*/  UIMAD UR4, UR7, UR8, URZ ;  /* 0x00000008070472a4 */ /* 0x000fd8000f8e023f */
.L_x_2808:
        /* <DEDUP_REMOVED lines=23> */
.L_x_2809:
        /* <DEDUP_REMOVED lines=14> */
.L_x_2811:
[----:B------:R-:W-:-:S05]  /*0a60*/  ULDC UR4, c[0x0][0x8ec] ;  /* 0x00023b0000047ab9 */ /* 0x000fca0000000800 */
.L_x_2810:
[----:B------:R-:W-:Y:S02]  /*0a70*/  UIADD3 UR4, UR4, 0x7f, URZ ;  /* 0x0000007f04047890 */ /* 0x000fe4000fffe03f */
[----:B------:R-:W-:Y:S02]  /*0a80*/  ULOP3.LUT UR39, URZ, UR7, URZ, 0x33, !UPT ;  /* 0x000000073f277292 */ /* 0x000fe4000f8e333f */
[----:B------:R-:W-:-:S04]  /*0a90*/  USHF.R.S32.HI UR5, URZ, 0x1f, UR4 ;  /* 0x0000001f3f057899 */ /* 0x000fc80008011404 */
[----:B------:R-:W-:-:S04]  /*0aa0*/  ULEA.HI UR5, UR5, UR4, URZ, 0x7 ;  /* 0x0000000405057291 */ /* 0x000fc8000f8f383f */
[----:B------:R-:W-:-:S04]  /*0ab0*/  USHF.R.S32.HI UR5, URZ, 0x7, UR5 ;  /* 0x000000073f057899 */ /* 0x000fc80008011405 */
[----:B------:R-:W-:Y:S02]  /*0ac0*/  UISETP.GT.AND UP0, UPT, UR5, UR7, UPT ;  /* 0x000000070500728c */ /* 0x000fe4000bf04270 */
[----:B------:R-:W-:Y:S02]  /*0ad0*/  UIADD3 UR39, UR5, UR39, URZ ;  /* 0x0000002705277290 */ /* 0x000fe4000fffe03f */
[----:B------:R-:W-:-:S06]  /*0ae0*/  USEL UR37, UR37, 0xffffffff, UP0 ;  /* 0xffffffff25257887 */ /* 0x000fcc0008000000 */
        /* <DEDUP_REMOVED lines=17> */
.L_x_2813:
        /* <DEDUP_REMOVED lines=14> */
.L_x_2814:
        /* <DEDUP_REMOVED lines=11> */
.L_x_2815:
        /* <DEDUP_REMOVED lines=13> */
.L_x_2816:
        /* <DEDUP_REMOVED lines=84> */
.L_x_2819:
        /* <DEDUP_REMOVED lines=15> */
.L_x_2818:
        /* <DEDUP_REMOVED lines=22> */
.L_x_2821:
        /* <DEDUP_REMOVED lines=15> */
.L_x_2820:
[----:B------:R-:W-:Y:S01]  /*16e0*/  SHF.R.S32.HI R19, RZ, 0x1f, R18 ;  /* 0x0000001fff137819 */ /* 0x000fe20000011412 */
[----:B------:R-:W-:-:S03]  /*16f0*/  UMOV UR4, 0xffffffff ;  /* 0xffffffff00047882 */ /* 0x000fc60000000000 */
[----:B------:R-:W-:-:S04]  /*1700*/  LEA.HI R0, R19, R18, RZ, 0x7 ;  /* 0x0000001213007211 */ /* 0x000fc800078f38ff */
[----:B------:R-:W-:Y:S01]  /*1710*/  SHF.R.S32.HI R17, RZ, 0x7, R0 ;  /* 0x00000007ff117819 */ /* 0x000fe20000011400 */
[----:B------:R-:W-:Y:S06]  /*1720*/  BRA.DIV UR4, `(.L_x_2822) ;  /* 0x000000a6041c7947 */ /* 0x000fec000b800000 */
[----:B------:R1:W2:Y:S02]  /*1730*/  SHFL.IDX PT, R14, R17, RZ, 0x1f ;  /* 0x00001fff110e7589 */ /* 0x0002a400000e0000 */
.L_x_2937:
        /* <DEDUP_REMOVED lines=15> */
.L_x_2823:
        /* <DEDUP_REMOVED lines=19> */
.L_x_2825:
        /* <DEDUP_REMOVED lines=122> */
.L_x_2836:
[----:B------:R-:W-:-:S06]  /*2100*/  UISETP.NE.AND UP0, UPT, UR13, 0x3, UPT ;  /* 0x000000030d00788c */ /* 0x000fcc000bf05270 */
[----:B------:R-:W-:-:S13]  /*2110*/  PLOP3.LUT P0, PT, PT, PT, UP0, 0x80, 0x0 ;  /* 0x000000000000781c */ /* 0x000fda0003f0f008 */
[----:B-1----:R-:W-:Y:S05]  /*2120*/  @!P0 BRA `(.L_x_2826) ;  /* 0x0000000000048947 */ /* 0x002fea0003800000 */
[----:B------:R-:W-:Y:S01]  /*2130*/  BPT.TRAP 0x1 ;  /* 0x000000040000795c */ /* 0x000fe20000300000 */
.L_x_2826:
[----:B------:R-:W-:Y:S01]  /*2140*/  R2UR UR7, R235 ;  /* 0x00000000eb0772ca */ /* 0x000fe200000e0000 */
[----:B------:R-:W-:-:S05]  /*2150*/  IMAD.U32 R120, RZ, RZ, UR12 ;  /* 0x0000000cff787e24 */ /* 0x000fca000f8e00ff */
[----:B------:R-:W-:-:S07]  /*2160*/  SHF.L.U32 R120, R120, 0x1f, RZ ;  /* 0x0000001f78787819 */ /* 0x000fce00000006ff */
[----:B------:R-:W-:-:S09]  /*2170*/  ULEA UR7, UR4, UR7, 0x3 ;  /* 0x0000000704077291 */ /* 0x000fd2000f8e183f */
[----:B------:R1:W2:Y:S01]  /*2180*/  SYNCS.PHASECHK.TRANS64.TRYWAIT P1, [UR7+0x26810], R120 ;  /* 0x02681078ff0075a7 */ /* 0x0002a20008020147 */
[----:B------:R-:W-:Y:S05]  /*2190*/  @!P0 BRA `(.L_x_2827) ;  /* 0x0000000000048947 */ /* 0x000fea0003800000 */
[----:B------:R-:W-:Y:S01]  /*21a0*/  BPT.TRAP 0x1 ;  /* 0x000000040000795c */ /* 0x000fe20000300000 */
.L_x_2827:
[----:B--2---:R-:W-:Y:S05]  /*21b0*/  @P1 BRA `(.L_x_2828) ;  /* 0x0000000000081947 */ /* 0x004fea0003800000 */
[----:B------:R-:W2:Y:S02]  /*21c0*/  SYNCS.PHASECHK.TRANS64.TRYWAIT P1, [UR7+0x26810], R120 ;  /* 0x02681078ff0075a7 */ /* 0x000ea40008020147 */
[----:B--2---:R-:W-:Y:S05]  /*21d0*/  @!P1 BRA `(.L_x_2829) ;  /* 0x0000009800a49947 */ /* 0x004fea0003800000 */
.L_x_2828:
        /* <DEDUP_REMOVED lines=66> */
.L_x_2830:
[----:B------:R1:W1:Y:S01]  /*2600*/  SYNCS.PHASECHK.TRANS64.TRYWAIT P1, [UR7+0x26830], R120 ;  /* 0x02683078ff0075a7 */ /* 0x0002620008020147 */
[----:B------:R-:W-:Y:S05]  /*2610*/  @!P0 BRA `(.L_x_2831) ;  /* 0x0000000000048947 */ /* 0x000fea0003800000 */
[----:B------:R-:W-:Y:S01]  /*2620*/  BPT.TRAP 0x1 ;  /* 0x000000040000795c */ /* 0x000fe20000300000 */
.L_x_2831:
        /* <DEDUP_REMOVED lines=50> */
.L_x_2832:
        /* <DEDUP_REMOVED lines=555> */
.L_x_2834:
        /* <DEDUP_REMOVED lines=45> */
.L_x_2835:
        /* <DEDUP_REMOVED lines=62> */
.L_x_2817:
        /* <DEDUP_REMOVED lines=149> */
.L_x_2838:
        /* <DEDUP_REMOVED lines=57> */
.L_x_2840:
[----:B------:R-:W-:Y:S05]  /*5f90*/  BSYNC B0 ;  /* 0x0000000000007941 */ /* 0x000fea0003800000 */
.L_x_2839:
        /* <DEDUP_REMOVED lines=22> */
.L_x_2842:
[----:B------:R-:W-:Y:S05]  /*6100*/  BSYNC B0 ;  /* 0x0000000000007941 */ /* 0x000fea0003800000 */
.L_x_2841:
        /* <DEDUP_REMOVED lines=34> */
.L_x_2844:
[----:B------:R-:W-:Y:S05]  /*6330*/  BSYNC B0 ;  /* 0x0000000000007941 */ /* 0x000fea0003800000 */
.L_x_2843:
        /* <DEDUP_REMOVED lines=23> */
.L_x_2837:
        /* <DEDUP_REMOVED lines=41> */
.L_x_2845:
        /* <DEDUP_REMOVED lines=44> */
.L_x_2847:
[----:B------:R-:W-:Y:S05]  /*6a00*/  BSYNC B0 ;  /* 0x0000000000007941 */ /* 0x000fea0003800000 */
.L_x_2846:
        /* <DEDUP_REMOVED lines=21> */
.L_x_2849:
[----:B------:R-:W-:Y:S05]  /*6b60*/  BSYNC B0 ;  /* 0x0000000000007941 */ /* 0x000fea0003800000 */
.L_x_2848:
        /* <DEDUP_REMOVED lines=30> */
.L_x_2851:
[----:B------:R-:W-:Y:S05]  /*6d50*/  BSYNC B0 ;  /* 0x0000000000007941 */ /* 0x000fea0003800000 */
.L_x_2850:
        /* <DEDUP_REMOVED lines=22> */
.L_x_2805:
        /* <DEDUP_REMOVED lines=29> */
.L_x_2853:
[----:B------:R-:W-:Y:S01]  /*7090*/  ULDC UR9, c[0x0][0x8c4] ;  /* 0x0002310000097ab9 */ /* 0x000fe20000000800 */
[----:B------:R-:W-:Y:S01]  /*70a0*/  UMOV UR7, UR8 ;  /* 0x0000000800077c82 */ /* 0x000fe20008000000 */
[----:B------:R-:W-:-:S11]  /*70b0*/  UISETP.NE.AND UP0, UPT, UR9, 0x1, UPT ;  /* 0x000000010900788c */ /* 0x000fd6000bf05270 */
[----:B------:R-:W-:Y:S02]  /*70c0*/  @UP0 ULDC.64 UR10, c[0x0][0x8c8] ;  /* 0x00023200000a0ab9 */ /* 0x000fe40000000a00 */
[----:B------:R-:W-:-:S04]  /*70d0*/  UIMAD.WIDE.U32 UR4, UR8, UR10, URZ ;  /* 0x0000000a080472a5 */ /* 0x000fc8000f8e003f */
[----:B------:R-:W-:-:S04]  /*70e0*/  @UP0 USHF.R.U32.HI UR7, URZ, UR11, UR5 ;  /* 0x0000000b3f070299 */ /* 0x000fc80008011605 */
[----:B------:R-:W-:-:S12]  /*70f0*/  UIMAD UR4, UR7, UR9, URZ ;  /* 0x00000009070472a4 */ /* 0x000fd8000f8e023f */
.L_x_2854:
        /* <DEDUP_REMOVED lines=23> */
.L_x_2855:
        /* <DEDUP_REMOVED lines=13> */
.L_x_2857:
[----:B------:R-:W-:-:S05]  /*7340*/  ULDC UR4, c[0x0][0x8ec] ;  /* 0x00023b0000047ab9 */ /* 0x000fca0000000800 */
.L_x_2856:
[----:B------:R-:W-:-:S04]  /*7350*/  UIADD3 UR4, UR4, 0x7f, URZ ;  /* 0x0000007f04047890 */ /* 0x000fc8000fffe03f */
[----:B------:R-:W-:-:S04]  /*7360*/  USHF.R.S32.HI UR5, URZ, 0x1f, UR4 ;  /* 0x0000001f3f057899 */ /* 0x000fc80008011404 */
[----:B------:R-:W-:-:S04]  /*7370*/  ULEA.HI UR5, UR5, UR4, URZ, 0x7 ;  /* 0x0000000405057291 */ /* 0x000fc8000f8f383f */
[----:B------:R-:W-:-:S04]  /*7380*/  USHF.R.S32.HI UR5, URZ, 0x7, UR5 ;  /* 0x000000073f057899 */ /* 0x000fc80008011405 */
[----:B------:R-:W-:Y:S02]  /*7390*/  UISETP.GT.AND UP0, UPT, UR5, UR7, UPT ;  /* 0x000000070500728c */ /* 0x000fe4000bf04270 */
[----:B------:R-:W-:Y:S02]  /*73a0*/  ULOP3.LUT UR7, URZ, UR7, URZ, 0x33, !UPT ;  /* 0x000000073f077292 */ /* 0x000fe4000f8e333f */
[----:B------:R-:W-:Y:S02]  /*73b0*/  USEL UR10, UR10, 0xffffffff, UP0 ;  /* 0xffffffff0a0a7887 */ /* 0x000fe40008000000 */
[----:B------:R-:W-:-:S04]  /*73c0*/  UIADD3 UR7, UR5, UR7, URZ ;  /* 0x0000000705077290 */ /* 0x000fc8000fffe03f */
        /* <DEDUP_REMOVED lines=40> */
.L_x_2858:
        /* <DEDUP_REMOVED lines=13> */
.L_x_2859:
        /* <DEDUP_REMOVED lines=12> */
.L_x_2860:
[----:B------:R-:W-:Y:S01]  /*77e0*/  ULEA UR8, UR7, UR14, 0x7 ;  /* 0x0000000e07087291 */ /* 0x000fe2000f8e383f */
[----:B------:R-:W-:-:S03]  /*77f0*/  ULDC UR9, c[0x0][0x74c] ;  /* 0x0001d30000097ab9 */ /* 0x000fc60000000800 */
[----:B------:R-:W-:Y:S02]  /*7800*/  UIADD3 UR9, UR8, -UR9, -UR11 ;  /* 0x8000000908097290 */ /* 0x000fe4000fffe80b */
        /* <DEDUP_REMOVED lines=13> */
[----:B------:R-:W1:Y:S01]  /*78e0*/  S2R R0, SR_TID.X ;  /* 0x0000000000007919 */ /* 0x000e620000002100 */
[----:B------:R-:W-:Y:S01]  /*78f0*/  UIMAD UR16, UR20, UR18, URZ ;  /* 0x00000012141072a4 */ /* 0x000fe2000f8e023f */
[----:B------:R-:W-:Y:S01]  /*7900*/  LOP3.LUT R8, RZ, UR7, RZ, 0x33, !PT ;  /* 0x00000007ff087c12 */ /* 0x000fe2000f8e33ff */
[----:B------:R-:W-:Y:S02]  /*7910*/  USHF.R.S32.HI UR15, URZ, 0x1f, UR10 ;  /* 0x0000001f3f0f7899 */ /* 0x000fe4000801140a */
[----:B------:R-:W-:Y:S02]  /*7920*/  UIMAD UR17, UR6, UR19, UR16 ;  /* 0x00000013061172a4 */ /* 0x000fe4000f8e0210 */
[----:B------:R-:W-:Y:S02]  /*7930*/  UIADD3 UR19, UR11, 0x7f, URZ ;  /* 0x0000007f0b137890 */ /* 0x000fe4000fffe03f */
[----:B------:R-:W-:Y:S01]  /*7940*/  UIMAD.WIDE.U32 UR8, UR6, UR18, URZ ;  /* 0x00000012060872a5 */ /* 0x000fe2000f8e003f */
[----:B------:R-:W-:Y:S01]  /*7950*/  ULDC UR21, c[0x0][0x288] ;  /* 0x0000a20000157ab9 */ /* 0x000fe20000000800 */
[----:B------:R-:W-:-:S02]  /*7960*/  UIADD3 UR16, UR12, -UR13, URZ ;  /* 0x8000000d0c107290 */ /* 0x000fc4000fffe03f */
[----:B------:R-:W-:Y:S01]  /*7970*/  UIADD3 UR14, UR11, 0xbf, -UR14 ;  /* 0x000000bf0b0e7890 */ /* 0x000fe2000fffe80e */
[----:B------:R-:W-:Y:S01]  /*7980*/  ULDC UR22, c[0x0][0x760] ;  /* 0x0001d80000167ab9 */ /* 0x000fe20000000800 */
[----:B------:R-:W-:Y:S02]  /*7990*/  USEL UR29, UR10, URZ, !UP0 ;  /* 0x0000003f0a1d7287 */ /* 0x000fe4000c000000 */
[----:B------:R-:W-:Y:S02]  /*79a0*/  USEL UR23, UR15, URZ, !UP0 ;  /* 0x0000003f0f177287 */ /* 0x000fe4000c000000 */
[----:B------:R-:W-:Y:S02]  /*79b0*/  UIMAD UR18, UR10, UR21, URZ ;  /* 0x000000150a1272a4 */ /* 0x000fe4000f8e023f */
[----:B------:R-:W-:Y:S02]  /*79c0*/  USHF.R.S32.HI UR11, URZ, 0x1f, UR19 ;  /* 0x0000001f3f0b7899 */ /* 0x000fe40008011413 */
[----:B------:R-:W-:-:S02]  /*79d0*/  UIMAD UR15, UR21, UR22, URZ ;  /* 0x00000016150f72a4 */ /* 0x000fc4000f8e023f */
[----:B------:R-:W-:Y:S02]  /*79e0*/  UIADD3 UR10, UP0, UR4, UR8, URZ ;  /* 0x00000008040a7290 */ /* 0x000fe4000ff1e03f */
[----:B------:R-:W-:Y:S02]  /*79f0*/  UIADD3 UR17, UR9, UR17, URZ ;  /* 0x0000001109117290 */ /* 0x000fe4000fffe03f */
[----:B------:R-:W-:Y:S01]  /*7a00*/  ULOP3.LUT UR21, UR16, 0x1, URZ, 0xc0, !UPT ;  /* 0x0000000110157892 */ /* 0x000fe2000f8ec03f */
[----:B-1----:R-:W-:Y:S01]  /*7a10*/  LOP3.LUT R0, R0, 0x1f, RZ, 0xc0, !PT ;  /* 0x0000001f00007812 */ /* 0x002fe200078ec0ff */
[----:B------:R-:W-:Y:S02]  /*7a20*/  ULEA.HI UR22, UR11, UR19, URZ, 0x7 ;  /* 0x000000130b167291 */ /* 0x000fe4000f8f383f */
[----:B------:R-:W-:Y:S02]  /*7a30*/  UIADD3.X UR11, UR5, UR17, URZ, UP0, !UPT ;  /* 0x00000011050b7290 */ /* 0x000fe400087fe43f */
[----:B------:R-:W-:Y:S01]  /*7a40*/  UISETP.NE.U32.AND UP0, UPT, UR21, 0x1, UPT ;  /* 0x000000011500788c */ /* 0x000fe2000bf05070 */
[----:B------:R-:W-:Y:S01]  /*7a50*/  ULDC.64 UR30, c[0x0][0x2e0] ;  /* 0x0000b800001e7ab9 */ /* 0x000fe20000000a00 */
[----:B------:R-:W-:-:S02]  /*7a60*/  UIADD3 UR16, UP1, UR6, UR18, URZ ;  /* 0x0000001206107290 */ /* 0x000fc4000ff3e03f */
[----:B------:R-:W-:Y:S02]  /*7a70*/  UIMAD UR6, UR23, UR30, URZ ;  /* 0x0000001e170672a4 */ /* 0x000fe4000f8e023f */
[----:B------:R-:W-:Y:S01]  /*7a80*/  PLOP3.LUT P1, PT, PT, PT, UP0, 0x80, 0x0 ;  /* 0x000000000000781c */ /* 0x000fe20003f2f008 */
[----:B------:R-:W-:Y:S02]  /*7a90*/  UIMAD.WIDE.U32 UR10, UR29, UR30, UR10 ;  /* 0x0000001e1d0a72a5 */ /* 0x000fe4000f8e000a */
[----:B------:R-:W-:Y:S01]  /*7aa0*/  UIMAD UR21, UR29, UR31, UR6 ;  /* 0x0000001f1d1572a4 */ /* 0x000fe2000f8e0206 */
[----:B------:R-:W-:Y:S01]  /*7ab0*/  ELECT P0, URZ, PT ;  /* 0x00000000003f782f */ /* 0x000fe20003800000 */
[----:B------:R-:W-:Y:S02]  /*7ac0*/  ULEA.HI.X.SX32 UR20, UR18, UR20, 0x1, UP1 ;  /* 0x0000001412147291 */ /* 0x000fe400088f0e3f */
[----:B------:R-:W-:Y:S02]  /*7ad0*/  USHF.R.S32.HI UR22, URZ, 0x7, UR22 ;  /* 0x000000073f167899 */ /* 0x000fe40008011416 */
[----:B------:R-:W-:-:S04]  /*7ae0*/  UIADD3 UR32, UR11, UR21, URZ ;  /* 0x000000150b207290 */ /* 0x000fc8000fffe03f */
[----:B------:R-:W-:Y:S08]  /*7af0*/  @P1 BRA `(.L_x_2861) ;  /* 0x0000000400881947 */ /* 0x000ff00003800000 */
        /* <DEDUP_REMOVED lines=18> */
.L_x_2864:
[----:B------:R-:W2:Y:S04]  /*7c20*/  LDG.E.STRONG.GPU R4, desc[UR46][R2.64] ;  /* 0x0000002e02047981 */ /* 0x000ea8000c1ef900 */
[----:B--2---:R-:W-:Y:S01]  /*7c30*/  CCTL.IVALL ;  /* 0x00000000ff00798f */ /* 0x004fe20002000000 */
[----:B------:R-:W-:Y:S05]  /*7c40*/  YIELD ;  /* 0x0000000000007946 */ /* 0x000fea0003800000 */
[----:B------:R-:W-:-:S13]  /*7c50*/  ISETP.NE.AND P1, PT, R4, R5, PT ;  /* 0x000000050400720c */ /* 0x000fda0003f25270 */
[----:B------:R-:W-:Y:S05]  /*7c60*/  @P1 BRA `(.L_x_2864) ;  /* 0xfffffffc00ec1947 */ /* 0x000fea000383ffff */
.L_x_2863:
[----:B------:R-:W-:Y:S05]  /*7c70*/  BSYNC B0 ;  /* 0x0000000000007941 */ /* 0x000fea0003800000 */
.L_x_2862:
[----:B------:R-:W-:-:S03]  /*7c80*/  UMOV UR6, 0xffffffff ;  /* 0xffffffff00067882 */ /* 0x000fc60000000000 */
[----:B------:R-:W-:Y:S05]  /*7c90*/  BRA.DIV UR6, `(.L_x_2865) ;  /* 0x0000004206247947 */ /* 0x000fea000b800000 */
[----:B------:R-:W-:Y:S01]  /*7ca0*/  NOP ;  /* 0x0000000000007918 */ /* 0x000fe20000000000 */
.L_x_2940:
        /* <DEDUP_REMOVED lines=22> */
.L_x_2867:
[----:B------:R-:W-:Y:S05]  /*7e10*/  BSYNC B0 ;  /* 0x0000000000007941 */ /* 0x000fea0003800000 */
.L_x_2866:
        /* <DEDUP_REMOVED lines=9> */
[----:B------:R-:W-:Y:S02]  /*7eb0*/  UIADD3 UR24, UP0, UR6, UR10, URZ ;  /* 0x0000000a06187290 */ /* 0x000fe4000ff1e03f */
[----:B-1----:R-:W-:Y:S02]  /*7ec0*/  ULEA UR23, UR23, UR7, 0x18 ;  /* 0x0000000717177291 */ /* 0x002fe4000f8ec03f */
[----:B------:R-:W-:Y:S02]  /*7ed0*/  ULEA.HI.X.SX32 UR7, UR6, UR32, 0x1, UP0 ;  /* 0x0000002006077291 */ /* 0x000fe400080f0e3f */
        /* <DEDUP_REMOVED lines=8> */
.L_x_2869:
[----:B------:R-:W-:Y:S05]  /*7f60*/  BSYNC B0 ;  /* 0x0000000000007941 */ /* 0x000fea0003800000 */
.L_x_2868:
[----:B------:R-:W-:Y:S06]  /*7f70*/  BAR.ARV 0xa, 0xa0 ;  /* 0x0282800000007b1d */ /* 0x000fec0000002000 */
[----:B------:R-:W-:Y:S04]  /*7f80*/  BSSY B0, `(.L_x_2870) ;  /* 0x0000003000007945 */ /* 0x000fe80003800000 */
[----:B------:R-:W-:Y:S05]  /*7f90*/  @!P0 BRA `(.L_x_2871) ;  /* 0x0000000000048947 */ /* 0x000fea0003800000 */
[----:B------:R-:W-:-:S04]  /*7fa0*/  DEPBAR.LE SB0, 0x0 ;  /* 0x000080000000791a */ /* 0x000fc80000000000 */
.L_x_2871:
[----:B------:R-:W-:Y:S05]  /*7fb0*/  BSYNC B0 ;  /* 0x0000000000007941 */ /* 0x000fea0003800000 */
.L_x_2870:
        /* <DEDUP_REMOVED lines=19> */
.L_x_2873:
[----:B------:R-:W-:Y:S05]  /*80f0*/  BSYNC B0 ;  /* 0x0000000000007941 */ /* 0x000fea0003800000 */
.L_x_2872:
[----:B------:R-:W-:Y:S01]  /*8100*/  UIADD3 UR7, UR13, 0x1, URZ ;  /* 0x000000010d077890 */ /* 0x000fe2000fffe03f */
[----:B------:R-:W-:Y:S11]  /*8110*/  BRA `(.L_x_2874) ;  /* 0x0000000000047947 */ /* 0x000ff60003800000 */
.L_x_2861:
[----:B------:R-:W-:-:S05]  /*8120*/  UMOV UR7, UR13 ;  /* 0x0000000d00077c82 */ /* 0x000fca0008000000 */
.L_x_2874:
[----:B------:R-:W-:-:S04]  /*8130*/  UIADD3 UR6, UR13, 0x1, URZ ;  /* 0x000000010d067890 */ /* 0x000fc8000fffe03f */
[----:B------:R-:W-:-:S06]  /*8140*/  UISETP.NE.AND UP0, UPT, UR12, UR6, UPT ;  /* 0x000000060c00728c */ /* 0x000fcc000bf05270 */
[----:B------:R-:W-:-:S13]  /*8150*/  PLOP3.LUT P1, PT, PT, PT, UP0, 0x80, 0x0 ;  /* 0x000000000000781c */ /* 0x000fda0003f2f008 */
[----:B------:R-:W-:Y:S05]  /*8160*/  @!P1 BRA `(.L_x_2812) ;  /* 0x0000003800849947 */ /* 0x000fea0003800000 */
[----:B------:R-:W-:Y:S01]  /*8170*/  UMOV UR18, UR8 ;  /* 0x0000000800127c82 */ /* 0x000fe20008000000 */
[----:B------:R-:W-:Y:S01]  /*8180*/  UMOV UR19, UR17 ;  /* 0x0000001100137c82 */ /* 0x000fe20008000000 */
[----:B------:R-:W-:Y:S01]  /*8190*/  ULDC.64 UR24, c[0x0][0x2c0] ;  /* 0x0000b00000187ab9 */ /* 0x000fe20000000a00 */
[----:B------:R-:W-:Y:S01]  /*81a0*/  UIMAD.WIDE.U32 UR18, UR29, UR30, UR18 ;  /* 0x0000001e1d1272a5 */ /* 0x000fe2000f8e0012 */
[----:B------:R-:W-:Y:S01]  /*81b0*/  UMOV UR23, UR7 ;  /* 0x0000000700177c82 */ /* 0x000fe20008000000 */
[----:B------:R-:W-:Y:S02]  /*81c0*/  UMOV UR6, URZ ;  /* 0x0000003f00067c82 */ /* 0x000fe40008000000 */
[----:B------:R-:W-:-:S04]  /*81d0*/  UIADD3 UR27, UP0, UR4, UR18, URZ ;  /* 0x00000012041b7290 */ /* 0x000fc8000ff1e03f */
[----:B------:R-:W-:Y:S02]  /*81e0*/  UIADD3.X UR18, UR5, UR21, UR19, UP0, !UPT ;  /* 0x0000001505127290 */ /* 0x000fe400087fe413 */
[----:B------:R-:W-:-:S04]  /*81f0*/  ULEA UR26, UP0, UR27, UR24, 0x2 ;  /* 0x000000181b1a7291 */ /* 0x000fc8000f80103f */
[----:B------:R-:W-:Y:S02]  /*8200*/  ULEA.HI.X UR27, UR27, UR25, UR18, 0x2, UP0 ;  /* 0x000000191b1b7291 */ /* 0x000fe400080f1412 */
[----:B------:R-:W-:-:S04]  /*8210*/  UIADD3 UR26, UP0, UR26, 0x3000, URZ ;  /* 0x000030001a1a7890 */ /* 0x000fc8000ff1e03f */
[----:B------:R-:W-:-:S12]  /*8220*/  UIADD3.X UR27, URZ, UR27, URZ, UP0, !UPT ;  /* 0x0000001b3f1b7290 */ /* 0x000fd800087fe43f */
.L_x_2899:
        /* <DEDUP_REMOVED lines=18> */
.L_x_2877:
[----:B------:R-:W2:Y:S04]  /*8350*/  LDG.E.STRONG.GPU R4, desc[UR46][R2.64] ;  /* 0x0000002e02047981 */ /* 0x000ea8000c1ef900 */
[----:B--2---:R-:W-:Y:S01]  /*8360*/  CCTL.IVALL ;  /* 0x00000000ff00798f */ /* 0x004fe20002000000 */
[----:B------:R-:W-:Y:S05]  /*8370*/  YIELD ;  /* 0x0000000000007946 */ /* 0x000fea0003800000 */
[----:B------:R-:W-:-:S13]  /*8380*/  ISETP.NE.AND P1, PT, R4, R5, PT ;  /* 0x000000050400720c */ /* 0x000fda0003f25270 */
[----:B------:R-:W-:Y:S05]  /*8390*/  @P1 BRA `(.L_x_2877) ;  /* 0xfffffffc00ec1947 */ /* 0x000fea000383ffff */
.L_x_2876:
[----:B------:R-:W-:Y:S05]  /*83a0*/  BSYNC B0 ;  /* 0x0000000000007941 */ /* 0x000fea0003800000 */
.L_x_2875:
[----:B------:R-:W-:-:S03]  /*83b0*/  UMOV UR24, 0xffffffff ;  /* 0xffffffff00187882 */ /* 0x000fc60000000000 */
[----:B------:R-:W-:Y:S05]  /*83c0*/  BRA.DIV UR24, `(.L_x_2878) ;  /* 0x0000003a18747947 */ /* 0x000fea000b800000 */
[----:B------:R-:W-:Y:S01]  /*83d0*/  NOP ;  /* 0x0000000000007918 */ /* 0x000fe20000000000 */
.L_x_2943:
        /* <DEDUP_REMOVED lines=19> */
.L_x_2880:
[----:B------:R-:W-:Y:S05]  /*8510*/  BSYNC B0 ;  /* 0x0000000000007941 */ /* 0x000fea0003800000 */
.L_x_2879:
        /* <DEDUP_REMOVED lines=15> */
.L_x_2882:
[----:B------:R-:W-:Y:S05]  /*8610*/  BSYNC B0 ;  /* 0x0000000000007941 */ /* 0x000fea0003800000 */
.L_x_2881:
[----:B------:R-:W-:Y:S06]  /*8620*/  BAR.ARV 0xa, 0xa0 ;  /* 0x0282800000007b1d */ /* 0x000fec0000002000 */
[----:B------:R-:W-:Y:S04]  /*8630*/  BSSY B0, `(.L_x_2883) ;  /* 0x0000003000007945 */ /* 0x000fe80003800000 */
[----:B------:R-:W-:Y:S05]  /*8640*/  @!P0 BRA `(.L_x_2884) ;  /* 0x0000000000048947 */ /* 0x000fea0003800000 */
[----:B------:R-:W-:-:S04]  /*8650*/  DEPBAR.LE SB0, 0x0 ;  /* 0x000080000000791a */ /* 0x000fc80000000000 */
.L_x_2884:
[----:B------:R-:W-:Y:S05]  /*8660*/  BSYNC B0 ;  /* 0x0000000000007941 */ /* 0x000fea0003800000 */
.L_x_2883:
        /* <DEDUP_REMOVED lines=19> */
.L_x_2886:
[----:B------:R-:W-:Y:S05]  /*87a0*/  BSYNC B0 ;  /* 0x0000000000007941 */ /* 0x000fea0003800000 */
.L_x_2885:
        /* <DEDUP_REMOVED lines=16> */
.L_x_2889:
[----:B------:R-:W2:Y:S04]  /*88b0*/  LDG.E.STRONG.GPU R4, desc[UR46][R2.64] ;  /* 0x0000002e02047981 */ /* 0x000ea8000c1ef900 */
[----:B--2---:R-:W-:Y:S01]  /*88c0*/  CCTL.IVALL ;  /* 0x00000000ff00798f */ /* 0x004fe20002000000 */
[----:B------:R-:W-:Y:S05]  /*88d0*/  YIELD ;  /* 0x0000000000007946 */ /* 0x000fea0003800000 */
[----:B------:R-:W-:-:S13]  /*88e0*/  ISETP.NE.AND P1, PT, R4, R5, PT ;  /* 0x000000050400720c */ /* 0x000fda0003f25270 */
[----:B------:R-:W-:Y:S05]  /*88f0*/  @P1 BRA `(.L_x_2889) ;  /* 0xfffffffc00ec1947 */ /* 0x000fea000383ffff */
.L_x_2888:
[----:B------:R-:W-:Y:S05]  /*8900*/  BSYNC B0 ;  /* 0x0000000000007941 */ /* 0x000fea0003800000 */
.L_x_2887:
[----:B------:R-:W-:-:S03]  /*8910*/  UMOV UR18, 0xffffffff ;  /* 0xffffffff00127882 */ /* 0x000fc60000000000 */
[----:B------:R-:W-:Y:S05]  /*8920*/  BRA.DIV UR18, `(.L_x_2890) ;  /* 0x0000003612387947 */ /* 0x000fea000b800000 */
[----:B------:R-:W-:Y:S01]  /*8930*/  NOP ;  /* 0x0000000000007918 */ /* 0x000fe20000000000 */
.L_x_2946:
        /* <DEDUP_REMOVED lines=15> */
.L_x_2892:
[----:B------:R-:W-:Y:S05]  /*8a30*/  BSYNC B0 ;  /* 0x0000000000007941 */ /* 0x000fea0003800000 */
.L_x_2891:
        /* <DEDUP_REMOVED lines=15> */
.L_x_2894:
[----:B------:R-:W-:Y:S05]  /*8b30*/  BSYNC B0 ;  /* 0x0000000000007941 */ /* 0x000fea0003800000 */
.L_x_2893:
[----:B------:R-:W-:Y:S06]  /*8b40*/  BAR.ARV 0xa, 0xa0 ;  /* 0x0282800000007b1d */ /* 0x000fec0000002000 */
[----:B------:R-:W-:Y:S04]  /*8b50*/  BSSY B0, `(.L_x_2895) ;  /* 0x0000003000007945 */ /* 0x000fe80003800000 */
[----:B------:R-:W-:Y:S05]  /*8b60*/  @!P0 BRA `(.L_x_2896) ;  /* 0x0000000000048947 */ /* 0x000fea0003800000 */
[----:B------:R-:W-:-:S04]  /*8b70*/  DEPBAR.LE SB0, 0x0 ;  /* 0x000080000000791a */ /* 0x000fc80000000000 */
.L_x_2896:
[----:B------:R-:W-:Y:S05]  /*8b80*/  BSYNC B0 ;  /* 0x0000000000007941 */ /* 0x000fea0003800000 */
.L_x_2895:
        /* <DEDUP_REMOVED lines=19> */
.L_x_2898:
[----:B------:R-:W-:Y:S05]  /*8cc0*/  BSYNC B0 ;  /* 0x0000000000007941 */ /* 0x000fea0003800000 */
.L_x_2897:
[----:B------:R-:W-:Y:S02]  /*8cd0*/  UIADD3 UR7, UR7, 0x2, URZ ;  /* 0x0000000207077890 */ /* 0x000fe4000fffe03f */
[----:B------:R-:W-:Y:S02]  /*8ce0*/  UIADD3 UR6, UR6, 0x3000, URZ ;  /* 0x0000300006067890 */ /* 0x000fe4000fffe03f */
[----:B------:R-:W-:-:S06]  /*8cf0*/  UISETP.GE.AND UP0, UPT, UR7, UR12, UPT ;  /* 0x0000000c0700728c */ /* 0x000fcc000bf06270 */
[----:B------:R-:W-:-:S13]  /*8d00*/  PLOP3.LUT P1, PT, PT, PT, UP0, 0x80, 0x0 ;  /* 0x000000000000781c */ /* 0x000fda0003f2f008 */
[----:B------:R-:W-:Y:S05]  /*8d10*/  @!P1 BRA `(.L_x_2899) ;  /* 0xfffffff400449947 */ /* 0x000fea000383ffff */
[----:B------:R-:W-:Y:S05]  /*8d20*/  BRA `(.L_x_2812) ;  /* 0x0000002c00947947 */ /* 0x000fea0003800000 */
.L_x_2852:
[----:B------:R-:W1:Y:S01]  /*8d30*/  LDC R5, c[0x0][0x8d0] ;  /* 0x00023400ff057b82 */ /* 0x000e620000000800 */
[----:B------:R-:W2:Y:S01]  /*8d40*/  S2R R3, SR_CTAID.X ;  /* 0x0000000000037919 */ /* 0x000ea20000002500 */
[----:B------:R-:W-:Y:S01]  /*8d50*/  ULDC UR4, c[0x0][0x8e8] ;  /* 0x00023a0000047ab9 */ /* 0x000fe20000000800 */
[----:B-1----:R-:W-:Y:S01]  /*8d60*/  ISETP.NE.AND P0, PT, R5, 0x1, PT ;  /* 0x000000010500780c */ /* 0x002fe20003f05270 */
[----:B--2---:R-:W-:-:S12]  /*8d70*/  IMAD.MOV.U32 R2, RZ, RZ, R3 ;  /* 0x000000ffff027224 */ /* 0x004fd800078e0003 */
[----:B------:R-:W1:Y:S08]  /*8d80*/  @P0 LDC R0, c[0x0][0x8d4] ;  /* 0x00023500ff000b82 */ /* 0x000e700000000800 */
[----:B------:R-:W2:Y:S01]  /*8d90*/  @P0 LDC R7, c[0x0][0x8d8] ;  /* 0x00023600ff070b82 */ /* 0x000ea20000000800 */
[----:B-1----:R-:W-:-:S05]  /*8da0*/  @P0 IMAD.HI.U32 R0, R3, R0, RZ ;  /* 0x0000000003000227 */ /* 0x002fca00078e00ff */
[----:B--2---:R-:W-:-:S04]  /*8db0*/  @P0 SHF.R.U32.HI R2, RZ, R7, R0 ;  /* 0x00000007ff020219 */ /* 0x004fc80000011600 */
[----:B------:R-:W-:Y:S01]  /*8dc0*/  ISETP.GE.AND P0, PT, R2, UR4, PT ;  /* 0x0000000402007c0c */ /* 0x000fe2000bf06270 */
[----:B------:R-:W-:-:S04]  /*8dd0*/  IMAD.MOV R0, RZ, RZ, -R2 ;  /* 0x000000ffff007224 */ /* 0x000fc800078e0a02 */
[----:B------:R-:W-:-:S08]  /*8de0*/  IMAD R5, R5, R0, R3 ;  /* 0x0000000005057224 */ /* 0x000fd000078e0203 */
[----:B------:R-:W-:Y:S05]  /*8df0*/  @!P0 BRA `(.L_x_2900) ;  /* 0x0000000000208947 */ /* 0x000fea0003800000 */
[----:B------:R-:W1:Y:S01]  /*8e00*/  LDC R3, c[0x0][0x8dc] ;  /* 0x00023700ff037b82 */ /* 0x000e620000000800 */
[----:B------:R-:W-:Y:S01]  /*8e10*/  IMAD.MOV.U32 R0, RZ, RZ, R5 ;  /* 0x000000ffff007224 */ /* 0x000fe200078e0005 */
[----:B-1----:R-:W-:-:S13]  /*8e20*/  ISETP.NE.AND P0, PT, R3, 0x1, PT ;  /* 0x000000010300780c */ /* 0x002fda0003f05270 */
[----:B------:R-:W1:Y:S02]  /*8e30*/  @P0 LDC.64 R6, c[0x0][0x8e0] ;  /* 0x00023800ff060b82 */ /* 0x000e640000000a00 */
[----:B-1----:R-:W-:-:S05]  /*8e40*/  @P0 IMAD.HI.U32 R4, R5, R6, RZ ;  /* 0x0000000605040227 */ /* 0x002fca00078e00ff */
[----:B------:R-:W-:-:S05]  /*8e50*/  @P0 SHF.R.U32.HI R0, RZ, R7, R4 ;  /* 0x00000007ff000219 */ /* 0x000fca0000011604 */
[----:B------:R-:W-:Y:S01]  /*8e60*/  IMAD R3, R0, R3, RZ ;  /* 0x0000000300037224 */ /* 0x000fe200078e02ff */
[----:B------:R-:W-:Y:S06]  /*8e70*/  BRA `(.L_x_2901) ;  /* 0x00000000001c7947 */ /* 0x000fec0003800000 */
.L_x_2900:
[----:B------:R-:W1:Y:S01]  /*8e80*/  LDC R3, c[0x0][0x8c4] ;  /* 0x00023100ff037b82 */ /* 0x000e620000000800 */
[----:B------:R-:W-:Y:S01]  /*8e90*/  IMAD.MOV.U32 R0, RZ, RZ, R5 ;  /* 0x000000ffff007224 */ /* 0x000fe200078e0005 */
[----:B-1----:R-:W-:-:S13]  /*8ea0*/  ISETP.NE.AND P0, PT, R3, 0x1, PT ;  /* 0x000000010300780c */ /* 0x002fda0003f05270 */
[----:B------:R-:W1:Y:S02]  /*8eb0*/  @P0 LDC.64 R6, c[0x0][0x8c8] ;  /* 0x00023200ff060b82 */ /* 0x000e640000000a00 */
[----:B-1----:R-:W-:-:S05]  /*8ec0*/  @P0 IMAD.HI.U32 R4, R5, R6, RZ ;  /* 0x0000000605040227 */ /* 0x002fca00078e00ff */
[----:B------:R-:W-:-:S05]  /*8ed0*/  @P0 SHF.R.U32.HI R0, RZ, R7, R4 ;  /* 0x00000007ff000219 */ /* 0x000fca0000011604 */
[----:B------:R-:W-:-:S07]  /*8ee0*/  IMAD R3, R0, R3, RZ ;  /* 0x0000000300037224 */ /* 0x000fce00078e02ff */
.L_x_2901:
[----:B------:R-:W1:Y:S01]  /*8ef0*/  LDC R8, c[0x0][0x8b8] ;  /* 0x00022e00ff087b82 */ /* 0x000e620000000800 */
[----:B------:R-:W-:Y:S01]  /*8f00*/  IMAD.IADD R3, R5, 0x1, -R3 ;  /* 0x0000000105037824 */ /* 0x000fe200078e0a03 */
[----:B------:R-:W-:-:S06]  /*8f10*/  ULDC.64 UR6, c[0x0][0x8f8] ;  /* 0x00023e0000067ab9 */ /* 0x000fcc0000000a00 */
[----:B------:R-:W2:Y:S01]  /*8f20*/  LDC R4, c[0x0][0x8c4] ;  /* 0x00023100ff047b82 */ /* 0x000ea20000000800 */
[C---:B-1----:R-:W-:Y:S02]  /*8f30*/  ISETP.NE.AND P0, PT, R8.reuse, 0x1, PT ;  /* 0x000000010800780c */ /* 0x042fe40003f05270 */
[----:B------:R-:W-:Y:S01]  /*8f40*/  R2UR UR20, R8 ;  /* 0x00000000081472ca */ /* 0x000fe200000e0000 */
[----:B--2---:R-:W-:-:S04]  /*8f50*/  IMAD R3, R2, R4, R3 ;  /* 0x0000000402037224 */ /* 0x004fc800078e0203 */
[----:B------:R-:W-:-:S06]  /*8f60*/  IMAD.MOV.U32 R11, RZ, RZ, R3 ;  /* 0x000000ffff0b7224 */ /* 0x000fcc00078e0003 */
[----:B------:R-:W1:Y:S01]  /*8f70*/  @P0 LDC R6, c[0x0][0x8bc] ;  /* 0x00022f00ff060b82 */ /* 0x000e620000000800 */
[----:B------:R-:W-:-:S07]  /*8f80*/  R2UR UR5, R3 ;  /* 0x00000000030572ca */ /* 0x000fce00000e0000 */
[----:B------:R-:W2:Y:S01]  /*8f90*/  @P0 LDC R7, c[0x0][0x8c0] ;  /* 0x00023000ff070b82 */ /* 0x000ea20000000800 */
[----:B-1----:R-:W-:-:S05]  /*8fa0*/  @P0 IMAD.HI.U32 R2, R3, R6, RZ ;  /* 0x0000000603020227 */ /* 0x002fca00078e00ff */
[----:B--2---:R-:W-:Y:S02]  /*8fb0*/  @P0 SHF.R.U32.HI R11, RZ, R7, R2 ;  /* 0x00000007ff0b0219 */ /* 0x004fe40000011602 */
[----:B------:R-:W-:-:S03]  /*8fc0*/  ISETP.NE.U32.AND P0, PT, RZ, UR6, PT ;  /* 0x00000006ff007c0c */ /* 0x000fc6000bf05070 */
[----:B------:R-:W-:Y:S01]  /*8fd0*/  IMAD.MOV R2, RZ, RZ, -R11 ;  /* 0x000000ffff027224 */ /* 0x000fe200078e0a0b */
[----:B------:R-:W-:-:S04]  /*8fe0*/  ISETP.NE.AND.EX P0, PT, RZ, UR7, PT, P0 ;  /* 0x00000007ff007c0c */ /* 0x000fc8000bf05300 */
[----:B------:R-:W-:-:S13]  /*8ff0*/  R2UR UR4, R2 ;  /* 0x00000000020472ca */ /* 0x000fda00000e0000 */
[----:B------:R-:W-:Y:S01]  /*9000*/  UIMAD UR20, UR20, UR4, UR5 ;  /* 0x00000004141472a4 */ /* 0x000fe2000f8e0205 */
[----:B------:R-:W-:Y:S11]  /*9010*/  @!P0 BRA `(.L_x_2902) ;  /* 0x0000000000108947 */ /* 0x000ff60003800000 */
[----:B------:R-:W1:Y:S02]  /*9020*/  LDC.64 R2, c[0x0][0x8f8] ;  /* 0x00023e00ff027b82 */ /* 0x000e640000000a00 */
[----:B-1----:R-:W-:-:S05]  /*9030*/  IMAD.WIDE R2, R11, 0x4, R2 ;  /* 0x000000040b027825 */ /* 0x002fca00078e0202 */
[----:B------:R2:W5:Y:S01]  /*9040*/  LDG.E R4, desc[UR46][R2.64] ;  /* 0x0000002e02047981 */ /* 0x000562000c1e1900 */
[----:B------:R-:W-:Y:S05]  /*9050*/  BRA `(.L_x_2903) ;  /* 0x00000000002c7947 */ /* 0x000fea0003800000 */
.L_x_2902:
[----:B------:R-:W-:Y:S02]  /*9060*/  ULDC.64 UR4, c[0x0][0x8f0] ;  /* 0x00023c0000047ab9 */ /* 0x000fe40000000a00 */
[----:B------:R-:W-:-:S04]  /*9070*/  ISETP.NE.U32.AND P0, PT, RZ, UR4, PT ;  /* 0x00000004ff007c0c */ /* 0x000fc8000bf05070 */
[----:B------:R-:W-:-:S13]  /*9080*/  ISETP.NE.AND.EX P0, PT, RZ, UR5, PT, P0 ;  /* 0x00000005ff007c0c */ /* 0x000fda000bf05300 */
[----:B------:R-:W-:Y:S05]  /*9090*/  @!P0 BRA `(.L_x_2904) ;  /* 0x0000000000188947 */ /* 0x000fea0003800000 */
[----:B------:R-:W1:Y:S02]  /*90a0*/  LDC.64 R2, c[0x0][0x8f0] ;  /* 0x00023c00ff027b82 */ /* 0x000e640000000a00 */
[----:B-1----:R-:W-:-:S05]  /*90b0*/  IMAD.WIDE R2, R11, 0x4, R2 ;  /* 0x000000040b027825 */ /* 0x002fca00078e0202 */
[----:B------:R-:W2:Y:S04]  /*90c0*/  LDG.E R4, desc[UR46][R2.64] ;  /* 0x0000002e02047981 */ /* 0x000ea8000c1e1900 */
[----:B------:R-:W2:Y:S02]  /*90d0*/  LDG.E R5, desc[UR46][R2.64+0x4] ;  /* 0x0000042e02057981 */ /* 0x000ea4000c1e1900 */
[----:B--2---:R-:W-:Y:S01]  /*90e0*/  IMAD.IADD R4, R5, 0x1, -R4 ;  /* 0x0000000105047824 */ /* 0x004fe200078e0a04 */
[----:B------:R-:W-:Y:S06]  /*90f0*/  BRA `(.L_x_2903) ;  /* 0x0000000000047947 */ /* 0x000fec0003800000 */
.L_x_2904:
[----:B------:R-:W1:Y:S02]  /*9100*/  LDC R4, c[0x0][0x8ec] ;  /* 0x00023b00ff047b82 */ /* 0x000e640000000800 */
.L_x_2903:
[----:B-1---5:R-:W-:Y:S01]  /*9110*/  VIADD R4, R4, 0x7f ;  /* 0x0000007f04047836 */ /* 0x022fe20000000000 */
[----:B------:R-:W-:Y:S01]  /*9120*/  LOP3.LUT R12, R0, 0x1ffffff, RZ, 0x3c, !PT ;  /* 0x01ffffff000c7812 */ /* 0x000fe200078e3cff */
[----:B------:R-:W-:Y:S02]  /*9130*/  IMAD.MOV.U32 R10, RZ, RZ, 0x1 ;  /* 0x00000001ff0a7424 */ /* 0x000fe400078e00ff */
[----:B--2---:R-:W-:Y:S01]  /*9140*/  IMAD.MOV.U32 R2, RZ, RZ, RZ ;  /* 0x000000ffff027224 */ /* 0x004fe200078e00ff */
[----:B------:R-:W-:-:S04]  /*9150*/  SHF.R.S32.HI R3, RZ, 0x1f, R4 ;  /* 0x0000001fff037819 */ /* 0x000fc80000011404 */
[----:B------:R-:W-:-:S04]  /*9160*/  LEA.HI R3, R3, R4, RZ, 0x7 ;  /* 0x0000000403037211 */ /* 0x000fc800078f38ff */
[----:B------:R-:W-:-:S04]  /*9170*/  SHF.R.S32.HI R3, RZ, 0x7, R3 ;  /* 0x00000007ff037819 */ /* 0x000fc80000011403 */
[C---:B------:R-:W-:Y:S01]  /*9180*/  ISETP.GT.AND P0, PT, R3.reuse, R0, PT ;  /* 0x000000000300720c */ /* 0x040fe20003f04270 */
[----:B------:R-:W-:-:S03]  /*9190*/  IMAD.IADD R12, R3, 0x1, R12 ;  /* 0x00000001030c7824 */ /* 0x000fc600078e020c */
[----:B------:R-:W-:-:S04]  /*91a0*/  SEL R11, R11, 0xffffffff, P0 ;  /* 0xffffffff0b0b7807 */ /* 0x000fc80000000000 */
[----:B------:R-:W-:-:S13]  /*91b0*/  ISETP.GE.AND P0, PT, R11, RZ, PT ;  /* 0x000000ff0b00720c */ /* 0x000fda0003f06270 */
[----:B------:R-:W-:Y:S05]  /*91c0*/  @!P0 BRA `(.L_x_2905) ;  /* 0x0000002400d88947 */ /* 0x000fea0003800000 */
[----:B------:R-:W1:Y:S08]  /*91d0*/  LDC.64 R8, c[0x0][0x770] ;  /* 0x0001dc00ff087b82 */ /* 0x000e700000000a00 */
[----:B------:R-:W2:Y:S08]  /*91e0*/  LDC.64 R2, c[0x0][0x780] ;  /* 0x0001e000ff027b82 */ /* 0x000eb00000000a00 */
[----:B------:R-:W3:Y:S01]  /*91f0*/  LDC.64 R6, c[0x0][0x778] ;  /* 0x0001de00ff067b82 */ /* 0x000ee20000000a00 */
[----:B-1----:R-:W-:-:S07]  /*9200*/  ISETP.NE.U32.AND P0, PT, R8, RZ, PT ;  /* 0x000000ff0800720c */ /* 0x002fce0003f05070 */
[----:B------:R-:W1:Y:S01]  /*9210*/  LDC.64 R14, c[0x0][0x778] ;  /* 0x0001de00ff0e7b82 */ /* 0x000e620000000a00 */
[----:B------:R-:W-:Y:S02]  /*9220*/  ISETP.NE.AND.EX P0, PT, R9, RZ, PT, P0 ;  /* 0x000000ff0900720c */ /* 0x000fe40003f05300 */
[----:B--2---:R-:W-:-:S05]  /*9230*/  ISETP.NE.U32.AND P1, PT, R2, RZ, PT ;  /* 0x000000ff0200720c */ /* 0x004fca0003f25070 */
[----:B------:R-:W2:Y:S01]  /*9240*/  LDC.64 R4, c[0x0][0x770] ;  /* 0x0001dc00ff047b82 */ /* 0x000ea20000000a00 */
[----:B------:R-:W-:-:S05]  /*9250*/  ISETP.NE.AND.EX P1, PT, R3, RZ, PT, P1 ;  /* 0x000000ff0300720c */ /* 0x000fca0003f25310 */
[----:B------:R-:W-:Y:S01]  /*9260*/  VOTEU.ANY UP0, P0 ;  /* 0x00000000003f7886 */ /* 0x000fe20000000100 */
[----:B---3--:R-:W-:Y:S02]  /*9270*/  ISETP.NE.U32.AND P0, PT, R6, RZ, PT ;  /* 0x000000ff0600720c */ /* 0x008fe40003f05070 */
[----:B------:R-:W-:Y:S02]  /*9280*/  PLOP3.LUT P2, PT, PT, PT, UP0, 0x80, 0x0 ;  /* 0x000000000000781c */ /* 0x000fe40003f4f008 */
[----:B------:R-:W-:-:S03]  /*9290*/  ISETP.NE.AND.EX P0, PT, R7, RZ, PT, P0 ;  /* 0x000000ff0700720c */ /* 0x000fc60003f05300 */
[----:B------:R-:W3:Y:S01]  /*92a0*/  @P1 LDC.64 R6, c[0x0][0x780] ;  /* 0x0001e000ff061b82 */ /* 0x000ee20000000a00 */
[----:B-1----:R-:W-:-:S07]  /*92b0*/  IMAD.WIDE R2, R11, 0x4, R14 ;  /* 0x000000040b027825 */ /* 0x002fce00078e020e */
[----:B------:R-:W1:Y:S01]  /*92c0*/  LDC R15, c[0x0][0x280] ;  /* 0x0000a000ff0f7b82 */ /* 0x000e620000000800 */
[----:B--2---:R-:W-:-:S05]  /*92d0*/  IMAD.WIDE R4, R11, 0x4, R4 ;  /* 0x000000040b047825 */ /* 0x004fca00078e0204 */
[----:B------:R-:W2:Y:S01]  /*92e0*/  @P2 LDG.E R16, desc[UR46][R4.64] ;  /* 0x0000002e04102981 */ /* 0x000ea2000c1e1900 */
[----:B------:R-:W-:-:S03]  /*92f0*/  IMAD.MOV.U32 R13, RZ, RZ, RZ ;  /* 0x000000ffff0d7224 */ /* 0x000fc600078e00ff */
[----:B------:R4:W5:Y:S04]  /*9300*/  @P2 LDG.E R0, desc[UR46][R4.64] ;  /* 0x0000002e04002981 */ /* 0x000968000c1e1900 */
[----:B------:R4:W5:Y:S01]  /*9310*/  @P0 LDG.E R13, desc[UR46][R2.64] ;  /* 0x0000002e020d0981 */ /* 0x000962000c1e1900 */
[----:B---3--:R-:W-:-:S05]  /*9320*/  @P1 IMAD.WIDE R6, R11, 0x4, R6 ;  /* 0x000000040b061825 */ /* 0x008fca00078e0206 */
[----:B-1----:R4:W5:Y:S01]  /*9330*/  @P1 LDG.E R15, desc[UR46][R6.64] ;  /* 0x0000002e060f1981 */ /* 0x002962000c1e1900 */
[----:B--2---:R-:W-:-:S05]  /*9340*/  @P2 IMAD R16, R11, 0x40, R16 ;  /* 0x000000400b102824 */ /* 0x004fca00078e0210 */
[----:B------:R-:W-:Y:S01]  /*9350*/  @P2 R2UR UR4, R16 ;  /* 0x00000000100422ca */ /* 0x000fe200000e0000 */
[----:B----4-:R-:W-:-:S14]  /*9360*/  @P1 BRA `(.L_x_2906) ;  /* 0x0000000000101947 */ /* 0x010fdc0003800000 */
[----:B------:R-:W-:Y:S05]  /*9370*/  @!P2 BRA `(.L_x_2906) ;  /* 0x00000000000ca947 */ /* 0x000fea0003800000 */
[----:B------:R-:W2:Y:S04]  /*9380*/  LDG.E R6, desc[UR46][R4.64] ;  /* 0x0000002e04067981 */ /* 0x000ea8000c1e1900 */
[----:B-----5:R-:W2:Y:S02]  /*9390*/  LDG.E R15, desc[UR46][R4.64+0x4] ;  /* 0x0000042e040f7981 */ /* 0x020ea4000c1e1900 */
[----:B--2---:R-:W-:-:S07]  /*93a0*/  IMAD.IADD R15, R15, 0x1, -R6 ;  /* 0x000000010f0f7824 */ /* 0x004fce00078e0a06 */
.L_x_2906:
[----:B------:R-:W-:Y:S01]  /*93b0*/  @UP0 USHF.R.S32.HI UR5, URZ, 0x1f, UR4 ;  /* 0x0000001f3f050899 */ /* 0x000fe20008011404 */
[----:B------:R-:W-:Y:S01]  /*93c0*/  ULDC.64 UR8, c[0x0][0x788] ;  /* 0x0001e20000087ab9 */ /* 0x000fe20000000a00 */
[----:B------:R-:W-:Y:S01]  /*93d0*/  UMOV UR6, URZ ;  /* 0x0000003f00067c82 */ /* 0x000fe20008000000 */
[----:B------:R-:W-:Y:S01]  /*93e0*/  ISETP.NE.U32.AND P1, PT, RZ, UR8, PT ;  /* 0x00000008ff007c0c */ /* 0x000fe2000bf25070 */
[----:B------:R-:W-:Y:S01]  /*93f0*/  @UP0 ULEA.HI UR5, UR5, UR4, URZ, 0x6 ;  /* 0x0000000405050291 */ /* 0x000fe2000f8f303f */
[----:B-----5:R-:W-:Y:S02]  /*9400*/  @P2 R2UR UR6, R0 ;  /* 0x00000000000622ca */ /* 0x020fe400000e0000 */
[----:B------:R-:W-:Y:S01]  /*9410*/  ISETP.NE.AND.EX P1, PT, RZ, UR9, PT, P1 ;  /* 0x00000009ff007c0c */ /* 0x000fe2000bf25310 */
[----:B------:R-:W-:Y:S01]  /*9420*/  @UP0 ULOP3.LUT UR7, UR5, 0xffffffc0, URZ, 0xc0, !UPT ;  /* 0xffffffc005070892 */ /* 0x000fe2000f8ec03f */
[----:B------:R-:W-:Y:S01]  /*9430*/  ULDC UR9, c[0x0][0x290] ;  /* 0x0000a40000097ab9 */ /* 0x000fe20000000800 */
[----:B------:R-:W-:-:S02]  /*9440*/  UMOV UR4, URZ ;  /* 0x0000003f00047c82 */ /* 0x000fc40008000000 */
[----:B------:R-:W-:Y:S01]  /*9450*/  @UP0 USHF.R.S32.HI UR8, URZ, 0x1f, UR7 ;  /* 0x0000001f3f080899 */ /* 0x000fe20008011407 */
[----:B------:R-:W-:Y:S01]  /*9460*/  IMAD.U32 R0, RZ, RZ, UR9 ;  /* 0x00000009ff007e24 */ /* 0x000fe2000f8e00ff */
[----:B------:R-:W-:Y:S01]  /*9470*/  UMOV UR5, URZ ;  /* 0x0000003f00057c82 */ /* 0x000fe20008000000 */
[----:B------:R-:W-:-:S04]  /*9480*/  @UP0 UMOV UR4, UR7 ;  /* 0x0000000700040c82 */ /* 0x000fc80008000000 */
[----:B------:R-:W-:Y:S01]  /*9490*/  @UP0 UMOV UR5, UR8 ;  /* 0x0000000800050c82 */ /* 0x000fe20008000000 */
[----:B------:R-:W-:Y:S05]  /*94a0*/  @!P1 BRA `(.L_x_2907) ;  /* 0x0000000000109947 */ /* 0x000fea0003800000 */
[----:B------:R-:W1:Y:S02]  /*94b0*/  LDC.64 R2, c[0x0][0x788] ;  /* 0x0001e200ff027b82 */ /* 0x000e640000000a00 */
[----:B-1----:R-:W-:-:S05]  /*94c0*/  IMAD.WIDE R2, R11, 0x4, R2 ;  /* 0x000000040b027825 */ /* 0x002fca00078e0202 */
[----:B------:R1:W5:Y:S01]  /*94d0*/  LDG.E R0, desc[UR46][R2.64] ;  /* 0x0000002e02007981 */ /* 0x000362000c1e1900 */
[----:B------:R-:W-:Y:S05]  /*94e0*/  BRA `(.L_x_2908) ;  /* 0x0000000000107947 */ /* 0x000fea0003800000 */
.L_x_2907:
[----:B------:R-:W-:Y:S05]  /*94f0*/  @!P0 BRA `(.L_x_2908) ;  /* 0x00000000000c8947 */ /* 0x000fea0003800000 */
[----:B------:R-:W2:Y:S04]  /*9500*/  LDG.E R5, desc[UR46][R2.64] ;  /* 0x0000002e02057981 */ /* 0x000ea8000c1e1900 */
[----:B------:R-:W2:Y:S02]  /*9510*/  LDG.E R0, desc[UR46][R2.64+0x4] ;  /* 0x0000042e02007981 */ /* 0x000ea4000c1e1900 */
[----:B--2---:R-:W-:-:S07]  /*9520*/  IMAD.IADD R0, R0, 0x1, -R5 ;  /* 0x0000000100007824 */ /* 0x004fce00078e0a05 */
.L_x_2908:
[----:B-1----:R-:W-:Y:S01]  /*9530*/  IMAD R3, R12, 0x80, R15 ;  /* 0x000000800c037824 */ /* 0x002fe200078e020f */
[----:B------:R-:W-:Y:S01]  /*9540*/  ULDC UR7, c[0x0][0x74c] ;  /* 0x0001d30000077ab9 */ /* 0x000fe20000000800 */
[----:B------:R-:W-:Y:S02]  /*9550*/  VIADD R15, R15, 0x3f ;  /* 0x0000003f0f0f7836 */ /* 0x000fe40000000000 */
[----:B------:R-:W-:Y:S01]  /*9560*/  IMAD.MOV.U32 R2, RZ, RZ, RZ ;  /* 0x000000ffff027224 */ /* 0x000fe200078e00ff */
[----:B-----5:R-:W-:-:S04]  /*9570*/  IADD3 R0, R3, -UR7, -R0 ;  /* 0x8000000703007c10 */ /* 0x020fc8000fffe800 */
[----:B------:R-:W-:-:S04]  /*9580*/  SHF.R.S32.HI R3, RZ, 0x1f, R0 ;  /* 0x0000001fff037819 */ /* 0x000fc80000011400 */
[----:B------:R-:W-:Y:S02]  /*9590*/  LEA.HI R3, R3, R0, RZ, 0x6 ;  /* 0x0000000003037211 */ /* 0x000fe400078f30ff */
[----:B------:R-:W-:Y:S02]  /*95a0*/  SHF.R.S32.HI R0, RZ, 0x1f, R15 ;  /* 0x0000001fff007819 */ /* 0x000fe4000001140f */
[----:B------:R-:W-:Y:S02]  /*95b0*/  SHF.R.S32.HI R3, RZ, 0x6, R3 ;  /* 0x00000006ff037819 */ /* 0x000fe40000011403 */
[----:B------:R-:W-:Y:S02]  /*95c0*/  LEA.HI R0, R0, R15, RZ, 0x6 ;  /* 0x0000000f00007211 */ /* 0x000fe400078f30ff */
[----:B------:R-:W-:Y:S02]  /*95d0*/  VIMNMX R4, RZ, R3, !PT ;  /* 0x00000003ff047248 */ /* 0x000fe40007fe0100 */
[----:B------:R-:W-:-:S04]  /*95e0*/  SHF.R.S32.HI R0, RZ, 0x6, R0 ;  /* 0x00000006ff007819 */ /* 0x000fc80000011400 */
[----:B------:R-:W-:-:S13]  /*95f0*/  ISETP.GT.AND P1, PT, R0, R4, PT ;  /* 0x000000040000720c */ /* 0x000fda0003f24270 */
[----:B------:R-:W-:Y:S05]  /*9600*/  @!P1 BRA `(.L_x_2905) ;  /* 0x0000002000c89947 */ /* 0x000fea0003800000 */
[----:B------:R-:W-:Y:S01]  /*9610*/  ISETP.NE.U32.AND P1, PT, R8, RZ, PT ;  /* 0x000000ff0800720c */ /* 0x000fe20003f25070 */
[----:B------:R-:W-:Y:S01]  /*9620*/  USHF.R.S32.HI UR7, URZ, 0x1f, UR20 ;  /* 0x0000001f3f077899 */ /* 0x000fe20008011414 */
[----:B------:R-:W-:Y:S01]  /*9630*/  SHF.R.S32.HI R2, RZ, 0x1f, R11 ;  /* 0x0000001fff027819 */ /* 0x000fe2000001140b */
[----:B------:R-:W-:Y:S01]  /*9640*/  ULDC.64 UR10, c[0x0][0x718] ;  /* 0x0001c600000a7ab9 */ /* 0x000fe20000000a00 */
[----:B------:R-:W-:Y:S01]  /*9650*/  ISETP.NE.AND.EX P1, PT, R9, RZ, PT, P1 ;  /* 0x000000ff0900720c */ /* 0x000fe20003f25310 */
[----:B------:R-:W-:Y:S01]  /*9660*/  UMOV UR8, UR4 ;  /* 0x0000000400087c82 */ /* 0x000fe20008000000 */
[----:B------:R-:W-:Y:S01]  /*9670*/  UMOV UR9, UR5 ;  /* 0x0000000500097c82 */ /* 0x000fe20008000000 */
[----:B------:R-:W-:Y:S01]  /*9680*/  R2UR UR21, R11 ;  /* 0x000000000b1572ca */ /* 0x000fe200000e0000 */
[----:B------:R-:W-:Y:S01]  /*9690*/  UIMAD.WIDE.U32 UR4, UR20, UR10, UR8 ;  /* 0x0000000a140472a5 */ /* 0x000fe2000f8e0008 */
[----:B------:R-:W-:Y:S01]  /*96a0*/  SEL R2, R2, RZ, !P1 ;  /* 0x000000ff02027207 */ /* 0x000fe20004800000 */
[----:B------:R-:W-:Y:S01]  /*96b0*/  UIMAD UR10, UR7, UR10, URZ ;  /* 0x0000000a070a72a4 */ /* 0x000fe2000f8e023f */
[----:B------:R-:W-:Y:S01]  /*96c0*/  R2UR UR18, R12 ;  /* 0x000000000c1272ca */ /* 0x000fe200000e0000 */
[----:B------:R-:W-:Y:S01]  /*96d0*/  ULDC.64 UR14, c[0x0][0x730] ;  /* 0x0001cc00000e7ab9 */ /* 0x000fe20000000a00 */
[----:B------:R-:W-:Y:S01]  /*96e0*/  R2UR UR12, R2 ;  /* 0x00000000020c72ca */ /* 0x000fe200000e0000 */
[----:B------:R-:W-:Y:S01]  /*96f0*/  UIMAD UR7, UR7, UR14, URZ ;  /* 0x0000000e070772a4 */ /* 0x000fe2000f8e023f */
[----:B------:R-:W-:Y:S01]  /*9700*/  R2UR UR19, R13 ;  /* 0x000000000d1372ca */ /* 0x000fe200000e0000 */
[----:B------:R-:W-:Y:S01]  /*9710*/  UIMAD UR10, UR20, UR11, UR10 ;  /* 0x0000000b140a72a4 */ /* 0x000fe2000f8e020a */
[----:B------:R-:W-:Y:S01]  /*9720*/  SEL R11, R11, RZ, !P0 ;  /* 0x000000ff0b0b7207 */ /* 0x000fe20004000000 */
[----:B------:R-:W-:Y:S01]  /*9730*/  UIMAD.WIDE.U32 UR8, UR20, UR14, UR8 ;  /* 0x0000000e140872a5 */ /* 0x000fe2000f8e0008 */
[----:B------:R-:W-:Y:S01]  /*9740*/  BSSY B0, `(.L_x_2905) ;  /* 0x000021e000007945 */ /* 0x000fe20003800000 */
[----:B------:R-:W-:Y:S01]  /*9750*/  ULDC UR11, c[0x0][0x2e8] ;  /* 0x0000ba00000b7ab9 */ /* 0x000fe20000000800 */
[----:B------:R-:W-:Y:S01]  /*9760*/  UIMAD UR7, UR20, UR15, UR7 ;  /* 0x0000000f140772a4 */ /* 0x000fe2000f8e0207 */
[----:B------:R-:W-:Y:S01]  /*9770*/  R2UR UR13, R11 ;  /* 0x000000000b0d72ca */ /* 0x000fe200000e0000 */
[----:B------:R-:W-:Y:S01]  /*9780*/  UISETP.NE.AND UP0, UPT, UR11, 0x1, UPT ;  /* 0x000000010b00788c */ /* 0x000fe2000bf05270 */
[----:B------:R-:W-:Y:S01]  /*9790*/  IMAD.MOV.U32 R2, RZ, RZ, RZ ;  /* 0x000000ffff027224 */ /* 0x000fe200078e00ff */
[----:B------:R-:W-:Y:S01]  /*97a0*/  ULDC.64 UR14, c[0x0][0x720] ;  /* 0x0001c800000e7ab9 */ /* 0x000fe20000000a00 */
[----:B------:R-:W-:Y:S01]  /*97b0*/  VOTEU.ANY UP1, P1 ;  /* 0x00000000003f7886 */ /* 0x000fe20000820100 */
[----:B------:R-:W-:-:S02]  /*97c0*/  UIADD3 UR5, UR5, UR10, URZ ;  /* 0x0000000a05057290 */ /* 0x000fc4000fffe03f */
[----:B------:R-:W-:Y:S02]  /*97d0*/  UIADD3 UR9, UR9, UR7, URZ ;  /* 0x0000000709097290 */ /* 0x000fe4000fffe03f */
[----:B------:R-:W-:Y:S02]  /*97e0*/  USEL UR21, UR21, URZ, !UP1 ;  /* 0x0000003f15157287 */ /* 0x000fe4000c800000 */
[----:B------:R-:W-:Y:S01]  /*97f0*/  UIMAD UR7, UR12, UR14, URZ ;  /* 0x0000000e0c0772a4 */ /* 0x000fe2000f8e023f */
[----:B------:R-:W-:Y:S01]  /*9800*/  ELECT P0, URZ, PT ;  /* 0x00000000003f782f */ /* 0x000fe20003800000 */
[----:B------:R-:W-:Y:S01]  /*9810*/  ULDC.64 UR16, c[0x0][0x738] ;  /* 0x0001ce0000107ab9 */ /* 0x000fe20000000a00 */
[----:B------:R-:W-:Y:S02]  /*9820*/  UIMAD.WIDE.U32 UR22, UR14, UR21, UR4 ;  /* 0x000000150e1672a5 */ /* 0x000fe4000f8e0004 */
[----:B------:R-:W-:Y:S02]  /*9830*/  UIMAD UR5, UR15, UR21, UR7 ;  /* 0x000000150f0572a4 */ /* 0x000fe4000f8e0207 */
[----:B------:R-:W-:-:S02]  /*9840*/  UIMAD.WIDE.U32 UR14, UR16, UR21, UR8 ;  /* 0x00000015100e72a5 */ /* 0x000fc4000f8e0008 */
[----:B------:R-:W-:Y:S01]  /*9850*/  UIMAD UR10, UR12, UR16, URZ ;  /* 0x000000100c0a72a4 */ /* 0x000fe2000f8e023f */
[----:B------:R-:W-:Y:S01]  /*9860*/  @UP0 ULDC UR8, c[0x0][0x2ec] ;  /* 0x0000bb0000080ab9 */ /* 0x000fe20000000800 */
[----:B------:R-:W-:Y:S01]  /*9870*/  @UP0 ULDC UR7, c[0x0][0x2f0] ;  /* 0x0000bc0000070ab9 */ /* 0x000fe20000000800 */
[----:B------:R-:W-:Y:S02]  /*9880*/  UIMAD.WIDE.U32 UR8, UR20, UR8, URZ ;  /* 0x00000008140872a5 */ /* 0x000fe4000f8e003f */
[----:B------:R-:W-:Y:S01]  /*9890*/  UMOV UR12, UR20 ;  /* 0x00000014000c7c82 */ /* 0x000fe20008000000 */
[----:B------:R-:W-:Y:S02]  /*98a0*/  UIMAD UR4, UR17, UR21, UR10 ;  /* 0x00000015110472a4 */ /* 0x000fe4000f8e020a */
[----:B------:R-:W-:Y:S02]  /*98b0*/  ULEA UR11, UR18, UR19, 0x7 ;  /* 0x00000013120b7291 */ /* 0x000fe4000f8e383f */
        /* <DEDUP_REMOVED lines=9> */
.L_x_2947:
        /* <DEDUP_REMOVED lines=15> */
.L_x_2911:
        /* <DEDUP_REMOVED lines=122> */
.L_x_2922:
[----:B-123--:R-:W-:-:S04]  /*a1e0*/  SHF.L.U32 R18, R10, 0x1f, RZ ;  /* 0x0000001f0a127819 */ /* 0x00efc800000006ff */
[----:B------:R-:W2:Y:S02]  /*a1f0*/  SYNCS.PHASECHK.TRANS64.TRYWAIT P1, [R15+URZ+0x26840], R18 ;  /* 0x026840120f0075a7 */ /* 0x000ea4000802017f */
[----:B--2---:R-:W-:Y:S05]  /*a200*/  @!P1 BRA `(.L_x_2914) ;  /* 0x0000001c00309947 */ /* 0x004fea0003800000 */
.L_x_2948:
        /* <DEDUP_REMOVED lines=8> */
.L_x_2915:
        /* <DEDUP_REMOVED lines=44> */
.L_x_2949:
        /* <DEDUP_REMOVED lines=8> */
.L_x_2917:
        /* <DEDUP_REMOVED lines=44> */
.L_x_2950:
        /* <DEDUP_REMOVED lines=8> */
.L_x_2919:
        /* <DEDUP_REMOVED lines=38> */
.L_x_2952:
        /* <DEDUP_REMOVED lines=8> */
.L_x_2921:
        /* <DEDUP_REMOVED lines=44> */
.L_x_2913:
[----:B------:R-:W4:Y:S02]  /*aeb0*/  LDL.LU R4, [R1+0x4] ;  /* 0x0000040001047983 */ /* 0x000f240000300800 */
[----:B----4-:R-:W-:Y:S02]  /*aec0*/  ISETP.NE.AND P1, PT, R4, RZ, PT ;  /* 0x000000ff0400720c */ /* 0x010fe40003f25270 */
[----:B------:R4:W5:Y:S11]  /*aed0*/  LDL R4, [R1] ;  /* 0x0000000001047983 */ /* 0x0009760000100800 */
[----:B----4-:R-:W-:Y:S05]  /*aee0*/  @!P1 BRA `(.L_x_2912) ;  /* 0x0000000400949947 */ /* 0x010fea0003800000 */
[----:B------:R-:W-:-:S04]  /*aef0*/  SHF.L.U32 R12, R10, 0x1f, RZ ;  /* 0x0000001f0a0c7819 */ /* 0x000fc800000006ff */
[----:B------:R-:W4:Y:S02]  /*af00*/  SYNCS.PHASECHK.TRANS64.TRYWAIT P1, [R15+URZ+0x26840], R12 ;  /* 0x0268400c0f0075a7 */ /* 0x000f24000802017f */
[----:B----4-:R-:W-:Y:S05]  /*af10*/  @!P1 BRA `(.L_x_2923) ;  /* 0x0000001000409947 */ /* 0x010fea0003800000 */
.L_x_2953:
        /* <DEDUP_REMOVED lines=8> */
.L_x_2924:
        /* <DEDUP_REMOVED lines=41> */
.L_x_2954:
        /* <DEDUP_REMOVED lines=8> */
.L_x_2926:
        /* <DEDUP_REMOVED lines=41> */
.L_x_2912:
[----:B------:R-:W1:Y:S01]  /*b540*/  S2R R0, SR_TID.X ;  /* 0x0000000000007919 */ /* 0x000e620000002100 */
[----:B------:R-:W-:Y:S01]  /*b550*/  IMAD R3, R16, 0x8, R15 ;  /* 0x0000000810037824 */ /* 0x000fe200078e020f */
[----:B-1----:R-:W-:Y:S02]  /*b560*/  LOP3.LUT R2, R0, 0x7f, RZ, 0xc0, !PT ;  /* 0x0000007f00027812 */ /* 0x002fe400078ec0ff */
[----:B------:R-:W-:Y:S02]  /*b570*/  SHF.L.U32 R0, R10, 0x1f, RZ ;  /* 0x0000001f0a007819 */ /* 0x000fe400000006ff */
[----:B------:R-:W-:Y:S02]  /*b580*/  ISETP.NE.AND P1, PT, R2, RZ, PT ;  /* 0x000000ff0200720c */ /* 0x000fe40003f25270 */
[----:B------:R-:W1:Y:S02]  /*b590*/  SYNCS.PHASECHK.TRANS64.TRYWAIT P0, [R3+URZ+0x26840], R0 ;  /* 0x02684000030075a7 */ /* 0x000e64000800017f */
[----:B-1----:R-:W-:Y:S09]  /*b5a0*/  @!P0 BRA `(.L_x_2927) ;  /* 0x0000000800c48947 */ /* 0x002ff20003800000 */
.L_x_2955:
[----:B------:R-:W-:Y:S05]  /*b5b0*/  @P1 BRA `(.L_x_2928) ;  /* 0x0000000000181947 */ /* 0x000fea0003800000 */
[----:B------:R-:W1:Y:S01]  /*b5c0*/  S2R R2, SR_TID.X ;  /* 0x0000000000027919 */ /* 0x000e620000002100 */
[----:B------:R-:W-:-:S04]  /*b5d0*/  IMAD.MOV.U32 R0, RZ, RZ, 0x3100 ;  /* 0x00003100ff007424 */ /* 0x000fc800078e00ff */
[----:B------:R1:W-:Y:S02]  /*b5e0*/  SYNCS.ARRIVE.TRANS64 RZ, [R3+URZ+0x26830], R0 ;  /* 0x0268300003ff79a7 */ /* 0x0003e4000800003f */
[----:B-1----:R-:W-:-:S13]  /*b5f0*/  LOP3.LUT P0, RZ, R2, 0x1f, RZ, 0xc0, !PT ;  /* 0x0000001f02ff7812 */ /* 0x002fda000780c0ff */
[----:B------:R-:W-:Y:S05]  /*b600*/  @!P0 BRA `(.L_x_2928) ;  /* 0x0000000000048947 */ /* 0x000fea0003800000 */
[----:B------:R-:W-:Y:S01]  /*b610*/  BPT.TRAP 0x1 ;  /* 0x000000040000795c */ /* 0x000fe20000300000 */
.L_x_2928:
        /* <DEDUP_REMOVED lines=48> */
.L_x_2909:
[----:B------:R-:W-:Y:S05]  /*b920*/  BSYNC B0 ;  /* 0x0000000000007941 */ /* 0x000fea0003800000 */
.L_x_2905:
[----:B------:R-:W-:-:S03]  /*b930*/  UMOV UR7, 0xffffffff ;  /* 0xffffffff00077882 */ /* 0x000fc60000000000 */
[----:B------:R-:W-:Y:S05]  /*b940*/  BRA.DIV UR7, `(.L_x_2929) ;  /* 0x0000000607f07947 */ /* 0x000fea000b800000 */
[----:B------:R-:W-:-:S13]  /*b950*/  ELECT P6, URZ, PT ;  /* 0x00000000003f782f */ /* 0x000fda00038c0000 */
.L_x_2958:
[----:B------:R-:W-:Y:S05]  /*b960*/  @!P6 BRA `(.L_x_2812) ;  /* 0x000000000084e947 */ /* 0x000fea0003800000 */
[----:B------:R-:W-:-:S06]  /*b970*/  ULOP3.LUT UR7, UR38, 0x2, URZ, 0xfc, !UPT ;  /* 0x0000000226077892 */ /* 0x000fcc000f8efc3f */
[----:B------:R-:W-:-:S05]  /*b980*/  IMAD.U32 R0, RZ, RZ, UR7 ;  /* 0x00000007ff007e24 */ /* 0x000fca000f8e00ff */
[----:B------:R-:W-:-:S13]  /*b990*/  ISETP.NE.AND P2, PT, R0, 0x3, PT ;  /* 0x000000030000780c */ /* 0x000fda0003f45270 */
[----:B------:R-:W-:Y:S05]  /*b9a0*/  @!P2 BRA `(.L_x_2930) ;  /* 0x000000000004a947 */ /* 0x000fea0003800000 */
[----:B------:R-:W-:Y:S01]  /*b9b0*/  BPT.TRAP 0x1 ;  /* 0x000000040000795c */ /* 0x000fe20000300000 */
.L_x_2930:
        /* <DEDUP_REMOVED lines=15> */
.L_x_2959:
[----:B------:R-:W2:Y:S02]  /*bab0*/  SYNCS.PHASECHK.TRANS64.TRYWAIT P0, [R3+URZ], R0 ;  /* 0x00000000030075a7 */ /* 0x000ea4000800017f */
[----:B--2---:R-:W-:Y:S05]  /*bac0*/  @!P0 BRA `(.L_x_2932) ;  /* 0x0000000400c48947 */ /* 0x004fea0003800000 */
.L_x_2960:
[----:B------:R-:W-:Y:S05]  /*bad0*/  @!P2 BRA `(.L_x_2933) ;  /* 0x000000000004a947 */ /* 0x000fea0003800000 */
[----:B------:R-:W-:Y:S01]  /*bae0*/  BPT.TRAP 0x1 ;  /* 0x000000040000795c */ /* 0x000fe20000300000 */
.L_x_2933:
[----:B--2---:R-:W-:-:S04]  /*baf0*/  VIADD R3, R8, 0x26840 ;  /* 0x0002684008037836 */ /* 0x004fc80000000000 */
[----:B------:R-:W-:-:S04]  /*bb00*/  IMAD R5, R2, 0x8, R3 ;  /* 0x0000000802057824 */ /* 0x000fc800078e0203 */
[----:B------:R-:W2:Y:S02]  /*bb10*/  SYNCS.PHASECHK.TRANS64.TRYWAIT P0, [R5+URZ], R4 ;  /* 0x00000004050075a7 */ /* 0x000ea4000800017f */
[----:B--2---:R-:W-:Y:S05]  /*bb20*/  @!P0 BRA `(.L_x_2934) ;  /* 0x0000000400c08947 */ /* 0x004fea0003800000 */
.L_x_2961:
[----:B------:R-:W-:-:S07]  /*bb30*/  IMAD R3, R6, 0x8, R3 ;  /* 0x0000000806037824 */ /* 0x000fce00078e0203 */
.L_x_2935:
[----:B---3--:R3:W4:Y:S02]  /*bb40*/  SYNCS.PHASECHK.TRANS64.TRYWAIT P0, [R3+URZ], R0 ;  /* 0x00000000030075a7 */ /* 0x008724000800017f */
[----:B----4-:R-:W-:Y:S05]  /*bb50*/  @!P0 NANOSLEEP.SYNCS 0x989680 ;  /* 0x009896800000895d */ /* 0x010fea0003900000 */
[----:B------:R-:W4:Y:S02]  /*bb60*/  @!P0 SYNCS.PHASECHK.TRANS64 P0, [R3+URZ], R0 ;  /* 0x00000000030085a7 */ /* 0x000f24000800007f */
[----:B----4-:R-:W-:Y:S05]  /*bb70*/  @!P0 BRA `(.L_x_2935) ;  /* 0xfffffffc00f08947 */ /* 0x010fea000383ffff */
.L_x_2812:
[----:B------:R-:W-:Y:S05]  /*bb80*/  BSYNC B6 ;  /* 0x0000000000067941 */ /* 0x000fea0003800000 */
.L_x_2804:
[----:B------:R-:W-:Y:S05]  /*bb90*/  EXIT ;  /* 0x000000000000794d */ /* 0x000fea0003800000 */
.L_x_2822:
[----:B------:R-:W-:Y:S02]  /*bba0*/  IMAD.MOV.U32 R13, RZ, RZ, R17 ;  /* 0x000000ffff0d7224 */ /* 0x000fe400078e0011 */
[----:B------:R-:W-:Y:S02]  /*bbb0*/  IMAD.MOV.U32 R12, RZ, RZ, RZ ;  /* 0x000000ffff0c7224 */ /* 0x000fe400078e00ff */
[----:B------:R-:W-:Y:S02]  /*bbc0*/  IMAD.MOV.U32 R11, RZ, RZ, 0x1f ;  /* 0x0000001fff0b7424 */ /* 0x000fe400078e00ff */
[----:B------:R-:W-:-:S07]  /*bbd0*/  IMAD.MOV.U32 R15, RZ, RZ, -0x1 ;  /* 0xffffffffff0f7424 */ /* 0x000fce00078e00ff */
[----:B------:R-:W-:Y:S05]  /*bbe0*/  WARPSYNC.COLLECTIVE R15, `(.L_x_2936) ;  /* 0x000000000f087348 */ /* 0x000fea0003c00000 */
[----:B------:R1:W2:Y:S02]  /*bbf0*/  SHFL.IDX P6, R14, R13, R12, R11 ;  /* 0x0000000c0d0e7389 */ /* 0x0002a400000c000b */
[----:B-12---:R-:W-:Y:S01]  /*bc00*/  ENDCOLLECTIVE ;  /* 0x000000000000791b */ /* 0x006fe20003800000 */
.L_x_2936:
[----:B------:R-:W-:Y:S05]  /*bc10*/  BRA `(.L_x_2937) ;  /* 0xffffff5800c87947 */ /* 0x000fea000383ffff */
.L_x_2824:
[----:B--2---:R2:W3:Y:S02]  /*bc20*/  SYNCS.PHASECHK.TRANS64.TRYWAIT P0, [R235+URZ+0x26800], R4 ;  /* 0x02680004eb0075a7 */ /* 0x0044e4000800017f */
[----:B---3--:R-:W-:Y:S05]  /*bc30*/  @!P0 NANOSLEEP.SYNCS 0x989680 ;  /* 0x009896800000895d */ /* 0x008fea0003900000 */
[----:B------:R-:W3:Y:S02]  /*bc40*/  @!P0 SYNCS.PHASECHK.TRANS64 P0, [R235+URZ+0x26800], R4 ;  /* 0x02680004eb0085a7 */ /* 0x000ee4000800007f */
[----:B---3--:R-:W-:Y:S05]  /*bc50*/  @!P0 BRA `(.L_x_2824) ;  /* 0xfffffffc00f08947 */ /* 0x008fea000383ffff */
[----:B------:R-:W-:Y:S05]  /*bc60*/  BRA `(.L_x_2823) ;  /* 0xffffff5800f07947 */ /* 0x000fea000383ffff */
.L_x_2829:
[----:B--2---:R-:W-:-:S04]  /*bc70*/  IMAD.U32 R5, RZ, RZ, UR7 ;  /* 0x00000007ff057e24 */ /* 0x004fc8000f8e00ff */
[----:B------:R2:W3:Y:S03]  /*bc80*/  SYNCS.PHASECHK.TRANS64.TRYWAIT P1, [R5+URZ+0x26810], R120 ;  /* 0x02681078050075a7 */ /* 0x0004e6000802017f */
[----:B---3--:R-:W-:Y:S05]  /*bc90*/  @!P1 NANOSLEEP.SYNCS 0x989680 ;  /* 0x009896800000995d */ /* 0x008fea0003900000 */
[----:B------:R-:W3:Y:S02]  /*bca0*/  @!P1 SYNCS.PHASECHK.TRANS64 P1, [R5+URZ+0x26810], R120 ;  /* 0x02681078050095a7 */ /* 0x000ee4000802007f */
[----:B---3--:R-:W-:Y:S05]  /*bcb0*/  @!P1 BRA `(.L_x_2829) ;  /* 0xfffffffc00ec9947 */ /* 0x008fea000383ffff */
[----:B------:R-:W-:Y:S05]  /*bcc0*/  BRA `(.L_x_2828) ;  /* 0xffffff6400447947 */ /* 0x000fea000383ffff */
.L_x_2833:
[----:B------:R-:W-:-:S04]  /*bcd0*/  IMAD.U32 R121, RZ, RZ, UR7 ;  /* 0x00000007ff797e24 */ /* 0x000fc8000f8e00ff */
[----:B------:R1:W1:Y:S03]  /*bce0*/  SYNCS.PHASECHK.TRANS64.TRYWAIT P1, [R121+URZ+0x26830], R120 ;  /* 0x02683078790075a7 */ /* 0x000266000802017f */
[----:B-1----:R-:W-:Y:S05]  /*bcf0*/  @!P1 NANOSLEEP.SYNCS 0x989680 ;  /* 0x009896800000995d */ /* 0x002fea0003900000 */
[----:B------:R-:W1:Y:S02]  /*bd00*/  @!P1 SYNCS.PHASECHK.TRANS64 P1, [R121+URZ+0x26830], R120 ;  /* 0x02683078790095a7 */ /* 0x000e64000802007f */
[----:B-1----:R-:W-:Y:S05]  /*bd10*/  @!P1 BRA `(.L_x_2833) ;  /* 0xfffffffc00ec9947 */ /* 0x002fea000383ffff */
[----:B------:R-:W-:Y:S05]  /*bd20*/  BRA `(.L_x_2832) ;  /* 0xffffff6c00087947 */ /* 0x000fea000383ffff */
.L_x_2865:
[----:B------:R-:W-:Y:S01]  /*bd30*/  BSSY B0, `(.L_x_2938) ;  /* 0x0000005000007945 */ /* 0x000fe20003800000 */
[----:B------:R-:W-:-:S07]  /*bd40*/  IMAD.MOV.U32 R15, RZ, RZ, -0x1 ;  /* 0xffffffffff0f7424 */ /* 0x000fce00078e00ff */
[----:B------:R-:W-:Y:S05]  /*bd50*/  WARPSYNC.COLLECTIVE R15, `(.L_x_2939) ;  /* 0x000000000f087348 */ /* 0x000fea0003c00000 */
[----:B------:R-:W-:Y:S01]  /*bd60*/  NOP ;  /* 0x0000000000007918 */ /* 0x000fe20000000000 */
[----:B------:R-:W-:Y:S01]  /*bd70*/  ENDCOLLECTIVE ;  /* 0x000000000000791b */ /* 0x000fe20003800000 */
.L_x_2939:
[----:B------:R-:W-:Y:S05]  /*bd80*/  BSYNC B0 ;  /* 0x0000000000007941 */ /* 0x000fea0003800000 */
.L_x_2938:
[----:B------:R-:W-:Y:S05]  /*bd90*/  BRA `(.L_x_2940) ;  /* 0xffffffbc00c47947 */ /* 0x000fea000383ffff */
.L_x_2878:
[----:B------:R-:W-:Y:S01]  /*bda0*/  BSSY B0, `(.L_x_2941) ;  /* 0x0000005000007945 */ /* 0x000fe20003800000 */
[----:B------:R-:W-:-:S07]  /*bdb0*/  IMAD.MOV.U32 R15, RZ, RZ, -0x1 ;  /* 0xffffffffff0f7424 */ /* 0x000fce00078e00ff */
[----:B------:R-:W-:Y:S05]  /*bdc0*/  WARPSYNC.COLLECTIVE R15, `(.L_x_2942) ;  /* 0x000000000f087348 */ /* 0x000fea0003c00000 */
[----:B------:R-:W-:Y:S01]  /*bdd0*/  NOP ;  /* 0x0000000000007918 */ /* 0x000fe20000000000 */
[----:B------:R-:W-:Y:S01]  /*bde0*/  ENDCOLLECTIVE ;  /* 0x000000000000791b */ /* 0x000fe20003800000 */
.L_x_2942:
[----:B------:R-:W-:Y:S05]  /*bdf0*/  BSYNC B0 ;  /* 0x0000000000007941 */ /* 0x000fea0003800000 */
.L_x_2941:
[----:B------:R-:W-:Y:S05]  /*be00*/  BRA `(.L_x_2943) ;  /* 0xffffffc400747947 */ /* 0x000fea000383ffff */
.L_x_2890:
[----:B------:R-:W-:Y:S01]  /*be10*/  BSSY B0, `(.L_x_2944) ;  /* 0x0000005000007945 */ /* 0x000fe20003800000 */
[----:B------:R-:W-:-:S07]  /*be20*/  IMAD.MOV.U32 R15, RZ, RZ, -0x1 ;  /* 0xffffffffff0f7424 */ /* 0x000fce00078e00ff */
[----:B------:R-:W-:Y:S05]  /*be30*/  WARPSYNC.COLLECTIVE R15, `(.L_x_2945) ;  /* 0x000000000f087348 */ /* 0x000fea0003c00000 */
[----:B------:R-:W-:Y:S01]  /*be40*/  NOP ;  /* 0x0000000000007918 */ /* 0x000fe20000000000 */
[----:B------:R-:W-:Y:S01]  /*be50*/  ENDCOLLECTIVE ;  /* 0x000000000000791b */ /* 0x000fe20003800000 */
.L_x_2945:
[----:B------:R-:W-:Y:S05]  /*be60*/  BSYNC B0 ;  /* 0x0000000000007941 */ /* 0x000fea0003800000 */
.L_x_2944:
[----:B------:R-:W-:Y:S05]  /*be70*/  BRA `(.L_x_2946) ;  /* 0xffffffc800b07947 */ /* 0x000fea000383ffff */
.L_x_2910:
[----:B-1----:R1:W2:Y:S02]  /*be80*/  SYNCS.PHASECHK.TRANS64.TRYWAIT P0, [R15+URZ+0x26820], R2 ;  /* 0x026820020f0075a7 */ /* 0x0022a4000800017f */
[----:B--2---:R-:W-:Y:S05]  /*be90*/  @!P0 NANOSLEEP.SYNCS 0x989680 ;  /* 0x009896800000895d */ /* 0x004fea0003900000 */
[----:B------:R-:W2:Y:S02]  /*bea0*/  @!P0 SYNCS.PHASECHK.TRANS64 P0, [R15+URZ+0x26820], R2 ;  /* 0x026820020f0085a7 */ /* 0x000ea4000800007f */
[----:B--2---:R-:W-:Y:S05]  /*beb0*/  @!P0 BRA `(.L_x_2910) ;  /* 0xfffffffc00f08947 */ /* 0x004fea000383ffff */
[----:B------:R-:W-:Y:S05]  /*bec0*/  BRA `(.L_x_2947) ;  /* 0xffffffd800a07947 */ /* 0x000fea000383ffff */
.L_x_2914:
[----:B--2---:R2:W3:Y:S02]  /*bed0*/  SYNCS.PHASECHK.TRANS64.TRYWAIT P1, [R15+URZ+0x26840], R18 ;  /* 0x026840120f0075a7 */ /* 0x0044e4000802017f */
[----:B---3--:R-:W-:Y:S05]  /*bee0*/  @!P1 NANOSLEEP.SYNCS 0x989680 ;  /* 0x009896800000995d */ /* 0x008fea0003900000 */
[----:B------:R-:W3:Y:S02]  /*bef0*/  @!P1 SYNCS.PHASECHK.TRANS64 P1, [R15+URZ+0x26840], R18 ;  /* 0x026840120f0095a7 */ /* 0x000ee4000802007f */
[----:B---3--:R-:W-:Y:S05]  /*bf00*/  @!P1 BRA `(.L_x_2914) ;  /* 0xfffffffc00f09947 */ /* 0x008fea000383ffff */
[----:B------:R-:W-:Y:S05]  /*bf10*/  BRA `(.L_x_2948) ;  /* 0xffffffe000bc7947 */ /* 0x000fea000383ffff */
.L_x_2916:
[----:B-1----:R1:W3:Y:S02]  /*bf20*/  SYNCS.PHASECHK.TRANS64.TRYWAIT P1, [R15+URZ+0x26828], R18 ;  /* 0x026828120f0075a7 */ /* 0x0022e4000802017f */
[----:B---3--:R-:W-:Y:S05]  /*bf30*/  @!P1 NANOSLEEP.SYNCS 0x989680 ;  /* 0x009896800000995d */ /* 0x008fea0003900000 */
[----:B------:R-:W3:Y:S02]  /*bf40*/  @!P1 SYNCS.PHASECHK.TRANS64 P1, [R15+URZ+0x26828], R18 ;  /* 0x026828120f0095a7 */ /* 0x000ee4000802007f */
[----:B---3--:R-:W-:Y:S05]  /*bf50*/  @!P1 BRA `(.L_x_2916) ;  /* 0xfffffffc00f09947 */ /* 0x008fea000383ffff */
[----:B------:R-:W-:Y:S05]  /*bf60*/  BRA `(.L_x_2949) ;  /* 0xffffffe400787947 */ /* 0x000fea000383ffff */
.L_x_2918:
[----:B---3--:R3:W4:Y:S02]  /*bf70*/  SYNCS.PHASECHK.TRANS64.TRYWAIT P1, [R15+URZ+0x26848], R18 ;  /* 0x026848120f0075a7 */ /* 0x008724000802017f */
[----:B----4-:R-:W-:Y:S05]  /*bf80*/  @!P1 NANOSLEEP.SYNCS 0x989680 ;  /* 0x009896800000995d */ /* 0x010fea0003900000 */
[----:B------:R-:W4:Y:S02]  /*bf90*/  @!P1 SYNCS.PHASECHK.TRANS64 P1, [R15+URZ+0x26848], R18 ;  /* 0x026848120f0095a7 */ /* 0x000f24000802007f */
[----:B----4-:R-:W-:Y:S05]  /*bfa0*/  @!P1 BRA `(.L_x_2918) ;  /* 0xfffffffc00f09947 */ /* 0x010fea000383ffff */
[----:B------:R-:W-:Y:S05]  /*bfb0*/  BRA `(.L_x_2950) ;  /* 0xffffffe800347947 */ /* 0x000fea000383ffff */
.L_x_2920:
[----:B------:R-:W-:-:S07]  /*bfc0*/  SHF.L.U32 R4, R10, 0x1f, RZ ;  /* 0x0000001f0a047819 */ /* 0x000fce00000006ff */
.L_x_2951:
[----:B----4-:R4:W1:Y:S02]  /*bfd0*/  SYNCS.PHASECHK.TRANS64.TRYWAIT P1, [R15+URZ+0x26820], R4 ;  /* 0x026820040f0075a7 */ /* 0x010864000802017f */
[----:B-1----:R-:W-:Y:S05]  /*bfe0*/  @!P1 NANOSLEEP.SYNCS 0x989680 ;  /* 0x009896800000995d */ /* 0x002fea0003900000 */
[----:B------:R-:W1:Y:S02]  /*bff0*/  @!P1 SYNCS.PHASECHK.TRANS64 P1, [R15+URZ+0x26820], R4 ;  /* 0x026820040f0095a7 */ /* 0x000e64000802007f */
[----:B-1----:R-:W-:Y:S05]  /*c000*/  @!P1 BRA `(.L_x_2951) ;  /* 0xfffffffc00f09947 */ /* 0x002fea000383ffff */
[----:B------:R-:W-:Y:S05]  /*c010*/  BRA `(.L_x_2952) ;  /* 0xffffffe800d47947 */ /* 0x000fea000383ffff */
.L_x_2923:
[----:B----4-:R4:W1:Y:S02]  /*c020*/  SYNCS.PHASECHK.TRANS64.TRYWAIT P1, [R15+URZ+0x26840], R12 ;  /* 0x0268400c0f0075a7 */ /* 0x010864000802017f */
[----:B-1----:R-:W-:Y:S05]  /*c030*/  @!P1 NANOSLEEP.SYNCS 0x989680 ;  /* 0x009896800000995d */ /* 0x002fea0003900000 */
[----:B------:R-:W1:Y:S02]  /*c040*/  @!P1 SYNCS.PHASECHK.TRANS64 P1, [R15+URZ+0x26840], R12 ;  /* 0x0268400c0f0095a7 */ /* 0x000e64000802007f */
[----:B-1----:R-:W-:Y:S05]  /*c050*/  @!P1 BRA `(.L_x_2923) ;  /* 0xfffffffc00f09947 */ /* 0x002fea000383ffff */
[----:B------:R-:W-:Y:S05]  /*c060*/  BRA `(.L_x_2953) ;  /* 0xffffffec00ac7947 */ /* 0x000fea000383ffff */
.L_x_2925:
[----:B-1----:R1:W2:Y:S02]  /*c070*/  SYNCS.PHASECHK.TRANS64.TRYWAIT P1, [R15+URZ+0x26828], R12 ;  /* 0x0268280c0f0075a7 */ /* 0x0022a4000802017f */
[----:B--2---:R-:W-:Y:S05]  /*c080*/  @!P1 NANOSLEEP.SYNCS 0x989680 ;  /* 0x009896800000995d */ /* 0x004fea0003900000 */
[----:B------:R-:W2:Y:S02]  /*c090*/  @!P1 SYNCS.PHASECHK.TRANS64 P1, [R15+URZ+0x26828], R12 ;  /* 0x0268280c0f0095a7 */ /* 0x000ea4000802007f */
[----:B--2---:R-:W-:Y:S05]  /*c0a0*/  @!P1 BRA `(.L_x_2925) ;  /* 0xfffffffc00f09947 */ /* 0x004fea000383ffff */
[----:B------:R-:W-:Y:S05]  /*c0b0*/  BRA `(.L_x_2954) ;  /* 0xfffffff0005c7947 */ /* 0x000fea000383ffff */
.L_x_2927:
[----:B------:R1:W1:Y:S02]  /*c0c0*/  SYNCS.PHASECHK.TRANS64.TRYWAIT P0, [R3+URZ+0x26840], R0 ;  /* 0x02684000030075a7 */ /* 0x000264000800017f */
[----:B-1----:R-:W-:Y:S05]  /*c0d0*/  @!P0 NANOSLEEP.SYNCS 0x989680 ;  /* 0x009896800000895d */ /* 0x002fea0003900000 */
[----:B------:R-:W1:Y:S02]  /*c0e0*/  @!P0 SYNCS.PHASECHK.TRANS64 P0, [R3+URZ+0x26840], R0 ;  /* 0x02684000030085a7 */ /* 0x000e64000800007f */
[----:B-1----:R-:W-:Y:S05]  /*c0f0*/  @!P0 BRA `(.L_x_2927) ;  /* 0xfffffffc00f08947 */ /* 0x002fea000383ffff */
[----:B------:R-:W-:Y:S05]  /*c100*/  BRA `(.L_x_2955) ;  /* 0xfffffff400287947 */ /* 0x000fea000383ffff */
.L_x_2929:
[----:B------:R-:W-:Y:S01]  /*c110*/  BSSY B0, `(.L_x_2956) ;  /* 0x0000006000007945 */ /* 0x000fe20003800000 */
[----:B------:R-:W-:-:S07]  /*c120*/  IMAD.MOV.U32 R15, RZ, RZ, -0x1 ;  /* 0xffffffffff0f7424 */ /* 0x000fce00078e00ff */
[----:B------:R-:W-:Y:S05]  /*c130*/  WARPSYNC.COLLECTIVE R15, `(.L_x_2957) ;  /* 0x000000000f0c7348 */ /* 0x000fea0003c00000 */
[----:B------:R-:W-:Y:S02]  /*c140*/  ELECT P6, UR62, PT ;  /* 0x00000000003e782f */ /* 0x000fe400038c0000 */
[----:B------:R-:W-:Y:S01]  /*c150*/  MOV R14, UR62 ;  /* 0x0000003e000e7c02 */ /* 0x000fe20008000f00 */
[----:B------:R-:W-:Y:S10]  /*c160*/  ENDCOLLECTIVE ;  /* 0x000000000000791b */ /* 0x000ff40003800000 */
.L_x_2957:
[----:B------:R-:W-:Y:S05]  /*c170*/  BSYNC B0 ;  /* 0x0000000000007941 */ /* 0x000fea0003800000 */
.L_x_2956:
[----:B------:R-:W-:Y:S05]  /*c180*/  BRA `(.L_x_2958) ;  /* 0xfffffff400f47947 */ /* 0x000fea000383ffff */
.L_x_2931:
[----:B-1----:R1:W2:Y:S02]  /*c190*/  SYNCS.PHASECHK.TRANS64.TRYWAIT P0, [R7+URZ], R4 ;  /* 0x00000004070075a7 */ /* 0x0022a4000800017f */
[----:B--2---:R-:W-:Y:S05]  /*c1a0*/  @!P0 NANOSLEEP.SYNCS 0x989680 ;  /* 0x009896800000895d */ /* 0x004fea0003900000 */
[----:B------:R-:W2:Y:S02]  /*c1b0*/  @!P0 SYNCS.PHASECHK.TRANS64 P0, [R7+URZ], R4 ;  /* 0x00000004070085a7 */ /* 0x000ea4000800007f */
[----:B--2---:R-:W-:Y:S05]  /*c1c0*/  @!P0 BRA `(.L_x_2931) ;  /* 0xfffffffc00f08947 */ /* 0x004fea000383ffff */
[----:B------:R-:W-:Y:S05]  /*c1d0*/  BRA `(.L_x_2959) ;  /* 0xfffffff800347947 */ /* 0x000fea000383ffff */
.L_x_2932:
[----:B--2---:R2:W3:Y:S02]  /*c1e0*/  SYNCS.PHASECHK.TRANS64.TRYWAIT P0, [R3+URZ], R0 ;  /* 0x00000000030075a7 */ /* 0x0044e4000800017f */
[----:B---3--:R-:W-:Y:S05]  /*c1f0*/  @!P0 NANOSLEEP.SYNCS 0x989680 ;  /* 0x009896800000895d */ /* 0x008fea0003900000 */
[----:B------:R-:W3:Y:S02]  /*c200*/  @!P0 SYNCS.PHASECHK.TRANS64 P0, [R3+URZ], R0 ;  /* 0x00000000030085a7 */ /* 0x000ee4000800007f */
[----:B---3--:R-:W-:Y:S05]  /*c210*/  @!P0 BRA `(.L_x_2932) ;  /* 0xfffffffc00f08947 */ /* 0x008fea000383ffff */
[----:B------:R-:W-:Y:S05]  /*c220*/  BRA `(.L_x_2960) ;  /* 0xfffffff800287947 */ /* 0x000fea000383ffff */
.L_x_2934:
[----:B--2---:R2:W3:Y:S02]  /*c230*/  SYNCS.PHASECHK.TRANS64.TRYWAIT P0, [R5+URZ], R4 ;  /* 0x00000004050075a7 */ /* 0x0044e4000800017f */
[----:B---3--:R-:W-:Y:S05]  /*c240*/  @!P0 NANOSLEEP.SYNCS 0x989680 ;  /* 0x009896800000895d */ /* 0x008fea0003900000 */
[----:B------:R-:W3:Y:S02]  /*c250*/  @!P0 SYNCS.PHASECHK.TRANS64 P0, [R5+URZ], R4 ;  /* 0x00000004050085a7 */ /* 0x000ee4000800007f */
[----:B---3--:R-:W-:Y:S05]  /*c260*/  @!P0 BRA `(.L_x_2934) ;  /* 0xfffffffc00f08947 */ /* 0x008fea000383ffff */
[----:B------:R-:W-:Y:S05]  /*c270*/  BRA `(.L_x_2961) ;  /* 0xfffffff8002c7947 */ /* 0x000fea000383ffff */
.L_x_2962:
        /* <DEDUP_REMOVED lines=16> */
.L_x_6574:


//--------------------- .text._ZN7cutlass13device_kernelIN5flash11enable_sm90INS1_16FlashAttnBwdSm90INS1_25CollectiveMainloopBwdSm90ILi2ELi2ELi2EN4cute5tupleIJNS5_1CILi1EEES8_S8_EEENS6_IJNS7_ILi64EEENS7_ILi128EEENS7_ILi96EEEEEENS_6half_tEfNS_4arch4Sm90ELb1ELb0ELb1ELb1ELb0ELb1ELb0ELb0ELi2ELi1ELi2ELi1ELb1EEENS1_24CollectiveEpilogueBwdGQAISD_fSG_Li256ELb1ELb0EEENS1_25SingleTileBwdLPTSchedulerILb1ELi128ELb0EEEEEEEEEvNT_6ParamsE --------------------------
	.section	.text._ZN7cutlass13device_kernelIN5flash11enable_sm90INS1_16FlashAttnBwdSm90INS1_25CollectiveMainloopBwdSm90ILi2ELi2ELi2EN4cute5tupleIJNS5_1CILi1EEES8_S8_EEENS6_IJNS7_ILi64EEENS7_ILi128EEENS7_ILi96EEEEEENS_6half_tEfNS_4arch4Sm90ELb1ELb0ELb1ELb1ELb0ELb1ELb0ELb0ELi2ELi1ELi2ELi1ELb1EEENS1_24CollectiveEpilogueBwdGQAISD_fSG_Li256ELb1ELb0EEENS1_25SingleTileBwdLPTSchedulerILb1ELi128ELb0EEEEEEEEEvNT_6ParamsE,"ax",@progbits
	.align	128
.text._ZN7cutlass13device_kernelIN5flash11enable_sm90INS1_16FlashAttnBwdSm90INS1_25CollectiveMainloopBwdSm90ILi2ELi2ELi2EN4cute5tupleIJNS5_1CILi1EEES8_S8_EEENS6_IJNS7_ILi64EEENS7_ILi128EEENS7_ILi96EEEEEENS_6half_tEfNS_4arch4Sm90ELb1ELb0ELb1ELb1ELb0ELb1ELb0ELb0ELi2ELi1ELi2ELi1ELb1EEENS1_24CollectiveEpilogueBwdGQAISD_fSG_Li256ELb1ELb0EEENS1_25SingleTileBwdLPTSchedulerILb1ELi128ELb0EEEEEEEEEvNT_6ParamsE:
        .type           _ZN7cutlass13device_kernelIN5flash11enable_sm90INS1_16FlashAttnBwdSm90INS1_25CollectiveMainloopBwdSm90ILi2ELi2ELi2EN4cute5tupleIJNS5_1CILi1EEES8_S8_EEENS6_IJNS7_ILi64EEENS7_ILi128EEENS7_ILi96EEEEEENS_6half_tEfNS_4arch4Sm90ELb1ELb0ELb1ELb1ELb0ELb1ELb0ELb0ELi2ELi1ELi2ELi1ELb1EEENS1_24CollectiveEpilogueBwdGQAISD_fSG_Li256ELb1ELb0EEENS1_25SingleTileBwdLPTSchedulerILb1ELi128ELb0EEEEEEEEEvNT_6ParamsE,@function
        .size           _ZN7cutlass13device_kernelIN5flash11enable_sm90INS1_16FlashAttnBwdSm90INS1_25CollectiveMainloopBwdSm90ILi2ELi2ELi2EN4cute5tupleIJNS5_1CILi1EEES8_S8_EEENS6_IJNS7_ILi64EEENS7_ILi128EEENS7_ILi96EEEEEENS_6half_tEfNS_4arch4Sm90ELb1ELb0ELb1ELb1ELb0ELb1ELb0ELb0ELi2ELi1ELi2ELi1ELb1EEENS1_24CollectiveEpilogueBwdGQAISD_fSG_Li256ELb1ELb0EEENS1_25SingleTileBwdLPTSchedulerILb1ELi128ELb0EEEEEEEEEvNT_6ParamsE,(.L_x_6575 - _ZN7cutlass13device_kernelIN5flash11enable_sm90INS1_16FlashAttnBwdSm90INS1_25CollectiveMainloopBwdSm90ILi2ELi2ELi2EN4cute5tupleIJNS5_1CILi1EEES8_S8_EEENS6_IJNS7_ILi64EEENS7_ILi128EEENS7_ILi96EEEEEENS_6half_tEfNS_4arch4Sm90ELb1ELb0ELb1ELb1ELb0ELb1ELb0ELb0ELi2ELi1ELi2ELi1ELb1EEENS1_24CollectiveEpilogueBwdGQAISD_fSG_Li256ELb1ELb0EEENS1_25SingleTileBwdLPTSchedulerILb1ELi128ELb0EEEEEEEEEvNT_6ParamsE)
        .other          _ZN7cutlass13device_kernelIN5flash11enable_sm90INS1_16FlashAttnBwdSm90INS1_25CollectiveMainloopBwdSm90ILi2ELi2ELi2EN4cute5tupleIJNS5_1CILi1EEES8_S8_EEENS6_IJNS7_ILi64EEENS7_ILi128EEENS7_ILi96EEEEEENS_6half_tEfNS_4arch4Sm90ELb1ELb0ELb1ELb1ELb0ELb1ELb0ELb0ELi2ELi1ELi2ELi1ELb1EEENS1_24CollectiveEpilogueBwdGQAISD_fSG_Li256ELb1ELb0EEENS1_25SingleTileBwdLPTSchedulerILb1ELi128ELb0EEEEEEEEEvNT_6ParamsE,@"STO_CUDA_ENTRY STV_DEFAULT"
_ZN7cutlass13device_kernelIN5flash11enable_sm90INS1_16FlashAttnBwdSm90INS1_25CollectiveMainloopBwdSm90ILi2ELi2ELi2EN4cute5tupleIJNS5_1CILi1EEES8_S8_EEENS6_IJNS7_ILi64EEENS7_ILi128EEENS7_ILi96EEEEEENS_6half_tEfNS_4arch4Sm90ELb1ELb0ELb1ELb1ELb0ELb1ELb0ELb0ELi2ELi1ELi2ELi1ELb1EEENS1_24CollectiveEpilogueBwdGQAISD_fSG_Li256ELb1ELb0EEENS1_25SingleTileBwdLPTSchedulerILb1ELi128ELb0EEEEEEEEEvNT_6ParamsE:
        /* <DEDUP_REMOVED lines=24> */
.L_x_2964:
[----:B------:R-:W-:Y:S05]  /*0180*/  BSYNC B0 ;  /* 0x0000000000007941 */ /* 0x000fea0003800000 */
.L_x_2963:
        /* <DEDUP_REMOVED lines=37> */
.L_x_2965:
        /* <DEDUP_REMOVED lines=22> */
.L_x_2966:
[----:B------:R-:W-:Y:S01]  /*0540*/  PLOP3.LUT P0, PT, PT, PT, UP0, 0x80, 0x0 ;  /* 0x000000000000781c */ /* 0x000fe20003f0f008 */
[----:B------:R-:W-:Y:S01]  /*0550*/  NOP ;  /* 0x0000000000007918 */ /* 0x000fe20000000000 */
[----:B------:R-:W-:Y:S01]  /*0560*/  ULDC.64 UR46, c[0x0][0x208] ;  /* 0x00008200002e7ab9 */ /* 0x000fe20000000a00 */
[----:B------:R-:W-:Y:S01]  /*0570*/  BSSY B6, `(.L_x_2967) ;  /* 0x000099d000067945 */ /* 0x000fe20003800000 */
[----:B-12-4-:R-:W-:Y:S09]  /*0580*/  BAR.SYNC.DEFER_BLOCKING 0x0 ;  /* 0x0000000000007b1d */ /* 0x016ff20000010000 */
[----:B------:R-:W-:Y:S05]  /*0590*/  @!P0 BRA `(.L_x_2968) ;  /* 0x0000005400748947 */ /* 0x000fea0003800000 */
.L_x_2969:
        /* <DEDUP_REMOVED lines=32> */
.L_x_2970:
[----:B------:R-:W-:Y:S01]  /*07a0*/  ULDC UR7, c[0x0][0x8cc] ;  /* 0x0002330000077ab9 */ /* 0x000fe20000000800 */
[----:B------:R-:W-:Y:S01]  /*07b0*/  UMOV UR36, UR10 ;  /* 0x0000000a00247c82 */ /* 0x000fe20008000000 */
[----:B------:R-:W-:-:S11]  /*07c0*/  UISETP.NE.AND UP0, UPT, UR7, 0x1, UPT ;  /* 0x000000010700788c */ /* 0x000fd6000bf05270 */
[----:B------:R-:W-:Y:S02]  /*07d0*/  @UP0 ULDC.64 UR8, c[0x0][0x8d0] ;  /* 0x0002340000080ab9 */ /* 0x000fe40000000a00 */
[----:B------:R-:W-:-:S04]  /*07e0*/  UIMAD.WIDE.U32 UR4, UR10, UR8, URZ ;  /* 0x000000080a0472a5 */ /* 0x000fc8000f8e003f */
[----:B------:R-:W-:-:S04]  /*07f0*/  @UP0 USHF.R.U32.HI UR36, URZ, UR9, UR5 ;  /* 0x000000093f240299 */ /* 0x000fc80008011605 */
[----:B------:R-:W-:-:S12]  /*0800*/  UIMAD UR4, UR36, UR7, URZ ;  /* 0x00000007240472a4 */ /* 0x000fd8000f8e023f */
.L_x_2971:
        /* <DEDUP_REMOVED lines=23> */
.L_x_2972:
        /* <DEDUP_REMOVED lines=14> */
.L_x_2974:
[----:B------:R-:W-:-:S05]  /*0a60*/  ULDC UR4, c[0x0][0x8f4] ;  /* 0x00023d0000047ab9 */ /* 0x000fca0000000800 */
.L_x_2973:
        /* <DEDUP_REMOVED lines=22> */
.L_x_2976:
        /* <DEDUP_REMOVED lines=14> */
.L_x_2977:
        /* <DEDUP_REMOVED lines=11> */
.L_x_2978:
        /* <DEDUP_REMOVED lines=13> */
.L_x_2979:
        /* <DEDUP_REMOVED lines=84> */
.L_x_2982:
        /* <DEDUP_REMOVED lines=15> */
.L_x_2981:
        /* <DEDUP_REMOVED lines=22> */
.L_x_2984:
        /* <DEDUP_REMOVED lines=15> */
.L_x_2983:
[----:B------:R-:W-:Y:S01]  /*16b0*/  SHF.R.S32.HI R19, RZ, 0x1f, R18 ;  /* 0x0000001fff137819 */ /* 0x000fe20000011412 */
[----:B------:R-:W-:-:S03]  /*16c0*/  UMOV UR4, 0xffffffff ;  /* 0xffffffff00047882 */ /* 0x000fc60000000000 */
[----:B------:R-:W-:-:S04]  /*16d0*/  LEA.HI R0, R19, R18, RZ, 0x7 ;  /* 0x0000001213007211 */ /* 0x000fc800078f38ff */
[----:B------:R-:W-:Y:S01]  /*16e0*/  SHF.R.S32.HI R17, RZ, 0x7, R0 ;  /* 0x00000007ff117819 */ /* 0x000fe20000011400 */
[----:B------:R-:W-:Y:S06]  /*16f0*/  BRA.DIV UR4, `(.L_x_2985) ;  /* 0x0000008a04187947 */ /* 0x000fec000b800000 */
[----:B------:R1:W2:Y:S02]  /*1700*/  SHFL.IDX PT, R14, R17, RZ, 0x1f ;  /* 0x00001fff110e7589 */ /* 0x0002a400000e0000 */
.L_x_3071:
        /* <DEDUP_REMOVED lines=15> */
.L_x_2986:
        /* <DEDUP_REMOVED lines=19> */
.L_x_2988:
        /* <DEDUP_REMOVED lines=122> */
.L_x_2999:
[----:B------:R-:W-:-:S06]  /*20d0*/  UISETP.NE.AND UP0, UPT, UR9, 0x3, UPT ;  /* 0x000000030900788c */ /* 0x000fcc000bf05270 */
[----:B------:R-:W-:-:S13]  /*20e0*/  PLOP3.LUT P0, PT, PT, PT, UP0, 0x80, 0x0 ;  /* 0x000000000000781c */ /* 0x000fda0003f0f008 */
[----:B-1----:R-:W-:Y:S05]  /*20f0*/  @!P0 BRA `(.L_x_2989) ;  /* 0x0000000000048947 */ /* 0x002fea0003800000 */
[----:B------:R-:W-:Y:S01]  /*2100*/  BPT.TRAP 0x1 ;  /* 0x000000040000795c */ /* 0x000fe20000300000 */
.L_x_2989:
[----:B------:R-:W-:Y:S01]  /*2110*/  R2UR UR8, R235 ;  /* 0x00000000eb0872ca */ /* 0x000fe200000e0000 */
[----:B------:R-:W-:-:S05]  /*2120*/  IMAD.U32 R120, RZ, RZ, UR4 ;  /* 0x00000004ff787e24 */ /* 0x000fca000f8e00ff */
[----:B------:R-:W-:-:S07]  /*2130*/  SHF.L.U32 R120, R120, 0x1f, RZ ;  /* 0x0000001f78787819 */ /* 0x000fce00000006ff */
[----:B------:R-:W-:-:S09]  /*2140*/  ULEA UR8, UR5, UR8, 0x3 ;  /* 0x0000000805087291 */ /* 0x000fd2000f8e183f */
[----:B------:R1:W2:Y:S01]  /*2150*/  SYNCS.PHASECHK.TRANS64.TRYWAIT P1, [UR8+0x26810], R120 ;  /* 0x02681078ff0075a7 */ /* 0x0002a20008020148 */
[----:B------:R-:W-:Y:S05]  /*2160*/  @!P0 BRA `(.L_x_2990) ;  /* 0x0000000000048947 */ /* 0x000fea0003800000 */
[----:B------:R-:W-:Y:S01]  /*2170*/  BPT.TRAP 0x1 ;  /* 0x000000040000795c */ /* 0x000fe20000300000 */
.L_x_2990:
[----:B--2---:R-:W-:Y:S05]  /*2180*/  @P1 BRA `(.L_x_2991) ;  /* 0x0000000000081947 */ /* 0x004fea0003800000 */
[----:B------:R-:W2:Y:S02]  /*2190*/  SYNCS.PHASECHK.TRANS64.TRYWAIT P1, [UR8+0x26810], R120 ;  /* 0x02681078ff0075a7 */ /* 0x000ea40008020148 */
[----:B--2---:R-:W-:Y:S05]  /*21a0*/  @!P1 BRA `(.L_x_2992) ;  /* 0x0000007c00a09947 */ /* 0x004fea0003800000 */
.L_x_2991:
        /* <DEDUP_REMOVED lines=66> */
.L_x_2993:
[----:B------:R1:W1:Y:S01]  /*25d0*/  SYNCS.PHASECHK.TRANS64.TRYWAIT P1, [UR8+0x26830], R120 ;  /* 0x02683078ff0075a7 */ /* 0x0002620008020148 */
[----:B------:R-:W-:Y:S05]  /*25e0*/  @!P0 BRA `(.L_x_2994) ;  /* 0x0000000000048947 */ /* 0x000fea0003800000 */
[----:B------:R-:W-:Y:S01]  /*25f0*/  BPT.TRAP 0x1 ;  /* 0x000000040000795c */ /* 0x000fe20000300000 */
.L_x_2994:
        /* <DEDUP_REMOVED lines=50> */
.L_x_2995:
        /* <DEDUP_REMOVED lines=555> */
.L_x_2997:
        /* <DEDUP_REMOVED lines=45> */
.L_x_2998:
        /* <DEDUP_REMOVED lines=62> */
.L_x_2980:
[----:B------:R-:W-:Y:S05]  /*5280*/  @P0 BRA `(.L_x_2975) ;  /* 0x0000004c002c0947 */ /* 0x000fea0003800000 */
[----:B------:R-:W-:Y:S01]  /*5290*/  ULDC.64 UR4, c[0x0][0x878] ;  /* 0x00021e0000047ab9 */ /* 0x000fe20000000a00 */
[----:B-1----:R-:W1:Y:S01]  /*52a0*/  S2R R4, SR_TID.X ;  /* 0x0000000000047919 */ /* 0x002e620000002100 */
[----:B------:R-:W-:Y:S01]  /*52b0*/  UISETP.NE.U32.AND UP0, UPT, UR4, URZ, UPT ;  /* 0x0000003f0400728c */ /* 0x000fe2000bf05070 */
[----:B------:R-:W2:Y:S01]  /*52c0*/  S2UR UR9, SR_CgaCtaId ;  /* 0x00000000000979c3 */ /* 0x000ea20000008800 */
[----:B------:R-:W-:Y:S01]  /*52d0*/  UMOV UR8, 0x400 ;  /* 0x0000040000087882 */ /* 0x000fe20000000000 */
[----:B------:R-:W-:Y:S02]  /*52e0*/  UIMAD UR36, UR36, 0x3000, URZ ;  /* 0x00003000242478a4 */ /* 0x000fe4000f8e023f */
[----:B------:R-:W-:Y:S01]  /*52f0*/  UISETP.NE.AND.EX UP0, UPT, UR5, URZ, UPT, UP0 ;  /* 0x0000003f0500728c */ /* 0x000fe2000bf05300 */
[----:B------:R-:W-:Y:S01]  /*5300*/  ULDC.64 UR12, c[0x0][0x818] ;  /* 0x00020600000c7ab9 */ /* 0x000fe20000000a00 */
[----:B------:R-:W-:Y:S01]  /*5310*/  ULDC.64 UR14, c[0x0][0x840] ;  /* 0x00021000000e7ab9 */ /* 0x000fe20000000a00 */
[----:B------:R-:W-:-:S03]  /*5320*/  ULDC.64 UR16, c[0x0][0x848] ;  /* 0x0002120000107ab9 */ /* 0x000fc60000000a00 */
[----:B------:R-:W-:-:S05]  /*5330*/  PLOP3.LUT P0, PT, PT, PT, UP0, 0x80, 0x0 ;  /* 0x000000000000781c */ /* 0x000fca0003f0f008 */
[----:B------:R-:W-:Y:S02]  /*5340*/  @UP0 ULDC.64 UR4, c[0x0][0x878] ;  /* 0x00021e0000040ab9 */ /* 0x000fe40000000a00 */
[----:B------:R-:W-:-:S06]  /*5350*/  @UP0 UIMAD.WIDE UR4, UR39, 0x4, UR4 ;  /* 0x00000004270408a5 */ /* 0x000fcc000f8e0204 */
[----:B------:R-:W-:Y:S02]  /*5360*/  IMAD.U32 R2, RZ, RZ, UR4 ;  /* 0x00000004ff027e24 */ /* 0x000fe4000f8e00ff */
[----:B------:R-:W-:Y:S01]  /*5370*/  IMAD.U32 R3, RZ, RZ, UR5 ;  /* 0x00000005ff037e24 */ /* 0x000fe2000f8e00ff */
[----:B------:R-:W-:-:S04]  /*5380*/  ULDC UR5, c[0x0][0x850] ;  /* 0x0002140000057ab9 */ /* 0x000fc80000000800 */
[----:B------:R-:W3:Y:S01]  /*5390*/  @P0 LDG.E R2, desc[UR46][R2.64] ;  /* 0x0000002e02020981 */ /* 0x000ee2000c1e1900 */
[----:B-1----:R-:W-:Y:S01]  /*53a0*/  VIADD R5, R4, 0xffffff80 ;  /* 0xffffff8004057836 */ /* 0x002fe20000000000 */
[----:B------:R-:W-:Y:S01]  /*53b0*/  UISETP.NE.AND UP1, UPT, UR5, 0x1, UPT ;  /* 0x000000010500788c */ /* 0x000fe2000bf25270 */
[----:B------:R-:W-:Y:S03]  /*53c0*/  BSSY B0, `(.L_x_3000) ;  /* 0x0000056000007945 */ /* 0x000fe60003800000 */
[----:B------:R-:W-:-:S07]  /*53d0*/  SHF.R.S32.HI R0, RZ, 0x1f, R5 ;  /* 0x0000001fff007819 */ /* 0x000fce0000011405 */
[----:B------:R-:W-:Y:S01]  /*53e0*/  @UP1 ULDC UR10, c[0x0][0x858] ;  /* 0x00021600000a1ab9 */ /* 0x000fe20000000800 */
[----:B------:R-:W-:Y:S01]  /*53f0*/  BAR.SYNC.DEFER_BLOCKING 0x1, 0x100 ;  /* 0x0044000000007b1d */ /* 0x000fe20000010000 */
[----:B---3--:R-:W-:Y:S02]  /*5400*/  @P0 R2UR UR4, R2 ;  /* 0x00000000020402ca */ /* 0x008fe400000e0000 */
        /* <DEDUP_REMOVED lines=9> */
[----:B------:R-:W-:-:S03]  /*54a0*/  @UP0 ULEA.HI UR5, UR5, UR4, URZ, 0x7 ;  /* 0x0000000405050291 */ /* 0x000fc6000f8f383f */
[----:B------:R-:W-:Y:S01]  /*54b0*/  @UP1 ULDC UR4, c[0x0][0x854] ;  /* 0x0002150000041ab9 */ /* 0x000fe20000000800 */
[----:B------:R-:W-:Y:S02]  /*54c0*/  @UP0 USHF.R.S32.HI UR6, URZ, 0x7, UR5 ;  /* 0x000000073f060899 */ /* 0x000fe40008011405 */
[----:B------:R-:W-:Y:S02]  /*54d0*/  UIMAD.WIDE.U32 UR4, UR37, UR4, URZ ;  /* 0x00000004250472a5 */ /* 0x000fe4000f8e003f */
[----:B------:R-:W-:Y:S02]  /*54e0*/  @UP0 UIMAD UR6, UR6, 0x3000, URZ ;  /* 0x00003000060608a4 */ /* 0x000fe4000f8e023f */
[----:B------:R-:W-:Y:S02]  /*54f0*/  @UP1 USHF.R.U32.HI UR37, URZ, UR10, UR5 ;  /* 0x0000000a3f251299 */ /* 0x000fe40008011605 */
[----:B------:R-:W-:Y:S02]  /*5500*/  @UP0 USHF.R.S32.HI UR7, URZ, 0x1f, UR6 ;  /* 0x0000001f3f070899 */ /* 0x000fe40008011406 */
[----:B--2---:R-:W-:Y:S01]  /*5510*/  ULEA UR4, UR9, UR8, 0x18 ;  /* 0x0000000809047291 */ /* 0x004fe2000f8ec03f */
[----:B------:R-:W-:Y:S01]  /*5520*/  @!UP0 UMOV UR6, URZ ;  /* 0x0000003f00068c82 */ /* 0x000fe20008000000 */
[----:B------:R-:W-:-:S02]  /*5530*/  USHF.R.S32.HI UR5, URZ, 0x1f, UR37 ;  /* 0x0000001f3f057899 */ /* 0x000fc40008011425 */
[----:B------:R-:W-:Y:S02]  /*5540*/  UIADD3 UR8, UP1, UR36, UR6, URZ ;  /* 0x0000000624087290 */ /* 0x000fe4000ff3e03f */
[----:B------:R-:W-:Y:S01]  /*5550*/  LEA R0, R0, UR4, 0x2 ;  /* 0x0000000400007c11 */ /* 0x000fe2000f8e10ff */
[----:B------:R-:W-:Y:S01]  /*5560*/  @!UP0 UMOV UR7, URZ ;  /* 0x0000003f00078c82 */ /* 0x000fe20008000000 */
[----:B------:R-:W-:Y:S02]  /*5570*/  UIMAD UR6, UR5, UR12, URZ ;  /* 0x0000000c050672a4 */ /* 0x000fe4000f8e023f */
[----:B------:R-:W-:Y:S01]  /*5580*/  ULEA.HI.X.SX32 UR9, UR36, UR7, 0x1, UP1 ;  /* 0x0000000724097291 */ /* 0x000fe200088f0e3f */
[----:B------:R1:W-:Y:S01]  /*5590*/  STS.128 [R0], R24 ;  /* 0x0000001800007388 */ /* 0x0003e20000000c00 */
[----:B------:R-:W-:Y:S02]  /*55a0*/  UIMAD UR5, UR5, UR14, URZ ;  /* 0x0000000e050572a4 */ /* 0x000fe4000f8e023f */
[----:B------:R-:W-:Y:S01]  /*55b0*/  UIMAD UR10, UR37, UR13, UR6 ;  /* 0x0000000d250a72a4 */ /* 0x000fe2000f8e0206 */
[----:B------:R1:W-:Y:S01]  /*55c0*/  STS.128 [R0+0x800], R28 ;  /* 0x0008001c00007388 */ /* 0x0003e20000000c00 */
[----:B------:R-:W-:-:S02]  /*55d0*/  UIMAD.WIDE.U32 UR6, UR37, UR12, UR8 ;  /* 0x0000000c250672a5 */ /* 0x000fc4000f8e0008 */
[----:B------:R-:W-:Y:S01]  /*55e0*/  UIMAD UR12, UR37, UR15, UR5 ;  /* 0x0000000f250c72a4 */ /* 0x000fe2000f8e0205 */
[----:B------:R1:W-:Y:S01]  /*55f0*/  STS.128 [R0+0x1000], R32 ;  /* 0x0010002000007388 */ /* 0x0003e20000000c00 */
[----:B------:R-:W-:Y:S02]  /*5600*/  USHF.R.S32.HI UR5, URZ, 0x1f, UR39 ;  /* 0x0000001f3f057899 */ /* 0x000fe40008011427 */
[----:B------:R-:W-:Y:S01]  /*5610*/  UIMAD.WIDE.U32 UR8, UR37, UR14, UR8 ;  /* 0x0000000e250872a5 */ /* 0x000fe2000f8e0008 */
[----:B------:R1:W-:Y:S01]  /*5620*/  STS.128 [R0+0x1800], R36 ;  /* 0x0018002400007388 */ /* 0x0003e20000000c00 */
[----:B------:R-:W-:Y:S01]  /*5630*/  USEL UR5, UR5, URZ, !UP0 ;  /* 0x0000003f05057287 */ /* 0x000fe2000c000000 */
[----:B------:R-:W-:Y:S02]  /*5640*/  ULDC.64 UR14, c[0x0][0x820] ;  /* 0x00020800000e7ab9 */ /* 0x000fe40000000a00 */
[----:B------:R1:W-:Y:S01]  /*5650*/  STS.128 [R0+0x2000], R40 ;  /* 0x0020002800007388 */ /* 0x0003e20000000c00 */
[----:B------:R-:W-:-:S02]  /*5660*/  USEL UR39, UR39, URZ, !UP0 ;  /* 0x0000003f27277287 */ /* 0x000fc4000c000000 */
[----:B------:R-:W-:Y:S01]  /*5670*/  UIMAD UR11, UR5, UR14, URZ ;  /* 0x0000000e050b72a4 */ /* 0x000fe2000f8e023f */
[----:B------:R1:W-:Y:S01]  /*5680*/  STS.128 [R0+0x2800], R44 ;  /* 0x0028002c00007388 */ /* 0x0003e20000000c00 */
[----:B------:R-:W-:Y:S02]  /*5690*/  UIADD3 UR7, UR7, UR10, URZ ;  /* 0x0000000a07077290 */ /* 0x000fe4000fffe03f */
[----:B------:R-:W-:Y:S01]  /*56a0*/  UIMAD UR5, UR5, UR16, URZ ;  /* 0x00000010050572a4 */ /* 0x000fe2000f8e023f */
[----:B------:R1:W-:Y:S01]  /*56b0*/  STS.128 [R0+0x3000], R48 ;  /* 0x0030003000007388 */ /* 0x0003e20000000c00 */
[----:B------:R-:W-:Y:S02]  /*56c0*/  UIADD3 UR9, UR9, UR12, URZ ;  /* 0x0000000c09097290 */ /* 0x000fe4000fffe03f */
        /* <DEDUP_REMOVED lines=16> */
[----:B------:R-:W-:Y:S01]  /*57d0*/  @!PT LDS RZ, [RZ] ;  /* 0x00000000fffff984 */ /* 0x000fe20000000800 */
[----:B------:R-:W-:Y:S01]  /*57e0*/  @!PT LDS RZ, [RZ] ;  /* 0x00000000fffff984 */ /* 0x000fe20000000800 */
[----:B------:R-:W-:Y:S01]  /*57f0*/  @!PT LDS RZ, [RZ] ;  /* 0x00000000fffff984 */ /* 0x000fe20000000800 */
[----:B------:R-:W-:Y:S01]  /*5800*/  @!PT LDS RZ, [RZ] ;  /* 0x00000000fffff984 */ /* 0x000fe20000000800 */
[----:B------:R2:W-:Y:S06]  /*5810*/  MEMBAR.ALL.CTA ;  /* 0x0000000000007992 */ /* 0x0005ec0000008000 */
[----:B--2---:R-:W2:Y:S01]  /*5820*/  FENCE.VIEW.ASYNC.S ;  /* 0x00000000000073c6 */ /* 0x004ea20000000000 */
        /* <DEDUP_REMOVED lines=8> */
.L_x_3002:
[----:B------:R-:W-:Y:S01]  /*58b0*/  @P0 ELECT P1, URZ, PT ;  /* 0x00000000003f082f */ /* 0x000fe20003820000 */
[----:B------:R2:W-:-:S12]  /*58c0*/  UBLKRED.G.S.ADD.F32.RN [UR6], [UR4], UR5, desc[UR8] ;  /* 0x00000806040073bb */ /* 0x0005d800080a1405 */
[----:B------:R-:W-:Y:S02]  /*58d0*/  @P1 PLOP3.LUT P0, PT, P1, PT, PT, 0x8, 0x0 ;  /* 0x000000000000181c */ /* 0x000fe40000f0e170 */
[----:B------:R-:W-:-:S11]  /*58e0*/  PLOP3.LUT P1, PT, PT, PT, PT, 0x8, 0x0 ;  /* 0x000000000000781c */ /* 0x000fd60003f2e170 */
[----:B--2---:R-:W-:Y:S05]  /*58f0*/  @P0 BRA.U.ANY `(.L_x_3002) ;  /* 0xfffffffd00ec0947 */ /* 0x004fea000393ffff */
[----:B------:R0:W-:Y:S01]  /*5900*/  UTMACMDFLUSH ;  /* 0x00000000000079b7 */ /* 0x0001e20000000000 */
[----:B------:R-:W-:-:S04]  /*5910*/  DEPBAR.LE SB0, 0x0 ;  /* 0x000080000000791a */ /* 0x000fc80000000000 */
.L_x_3001:
[----:B------:R-:W-:Y:S05]  /*5920*/  BSYNC B0 ;  /* 0x0000000000007941 */ /* 0x000fea0003800000 */
.L_x_3000:
        /* <DEDUP_REMOVED lines=28> */
.L_x_3003:
        /* <DEDUP_REMOVED lines=8> */
.L_x_2968:
        /* <DEDUP_REMOVED lines=29> */
.L_x_3005:
[----:B------:R-:W-:Y:S01]  /*5d40*/  ULDC UR9, c[0x0][0x8cc] ;  /* 0x0002330000097ab9 */ /* 0x000fe20000000800 */
[----:B------:R-:W-:Y:S01]  /*5d50*/  UMOV UR7, UR8 ;  /* 0x0000000800077c82 */ /* 0x000fe20008000000 */
[----:B------:R-:W-:-:S11]  /*5d60*/  UISETP.NE.AND UP0, UPT, UR9, 0x1, UPT ;  /* 0x000000010900788c */ /* 0x000fd6000bf05270 */
[----:B------:R-:W-:Y:S02]  /*5d70*/  @UP0 ULDC.64 UR10, c[0x0][0x8d0] ;  /* 0x00023400000a0ab9 */ /* 0x000fe40000000a00 */
[----:B------:R-:W-:-:S04]  /*5d80*/  UIMAD.WIDE.U32 UR4, UR8, UR10, URZ ;  /* 0x0000000a080472a5 */ /* 0x000fc8000f8e003f */
[----:B------:R-:W-:-:S04]  /*5d90*/  @UP0 USHF.R.U32.HI UR7, URZ, UR11, UR5 ;  /* 0x0000000b3f070299 */ /* 0x000fc80008011605 */
[----:B------:R-:W-:-:S12]  /*5da0*/  UIMAD UR4, UR7, UR9, URZ ;  /* 0x00000009070472a4 */ /* 0x000fd8000f8e023f */
.L_x_3006:
        /* <DEDUP_REMOVED lines=23> */
.L_x_3007:
        /* <DEDUP_REMOVED lines=13> */
.L_x_3009:
[----:B------:R-:W-:-:S05]  /*5ff0*/  ULDC UR4, c[0x0][0x8f4] ;  /* 0x00023d0000047ab9 */ /* 0x000fca0000000800 */
.L_x_3008:
        /* <DEDUP_REMOVED lines=46> */
.L_x_3010:
        /* <DEDUP_REMOVED lines=13> */
.L_x_3011:
        /* <DEDUP_REMOVED lines=12> */
.L_x_3012:
        /* <DEDUP_REMOVED lines=54> */
.L_x_3015:
[----:B------:R-:W-:Y:S05]  /*67d0*/  BSYNC B0 ;  /* 0x0000000000007941 */ /* 0x000fea0003800000 */
.L_x_3014:
        /* <DEDUP_REMOVED lines=19> */
.L_x_3017:
[----:B------:R-:W-:Y:S05]  /*6910*/  BSYNC B0 ;  /* 0x0000000000007941 */ /* 0x000fea0003800000 */
.L_x_3016:
[----:B------:R-:W-:Y:S06]  /*6920*/  BAR.ARV 0xa, 0xa0 ;  /* 0x0282800000007b1d */ /* 0x000fec0000002000 */
[----:B------:R-:W-:Y:S04]  /*6930*/  BSSY B0, `(.L_x_3018) ;  /* 0x0000003000007945 */ /* 0x000fe80003800000 */
[----:B------:R-:W-:Y:S05]  /*6940*/  @!P0 BRA `(.L_x_3019) ;  /* 0x0000000000048947 */ /* 0x000fea0003800000 */
[----:B------:R-:W-:-:S04]  /*6950*/  DEPBAR.LE SB0, 0x0 ;  /* 0x000080000000791a */ /* 0x000fc80000000000 */
.L_x_3019:
[----:B------:R-:W-:Y:S05]  /*6960*/  BSYNC B0 ;  /* 0x0000000000007941 */ /* 0x000fea0003800000 */
.L_x_3018:
[----:B------:R-:W-:Y:S06]  /*6970*/  BAR.ARV 0xb, 0xa0 ;  /* 0x02c2800000007b1d */ /* 0x000fec0000002000 */
[----:B------:R-:W-:Y:S01]  /*6980*/  UIADD3 UR18, UR12, 0x1, URZ ;  /* 0x000000010c127890 */ /* 0x000fe2000fffe03f */
[----:B------:R-:W-:Y:S11]  /*6990*/  BRA `(.L_x_3020) ;  /* 0x0000000000047947 */ /* 0x000ff60003800000 */
.L_x_3013:
[----:B------:R-:W-:-:S05]  /*69a0*/  UMOV UR18, UR12 ;  /* 0x0000000c00127c82 */ /* 0x000fca0008000000 */
.L_x_3020:
        /* <DEDUP_REMOVED lines=22> */
.L_x_3033:
        /* <DEDUP_REMOVED lines=20> */
.L_x_3022:
[----:B------:R-:W-:Y:S05]  /*6c50*/  BSYNC B0 ;  /* 0x0000000000007941 */ /* 0x000fea0003800000 */
.L_x_3021:
        /* <DEDUP_REMOVED lines=13> */
.L_x_3024:
[----:B------:R-:W-:Y:S05]  /*6d30*/  BSYNC B0 ;  /* 0x0000000000007941 */ /* 0x000fea0003800000 */
.L_x_3023:
[----:B------:R-:W-:Y:S06]  /*6d40*/  BAR.ARV 0xa, 0xa0 ;  /* 0x0282800000007b1d */ /* 0x000fec0000002000 */
[----:B------:R-:W-:Y:S04]  /*6d50*/  BSSY B0, `(.L_x_3025) ;  /* 0x0000003000007945 */ /* 0x000fe80003800000 */
[----:B------:R-:W-:Y:S05]  /*6d60*/  @!P0 BRA `(.L_x_3026) ;  /* 0x0000000000048947 */ /* 0x000fea0003800000 */
[----:B------:R-:W-:-:S04]  /*6d70*/  DEPBAR.LE SB0, 0x0 ;  /* 0x000080000000791a */ /* 0x000fc80000000000 */
.L_x_3026:
[----:B------:R-:W-:Y:S05]  /*6d80*/  BSYNC B0 ;  /* 0x0000000000007941 */ /* 0x000fea0003800000 */
.L_x_3025:
        /* <DEDUP_REMOVED lines=13> */
.L_x_3028:
[----:B------:R-:W-:Y:S05]  /*6e60*/  BSYNC B0 ;  /* 0x0000000000007941 */ /* 0x000fea0003800000 */
.L_x_3027:
        /* <DEDUP_REMOVED lines=13> */
.L_x_3030:
[----:B------:R-:W-:Y:S05]  /*6f40*/  BSYNC B0 ;  /* 0x0000000000007941 */ /* 0x000fea0003800000 */
.L_x_3029:
[----:B------:R-:W-:Y:S01]  /*6f50*/  UIADD3 UR18, UR18, 0x2, URZ ;  /* 0x0000000212127890 */ /* 0x000fe2000fffe03f */
[----:B------:R-:W-:Y:S06]  /*6f60*/  BAR.ARV 0xa, 0xa0 ;  /* 0x0282800000007b1d */ /* 0x000fec0000002000 */
[----:B------:R-:W-:Y:S01]  /*6f70*/  UISETP.GE.AND UP0, UPT, UR18, UR7, UPT ;  /* 0x000000071200728c */ /* 0x000fe2000bf06270 */
[----:B------:R-:W-:Y:S04]  /*6f80*/  BSSY B0, `(.L_x_3031) ;  /* 0x0000003000007945 */ /* 0x000fe80003800000 */
[----:B------:R-:W-:Y:S06]  /*6f90*/  @!P0 BRA `(.L_x_3032) ;  /* 0x0000000000048947 */ /* 0x000fec0003800000 */
[----:B------:R-:W-:-:S04]  /*6fa0*/  DEPBAR.LE SB0, 0x0 ;  /* 0x000080000000791a */ /* 0x000fc80000000000 */
.L_x_3032:
[----:B------:R-:W-:Y:S05]  /*6fb0*/  BSYNC B0 ;  /* 0x0000000000007941 */ /* 0x000fea0003800000 */
.L_x_3031:
[----:B------:R-:W-:Y:S06]  /*6fc0*/  BAR.ARV 0xb, 0xa0 ;  /* 0x02c2800000007b1d */ /* 0x000fec0000002000 */
[----:B------:R-:W-:Y:S01]  /*6fd0*/  PLOP3.LUT P1, PT, PT, PT, UP0, 0x80, 0x0 ;  /* 0x000000000000781c */ /* 0x000fe20003f2f008 */
[----:B------:R-:W-:Y:S02]  /*6fe0*/  UIADD3 UR26, UR26, 0x3000, URZ ;  /* 0x000030001a1a7890 */ /* 0x000fe4000fffe03f */
[----:B------:R-:W-:-:S10]  /*6ff0*/  UIADD3 UR6, UR6, 0x3000, URZ ;  /* 0x0000300006067890 */ /* 0x000fd4000fffe03f */
[----:B------:R-:W-:Y:S05]  /*7000*/  @!P1 BRA `(.L_x_3033) ;  /* 0xfffffff800c09947 */ /* 0x000fea000383ffff */
[----:B------:R-:W-:Y:S05]  /*7010*/  BRA `(.L_x_2975) ;  /* 0x0000002c00c87947 */ /* 0x000fea0003800000 */
.L_x_3004:
        /* <DEDUP_REMOVED lines=22> */
.L_x_3034:
[----:B------:R-:W-:Y:S01]  /*7180*/  ULDC UR9, c[0x0][0x8cc] ;  /* 0x0002330000097ab9 */ /* 0x000fe20000000800 */
[----:B------:R-:W-:Y:S01]  /*7190*/  UMOV UR7, UR8 ;  /* 0x0000000800077c82 */ /* 0x000fe20008000000 */
[----:B------:R-:W-:-:S11]  /*71a0*/  UISETP.NE.AND UP0, UPT, UR9, 0x1, UPT ;  /* 0x000000010900788c */ /* 0x000fd6000bf05270 */
[----:B------:R-:W-:Y:S02]  /*71b0*/  @UP0 ULDC.64 UR10, c[0x0][0x8d0] ;  /* 0x00023400000a0ab9 */ /* 0x000fe40000000a00 */
[----:B------:R-:W-:-:S04]  /*71c0*/  UIMAD.WIDE.U32 UR4, UR8, UR10, URZ ;  /* 0x0000000a080472a5 */ /* 0x000fc8000f8e003f */
[----:B------:R-:W-:-:S04]  /*71d0*/  @UP0 USHF.R.U32.HI UR7, URZ, UR11, UR5 ;  /* 0x0000000b3f070299 */ /* 0x000fc80008011605 */
[----:B------:R-:W-:-:S12]  /*71e0*/  UIMAD UR4, UR7, UR9, URZ ;  /* 0x00000009070472a4 */ /* 0x000fd8000f8e023f */
.L_x_3035:
        /* <DEDUP_REMOVED lines=23> */
.L_x_3036:
        /* <DEDUP_REMOVED lines=14> */
.L_x_3038:
[----:B------:R-:W-:-:S05]  /*7440*/  ULDC UR4, c[0x0][0x8f4] ;  /* 0x00023d0000047ab9 */ /* 0x000fca0000000800 */
.L_x_3037:
        /* <DEDUP_REMOVED lines=60> */
.L_x_3040:
        /* <DEDUP_REMOVED lines=12> */
.L_x_3041:
[----:B------:R-:W-:Y:S05]  /*78d0*/  @!P2 BRA `(.L_x_3042) ;  /* 0x000000000014a947 */ /* 0x000fea0003800000 */
[----:B------:R-:W-:Y:S02]  /*78e0*/  IMAD.U32 R2, RZ, RZ, UR14 ;  /* 0x0000000eff027e24 */ /* 0x000fe4000f8e00ff */
[----:B------:R-:W-:-:S05]  /*78f0*/  IMAD.U32 R3, RZ, RZ, UR15 ;  /* 0x0000000fff037e24 */ /* 0x000fca000f8e00ff */
[----:B------:R-:W2:Y:S04]  /*7900*/  LDG.E R5, desc[UR46][R2.64] ;  /* 0x0000002e02057981 */ /* 0x000ea8000c1e1900 */
[----:B------:R-:W2:Y:S02]  /*7910*/  LDG.E R4, desc[UR46][R2.64+0x4] ;  /* 0x0000042e02047981 */ /* 0x000ea4000c1e1900 */
[----:B--2---:R-:W-:-:S07]  /*7920*/  IMAD.IADD R4, R4, 0x1, -R5 ;  /* 0x0000000104047824 */ /* 0x004fce00078e0a05 */
.L_x_3042:
        /* <DEDUP_REMOVED lines=62> */
.L_x_3072:
        /* <DEDUP_REMOVED lines=15> */
.L_x_3045:
        /* <DEDUP_REMOVED lines=122> */
.L_x_3056:
[----:B-123--:R-:W-:-:S04]  /*85a0*/  SHF.L.U32 R18, R10, 0x1f, RZ ;  /* 0x0000001f0a127819 */ /* 0x00efc800000006ff */
[----:B------:R-:W2:Y:S02]  /*85b0*/  SYNCS.PHASECHK.TRANS64.TRYWAIT P1, [R15+URZ+0x26840], R18 ;  /* 0x026840120f0075a7 */ /* 0x000ea4000802017f */
[----:B--2---:R-:W-:Y:S05]  /*85c0*/  @!P1 BRA `(.L_x_3048) ;  /* 0x0000001800dc9947 */ /* 0x004fea0003800000 */
.L_x_3073:
        /* <DEDUP_REMOVED lines=8> */
.L_x_3049:
        /* <DEDUP_REMOVED lines=44> */
.L_x_3074:
        /* <DEDUP_REMOVED lines=8> */
.L_x_3051:
        /* <DEDUP_REMOVED lines=44> */
.L_x_3075:
        /* <DEDUP_REMOVED lines=8> */
.L_x_3053:
        /* <DEDUP_REMOVED lines=38> */
.L_x_3077:
        /* <DEDUP_REMOVED lines=8> */
.L_x_3055:
        /* <DEDUP_REMOVED lines=44> */
.L_x_3047:
[----:B------:R-:W4:Y:S02]  /*9270*/  LDL.LU R4, [R1+0x4] ;  /* 0x0000040001047983 */ /* 0x000f240000300800 */
[----:B----4-:R-:W-:Y:S02]  /*9280*/  ISETP.NE.AND P1, PT, R4, RZ, PT ;  /* 0x000000ff0400720c */ /* 0x010fe40003f25270 */
[----:B------:R4:W5:Y:S11]  /*9290*/  LDL R4, [R1] ;  /* 0x0000000001047983 */ /* 0x0009760000100800 */
[----:B----4-:R-:W-:Y:S05]  /*92a0*/  @!P1 BRA `(.L_x_3046) ;  /* 0x0000000400949947 */ /* 0x010fea0003800000 */
[----:B------:R-:W-:-:S04]  /*92b0*/  SHF.L.U32 R12, R10, 0x1f, RZ ;  /* 0x0000001f0a0c7819 */ /* 0x000fc800000006ff */
[----:B------:R-:W4:Y:S02]  /*92c0*/  SYNCS.PHASECHK.TRANS64.TRYWAIT P1, [R15+URZ+0x26840], R12 ;  /* 0x0268400c0f0075a7 */ /* 0x000f24000802017f */
[----:B----4-:R-:W-:Y:S05]  /*92d0*/  @!P1 BRA `(.L_x_3057) ;  /* 0x0000000c00ec9947 */ /* 0x010fea0003800000 */
.L_x_3078:
        /* <DEDUP_REMOVED lines=8> */
.L_x_3058:
        /* <DEDUP_REMOVED lines=41> */
.L_x_3079:
        /* <DEDUP_REMOVED lines=8> */
.L_x_3060:
        /* <DEDUP_REMOVED lines=41> */
.L_x_3046:
[----:B------:R-:W1:Y:S01]  /*9900*/  S2R R0, SR_TID.X ;  /* 0x0000000000007919 */ /* 0x000e620000002100 */
[----:B------:R-:W-:Y:S01]  /*9910*/  IMAD R3, R16, 0x8, R15 ;  /* 0x0000000810037824 */ /* 0x000fe200078e020f */
[----:B-1----:R-:W-:Y:S02]  /*9920*/  LOP3.LUT R2, R0, 0x7f, RZ, 0xc0, !PT ;  /* 0x0000007f00027812 */ /* 0x002fe400078ec0ff */
[----:B------:R-:W-:Y:S02]  /*9930*/  SHF.L.U32 R0, R10, 0x1f, RZ ;  /* 0x0000001f0a007819 */ /* 0x000fe400000006ff */
[----:B------:R-:W-:Y:S02]  /*9940*/  ISETP.NE.AND P1, PT, R2, RZ, PT ;  /* 0x000000ff0200720c */ /* 0x000fe40003f25270 */
[----:B------:R-:W1:Y:S02]  /*9950*/  SYNCS.PHASECHK.TRANS64.TRYWAIT P0, [R3+URZ+0x26840], R0 ;  /* 0x02684000030075a7 */ /* 0x000e64000800017f */
[----:B-1----:R-:W-:Y:S09]  /*9960*/  @!P0 BRA `(.L_x_3061) ;  /* 0x0000000800708947 */ /* 0x002ff20003800000 */
.L_x_3080:
[----:B------:R-:W-:Y:S05]  /*9970*/  @P1 BRA `(.L_x_3062) ;  /* 0x0000000000181947 */ /* 0x000fea0003800000 */
[----:B------:R-:W1:Y:S01]  /*9980*/  S2R R2, SR_TID.X ;  /* 0x0000000000027919 */ /* 0x000e620000002100 */
[----:B------:R-:W-:-:S04]  /*9990*/  IMAD.MOV.U32 R0, RZ, RZ, 0x3100 ;  /* 0x00003100ff007424 */ /* 0x000fc800078e00ff */
[----:B------:R1:W-:Y:S02]  /*99a0*/  SYNCS.ARRIVE.TRANS64 RZ, [R3+URZ+0x26830], R0 ;  /* 0x0268300003ff79a7 */ /* 0x0003e4000800003f */
[----:B-1----:R-:W-:-:S13]  /*99b0*/  LOP3.LUT P0, RZ, R2, 0x1f, RZ, 0xc0, !PT ;  /* 0x0000001f02ff7812 */ /* 0x002fda000780c0ff */
[----:B------:R-:W-:Y:S05]  /*99c0*/  @!P0 BRA `(.L_x_3062) ;  /* 0x0000000000048947 */ /* 0x000fea0003800000 */
[----:B------:R-:W-:Y:S01]  /*99d0*/  BPT.TRAP 0x1 ;  /* 0x000000040000795c */ /* 0x000fe20000300000 */
.L_x_3062:
        /* <DEDUP_REMOVED lines=48> */
.L_x_3043:
[----:B------:R-:W-:Y:S05]  /*9ce0*/  BSYNC B0 ;  /* 0x0000000000007941 */ /* 0x000fea0003800000 */
.L_x_3039:
[----:B------:R-:W-:-:S03]  /*9cf0*/  UMOV UR7, 0xffffffff ;  /* 0xffffffff00077882 */ /* 0x000fc60000000000 */
[----:B------:R-:W-:Y:S05]  /*9d00*/  BRA.DIV UR7, `(.L_x_3063) ;  /* 0x00000006079c7947 */ /* 0x000fea000b800000 */
[----:B------:R-:W-:-:S13]  /*9d10*/  ELECT P6, URZ, PT ;  /* 0x00000000003f782f */ /* 0x000fda00038c0000 */
.L_x_3083:
[----:B------:R-:W-:Y:S05]  /*9d20*/  @!P6 BRA `(.L_x_2975) ;  /* 0x000000000084e947 */ /* 0x000fea0003800000 */
[----:B------:R-:W-:-:S06]  /*9d30*/  ULOP3.LUT UR7, UR38, 0x2, URZ, 0xfc, !UPT ;  /* 0x0000000226077892 */ /* 0x000fcc000f8efc3f */
[----:B------:R-:W-:-:S05]  /*9d40*/  IMAD.U32 R0, RZ, RZ, UR7 ;  /* 0x00000007ff007e24 */ /* 0x000fca000f8e00ff */
[----:B------:R-:W-:-:S13]  /*9d50*/  ISETP.NE.AND P2, PT, R0, 0x3, PT ;  /* 0x000000030000780c */ /* 0x000fda0003f45270 */
[----:B------:R-:W-:Y:S05]  /*9d60*/  @!P2 BRA `(.L_x_3064) ;  /* 0x000000000004a947 */ /* 0x000fea0003800000 */
[----:B------:R-:W-:Y:S01]  /*9d70*/  BPT.TRAP 0x1 ;  /* 0x000000040000795c */ /* 0x000fe20000300000 */
.L_x_3064:
        /* <DEDUP_REMOVED lines=15> */
.L_x_3084:
[----:B------:R-:W2:Y:S02]  /*9e70*/  SYNCS.PHASECHK.TRANS64.TRYWAIT P0, [R3+URZ], R0 ;  /* 0x00000000030075a7 */ /* 0x000ea4000800017f */
[----:B--2---:R-:W-:Y:S05]  /*9e80*/  @!P0 BRA `(.L_x_3066) ;  /* 0x0000000400708947 */ /* 0x004fea0003800000 */
.L_x_3085:
[----:B------:R-:W-:Y:S05]  /*9e90*/  @!P2 BRA `(.L_x_3067) ;  /* 0x000000000004a947 */ /* 0x000fea0003800000 */
[----:B------:R-:W-:Y:S01]  /*9ea0*/  BPT.TRAP 0x1 ;  /* 0x000000040000795c */ /* 0x000fe20000300000 */
.L_x_3067:
[----:B--2---:R-:W-:-:S04]  /*9eb0*/  VIADD R3, R8, 0x26840 ;  /* 0x0002684008037836 */ /* 0x004fc80000000000 */
[----:B------:R-:W-:-:S04]  /*9ec0*/  IMAD R5, R2, 0x8, R3 ;  /* 0x0000000802057824 */ /* 0x000fc800078e0203 */
[----:B------:R-:W2:Y:S02]  /*9ed0*/  SYNCS.PHASECHK.TRANS64.TRYWAIT P0, [R5+URZ], R4 ;  /* 0x00000004050075a7 */ /* 0x000ea4000800017f */
[----:B--2---:R-:W-:Y:S05]  /*9ee0*/  @!P0 BRA `(.L_x_3068) ;  /* 0x00000004006c8947 */ /* 0x004fea0003800000 */
.L_x_3086:
[----:B------:R-:W-:-:S07]  /*9ef0*/  IMAD R3, R6, 0x8, R3 ;  /* 0x0000000806037824 */ /* 0x000fce00078e0203 */
.L_x_3069:
[----:B---3--:R3:W4:Y:S02]  /*9f00*/  SYNCS.PHASECHK.TRANS64.TRYWAIT P0, [R3+URZ], R0 ;  /* 0x00000000030075a7 */ /* 0x008724000800017f */
[----:B----4-:R-:W-:Y:S05]  /*9f10*/  @!P0 NANOSLEEP.SYNCS 0x989680 ;  /* 0x009896800000895d */ /* 0x010fea0003900000 */
[----:B------:R-:W4:Y:S02]  /*9f20*/  @!P0 SYNCS.PHASECHK.TRANS64 P0, [R3+URZ], R0 ;  /* 0x00000000030085a7 */ /* 0x000f24000800007f */
[----:B----4-:R-:W-:Y:S05]  /*9f30*/  @!P0 BRA `(.L_x_3069) ;  /* 0xfffffffc00f08947 */ /* 0x010fea000383ffff */
.L_x_2975:
[----:B------:R-:W-:Y:S05]  /*9f40*/  BSYNC B6 ;  /* 0x0000000000067941 */ /* 0x000fea0003800000 */
.L_x_2967:
[----:B------:R-:W-:Y:S05]  /*9f50*/  EXIT ;  /* 0x000000000000794d */ /* 0x000fea0003800000 */
.L_x_2985:
[----:B------:R-:W-:Y:S02]  /*9f60*/  IMAD.MOV.U32 R13, RZ, RZ, R17 ;  /* 0x000000ffff0d7224 */ /* 0x000fe400078e0011 */
[----:B------:R-:W-:Y:S02]  /*9f70*/  IMAD.MOV.U32 R12, RZ, RZ, RZ ;  /* 0x000000ffff0c7224 */ /* 0x000fe400078e00ff */
[----:B------:R-:W-:Y:S02]  /*9f80*/  IMAD.MOV.U32 R11, RZ, RZ, 0x1f ;  /* 0x0000001fff0b7424 */ /* 0x000fe400078e00ff */
[----:B------:R-:W-:-:S07]  /*9f90*/  IMAD.MOV.U32 R15, RZ, RZ, -0x1 ;  /* 0xffffffffff0f7424 */ /* 0x000fce00078e00ff */
[----:B------:R-:W-:Y:S05]  /*9fa0*/  WARPSYNC.COLLECTIVE R15, `(.L_x_3070) ;  /* 0x000000000f087348 */ /* 0x000fea0003c00000 */
[----:B------:R1:W2:Y:S02]  /*9fb0*/  SHFL.IDX P6, R14, R13, R12, R11 ;  /* 0x0000000c0d0e7389 */ /* 0x0002a400000c000b */
[----:B-12---:R-:W-:Y:S01]  /*9fc0*/  ENDCOLLECTIVE ;  /* 0x000000000000791b */ /* 0x006fe20003800000 */
.L_x_3070:
[----:B------:R-:W-:Y:S05]  /*9fd0*/  BRA `(.L_x_3071) ;  /* 0xffffff7400cc7947 */ /* 0x000fea000383ffff */
.L_x_2987:
[----:B--2---:R2:W3:Y:S02]  /*9fe0*/  SYNCS.PHASECHK.TRANS64.TRYWAIT P0, [R235+URZ+0x26800], R4 ;  /* 0x02680004eb0075a7 */ /* 0x0044e4000800017f */
[----:B---3--:R-:W-:Y:S05]  /*9ff0*/  @!P0 NANOSLEEP.SYNCS 0x989680 ;  /* 0x009896800000895d */ /* 0x008fea0003900000 */
[----:B------:R-:W3:Y:S02]  /*a000*/  @!P0 SYNCS.PHASECHK.TRANS64 P0, [R235+URZ+0x26800], R4 ;  /* 0x02680004eb0085a7 */ /* 0x000ee4000800007f */
[----:B---3--:R-:W-:Y:S05]  /*a010*/  @!P0 BRA `(.L_x_2987) ;  /* 0xfffffffc00f08947 */ /* 0x008fea000383ffff */
[----:B------:R-:W-:Y:S05]  /*a020*/  BRA `(.L_x_2986) ;  /* 0xffffff7400f47947 */ /* 0x000fea000383ffff */
.L_x_2992:
[----:B--2---:R-:W-:-:S04]  /*a030*/  IMAD.U32 R5, RZ, RZ, UR8 ;  /* 0x00000008ff057e24 */ /* 0x004fc8000f8e00ff */
[----:B------:R2:W3:Y:S03]  /*a040*/  SYNCS.PHASECHK.TRANS64.TRYWAIT P1, [R5+URZ+0x26810], R120 ;  /* 0x02681078050075a7 */ /* 0x0004e6000802017f */
[----:B---3--:R-:W-:Y:S05]  /*a050*/  @!P1 NANOSLEEP.SYNCS 0x989680 ;  /* 0x009896800000995d */ /* 0x008fea0003900000 */
[----:B------:R-:W3:Y:S02]  /*a060*/  @!P1 SYNCS.PHASECHK.TRANS64 P1, [R5+URZ+0x26810], R120 ;  /* 0x02681078050095a7 */ /* 0x000ee4000802007f */
[----:B---3--:R-:W-:Y:S05]  /*a070*/  @!P1 BRA `(.L_x_2992) ;  /* 0xfffffffc00ec9947 */ /* 0x008fea000383ffff */
[----:B------:R-:W-:Y:S05]  /*a080*/  BRA `(.L_x_2991) ;  /* 0xffffff8000487947 */ /* 0x000fea000383ffff */
.L_x_2996:
[----:B------:R-:W-:-:S04]  /*a090*/  IMAD.U32 R121, RZ, RZ, UR8 ;  /* 0x00000008ff797e24 */ /* 0x000fc8000f8e00ff */
[----:B------:R1:W1:Y:S03]  /*a0a0*/  SYNCS.PHASECHK.TRANS64.TRYWAIT P1, [R121+URZ+0x26830], R120 ;  /* 0x02683078790075a7 */ /* 0x000266000802017f */
[----:B-1----:R-:W-:Y:S05]  /*a0b0*/  @!P1 NANOSLEEP.SYNCS 0x989680 ;  /* 0x009896800000995d */ /* 0x002fea0003900000 */
[----:B------:R-:W1:Y:S02]  /*a0c0*/  @!P1 SYNCS.PHASECHK.TRANS64 P1, [R121+URZ+0x26830], R120 ;  /* 0x02683078790095a7 */ /* 0x000e64000802007f */
[----:B-1----:R-:W-:Y:S05]  /*a0d0*/  @!P1 BRA `(.L_x_2996) ;  /* 0xfffffffc00ec9947 */ /* 0x002fea000383ffff */
[----:B------:R-:W-:Y:S05]  /*a0e0*/  BRA `(.L_x_2995) ;  /* 0xffffff88000c7947 */ /* 0x000fea000383ffff */
.L_x_3044:
[----:B-1----:R1:W2:Y:S02]  /*a0f0*/  SYNCS.PHASECHK.TRANS64.TRYWAIT P0, [R15+URZ+0x26820], R2 ;  /* 0x026820020f0075a7 */ /* 0x0022a4000800017f */
[----:B--2---:R-:W-:Y:S05]  /*a100*/  @!P0 NANOSLEEP.SYNCS 0x989680 ;  /* 0x009896800000895d */ /* 0x004fea0003900000 */
[----:B------:R-:W2:Y:S02]  /*a110*/  @!P0 SYNCS.PHASECHK.TRANS64 P0, [R15+URZ+0x26820], R2 ;  /* 0x026820020f0085a7 */ /* 0x000ea4000800007f */
[----:B--2---:R-:W-:Y:S05]  /*a120*/  @!P0 BRA `(.L_x_3044) ;  /* 0xfffffffc00f08947 */ /* 0x004fea000383ffff */
[----:B------:R-:W-:Y:S05]  /*a130*/  BRA `(.L_x_3072) ;  /* 0xffffffd800f47947 */ /* 0x000fea000383ffff */
.L_x_3048:
[----:B--2---:R2:W3:Y:S02]  /*a140*/  SYNCS.PHASECHK.TRANS64.TRYWAIT P1, [R15+URZ+0x26840], R18 ;  /* 0x026840120f0075a7 */ /* 0x0044e4000802017f */
[----:B---3--:R-:W-:Y:S05]  /*a150*/  @!P1 NANOSLEEP.SYNCS 0x989680 ;  /* 0x009896800000995d */ /* 0x008fea0003900000 */
[----:B------:R-:W3:Y:S02]  /*a160*/  @!P1 SYNCS.PHASECHK.TRANS64 P1, [R15+URZ+0x26840], R18 ;  /* 0x026840120f0095a7 */ /* 0x000ee4000802007f */
[----:B---3--:R-:W-:Y:S05]  /*a170*/  @!P1 BRA `(.L_x_3048) ;  /* 0xfffffffc00f09947 */ /* 0x008fea000383ffff */
[----:B------:R-:W-:Y:S05]  /*a180*/  BRA `(.L_x_3073) ;  /* 0xffffffe400107947 */ /* 0x000fea000383ffff */
.L_x_3050:
[----:B-1----:R1:W3:Y:S02]  /*a190*/  SYNCS.PHASECHK.TRANS64.TRYWAIT P1, [R15+URZ+0x26828], R18 ;  /* 0x026828120f0075a7 */ /* 0x0022e4000802017f */
[----:B---3--:R-:W-:Y:S05]  /*a1a0*/  @!P1 NANOSLEEP.SYNCS 0x989680 ;  /* 0x009896800000995d */ /* 0x008fea0003900000 */
[----:B------:R-:W3:Y:S02]  /*a1b0*/  @!P1 SYNCS.PHASECHK.TRANS64 P1, [R15+URZ+0x26828], R18 ;  /* 0x026828120f0095a7 */ /* 0x000ee4000802007f */
[----:B---3--:R-:W-:Y:S05]  /*a1c0*/  @!P1 BRA `(.L_x_3050) ;  /* 0xfffffffc00f09947 */ /* 0x008fea000383ffff */
[----:B------:R-:W-:Y:S05]  /*a1d0*/  BRA `(.L_x_3074) ;  /* 0xffffffe400cc7947 */ /* 0x000fea000383ffff */
.L_x_3052:
[----:B---3--:R3:W4:Y:S02]  /*a1e0*/  SYNCS.PHASECHK.TRANS64.TRYWAIT P1, [R15+URZ+0x26848], R18 ;  /* 0x026848120f0075a7 */ /* 0x008724000802017f */
[----:B----4-:R-:W-:Y:S05]  /*a1f0*/  @!P1 NANOSLEEP.SYNCS 0x989680 ;  /* 0x009896800000995d */ /* 0x010fea0003900000 */
[----:B------:R-:W4:Y:S02]  /*a200*/  @!P1 SYNCS.PHASECHK.TRANS64 P1, [R15+URZ+0x26848], R18 ;  /* 0x026848120f0095a7 */ /* 0x000f24000802007f */
[----:B----4-:R-:W-:Y:S05]  /*a210*/  @!P1 BRA `(.L_x_3052) ;  /* 0xfffffffc00f09947 */ /* 0x010fea000383ffff */
[----:B------:R-:W-:Y:S05]  /*a220*/  BRA `(.L_x_3075) ;  /* 0xffffffe800887947 */ /* 0x000fea000383ffff */
.L_x_3054:
[----:B------:R-:W-:-:S07]  /*a230*/  SHF.L.U32 R4, R10, 0x1f, RZ ;  /* 0x0000001f0a047819 */ /* 0x000fce00000006ff */
.L_x_3076:
[----:B----4-:R4:W1:Y:S02]  /*a240*/  SYNCS.PHASECHK.TRANS64.TRYWAIT P1, [R15+URZ+0x26820], R4 ;  /* 0x026820040f0075a7 */ /* 0x010864000802017f */
[----:B-1----:R-:W-:Y:S05]  /*a250*/  @!P1 NANOSLEEP.SYNCS 0x989680 ;  /* 0x009896800000995d */ /* 0x002fea0003900000 */
[----:B------:R-:W1:Y:S02]  /*a260*/  @!P1 SYNCS.PHASECHK.TRANS64 P1, [R15+URZ+0x26820], R4 ;  /* 0x026820040f0095a7 */ /* 0x000e64000802007f */
[----:B-1----:R-:W-:Y:S05]  /*a270*/  @!P1 BRA `(.L_x_3076) ;  /* 0xfffffffc00f09947 */ /* 0x002fea000383ffff */
[----:B------:R-:W-:Y:S05]  /*a280*/  BRA `(.L_x_3077) ;  /* 0xffffffec00287947 */ /* 0x000fea000383ffff */
.L_x_3057:
[----:B----4-:R4:W1:Y:S02]  /*a290*/  SYNCS.PHASECHK.TRANS64.TRYWAIT P1, [R15+URZ+0x26840], R12 ;  /* 0x0268400c0f0075a7 */ /* 0x010864000802017f */
[----:B-1----:R-:W-:Y:S05]  /*a2a0*/  @!P1 NANOSLEEP.SYNCS 0x989680 ;  /* 0x009896800000995d */ /* 0x002fea0003900000 */
[----:B------:R-:W1:Y:S02]  /*a2b0*/  @!P1 SYNCS.PHASECHK.TRANS64 P1, [R15+URZ+0x26840], R12 ;  /* 0x0268400c0f0095a7 */ /* 0x000e64000802007f */
[----:B-1----:R-:W-:Y:S05]  /*a2c0*/  @!P1 BRA `(.L_x_3057) ;  /* 0xfffffffc00f09947 */ /* 0x002fea000383ffff */
[----:B------:R-:W-:Y:S05]  /*a2d0*/  BRA `(.L_x_3078) ;  /* 0xfffffff000007947 */ /* 0x000fea000383ffff */
.L_x_3059:
[----:B-1----:R1:W2:Y:S02]  /*a2e0*/  SYNCS.PHASECHK.TRANS64.TRYWAIT P1, [R15+URZ+0x26828], R12 ;  /* 0x0268280c0f0075a7 */ /* 0x0022a4000802017f */
[----:B--2---:R-:W-:Y:S05]  /*a2f0*/  @!P1 NANOSLEEP.SYNCS 0x989680 ;  /* 0x009896800000995d */ /* 0x004fea0003900000 */
[----:B------:R-:W2:Y:S02]  /*a300*/  @!P1 SYNCS.PHASECHK.TRANS64 P1, [R15+URZ+0x26828], R12 ;  /* 0x0268280c0f0095a7 */ /* 0x000ea4000802007f */
[----:B--2---:R-:W-:Y:S05]  /*a310*/  @!P1 BRA `(.L_x_3059) ;  /* 0xfffffffc00f09947 */ /* 0x004fea000383ffff */
[----:B------:R-:W-:Y:S05]  /*a320*/  BRA `(.L_x_3079) ;  /* 0xfffffff000b07947 */ /* 0x000fea000383ffff */
.L_x_3061:
[----:B------:R1:W1:Y:S02]  /*a330*/  SYNCS.PHASECHK.TRANS64.TRYWAIT P0, [R3+URZ+0x26840], R0 ;  /* 0x02684000030075a7 */ /* 0x000264000800017f */
[----:B-1----:R-:W-:Y:S05]  /*a340*/  @!P0 NANOSLEEP.SYNCS 0x989680 ;  /* 0x009896800000895d */ /* 0x002fea0003900000 */
[----:B------:R-:W1:Y:S02]  /*a350*/  @!P0 SYNCS.PHASECHK.TRANS64 P0, [R3+URZ+0x26840], R0 ;  /* 0x02684000030085a7 */ /* 0x000e64000800007f */
[----:B-1----:R-:W-:Y:S05]  /*a360*/  @!P0 BRA `(.L_x_3061) ;  /* 0xfffffffc00f08947 */ /* 0x002fea000383ffff */
[----:B------:R-:W-:Y:S05]  /*a370*/  BRA `(.L_x_3080) ;  /* 0xfffffff4007c7947 */ /* 0x000fea000383ffff */
.L_x_3063:
[----:B------:R-:W-:Y:S01]  /*a380*/  BSSY B0, `(.L_x_3081) ;  /* 0x0000006000007945 */ /* 0x000fe20003800000 */
[----:B------:R-:W-:-:S07]  /*a390*/  IMAD.MOV.U32 R15, RZ, RZ, -0x1 ;  /* 0xffffffffff0f7424 */ /* 0x000fce00078e00ff */
[----:B------:R-:W-:Y:S05]  /*a3a0*/  WARPSYNC.COLLECTIVE R15, `(.L_x_3082) ;  /* 0x000000000f0c7348 */ /* 0x000fea0003c00000 */
[----:B------:R-:W-:Y:S02]  /*a3b0*/  ELECT P6, UR62, PT ;  /* 0x00000000003e782f */ /* 0x000fe400038c0000 */
[----:B------:R-:W-:Y:S01]  /*a3c0*/  MOV R14, UR62 ;  /* 0x0000003e000e7c02 */ /* 0x000fe20008000f00 */
[----:B------:R-:W-:Y:S10]  /*a3d0*/  ENDCOLLECTIVE ;  /* 0x000000000000791b */ /* 0x000ff40003800000 */
.L_x_3082:
[----:B------:R-:W-:Y:S05]  /*a3e0*/  BSYNC B0 ;  /* 0x0000000000007941 */ /* 0x000fea0003800000 */
.L_x_3081:
[----:B------:R-:W-:Y:S05]  /*a3f0*/  BRA `(.L_x_3083) ;  /* 0xfffffff800487947 */ /* 0x000fea000383ffff */
.L_x_3065:
[----:B-1----:R1:W2:Y:S02]  /*a400*/  SYNCS.PHASECHK.TRANS64.TRYWAIT P0, [R7+URZ], R4 ;  /* 0x00000004070075a7 */ /* 0x0022a4000800017f */
[----:B--2---:R-:W-:Y:S05]  /*a410*/  @!P0 NANOSLEEP.SYNCS 0x989680 ;  /* 0x009896800000895d */ /* 0x004fea0003900000 */
[----:B------:R-:W2:Y:S02]  /*a420*/  @!P0 SYNCS.PHASECHK.TRANS64 P0, [R7+URZ], R4 ;  /* 0x00000004070085a7 */ /* 0x000ea4000800007f */
[----:B--2---:R-:W-:Y:S05]  /*a430*/  @!P0 BRA `(.L_x_3065) ;  /* 0xfffffffc00f08947 */ /* 0x004fea000383ffff */
[----:B------:R-:W-:Y:S05]  /*a440*/  BRA `(.L_x_3084) ;  /* 0xfffffff800887947 */ /* 0x000fea000383ffff */
.L_x_3066:
[----:B--2---:R2:W3:Y:S02]  /*a450*/  SYNCS.PHASECHK.TRANS64.TRYWAIT P0, [R3+URZ], R0 ;  /* 0x00000000030075a7 */ /* 0x0044e4000800017f */
[----:B---3--:R-:W-:Y:S05]  /*a460*/  @!P0 NANOSLEEP.SYNCS 0x989680 ;  /* 0x009896800000895d */ /* 0x008fea0003900000 */
[----:B------:R-:W3:Y:S02]  /*a470*/  @!P0 SYNCS.PHASECHK.TRANS64 P0, [R3+URZ], R0 ;  /* 0x00000000030085a7 */ /* 0x000ee4000800007f */
[----:B---3--:R-:W-:Y:S05]  /*a480*/  @!P0 BRA `(.L_x_3066) ;  /* 0xfffffffc00f08947 */ /* 0x008fea000383ffff */
[----:B------:R-:W-:Y:S05]  /*a490*/  BRA `(.L_x_3085) ;  /* 0xfffffff8007c7947 */ /* 0x000fea000383ffff */
.L_x_3068:
[----:B--2---:R2:W3:Y:S02]  /*a4a0*/  SYNCS.PHASECHK.TRANS64.TRYWAIT P0, [R5+URZ], R4 ;  /* 0x00000004050075a7 */ /* 0x0044e4000800017f */
[----:B---3--:R-:W-:Y:S05]  /*a4b0*/  @!P0 NANOSLEEP.SYNCS 0x989680 ;  /* 0x009896800000895d */ /* 0x008fea0003900000 */
[----:B------:R-:W3:Y:S02]  /*a4c0*/  @!P0 SYNCS.PHASECHK.TRANS64 P0, [R5+URZ], R4 ;  /* 0x00000004050085a7 */ /* 0x000ee4000800007f */
[----:B---3--:R-:W-:Y:S05]  /*a4d0*/  @!P0 BRA `(.L_x_3068) ;  /* 0xfffffffc00f08947 */ /* 0x008fea000383ffff */
[----:B------:R-:W-:Y:S05]  /*a4e0*/  BRA `(.L_x_3086) ;  /* 0xfffffff800807947 */ /* 0x000fea000383ffff */
.L_x_3087:
        /* <DEDUP_REMOVED lines=9> */
.L_x_6575:


//--------------------- .text._ZN7cutlass13device_kernelIN5flash11enable_sm90INS1_16FlashAttnBwdSm90INS1_25CollectiveMainloopBwdSm90ILi2ELi2ELi2EN4cute5tupleIJNS5_1CILi1EEES8_S8_EEENS6_IJNS7_ILi64EEENS7_ILi128EEENS7_ILi96EEEEEENS_6half_tEfNS_4arch4Sm90ELb1ELb0ELb1ELb1ELb1ELb1ELb0ELb0ELi2ELi1ELi2ELi1ELb1EEENS1_24CollectiveEpilogueBwdGQAISD_fSG_Li256ELb1ELb1EEENS1_25SingleTileBwdLPTSchedulerILb1ELi128ELb1EEEEEEEEEvNT_6ParamsE --------------------------
	.section	.text._ZN7cutlass13device_kernelIN5flash11enable_sm90INS1_16FlashAttnBwdSm90INS1_25CollectiveMainloopBwdSm90ILi2ELi2ELi2EN4cute5tupleIJNS5_1CILi1EEES8_S8_EEENS6_IJNS7_ILi64EEENS7_ILi128EEENS7_ILi96EEEEEENS_6half_tEfNS_4arch4Sm90ELb1ELb0ELb1ELb1ELb1ELb1ELb0ELb0ELi2ELi1ELi2ELi1ELb1EEENS1_24CollectiveEpilogueBwdGQAISD_fSG_Li256ELb1ELb1EEENS1_25SingleTileBwdLPTSchedulerILb1ELi128ELb1EEEEEEEEEvNT_6ParamsE,"ax",@progbits
	.align	128
.text._ZN7cutlass13device_kernelIN5flash11enable_sm90INS1_16FlashAttnBwdSm90INS1_25CollectiveMainloopBwdSm90ILi2ELi2ELi2EN4cute5tupleIJNS5_1CILi1EEES8_S8_EEENS6_IJNS7_ILi64EEENS7_ILi128EEENS7_ILi96EEEEEENS_6half_tEfNS_4arch4Sm90ELb1ELb0ELb1ELb1ELb1ELb1ELb0ELb0ELi2ELi1ELi2ELi1ELb1EEENS1_24CollectiveEpilogueBwdGQAISD_fSG_Li256ELb1ELb1EEENS1_25SingleTileBwdLPTSchedulerILb1ELi128ELb1EEEEEEEEEvNT_6ParamsE:
        .type           _ZN7cutlass13device_kernelIN5flash11enable_sm90INS1_16FlashAttnBwdSm90INS1_25CollectiveMainloopBwdSm90ILi2ELi2ELi2EN4cute5tupleIJNS5_1CILi1EEES8_S8_EEENS6_IJNS7_ILi64EEENS7_ILi128EEENS7_ILi96EEEEEENS_6half_tEfNS_4arch4Sm90ELb1ELb0ELb1ELb1ELb1ELb1ELb0ELb0ELi2ELi1ELi2ELi1ELb1EEENS1_24CollectiveEpilogueBwdGQAISD_fSG_Li256ELb1ELb1EEENS1_25SingleTileBwdLPTSchedulerILb1ELi128ELb1EEEEEEEEEvNT_6ParamsE,@function
        .size           _ZN7cutlass13device_kernelIN5flash11enable_sm90INS1_16FlashAttnBwdSm90INS1_25CollectiveMainloopBwdSm90ILi2ELi2ELi2EN4cute5tupleIJNS5_1CILi1EEES8_S8_EEENS6_IJNS7_ILi64EEENS7_ILi128EEENS7_ILi96EEEEEENS_6half_tEfNS_4arch4Sm90ELb1ELb0ELb1ELb1ELb1ELb1ELb0ELb0ELi2ELi1ELi2ELi1ELb1EEENS1_24CollectiveEpilogueBwdGQAISD_fSG_Li256ELb1ELb1EEENS1_25SingleTileBwdLPTSchedulerILb1ELi128ELb1EEEEEEEEEvNT_6ParamsE,(.L_x_6576 - _ZN7cutlass13device_kernelIN5flash11enable_sm90INS1_16FlashAttnBwdSm90INS1_25CollectiveMainloopBwdSm90ILi2ELi2ELi2EN4cute5tupleIJNS5_1CILi1EEES8_S8_EEENS6_IJNS7_ILi64EEENS7_ILi128EEENS7_ILi96EEEEEENS_6half_tEfNS_4arch4Sm90ELb1ELb0ELb1ELb1ELb1ELb1ELb0ELb0ELi2ELi1ELi2ELi1ELb1EEENS1_24CollectiveEpilogueBwdGQAISD_fSG_Li256ELb1ELb1EEENS1_25SingleTileBwdLPTSchedulerILb1ELi128ELb1EEEEEEEEEvNT_6ParamsE)
        .other          _ZN7cutlass13device_kernelIN5flash11enable_sm90INS1_16FlashAttnBwdSm90INS1_25CollectiveMainloopBwdSm90ILi2ELi2ELi2EN4cute5tupleIJNS5_1CILi1EEES8_S8_EEENS6_IJNS7_ILi64EEENS7_ILi128EEENS7_ILi96EEEEEENS_6half_tEfNS_4arch4Sm90ELb1ELb0ELb1ELb1ELb1ELb1ELb0ELb0ELi2ELi1ELi2ELi1ELb1EEENS1_24CollectiveEpilogueBwdGQAISD_fSG_Li256ELb1ELb1EEENS1_25SingleTileBwdLPTSchedulerILb1ELi128ELb1EEEEEEEEEvNT_6ParamsE,@"STO_CUDA_ENTRY STV_DEFAULT"
_ZN7cutlass13device_kernelIN5flash11enable_sm90INS1_16FlashAttnBwdSm90INS1_25CollectiveMainloopBwdSm90ILi2ELi2ELi2EN4cute5tupleIJNS5_1CILi1EEES8_S8_EEENS6_IJNS7_ILi64EEENS7_ILi128EEENS7_ILi96EEEEEENS_6half_tEfNS_4arch4Sm90ELb1ELb0ELb1ELb1ELb1ELb1ELb0ELb0ELi2ELi1ELi2ELi1ELb1EEENS1_24CollectiveEpilogueBwdGQAISD_fSG_Li256ELb1ELb1EEENS1_25SingleTileBwdLPTSchedulerILb1ELi128ELb1EEEEEEEEEvNT_6ParamsE:
        /* <DEDUP_REMOVED lines=24> */
.L_x_3089:
[----:B------:R-:W-:Y:S05]  /*0180*/  BSYNC B0 ;  /* 0x0000000000007941 */ /* 0x000fea0003800000 */
.L_x_3088:
        /* <DEDUP_REMOVED lines=37> */
.L_x_3090:
        /* <DEDUP_REMOVED lines=22> */
.L_x_3091:
[----:B------:R-:W-:Y:S01]  /*0540*/  PLOP3.LUT P0, PT, PT, PT, UP0, 0x80, 0x0 ;  /* 0x000000000000781c */ /* 0x000fe20003f0f008 */
[----:B------:R-:W-:Y:S01]  /*0550*/  NOP ;  /* 0x0000000000007918 */ /* 0x000fe20000000000 */
[----:B------:R-:W-:Y:S01]  /*0560*/  ULDC.64 UR46, c[0x0][0x208] ;  /* 0x00008200002e7ab9 */ /* 0x000fe20000000a00 */
[----:B------:R-:W-:Y:S01]  /*0570*/  BSSY B6, `(.L_x_3092) ;  /* 0x0000a7c000067945 */ /* 0x000fe20003800000 */
[----:B-12-4-:R-:W-:Y:S09]  /*0580*/  BAR.SYNC.DEFER_BLOCKING 0x0 ;  /* 0x0000000000007b1d */ /* 0x016ff20000010000 */
[----:B------:R-:W-:Y:S05]  /*0590*/  @!P0 BRA `(.L_x_3093) ;  /* 0x0000005800b48947 */ /* 0x000fea0003800000 */
.L_x_3094:
        /* <DEDUP_REMOVED lines=32> */
.L_x_3095:
[----:B------:R-:W-:Y:S01]  /*07a0*/  ULDC UR8, c[0x0][0x8cc] ;  /* 0x0002330000087ab9 */ /* 0x000fe20000000800 */
[----:B------:R-:W-:Y:S01]  /*07b0*/  UMOV UR7, UR9 ;  /* 0x0000000900077c82 */ /* 0x000fe20008000000 */
[----:B------:R-:W-:-:S11]  /*07c0*/  UISETP.NE.AND UP0, UPT, UR8, 0x1, UPT ;  /* 0x000000010800788c */ /* 0x000fd6000bf05270 */
[----:B------:R-:W-:Y:S02]  /*07d0*/  @UP0 ULDC.64 UR10, c[0x0][0x8d0] ;  /* 0x00023400000a0ab9 */ /* 0x000fe40000000a00 */
[----:B------:R-:W-:-:S04]  /*07e0*/  UIMAD.WIDE.U32 UR4, UR9, UR10, URZ ;  /* 0x0000000a090472a5 */ /* 0x000fc8000f8e003f */
[----:B------:R-:W-:-:S04]  /*07f0*/  @UP0 USHF.R.U32.HI UR7, URZ, UR11, UR5 ;  /* 0x0000000b3f070299 */ /* 0x000fc80008011605 */
[----:B------:R-:W-:-:S12]  /*0800*/  UIMAD UR4, UR7, UR8, URZ ;  /* 0x00000008070472a4 */ /* 0x000fd8000f8e023f */
.L_x_3096:
        /* <DEDUP_REMOVED lines=23> */
.L_x_3097:
        /* <DEDUP_REMOVED lines=14> */
.L_x_3099:
[----:B------:R-:W-:-:S05]  /*0a60*/  ULDC UR4, c[0x0][0x8f4] ;  /* 0x00023d0000047ab9 */ /* 0x000fca0000000800 */
.L_x_3098:
        /* <DEDUP_REMOVED lines=24> */
.L_x_3101:
        /* <DEDUP_REMOVED lines=14> */
.L_x_3102:
        /* <DEDUP_REMOVED lines=11> */
.L_x_3103:
        /* <DEDUP_REMOVED lines=13> */
.L_x_3104:
        /* <DEDUP_REMOVED lines=84> */
.L_x_3107:
        /* <DEDUP_REMOVED lines=15> */
.L_x_3106:
        /* <DEDUP_REMOVED lines=22> */
.L_x_3109:
        /* <DEDUP_REMOVED lines=15> */
.L_x_3108:
[----:B------:R-:W-:Y:S01]  /*16d0*/  SHF.R.S32.HI R19, RZ, 0x1f, R18 ;  /* 0x0000001fff137819 */ /* 0x000fe20000011412 */
[----:B------:R-:W-:-:S03]  /*16e0*/  UMOV UR4, 0xffffffff ;  /* 0xffffffff00047882 */ /* 0x000fc60000000000 */
[----:B------:R-:W-:-:S04]  /*16f0*/  LEA.HI R0, R19, R18, RZ, 0x7 ;  /* 0x0000001213007211 */ /* 0x000fc800078f38ff */
[----:B------:R-:W-:Y:S01]  /*1700*/  SHF.R.S32.HI R17, RZ, 0x7, R0 ;  /* 0x00000007ff117819 */ /* 0x000fe20000011400 */
[----:B------:R-:W-:Y:S06]  /*1710*/  BRA.DIV UR4, `(.L_x_3110) ;  /* 0x00000096048c7947 */ /* 0x000fec000b800000 */
[----:B------:R1:W2:Y:S02]  /*1720*/  SHFL.IDX PT, R14, R17, RZ, 0x1f ;  /* 0x00001fff110e7589 */ /* 0x0002a400000e0000 */
.L_x_3226:
        /* <DEDUP_REMOVED lines=15> */
.L_x_3111:
        /* <DEDUP_REMOVED lines=19> */
.L_x_3113:
        /* <DEDUP_REMOVED lines=122> */
.L_x_3124:
[----:B------:R-:W-:-:S06]  /*20f0*/  UISETP.NE.AND UP0, UPT, UR9, 0x3, UPT ;  /* 0x000000030900788c */ /* 0x000fcc000bf05270 */
[----:B------:R-:W-:-:S13]  /*2100*/  PLOP3.LUT P0, PT, PT, PT, UP0, 0x80, 0x0 ;  /* 0x000000000000781c */ /* 0x000fda0003f0f008 */
[----:B-1----:R-:W-:Y:S05]  /*2110*/  @!P0 BRA `(.L_x_3114) ;  /* 0x0000000000048947 */ /* 0x002fea0003800000 */
[----:B------:R-:W-:Y:S01]  /*2120*/  BPT.TRAP 0x1 ;  /* 0x000000040000795c */ /* 0x000fe20000300000 */
.L_x_3114:
[----:B------:R-:W-:Y:S01]  /*2130*/  R2UR UR8, R235 ;  /* 0x00000000eb0872ca */ /* 0x000fe200000e0000 */
[----:B------:R-:W-:-:S05]  /*2140*/  IMAD.U32 R120, RZ, RZ, UR4 ;  /* 0x00000004ff787e24 */ /* 0x000fca000f8e00ff */
[----:B------:R-:W-:-:S07]  /*2150*/  SHF.L.U32 R120, R120, 0x1f, RZ ;  /* 0x0000001f78787819 */ /* 0x000fce00000006ff */
[----:B------:R-:W-:-:S09]  /*2160*/  ULEA UR8, UR5, UR8, 0x3 ;  /* 0x0000000805087291 */ /* 0x000fd2000f8e183f */
[----:B------:R1:W2:Y:S01]  /*2170*/  SYNCS.PHASECHK.TRANS64.TRYWAIT P1, [UR8+0x26810], R120 ;  /* 0x02681078ff0075a7 */ /* 0x0002a20008020148 */
[----:B------:R-:W-:Y:S05]  /*2180*/  @!P0 BRA `(.L_x_3115) ;  /* 0x0000000000048947 */ /* 0x000fea0003800000 */
[----:B------:R-:W-:Y:S01]  /*2190*/  BPT.TRAP 0x1 ;  /* 0x000000040000795c */ /* 0x000fe20000300000 */
.L_x_3115:
[----:B--2---:R-:W-:Y:S05]  /*21a0*/  @P1 BRA `(.L_x_3116) ;  /* 0x0000000000081947 */ /* 0x004fea0003800000 */
[----:B------:R-:W2:Y:S02]  /*21b0*/  SYNCS.PHASECHK.TRANS64.TRYWAIT P1, [UR8+0x26810], R120 ;  /* 0x02681078ff0075a7 */ /* 0x000ea40008020148 */
[----:B--2---:R-:W-:Y:S05]  /*21c0*/  @!P1 BRA `(.L_x_3117) ;  /* 0x0000008c00149947 */ /* 0x004fea0003800000 */
.L_x_3116:
        /* <DEDUP_REMOVED lines=66> */
.L_x_3118:
[----:B------:R1:W1:Y:S01]  /*25f0*/  SYNCS.PHASECHK.TRANS64.TRYWAIT P1, [UR8+0x26830], R120 ;  /* 0x02683078ff0075a7 */ /* 0x0002620008020148 */
[----:B------:R-:W-:Y:S05]  /*2600*/  @!P0 BRA `(.L_x_3119) ;  /* 0x0000000000048947 */ /* 0x000fea0003800000 */
[----:B------:R-:W-:Y:S01]  /*2610*/  BPT.TRAP 0x1 ;  /* 0x000000040000795c */ /* 0x000fe20000300000 */
.L_x_3119:
        /* <DEDUP_REMOVED lines=50> */
.L_x_3120:
        /* <DEDUP_REMOVED lines=555> */
.L_x_3122:
        /* <DEDUP_REMOVED lines=45> */
.L_x_3123:
        /* <DEDUP_REMOVED lines=62> */
.L_x_3105:
[----:B------:R-:W-:Y:S05]  /*52a0*/  @P0 BRA `(.L_x_3100) ;  /* 0x0000005800a00947 */ /* 0x000fea0003800000 */
[----:B------:R-:W-:Y:S01]  /*52b0*/  ULDC.64 UR4, c[0x0][0x878] ;  /* 0x00021e0000047ab9 */ /* 0x000fe20000000a00 */
[----:B-1----:R-:W1:Y:S01]  /*52c0*/  S2R R4, SR_TID.X ;  /* 0x0000000000047919 */ /* 0x002e620000002100 */
[----:B------:R-:W-:Y:S01]  /*52d0*/  UISETP.NE.U32.AND UP0, UPT, UR4, URZ, UPT ;  /* 0x0000003f0400728c */ /* 0x000fe2000bf05070 */
[----:B------:R-:W2:Y:S01]  /*52e0*/  S2UR UR15, SR_CgaCtaId ;  /* 0x00000000000f79c3 */ /* 0x000ea20000008800 */
[----:B------:R-:W-:Y:S01]  /*52f0*/  ULDC UR12, c[0x0][0x870] ;  /* 0x00021c00000c7ab9 */ /* 0x000fe20000000800 */
[----:B------:R-:W-:Y:S01]  /*5300*/  ULDC UR13, c[0x0][0x80c] ;  /* 0x00020300000d7ab9 */ /* 0x000fe20000000800 */
[----:B------:R-:W-:Y:S01]  /*5310*/  UISETP.NE.AND.EX UP0, UPT, UR5, URZ, UPT, UP0 ;  /* 0x0000003f0500728c */ /* 0x000fe2000bf05300 */
[----:B------:R-:W-:Y:S01]  /*5320*/  ULDC.64 UR10, c[0x0][0x868] ;  /* 0x00021a00000a7ab9 */ /* 0x000fe20000000a00 */
[----:B------:R-:W-:Y:S01]  /*5330*/  ULDC.64 UR18, c[0x0][0x818] ;  /* 0x0002060000127ab9 */ /* 0x000fe20000000a00 */
[----:B------:R-:W-:Y:S01]  /*5340*/  ULDC.64 UR20, c[0x0][0x840] ;  /* 0x0002100000147ab9 */ /* 0x000fe20000000a00 */
[----:B------:R-:W-:-:S02]  /*5350*/  ULDC.64 UR22, c[0x0][0x848] ;  /* 0x0002120000167ab9 */ /* 0x000fc40000000a00 */
[----:B------:R-:W-:-:S05]  /*5360*/  PLOP3.LUT P0, PT, PT, PT, UP0, 0x80, 0x0 ;  /* 0x000000000000781c */ /* 0x000fca0003f0f008 */
[----:B------:R-:W-:Y:S02]  /*5370*/  @UP0 ULDC.64 UR4, c[0x0][0x878] ;  /* 0x00021e0000040ab9 */ /* 0x000fe40000000a00 */
[----:B------:R-:W-:-:S06]  /*5380*/  @UP0 UIMAD.WIDE UR4, UR37, 0x4, UR4 ;  /* 0x00000004250408a5 */ /* 0x000fcc000f8e0204 */
[----:B------:R-:W-:Y:S01]  /*5390*/  IMAD.U32 R2, RZ, RZ, UR4 ;  /* 0x00000004ff027e24 */ /* 0x000fe2000f8e00ff */
[----:B------:R-:W-:Y:S01]  /*53a0*/  ULDC UR4, c[0x0][0x850] ;  /* 0x0002140000047ab9 */ /* 0x000fe20000000800 */
[----:B------:R-:W-:-:S05]  /*53b0*/  IMAD.U32 R3, RZ, RZ, UR5 ;  /* 0x00000005ff037e24 */ /* 0x000fca000f8e00ff */
[----:B------:R3:W4:Y:S01]  /*53c0*/  @P0 LDG.E R2, desc[UR46][R2.64] ;  /* 0x0000002e02020981 */ /* 0x000722000c1e1900 */
[----:B------:R-:W-:Y:S01]  /*53d0*/  UISETP.NE.AND UP1, UPT, UR4, 0x1, UPT ;  /* 0x000000010400788c */ /* 0x000fe2000bf25270 */
[----:B------:R-:W-:Y:S01]  /*53e0*/  BSSY B0, `(.L_x_3125) ;  /* 0x000005c000007945 */ /* 0x000fe20003800000 */
[----:B------:R-:W-:Y:S01]  /*53f0*/  UIMAD UR12, UR39, UR12, URZ ;  /* 0x0000000c270c72a4 */ /* 0x000fe2000f8e023f */
[C---:B-1----:R-:W-:Y:S01]  /*5400*/  ISETP.NE.AND P1, PT, R4.reuse, 0x80, PT ;  /* 0x000000800400780c */ /* 0x042fe20003f25270 */
[----:B------:R-:W-:Y:S01]  /*5410*/  UMOV UR5, UR36 ;  /* 0x0000002400057c82 */ /* 0x000fe20008000000 */
[----:B------:R-:W-:Y:S02]  /*5420*/  UIMAD UR9, UR37, UR13, URZ ;  /* 0x0000000d250972a4 */ /* 0x000fe4000f8e023f */
[----:B------:R-:W-:Y:S01]  /*5430*/  UIMAD UR12, UR12, UR13, URZ ;  /* 0x0000000d0c0c72a4 */ /* 0x000fe2000f8e023f */
[----:B---3--:R-:W-:Y:S01]  /*5440*/  VIADD R3, R4, 0xffffff80 ;  /* 0xffffff8004037836 */ /* 0x008fe20000000000 */
[----:B------:R-:W-:-:S02]  /*5450*/  UIMAD UR39, UR39, 0x3000, URZ ;  /* 0x00003000272778a4 */ /* 0x000fc4000f8e023f */
[----:B------:R-:W-:Y:S01]  /*5460*/  @UP1 ULDC UR6, c[0x0][0x854] ;  /* 0x0002150000061ab9 */ /* 0x000fe20000000800 */
[----:B------:R-:W-:Y:S01]  /*5470*/  @UP1 ULDC UR14, c[0x0][0x858] ;  /* 0x00021600000e1ab9 */ /* 0x000fe20000000800 */
[----:B------:R-:W-:Y:S01]  /*5480*/  SHF.R.S32.HI R0, RZ, 0x1f, R3 ;  /* 0x0000001fff007819 */ /* 0x000fe20000011403 */
[----:B------:R-:W-:Y:S02]  /*5490*/  UIMAD.WIDE.U32 UR6, UR36, UR6, URZ ;  /* 0x00000006240672a5 */ /* 0x000fe4000f8e003f */
[----:B------:R-:W-:Y:S02]  /*54a0*/  USHF.R.S32.HI UR13, URZ, 0x1f, UR12 ;  /* 0x0000001f3f0d7899 */ /* 0x000fe4000801140c */
[----:B------:R-:W-:Y:S02]  /*54b0*/  @UP1 USHF.R.U32.HI UR5, URZ, UR14, UR7 ;  /* 0x0000000e3f051299 */ /* 0x000fe40008011607 */
[----:B------:R-:W-:Y:S02]  /*54c0*/  USHF.R.S32.HI UR7, URZ, 0x1f, UR9 ;  /* 0x0000001f3f077899 */ /* 0x000fe40008011409 */
[----:B------:R-:W-:-:S02]  /*54d0*/  USHF.R.S32.HI UR16, URZ, 0x1f, UR5 ;  /* 0x0000001f3f107899 */ /* 0x000fc40008011405 */
[----:B------:R-:W-:Y:S02]  /*54e0*/  UIADD3 UR9, UP1, UP2, UR12, UR9, UR5 ;  /* 0x000000090c097290 */ /* 0x000fe4000fa3e005 */
[----:B------:R-:W-:Y:S02]  /*54f0*/  UIMAD UR17, UR16, UR20, URZ ;  /* 0x00000014101172a4 */ /* 0x000fe4000f8e023f */
[----:B------:R-:W-:-:S04]  /*5500*/  UIADD3.X UR7, UR13, UR7, UR16, UP1, UP2 ;  /* 0x000000070d077290 */ /* 0x000fc80008fe4410 */
[----:B------:R-:W-:Y:S01]  /*5510*/  USHF.L.U64.HI UR7, UR9, 0x2, UR7 ;  /* 0x0000000209077899 */ /* 0x000fe20008010207 */
        /* <DEDUP_REMOVED lines=14> */
[----:B------:R-:W-:Y:S02]  /*5600*/  UIADD3 UR9, UP1, UR6, UR10, URZ ;  /* 0x0000000a06097290 */ /* 0x000fe4000ff3e03f */
[----:B------:R-:W-:Y:S02]  /*5610*/  @UP0 UIMAD UR12, UR8, 0x3000, URZ ;  /* 0x00003000080c08a4 */ /* 0x000fe4000f8e023f */
[----:B------:R-:W-:Y:S01]  /*5620*/  UIADD3.X UR11, UR7, UR11, URZ, UP1, !UPT ;  /* 0x0000000b070b7290 */ /* 0x000fe20008ffe43f */
[----:B------:R-:W-:Y:S01]  /*5630*/  UMOV UR8, 0x400 ;  /* 0x0000040000087882 */ /* 0x000fe20000000000 */
[----:B------:R-:W-:Y:S01]  /*5640*/  @UP0 USHF.R.S32.HI UR13, URZ, 0x1f, UR12 ;  /* 0x0000001f3f0d0899 */ /* 0x000fe2000801140c */
[----:B------:R-:W-:Y:S01]  /*5650*/  IMAD.U32 R2, RZ, RZ, UR9 ;  /* 0x00000009ff027e24 */ /* 0x000fe2000f8e00ff */
[----:B--2---:R-:W-:-:S02]  /*5660*/  ULEA UR8, UR15, UR8, 0x18 ;  /* 0x000000080f087291 */ /* 0x004fc4000f8ec03f */
[----:B------:R-:W-:Y:S01]  /*5670*/  IMAD.U32 R3, RZ, RZ, UR11 ;  /* 0x0000000bff037e24 */ /* 0x000fe2000f8e00ff */
[----:B------:R-:W-:Y:S01]  /*5680*/  @!UP0 UMOV UR12, URZ ;  /* 0x0000003f000c8c82 */ /* 0x000fe20008000000 */
[----:B------:R-:W-:Y:S02]  /*5690*/  UIMAD UR10, UR16, UR18, URZ ;  /* 0x00000012100a72a4 */ /* 0x000fe4000f8e023f */
[----:B------:R-:W-:Y:S01]  /*56a0*/  UIADD3 UR14, UP1, UR39, UR12, URZ ;  /* 0x0000000c270e7290 */ /* 0x000fe2000ff3e03f */
[----:B------:R-:W-:Y:S01]  /*56b0*/  LEA R0, R0, UR8, 0x2 ;  /* 0x0000000800007c11 */ /* 0x000fe2000f8e10ff */
[----:B------:R-:W-:Y:S01]  /*56c0*/  @!UP0 UMOV UR13, URZ ;  /* 0x0000003f000d8c82 */ /* 0x000fe20008000000 */
[----:B------:R-:W-:Y:S02]  /*56d0*/  UIMAD UR16, UR5, UR19, UR10 ;  /* 0x00000013051072a4 */ /* 0x000fe4000f8e020a */
[----:B------:R-:W-:Y:S01]  /*56e0*/  ULEA.HI.X.SX32 UR15, UR39, UR13, 0x1, UP1 ;  /* 0x0000000d270f7291 */ /* 0x000fe200088f0e3f */
[----:B------:R1:W-:Y:S01]  /*56f0*/  STS.128 [R0], R24 ;  /* 0x0000001800007388 */ /* 0x0003e20000000c00 */
[----:B------:R-:W-:-:S02]  /*5700*/  USHF.R.S32.HI UR10, URZ, 0x1f, UR37 ;  /* 0x0000001f3f0a7899 */ /* 0x000fc40008011425 */
[----:B------:R-:W-:Y:S01]  /*5710*/  UIMAD.WIDE.U32 UR12, UR5, UR18, UR14 ;  /* 0x00000012050c72a5 */ /* 0x000fe2000f8e000e */
[----:B------:R1:W-:Y:S01]  /*5720*/  STS.128 [R0+0x800], R28 ;  /* 0x0008001c00007388 */ /* 0x0003e20000000c00 */
[----:B------:R-:W-:Y:S02]  /*5730*/  UIMAD UR18, UR5, UR21, UR17 ;  /* 0x00000015051272a4 */ /* 0x000fe4000f8e0211 */
[----:B------:R-:W-:Y:S01]  /*5740*/  UIMAD.WIDE.U32 UR14, UR5, UR20, UR14 ;  /* 0x00000014050e72a5 */ /* 0x000fe2000f8e000e */
[----:B------:R1:W-:Y:S01]  /*5750*/  STS.128 [R0+0x1000], R32 ;  /* 0x0010002000007388 */ /* 0x0003e20000000c00 */
[----:B------:R-:W-:Y:S01]  /*5760*/  USEL UR10, UR10, URZ, !UP0 ;  /* 0x0000003f0a0a7287 */ /* 0x000fe2000c000000 */
[----:B------:R-:W-:Y:S02]  /*5770*/  ULDC.64 UR20, c[0x0][0x820] ;  /* 0x0002080000147ab9 */ /* 0x000fe40000000a00 */
[----:B------:R1:W-:Y:S01]  /*5780*/  STS.128 [R0+0x1800], R36 ;  /* 0x0018002400007388 */ /* 0x0003e20000000c00 */
[----:B------:R-:W-:-:S02]  /*5790*/  UIADD3 UR13, UR13, UR16, URZ ;  /* 0x000000100d0d7290 */ /* 0x000fc4000fffe03f */
[----:B------:R-:W-:Y:S01]  /*57a0*/  USEL UR37, UR37, URZ, !UP0 ;  /* 0x0000003f25257287 */ /* 0x000fe2000c000000 */
[----:B------:R1:W-:Y:S01]  /*57b0*/  STS.128 [R0+0x2000], R40 ;  /* 0x0020002800007388 */ /* 0x0003e20000000c00 */
[----:B------:R-:W-:Y:S02]  /*57c0*/  UIMAD UR17, UR10, UR20, URZ ;  /* 0x000000140a1172a4 */ /* 0x000fe4000f8e023f */
        /* <DEDUP_REMOVED lines=15> */
[----:B------:R-:W-:Y:S01]  /*58c0*/  UIADD3 UR5, UR15, UR16, URZ ;  /* 0x000000100f057290 */ /* 0x000fe2000fffe03f */
[----:B------:R1:W-:Y:S01]  /*58d0*/  STS.128 [R0+0x5000], R64 ;  /* 0x0050004000007388 */ /* 0x0003e20000000c00 */
[----:B------:R-:W-:Y:S02]  /*58e0*/  ULEA UR18, UP0, UR12, UR18, 0x2 ;  /* 0x000000120c127291 */ /* 0x000fe4000f80103f */
[----:B------:R-:W-:Y:S01]  /*58f0*/  ULEA UR20, UP1, UR14, UR20, 0x2 ;  /* 0x000000140e147291 */ /* 0x000fe2000f82103f */
[----:B------:R1:W-:Y:S01]  /*5900*/  STS.128 [R0+0x5800], R68 ;  /* 0x0058004400007388 */ /* 0x0003e20000000c00 */
[----:B------:R-:W-:Y:S02]  /*5910*/  ULEA.HI.X UR19, UR12, UR19, UR10, 0x2, UP0 ;  /* 0x000000130c137291 */ /* 0x000fe400080f140a */
[----:B------:R-:W-:Y:S02]  /*5920*/  ULEA.HI.X UR5, UR14, UR21, UR5, 0x2, UP1 ;  /* 0x000000150e057291 */ /* 0x000fe400088f1405 */
[----:B------:R-:W-:Y:S01]  /*5930*/  UIMAD UR17, UR4, UR17, UR36 ;  /* 0x00000011041172a4 */ /* 0x000fe2000f8e0224 */
[----:B------:R-:W-:Y:S11]  /*5940*/  @P0 BRA `(.L_x_3126) ;  /* 0x0000000000140947 */ /* 0x000ff60003800000 */
.L_x_3127:
[----:B------:R-:W2:Y:S04]  /*5950*/  LDG.E.STRONG.GPU R4, desc[UR46][R2.64] ;  /* 0x0000002e02047981 */ /* 0x000ea8000c1ef900 */
[----:B--2---:R-:W-:Y:S01]  /*5960*/  CCTL.IVALL ;  /* 0x00000000ff00798f */ /* 0x004fe20002000000 */
[----:B------:R-:W-:Y:S05]  /*5970*/  YIELD ;  /* 0x0000000000007946 */ /* 0x000fea0003800000 */
[----:B------:R-:W-:-:S13]  /*5980*/  ISETP.NE.AND P0, PT, R4, UR17, PT ;  /* 0x0000001104007c0c */ /* 0x000fda000bf05270 */
[----:B------:R-:W-:Y:S05]  /*5990*/  @P0 BRA `(.L_x_3127) ;  /* 0xfffffffc00ec0947 */ /* 0x000fea000383ffff */
.L_x_3126:
[----:B------:R-:W-:Y:S05]  /*59a0*/  BSYNC B0 ;  /* 0x0000000000007941 */ /* 0x000fea0003800000 */
.L_x_3125:
[----:B------:R-:W-:-:S03]  /*59b0*/  UMOV UR4, 0xffffffff ;  /* 0xffffffff00047882 */ /* 0x000fc60000000000 */
[----:B------:R-:W-:Y:S05]  /*59c0*/  BRA.DIV UR4, `(.L_x_3128) ;  /* 0x0000005604447947 */ /* 0x000fea000b800000 */
[----:B------:R-:W-:Y:S01]  /*59d0*/  NOP ;  /* 0x0000000000007918 */ /* 0x000fe20000000000 */
.L_x_3229:
        /* <DEDUP_REMOVED lines=15> */
.L_x_3131:
[----:B------:R-:W-:Y:S01]  /*5ad0*/  @P0 ELECT P2, URZ, PT ;  /* 0x00000000003f082f */ /* 0x000fe20003840000 */
[----:B------:R2:W-:-:S12]  /*5ae0*/  UBLKRED.G.S.ADD.F32.RN [UR4], [UR8], UR9, desc[UR10] ;  /* 0x00000a04080073bb */ /* 0x0005d800080a1409 */
[----:B------:R-:W-:Y:S02]  /*5af0*/  @P2 PLOP3.LUT P0, PT, P2, PT, PT, 0x8, 0x0 ;  /* 0x000000000000281c */ /* 0x000fe4000170e170 */
[----:B------:R-:W-:-:S11]  /*5b00*/  PLOP3.LUT P2, PT, PT, PT, PT, 0x8, 0x0 ;  /* 0x000000000000781c */ /* 0x000fd60003f4e170 */
[----:B--2---:R-:W-:Y:S05]  /*5b10*/  @P0 BRA.U.ANY `(.L_x_3131) ;  /* 0xfffffffd00ec0947 */ /* 0x004fea000393ffff */
[----:B------:R0:W-:Y:S01]  /*5b20*/  UTMACMDFLUSH ;  /* 0x00000000000079b7 */ /* 0x0001e20000000000 */
[----:B------:R-:W-:-:S04]  /*5b30*/  DEPBAR.LE SB0, 0x0 ;  /* 0x000080000000791a */ /* 0x000fc80000000000 */
.L_x_3130:
[----:B------:R-:W-:Y:S05]  /*5b40*/  BSYNC B0 ;  /* 0x0000000000007941 */ /* 0x000fea0003800000 */
.L_x_3129:
        /* <DEDUP_REMOVED lines=14> */
.L_x_3133:
[----:B------:R-:W-:Y:S05]  /*5c30*/  BSYNC B0 ;  /* 0x0000000000007941 */ /* 0x000fea0003800000 */
.L_x_3132:
        /* <DEDUP_REMOVED lines=20> */
.L_x_3136:
[----:B-12---:R-:W2:Y:S04]  /*5d80*/  LDG.E.STRONG.GPU R0, desc[UR46][R2.64] ;  /* 0x0000002e02007981 */ /* 0x006ea8000c1ef900 */
[----:B--2---:R-:W-:Y:S01]  /*5d90*/  CCTL.IVALL ;  /* 0x00000000ff00798f */ /* 0x004fe20002000000 */
[----:B------:R-:W-:Y:S05]  /*5da0*/  YIELD ;  /* 0x0000000000007946 */ /* 0x000fea0003800000 */
[----:B------:R-:W-:-:S13]  /*5db0*/  ISETP.NE.AND P0, PT, R0, UR17, PT ;  /* 0x0000001100007c0c */ /* 0x000fda000bf05270 */
[----:B------:R-:W-:Y:S05]  /*5dc0*/  @P0 BRA `(.L_x_3136) ;  /* 0xfffffffc00ec0947 */ /* 0x000fea000383ffff */
.L_x_3135:
[----:B------:R-:W-:Y:S05]  /*5dd0*/  BSYNC B0 ;  /* 0x0000000000007941 */ /* 0x000fea0003800000 */
.L_x_3134:
[----:B------:R-:W-:-:S03]  /*5de0*/  UMOV UR4, 0xffffffff ;  /* 0xffffffff00047882 */ /* 0x000fc60000000000 */
[----:B------:R-:W-:Y:S05]  /*5df0*/  BRA.DIV UR4, `(.L_x_3137) ;  /* 0x0000005204547947 */ /* 0x000fea000b800000 */
[----:B------:R-:W-:Y:S01]  /*5e00*/  NOP ;  /* 0x0000000000007918 */ /* 0x000fe20000000000 */
.L_x_3232:
        /* <DEDUP_REMOVED lines=16> */
.L_x_3140:
[----:B------:R-:W-:Y:S01]  /*5f10*/  @P0 ELECT P2, URZ, PT ;  /* 0x00000000003f082f */ /* 0x000fe20003840000 */
[----:B------:R3:W-:-:S12]  /*5f20*/  UBLKRED.G.S.ADD.F32.RN [UR4], [UR8], UR6, desc[UR10] ;  /* 0x00000a04080073bb */ /* 0x0007d800080a1406 */
[----:B------:R-:W-:Y:S02]  /*5f30*/  @P2 PLOP3.LUT P0, PT, P2, PT, PT, 0x8, 0x0 ;  /* 0x000000000000281c */ /* 0x000fe4000170e170 */
[----:B------:R-:W-:-:S11]  /*5f40*/  PLOP3.LUT P2, PT, PT, PT, PT, 0x8, 0x0 ;  /* 0x000000000000781c */ /* 0x000fd60003f4e170 */
[----:B---3--:R-:W-:Y:S05]  /*5f50*/  @P0 BRA.U.ANY `(.L_x_3140) ;  /* 0xfffffffd00ec0947 */ /* 0x008fea000393ffff */
[----:B------:R0:W-:Y:S01]  /*5f60*/  UTMACMDFLUSH ;  /* 0x00000000000079b7 */ /* 0x0001e20000000000 */
[----:B------:R-:W-:-:S04]  /*5f70*/  DEPBAR.LE SB0, 0x0 ;  /* 0x000080000000791a */ /* 0x000fc80000000000 */
.L_x_3139:
[----:B------:R-:W-:Y:S05]  /*5f80*/  BSYNC B0 ;  /* 0x0000000000007941 */ /* 0x000fea0003800000 */
.L_x_3138:
        /* <DEDUP_REMOVED lines=14> */
.L_x_3093:
        /* <DEDUP_REMOVED lines=29> */
.L_x_3142:
[----:B------:R-:W-:Y:S01]  /*6240*/  ULDC UR9, c[0x0][0x8cc] ;  /* 0x0002330000097ab9 */ /* 0x000fe20000000800 */
[----:B------:R-:W-:Y:S01]  /*6250*/  UMOV UR7, UR8 ;  /* 0x0000000800077c82 */ /* 0x000fe20008000000 */
[----:B------:R-:W-:-:S11]  /*6260*/  UISETP.NE.AND UP0, UPT, UR9, 0x1, UPT ;  /* 0x000000010900788c */ /* 0x000fd6000bf05270 */
[----:B------:R-:W-:Y:S02]  /*6270*/  @UP0 ULDC.64 UR10, c[0x0][0x8d0] ;  /* 0x00023400000a0ab9 */ /* 0x000fe40000000a00 */
[----:B------:R-:W-:-:S04]  /*6280*/  UIMAD.WIDE.U32 UR4, UR8, UR10, URZ ;  /* 0x0000000a080472a5 */ /* 0x000fc8000f8e003f */
[----:B------:R-:W-:-:S04]  /*6290*/  @UP0 USHF.R.U32.HI UR7, URZ, UR11, UR5 ;  /* 0x0000000b3f070299 */ /* 0x000fc80008011605 */
[----:B------:R-:W-:-:S12]  /*62a0*/  UIMAD UR4, UR7, UR9, URZ ;  /* 0x00000009070472a4 */ /* 0x000fd8000f8e023f */
.L_x_3143:
        /* <DEDUP_REMOVED lines=23> */
.L_x_3144:
        /* <DEDUP_REMOVED lines=13> */
.L_x_3146:
[----:B------:R-:W-:-:S05]  /*64f0*/  ULDC UR4, c[0x0][0x8f4] ;  /* 0x00023d0000047ab9 */ /* 0x000fca0000000800 */
.L_x_3145:
        /* <DEDUP_REMOVED lines=48> */
.L_x_3147:
        /* <DEDUP_REMOVED lines=13> */
.L_x_3148:
        /* <DEDUP_REMOVED lines=12> */
.L_x_3149:
        /* <DEDUP_REMOVED lines=68> */
.L_x_3153:
[----:B------:R-:W2:Y:S04]  /*6dd0*/  LDG.E.STRONG.GPU R4, desc[UR46][R2.64] ;  /* 0x0000002e02047981 */ /* 0x000ea8000c1ef900 */
[----:B--2---:R-:W-:Y:S01]  /*6de0*/  CCTL.IVALL ;  /* 0x00000000ff00798f */ /* 0x004fe20002000000 */
[----:B------:R-:W-:Y:S05]  /*6df0*/  YIELD ;  /* 0x0000000000007946 */ /* 0x000fea0003800000 */
[----:B------:R-:W-:-:S13]  /*6e00*/  ISETP.NE.AND P1, PT, R4, R5, PT ;  /* 0x000000050400720c */ /* 0x000fda0003f25270 */
[----:B------:R-:W-:Y:S05]  /*6e10*/  @P1 BRA `(.L_x_3153) ;  /* 0xfffffffc00ec1947 */ /* 0x000fea000383ffff */
.L_x_3152:
[----:B------:R-:W-:Y:S05]  /*6e20*/  BSYNC B0 ;  /* 0x0000000000007941 */ /* 0x000fea0003800000 */
.L_x_3151:
[----:B------:R-:W-:-:S03]  /*6e30*/  UMOV UR6, 0xffffffff ;  /* 0xffffffff00067882 */ /* 0x000fc60000000000 */
[----:B------:R-:W-:Y:S05]  /*6e40*/  BRA.DIV UR6, `(.L_x_3154) ;  /* 0x00000042065c7947 */ /* 0x000fea000b800000 */
[----:B------:R-:W-:Y:S01]  /*6e50*/  NOP ;  /* 0x0000000000007918 */ /* 0x000fe20000000000 */
.L_x_3235:
        /* <DEDUP_REMOVED lines=22> */
.L_x_3156:
[----:B------:R-:W-:Y:S05]  /*6fc0*/  BSYNC B0 ;  /* 0x0000000000007941 */ /* 0x000fea0003800000 */
.L_x_3155:
        /* <DEDUP_REMOVED lines=20> */
.L_x_3158:
[----:B------:R-:W-:Y:S05]  /*7110*/  BSYNC B0 ;  /* 0x0000000000007941 */ /* 0x000fea0003800000 */
.L_x_3157:
[----:B------:R-:W-:Y:S06]  /*7120*/  BAR.ARV 0xa, 0xa0 ;  /* 0x0282800000007b1d */ /* 0x000fec0000002000 */
[----:B------:R-:W-:Y:S04]  /*7130*/  BSSY B0, `(.L_x_3159) ;  /* 0x0000003000007945 */ /* 0x000fe80003800000 */
[----:B------:R-:W-:Y:S05]  /*7140*/  @!P0 BRA `(.L_x_3160) ;  /* 0x0000000000048947 */ /* 0x000fea0003800000 */
[----:B------:R-:W-:-:S04]  /*7150*/  DEPBAR.LE SB0, 0x0 ;  /* 0x000080000000791a */ /* 0x000fc80000000000 */
.L_x_3160:
[----:B------:R-:W-:Y:S05]  /*7160*/  BSYNC B0 ;  /* 0x0000000000007941 */ /* 0x000fea0003800000 */
.L_x_3159:
        /* <DEDUP_REMOVED lines=19> */
.L_x_3162:
[----:B------:R-:W-:Y:S05]  /*72a0*/  BSYNC B0 ;  /* 0x0000000000007941 */ /* 0x000fea0003800000 */
.L_x_3161:
[----:B------:R-:W-:Y:S01]  /*72b0*/  UIADD3 UR7, UR13, 0x1, URZ ;  /* 0x000000010d077890 */ /* 0x000fe2000fffe03f */
[----:B------:R-:W-:Y:S11]  /*72c0*/  BRA `(.L_x_3163) ;  /* 0x0000000000047947 */ /* 0x000ff60003800000 */
.L_x_3150:
[----:B------:R-:W-:-:S05]  /*72d0*/  UMOV UR7, UR13 ;  /* 0x0000000d00077c82 */ /* 0x000fca0008000000 */
.L_x_3163:
        /* <DEDUP_REMOVED lines=16> */
.L_x_3188:
        /* <DEDUP_REMOVED lines=18> */
.L_x_3166:
[----:B------:R-:W2:Y:S04]  /*7500*/  LDG.E.STRONG.GPU R4, desc[UR46][R2.64] ;  /* 0x0000002e02047981 */ /* 0x000ea8000c1ef900 */
[----:B--2---:R-:W-:Y:S01]  /*7510*/  CCTL.IVALL ;  /* 0x00000000ff00798f */ /* 0x004fe20002000000 */
[----:B------:R-:W-:Y:S05]  /*7520*/  YIELD ;  /* 0x0000000000007946 */ /* 0x000fea0003800000 */
[----:B------:R-:W-:-:S13]  /*7530*/  ISETP.NE.AND P1, PT, R4, R5, PT ;  /* 0x000000050400720c */ /* 0x000fda0003f25270 */
[----:B------:R-:W-:Y:S05]  /*7540*/  @P1 BRA `(.L_x_3166) ;  /* 0xfffffffc00ec1947 */ /* 0x000fea000383ffff */
.L_x_3165:
[----:B------:R-:W-:Y:S05]  /*7550*/  BSYNC B0 ;  /* 0x0000000000007941 */ /* 0x000fea0003800000 */
.L_x_3164:
[----:B------:R-:W-:-:S03]  /*7560*/  UMOV UR24, 0xffffffff ;  /* 0xffffffff00187882 */ /* 0x000fc60000000000 */
[----:B------:R-:W-:Y:S05]  /*7570*/  BRA.DIV UR24, `(.L_x_3167) ;  /* 0x0000003a18ac7947 */ /* 0x000fea000b800000 */
[----:B------:R-:W-:Y:S01]  /*7580*/  NOP ;  /* 0x0000000000007918 */ /* 0x000fe20000000000 */
.L_x_3238:
        /* <DEDUP_REMOVED lines=19> */
.L_x_3169:
[----:B------:R-:W-:Y:S05]  /*76c0*/  BSYNC B0 ;  /* 0x0000000000007941 */ /* 0x000fea0003800000 */
.L_x_3168:
        /* <DEDUP_REMOVED lines=15> */
.L_x_3171:
[----:B------:R-:W-:Y:S05]  /*77c0*/  BSYNC B0 ;  /* 0x0000000000007941 */ /* 0x000fea0003800000 */
.L_x_3170:
[----:B------:R-:W-:Y:S06]  /*77d0*/  BAR.ARV 0xa, 0xa0 ;  /* 0x0282800000007b1d */ /* 0x000fec0000002000 */
[----:B------:R-:W-:Y:S04]  /*77e0*/  BSSY B0, `(.L_x_3172) ;  /* 0x0000003000007945 */ /* 0x000fe80003800000 */
[----:B------:R-:W-:Y:S05]  /*77f0*/  @!P0 BRA `(.L_x_3173) ;  /* 0x0000000000048947 */ /* 0x000fea0003800000 */
[----:B------:R-:W-:-:S04]  /*7800*/  DEPBAR.LE SB0, 0x0 ;  /* 0x000080000000791a */ /* 0x000fc80000000000 */
.L_x_3173:
[----:B------:R-:W-:Y:S05]  /*7810*/  BSYNC B0 ;  /* 0x0000000000007941 */ /* 0x000fea0003800000 */
.L_x_3172:
        /* <DEDUP_REMOVED lines=19> */
.L_x_3175:
[----:B------:R-:W-:Y:S05]  /*7950*/  BSYNC B0 ;  /* 0x0000000000007941 */ /* 0x000fea0003800000 */
.L_x_3174:
        /* <DEDUP_REMOVED lines=16> */
.L_x_3178:
[----:B------:R-:W2:Y:S04]  /*7a60*/  LDG.E.STRONG.GPU R4, desc[UR46][R2.64] ;  /* 0x0000002e02047981 */ /* 0x000ea8000c1ef900 */
[----:B--2---:R-:W-:Y:S01]  /*7a70*/  CCTL.IVALL ;  /* 0x00000000ff00798f */ /* 0x004fe20002000000 */
[----:B------:R-:W-:Y:S05]  /*7a80*/  YIELD ;  /* 0x0000000000007946 */ /* 0x000fea0003800000 */
[----:B------:R-:W-:-:S13]  /*7a90*/  ISETP.NE.AND P1, PT, R4, R5, PT ;  /* 0x000000050400720c */ /* 0x000fda0003f25270 */
[----:B------:R-:W-:Y:S05]  /*7aa0*/  @P1 BRA `(.L_x_3178) ;  /* 0xfffffffc00ec1947 */ /* 0x000fea000383ffff */
.L_x_3177:
[----:B------:R-:W-:Y:S05]  /*7ab0*/  BSYNC B0 ;  /* 0x0000000000007941 */ /* 0x000fea0003800000 */
.L_x_3176:
[----:B------:R-:W-:-:S03]  /*7ac0*/  UMOV UR18, 0xffffffff ;  /* 0xffffffff00127882 */ /* 0x000fc60000000000 */
[----:B------:R-:W-:Y:S05]  /*7ad0*/  BRA.DIV UR18, `(.L_x_3179) ;  /* 0x0000003612707947 */ /* 0x000fea000b800000 */
[----:B------:R-:W-:Y:S01]  /*7ae0*/  NOP ;  /* 0x0000000000007918 */ /* 0x000fe20000000000 */
.L_x_3241:
        /* <DEDUP_REMOVED lines=15> */
.L_x_3181:
[----:B------:R-:W-:Y:S05]  /*7be0*/  BSYNC B0 ;  /* 0x0000000000007941 */ /* 0x000fea0003800000 */
.L_x_3180:
        /* <DEDUP_REMOVED lines=15> */
.L_x_3183:
[----:B------:R-:W-:Y:S05]  /*7ce0*/  BSYNC B0 ;  /* 0x0000000000007941 */ /* 0x000fea0003800000 */
.L_x_3182:
[----:B------:R-:W-:Y:S06]  /*7cf0*/  BAR.ARV 0xa, 0xa0 ;  /* 0x0282800000007b1d */ /* 0x000fec0000002000 */
[----:B------:R-:W-:Y:S04]  /*7d00*/  BSSY B0, `(.L_x_3184) ;  /* 0x0000003000007945 */ /* 0x000fe80003800000 */
[----:B------:R-:W-:Y:S05]  /*7d10*/  @!P0 BRA `(.L_x_3185) ;  /* 0x0000000000048947 */ /* 0x000fea0003800000 */
[----:B------:R-:W-:-:S04]  /*7d20*/  DEPBAR.LE SB0, 0x0 ;  /* 0x000080000000791a */ /* 0x000fc80000000000 */
.L_x_3185:
[----:B------:R-:W-:Y:S05]  /*7d30*/  BSYNC B0 ;  /* 0x0000000000007941 */ /* 0x000fea0003800000 */
.L_x_3184:
        /* <DEDUP_REMOVED lines=19> */
.L_x_3187:
[----:B------:R-:W-:Y:S05]  /*7e70*/  BSYNC B0 ;  /* 0x0000000000007941 */ /* 0x000fea0003800000 */
.L_x_3186:
[----:B------:R-:W-:Y:S02]  /*7e80*/  UIADD3 UR7, UR7, 0x2, URZ ;  /* 0x0000000207077890 */ /* 0x000fe4000fffe03f */
[----:B------:R-:W-:Y:S02]  /*7e90*/  UIADD3 UR6, UR6, 0x3000, URZ ;  /* 0x0000300006067890 */ /* 0x000fe4000fffe03f */
[----:B------:R-:W-:-:S06]  /*7ea0*/  UISETP.GE.AND UP0, UPT, UR7, UR12, UPT ;  /* 0x0000000c0700728c */ /* 0x000fcc000bf06270 */
[----:B------:R-:W-:-:S13]  /*7eb0*/  PLOP3.LUT P1, PT, PT, PT, UP0, 0x80, 0x0 ;  /* 0x000000000000781c */ /* 0x000fda0003f2f008 */
[----:B------:R-:W-:Y:S05]  /*7ec0*/  @!P1 BRA `(.L_x_3188) ;  /* 0xfffffff400449947 */ /* 0x000fea000383ffff */
[----:B------:R-:W-:Y:S05]  /*7ed0*/  BRA `(.L_x_3100) ;  /* 0x0000002c00947947 */ /* 0x000fea0003800000 */
.L_x_3141:
        /* <DEDUP_REMOVED lines=21> */
.L_x_3189:
[----:B------:R-:W1:Y:S01]  /*8030*/  LDC R3, c[0x0][0x8cc] ;  /* 0x00023300ff037b82 */ /* 0x000e620000000800 */
[----:B------:R-:W-:Y:S01]  /*8040*/  IMAD.MOV.U32 R0, RZ, RZ, R5 ;  /* 0x000000ffff007224 */ /* 0x000fe200078e0005 */
[----:B-1----:R-:W-:-:S13]  /*8050*/  ISETP.NE.AND P0, PT, R3, 0x1, PT ;  /* 0x000000010300780c */ /* 0x002fda0003f05270 */
[----:B------:R-:W1:Y:S02]  /*8060*/  @P0 LDC.64 R6, c[0x0][0x8d0] ;  /* 0x00023400ff060b82 */ /* 0x000e640000000a00 */
[----:B-1----:R-:W-:-:S05]  /*8070*/  @P0 IMAD.HI.U32 R4, R5, R6, RZ ;  /* 0x0000000605040227 */ /* 0x002fca00078e00ff */
[----:B------:R-:W-:-:S05]  /*8080*/  @P0 SHF.R.U32.HI R0, RZ, R7, R4 ;  /* 0x00000007ff000219 */ /* 0x000fca0000011604 */
[----:B------:R-:W-:-:S07]  /*8090*/  IMAD R3, R0, R3, RZ ;  /* 0x0000000300037224 */ /* 0x000fce00078e02ff */
.L_x_3190:
        /* <DEDUP_REMOVED lines=23> */
.L_x_3191:
        /* <DEDUP_REMOVED lines=10> */
.L_x_3193:
[----:B------:R-:W2:Y:S02]  /*82b0*/  LDC R4, c[0x0][0x8f4] ;  /* 0x00023d00ff047b82 */ /* 0x000ea40000000800 */
.L_x_3192:
[----:B--2--5:R-:W-:Y:S01]  /*82c0*/  VIADD R4, R4, 0x7f ;  /* 0x0000007f04047836 */ /* 0x024fe20000000000 */
[----:B------:R-:W-:Y:S01]  /*82d0*/  LOP3.LUT R12, R0, 0x1ffffff, RZ, 0x3c, !PT ;  /* 0x01ffffff000c7812 */ /* 0x000fe200078e3cff */
[----:B------:R-:W-:Y:S02]  /*82e0*/  IMAD.MOV.U32 R10, RZ, RZ, 0x1 ;  /* 0x00000001ff0a7424 */ /* 0x000fe400078e00ff */
[----:B-1----:R-:W-:Y:S01]  /*82f0*/  IMAD.MOV.U32 R2, RZ, RZ, RZ ;  /* 0x000000ffff027224 */ /* 0x002fe200078e00ff */
        /* <DEDUP_REMOVED lines=38> */
.L_x_3195:
        /* <DEDUP_REMOVED lines=20> */
.L_x_3196:
[----:B------:R-:W-:Y:S05]  /*86a0*/  @!P0 BRA `(.L_x_3197) ;  /* 0x00000000000c8947 */ /* 0x000fea0003800000 */
[----:B------:R-:W2:Y:S04]  /*86b0*/  LDG.E R5, desc[UR46][R2.64] ;  /* 0x0000002e02057981 */ /* 0x000ea8000c1e1900 */
[----:B------:R-:W2:Y:S02]  /*86c0*/  LDG.E R0, desc[UR46][R2.64+0x4] ;  /* 0x0000042e02007981 */ /* 0x000ea4000c1e1900 */
[----:B--2---:R-:W-:-:S07]  /*86d0*/  IMAD.IADD R0, R0, 0x1, -R5 ;  /* 0x0000000100007824 */ /* 0x004fce00078e0a05 */
.L_x_3197:
        /* <DEDUP_REMOVED lines=66> */
.L_x_3242:
        /* <DEDUP_REMOVED lines=15> */
.L_x_3200:
        /* <DEDUP_REMOVED lines=122> */
.L_x_3211:
[----:B-123--:R-:W-:-:S04]  /*9390*/  SHF.L.U32 R18, R10, 0x1f, RZ ;  /* 0x0000001f0a127819 */ /* 0x00efc800000006ff */
[----:B------:R-:W2:Y:S02]  /*93a0*/  SYNCS.PHASECHK.TRANS64.TRYWAIT P1, [R15+URZ+0x26840], R18 ;  /* 0x026840120f0075a7 */ /* 0x000ea4000802017f */
[----:B--2---:R-:W-:Y:S05]  /*93b0*/  @!P1 BRA `(.L_x_3203) ;  /* 0x0000001c00689947 */ /* 0x004fea0003800000 */
.L_x_3243:
        /* <DEDUP_REMOVED lines=8> */
.L_x_3204:
        /* <DEDUP_REMOVED lines=44> */
.L_x_3244:
        /* <DEDUP_REMOVED lines=8> */
.L_x_3206:
        /* <DEDUP_REMOVED lines=44> */
.L_x_3245:
        /* <DEDUP_REMOVED lines=8> */
.L_x_3208:
        /* <DEDUP_REMOVED lines=38> */
.L_x_3247:
        /* <DEDUP_REMOVED lines=8> */
.L_x_3210:
        /* <DEDUP_REMOVED lines=44> */
.L_x_3202:
[----:B------:R-:W4:Y:S02]  /*a060*/  LDL.LU R4, [R1+0x4] ;  /* 0x0000040001047983 */ /* 0x000f240000300800 */
[----:B----4-:R-:W-:Y:S02]  /*a070*/  ISETP.NE.AND P1, PT, R4, RZ, PT ;  /* 0x000000ff0400720c */ /* 0x010fe40003f25270 */
[----:B------:R4:W5:Y:S11]  /*a080*/  LDL R4, [R1] ;  /* 0x0000000001047983 */ /* 0x0009760000100800 */
[----:B----4-:R-:W-:Y:S05]  /*a090*/  @!P1 BRA `(.L_x_3201) ;  /* 0x0000000400949947 */ /* 0x010fea0003800000 */
[----:B------:R-:W-:-:S04]  /*a0a0*/  SHF.L.U32 R12, R10, 0x1f, RZ ;  /* 0x0000001f0a0c7819 */ /* 0x000fc800000006ff */
[----:B------:R-:W4:Y:S02]  /*a0b0*/  SYNCS.PHASECHK.TRANS64.TRYWAIT P1, [R15+URZ+0x26840], R12 ;  /* 0x0268400c0f0075a7 */ /* 0x000f24000802017f */
[----:B----4-:R-:W-:Y:S05]  /*a0c0*/  @!P1 BRA `(.L_x_3212) ;  /* 0x0000001000789947 */ /* 0x010fea0003800000 */
.L_x_3248:
        /* <DEDUP_REMOVED lines=8> */
.L_x_3213:
        /* <DEDUP_REMOVED lines=41> */
.L_x_3249:
        /* <DEDUP_REMOVED lines=8> */
.L_x_3215:
        /* <DEDUP_REMOVED lines=41> */
.L_x_3201:
[----:B------:R-:W1:Y:S01]  /*a6f0*/  S2R R0, SR_TID.X ;  /* 0x0000000000007919 */ /* 0x000e620000002100 */
[----:B------:R-:W-:Y:S01]  /*a700*/  IMAD R3, R16, 0x8, R15 ;  /* 0x0000000810037824 */ /* 0x000fe200078e020f */
[----:B-1----:R-:W-:Y:S02]  /*a710*/  LOP3.LUT R2, R0, 0x7f, RZ, 0xc0, !PT ;  /* 0x0000007f00027812 */ /* 0x002fe400078ec0ff */
[----:B------:R-:W-:Y:S02]  /*a720*/  SHF.L.U32 R0, R10, 0x1f, RZ ;  /* 0x0000001f0a007819 */ /* 0x000fe400000006ff */
[----:B------:R-:W-:Y:S02]  /*a730*/  ISETP.NE.AND P1, PT, R2, RZ, PT ;  /* 0x000000ff0200720c */ /* 0x000fe40003f25270 */
[----:B------:R-:W1:Y:S02]  /*a740*/  SYNCS.PHASECHK.TRANS64.TRYWAIT P0, [R3+URZ+0x26840], R0 ;  /* 0x02684000030075a7 */ /* 0x000e64000800017f */
[----:B-1----:R-:W-:Y:S09]  /*a750*/  @!P0 BRA `(.L_x_3216) ;  /* 0x0000000800fc8947 */ /* 0x002ff20003800000 */
.L_x_3250:
[----:B------:R-:W-:Y:S05]  /*a760*/  @P1 BRA `(.L_x_3217) ;  /* 0x0000000000181947 */ /* 0x000fea0003800000 */
[----:B------:R-:W1:Y:S01]  /*a770*/  S2R R2, SR_TID.X ;  /* 0x0000000000027919 */ /* 0x000e620000002100 */
[----:B------:R-:W-:-:S04]  /*a780*/  IMAD.MOV.U32 R0, RZ, RZ, 0x3100 ;  /* 0x00003100ff007424 */ /* 0x000fc800078e00ff */
[----:B------:R1:W-:Y:S02]  /*a790*/  SYNCS.ARRIVE.TRANS64 RZ, [R3+URZ+0x26830], R0 ;  /* 0x0268300003ff79a7 */ /* 0x0003e4000800003f */
[----:B-1----:R-:W-:-:S13]  /*a7a0*/  LOP3.LUT P0, RZ, R2, 0x1f, RZ, 0xc0, !PT ;  /* 0x0000001f02ff7812 */ /* 0x002fda000780c0ff */
[----:B------:R-:W-:Y:S05]  /*a7b0*/  @!P0 BRA `(.L_x_3217) ;  /* 0x0000000000048947 */ /* 0x000fea0003800000 */
[----:B------:R-:W-:Y:S01]  /*a7c0*/  BPT.TRAP 0x1 ;  /* 0x000000040000795c */ /* 0x000fe20000300000 */
.L_x_3217:
        /* <DEDUP_REMOVED lines=48> */
.L_x_3198:
[----:B------:R-:W-:Y:S05]  /*aad0*/  BSYNC B0 ;  /* 0x0000000000007941 */ /* 0x000fea0003800000 */
.L_x_3194:
[----:B------:R-:W-:-:S03]  /*aae0*/  UMOV UR7, 0xffffffff ;  /* 0xffffffff00077882 */ /* 0x000fc60000000000 */
[----:B------:R-:W-:Y:S05]  /*aaf0*/  BRA.DIV UR7, `(.L_x_3218) ;  /* 0x0000000a07287947 */ /* 0x000fea000b800000 */
[----:B------:R-:W-:-:S13]  /*ab00*/  ELECT P6, URZ, PT ;  /* 0x00000000003f782f */ /* 0x000fda00038c0000 */
.L_x_3253:
[----:B------:R-:W-:Y:S05]  /*ab10*/  @!P6 BRA `(.L_x_3100) ;  /* 0x000000000084e947 */ /* 0x000fea0003800000 */
[----:B------:R-:W-:-:S06]  /*ab20*/  ULOP3.LUT UR7, UR38, 0x2, URZ, 0xfc, !UPT ;  /* 0x0000000226077892 */ /* 0x000fcc000f8efc3f */
[----:B------:R-:W-:-:S05]  /*ab30*/  IMAD.U32 R0, RZ, RZ, UR7 ;  /* 0x00000007ff007e24 */ /* 0x000fca000f8e00ff */
[----:B------:R-:W-:-:S13]  /*ab40*/  ISETP.NE.AND P2, PT, R0, 0x3, PT ;  /* 0x000000030000780c */ /* 0x000fda0003f45270 */
[----:B------:R-:W-:Y:S05]  /*ab50*/  @!P2 BRA `(.L_x_3219) ;  /* 0x000000000004a947 */ /* 0x000fea0003800000 */
[----:B------:R-:W-:Y:S01]  /*ab60*/  BPT.TRAP 0x1 ;  /* 0x000000040000795c */ /* 0x000fe20000300000 */
.L_x_3219:
        /* <DEDUP_REMOVED lines=15> */
.L_x_3254:
[----:B------:R-:W2:Y:S02]  /*ac60*/  SYNCS.PHASECHK.TRANS64.TRYWAIT P0, [R3+URZ], R0 ;  /* 0x00000000030075a7 */ /* 0x000ea4000800017f */
[----:B--2---:R-:W-:Y:S05]  /*ac70*/  @!P0 BRA `(.L_x_3221) ;  /* 0x0000000400fc8947 */ /* 0x004fea0003800000 */
.L_x_3255:
[----:B------:R-:W-:Y:S05]  /*ac80*/  @!P2 BRA `(.L_x_3222) ;  /* 0x000000000004a947 */ /* 0x000fea0003800000 */
[----:B------:R-:W-:Y:S01]  /*ac90*/  BPT.TRAP 0x1 ;  /* 0x000000040000795c */ /* 0x000fe20000300000 */
.L_x_3222:
[----:B--2---:R-:W-:-:S04]  /*aca0*/  VIADD R3, R8, 0x26840 ;  /* 0x0002684008037836 */ /* 0x004fc80000000000 */
[----:B------:R-:W-:-:S04]  /*acb0*/  IMAD R5, R2, 0x8, R3 ;  /* 0x0000000802057824 */ /* 0x000fc800078e0203 */
[----:B------:R-:W2:Y:S02]  /*acc0*/  SYNCS.PHASECHK.TRANS64.TRYWAIT P0, [R5+URZ], R4 ;  /* 0x00000004050075a7 */ /* 0x000ea4000800017f */
[----:B--2---:R-:W-:Y:S05]  /*acd0*/  @!P0 BRA `(.L_x_3223) ;  /* 0x0000000400f88947 */ /* 0x004fea0003800000 */
.L_x_3256:
[----:B------:R-:W-:-:S07]  /*ace0*/  IMAD R3, R6, 0x8, R3 ;  /* 0x0000000806037824 */ /* 0x000fce00078e0203 */
.L_x_3224:
[----:B---3--:R3:W4:Y:S02]  /*acf0*/  SYNCS.PHASECHK.TRANS64.TRYWAIT P0, [R3+URZ], R0 ;  /* 0x00000000030075a7 */ /* 0x008724000800017f */
[----:B----4-:R-:W-:Y:S05]  /*ad00*/  @!P0 NANOSLEEP.SYNCS 0x989680 ;  /* 0x009896800000895d */ /* 0x010fea0003900000 */
[----:B------:R-:W4:Y:S02]  /*ad10*/  @!P0 SYNCS.PHASECHK.TRANS64 P0, [R3+URZ], R0 ;  /* 0x00000000030085a7 */ /* 0x000f24000800007f */
[----:B----4-:R-:W-:Y:S05]  /*ad20*/  @!P0 BRA `(.L_x_3224) ;  /* 0xfffffffc00f08947 */ /* 0x010fea000383ffff */
.L_x_3100:
[----:B------:R-:W-:Y:S05]  /*ad30*/  BSYNC B6 ;  /* 0x0000000000067941 */ /* 0x000fea0003800000 */
.L_x_3092:
[----:B------:R-:W-:Y:S05]  /*ad40*/  EXIT ;  /* 0x000000000000794d */ /* 0x000fea0003800000 */
.L_x_3110:
[----:B------:R-:W-:Y:S02]  /*ad50*/  IMAD.MOV.U32 R13, RZ, RZ, R17 ;  /* 0x000000ffff0d7224 */ /* 0x000fe400078e0011 */
[----:B------:R-:W-:Y:S02]  /*ad60*/  IMAD.MOV.U32 R12, RZ, RZ, RZ ;  /* 0x000000ffff0c7224 */ /* 0x000fe400078e00ff */
[----:B------:R-:W-:Y:S02]  /*ad70*/  IMAD.MOV.U32 R11, RZ, RZ, 0x1f ;  /* 0x0000001fff0b7424 */ /* 0x000fe400078e00ff */
[----:B------:R-:W-:-:S07]  /*ad80*/  IMAD.MOV.U32 R15, RZ, RZ, -0x1 ;  /* 0xffffffffff0f7424 */ /* 0x000fce00078e00ff */
[----:B------:R-:W-:Y:S05]  /*ad90*/  WARPSYNC.COLLECTIVE R15, `(.L_x_3225) ;  /* 0x000000000f087348 */ /* 0x000fea0003c00000 */
[----:B------:R1:W2:Y:S02]  /*ada0*/  SHFL.IDX P6, R14, R13, R12, R11 ;  /* 0x0000000c0d0e7389 */ /* 0x0002a400000c000b */
[----:B-12---:R-:W-:Y:S01]  /*adb0*/  ENDCOLLECTIVE ;  /* 0x000000000000791b */ /* 0x006fe20003800000 */
.L_x_3225:
[----:B------:R-:W-:Y:S05]  /*adc0*/  BRA `(.L_x_3226) ;  /* 0xffffff6800587947 */ /* 0x000fea000383ffff */
.L_x_3112:
[----:B--2---:R2:W3:Y:S02]  /*add0*/  SYNCS.PHASECHK.TRANS64.TRYWAIT P0, [R235+URZ+0x26800], R4 ;  /* 0x02680004eb0075a7 */ /* 0x0044e4000800017f */
[----:B---3--:R-:W-:Y:S05]  /*ade0*/  @!P0 NANOSLEEP.SYNCS 0x989680 ;  /* 0x009896800000895d */ /* 0x008fea0003900000 */
[----:B------:R-:W3:Y:S02]  /*adf0*/  @!P0 SYNCS.PHASECHK.TRANS64 P0, [R235+URZ+0x26800], R4 ;  /* 0x02680004eb0085a7 */ /* 0x000ee4000800007f */
[----:B---3--:R-:W-:Y:S05]  /*ae00*/  @!P0 BRA `(.L_x_3112) ;  /* 0xfffffffc00f08947 */ /* 0x008fea000383ffff */
[----:B------:R-:W-:Y:S05]  /*ae10*/  BRA `(.L_x_3111) ;  /* 0xffffff6800807947 */ /* 0x000fea000383ffff */
.L_x_3117:
[----:B--2---:R-:W-:-:S04]  /*ae20*/  IMAD.U32 R5, RZ, RZ, UR8 ;  /* 0x00000008ff057e24 */ /* 0x004fc8000f8e00ff */
[----:B------:R2:W3:Y:S03]  /*ae30*/  SYNCS.PHASECHK.TRANS64.TRYWAIT P1, [R5+URZ+0x26810], R120 ;  /* 0x02681078050075a7 */ /* 0x0004e6000802017f */
[----:B---3--:R-:W-:Y:S05]  /*ae40*/  @!P1 NANOSLEEP.SYNCS 0x989680 ;  /* 0x009896800000995d */ /* 0x008fea0003900000 */
[----:B------:R-:W3:Y:S02]  /*ae50*/  @!P1 SYNCS.PHASECHK.TRANS64 P1, [R5+URZ+0x26810], R120 ;  /* 0x02681078050095a7 */ /* 0x000ee4000802007f */
[----:B---3--:R-:W-:Y:S05]  /*ae60*/  @!P1 BRA `(.L_x_3117) ;  /* 0xfffffffc00ec9947 */ /* 0x008fea000383ffff */
[----:B------:R-:W-:Y:S05]  /*ae70*/  BRA `(.L_x_3116) ;  /* 0xffffff7000d47947 */ /* 0x000fea000383ffff */
.L_x_3121:
[----:B------:R-:W-:-:S04]  /*ae80*/  IMAD.U32 R121, RZ, RZ, UR8 ;  /* 0x00000008ff797e24 */ /* 0x000fc8000f8e00ff */
[----:B------:R1:W1:Y:S03]  /*ae90*/  SYNCS.PHASECHK.TRANS64.TRYWAIT P1, [R121+URZ+0x26830], R120 ;  /* 0x02683078790075a7 */ /* 0x000266000802017f */
[----:B-1----:R-:W-:Y:S05]  /*aea0*/  @!P1 NANOSLEEP.SYNCS 0x989680 ;  /* 0x009896800000995d */ /* 0x002fea0003900000 */
[----:B------:R-:W1:Y:S02]  /*aeb0*/  @!P1 SYNCS.PHASECHK.TRANS64 P1, [R121+URZ+0x26830], R120 ;  /* 0x02683078790095a7 */ /* 0x000e64000802007f */
[----:B-1----:R-:W-:Y:S05]  /*aec0*/  @!P1 BRA `(.L_x_3121) ;  /* 0xfffffffc00ec9947 */ /* 0x002fea000383ffff */
[----:B------:R-:W-:Y:S05]  /*aed0*/  BRA `(.L_x_3120) ;  /* 0xffffff7800987947 */ /* 0x000fea000383ffff */
.L_x_3128:
[----:B------:R-:W-:Y:S01]  /*aee0*/  BSSY B0, `(.L_x_3227) ;  /* 0x0000005000007945 */ /* 0x000fe20003800000 */
[----:B------:R-:W-:-:S07]  /*aef0*/  IMAD.MOV.U32 R15, RZ, RZ, -0x1 ;  /* 0xffffffffff0f7424 */ /* 0x000fce00078e00ff */
[----:B-1----:R-:W-:Y:S05]  /*af00*/  WARPSYNC.COLLECTIVE R15, `(.L_x_3228) ;  /* 0x000000000f087348 */ /* 0x002fea0003c00000 */
[----:B------:R-:W-:Y:S01]  /*af10*/  NOP ;  /* 0x0000000000007918 */ /* 0x000fe20000000000 */
[----:B-1----:R-:W-:Y:S01]  /*af20*/  ENDCOLLECTIVE ;  /* 0x000000000000791b */ /* 0x002fe20003800000 */
.L_x_3228:
[----:B------:R-:W-:Y:S05]  /*af30*/  BSYNC B0 ;  /* 0x0000000000007941 */ /* 0x000fea0003800000 */
.L_x_3227:
[----:B------:R-:W-:Y:S05]  /*af40*/  BRA `(.L_x_3229) ;  /* 0xffffffa800a47947 */ /* 0x000fea000383ffff */
.L_x_3137:
[----:B------:R-:W-:Y:S01]  /*af50*/  BSSY B0, `(.L_x_3230) ;  /* 0x0000005000007945 */ /* 0x000fe20003800000 */
[----:B------:R-:W-:-:S07]  /*af60*/  IMAD.MOV.U32 R15, RZ, RZ, -0x1 ;  /* 0xffffffffff0f7424 */ /* 0x000fce00078e00ff */
[----:B-12---:R-:W-:Y:S05]  /*af70*/  WARPSYNC.COLLECTIVE R15, `(.L_x_3231) ;  /* 0x000000000f087348 */ /* 0x006fea0003c00000 */
[----:B------:R-:W-:Y:S01]  /*af80*/  NOP ;  /* 0x0000000000007918 */ /* 0x000fe20000000000 */
[----:B-12---:R-:W-:Y:S01]  /*af90*/  ENDCOLLECTIVE ;  /* 0x000000000000791b */ /* 0x006fe20003800000 */
.L_x_3231:
[----:B------:R-:W-:Y:S05]  /*afa0*/  BSYNC B0 ;  /* 0x0000000000007941 */ /* 0x000fea0003800000 */
.L_x_3230:
[----:B------:R-:W-:Y:S05]  /*afb0*/  BRA `(.L_x_3232) ;  /* 0xffffffac00947947 */ /* 0x000fea000383ffff */
.L_x_3154:
[----:B------:R-:W-:Y:S01]  /*afc0*/  BSSY B0, `(.L_x_3233) ;  /* 0x0000005000007945 */ /* 0x000fe20003800000 */
[----:B------:R-:W-:-:S07]  /*afd0*/  IMAD.MOV.U32 R15, RZ, RZ, -0x1 ;  /* 0xffffffffff0f7424 */ /* 0x000fce00078e00ff */
[----:B------:R-:W-:Y:S05]  /*afe0*/  WARPSYNC.COLLECTIVE R15, `(.L_x_3234) ;  /* 0x000000000f087348 */ /* 0x000fea0003c00000 */
[----:B------:R-:W-:Y:S01]  /*aff0*/  NOP ;  /* 0x0000000000007918 */ /* 0x000fe20000000000 */
[----:B------:R-:W-:Y:S01]  /*b000*/  ENDCOLLECTIVE ;  /* 0x000000000000791b */ /* 0x000fe20003800000 */
.L_x_3234:
[----:B------:R-:W-:Y:S05]  /*b010*/  BSYNC B0 ;  /* 0x0000000000007941 */ /* 0x000fea0003800000 */
.L_x_3233:
[----:B------:R-:W-:Y:S05]  /*b020*/  BRA `(.L_x_3235) ;  /* 0xffffffbc008c7947 */ /* 0x000fea000383ffff */
.L_x_3167:
[----:B------:R-:W-:Y:S01]  /*b030*/  BSSY B0, `(.L_x_3236) ;  /* 0x0000005000007945 */ /* 0x000fe20003800000 */
[----:B------:R-:W-:-:S07]  /*b040*/  IMAD.MOV.U32 R15, RZ, RZ, -0x1 ;  /* 0xffffffffff0f7424 */ /* 0x000fce00078e00ff */
[----:B------:R-:W-:Y:S05]  /*b050*/  WARPSYNC.COLLECTIVE R15, `(.L_x_3237) ;  /* 0x000000000f087348 */ /* 0x000fea0003c00000 */
[----:B------:R-:W-:Y:S01]  /*b060*/  NOP ;  /* 0x0000000000007918 */ /* 0x000fe20000000000 */
[----:B------:R-:W-:Y:S01]  /*b070*/  ENDCOLLECTIVE ;  /* 0x000000000000791b */ /* 0x000fe20003800000 */
.L_x_3237:
[----:B------:R-:W-:Y:S05]  /*b080*/  BSYNC B0 ;  /* 0x0000000000007941 */ /* 0x000fea0003800000 */
.L_x_3236:
[----:B------:R-:W-:Y:S05]  /*b090*/  BRA `(.L_x_3238) ;  /* 0xffffffc4003c7947 */ /* 0x000fea000383ffff */
.L_x_3179:
[----:B------:R-:W-:Y:S01]  /*b0a0*/  BSSY B0, `(.L_x_3239) ;  /* 0x0000005000007945 */ /* 0x000fe20003800000 */
[----:B------:R-:W-:-:S07]  /*b0b0*/  IMAD.MOV.U32 R15, RZ, RZ, -0x1 ;  /* 0xffffffffff0f7424 */ /* 0x000fce00078e00ff */
[----:B------:R-:W-:Y:S05]  /*b0c0*/  WARPSYNC.COLLECTIVE R15, `(.L_x_3240) ;  /* 0x000000000f087348 */ /* 0x000fea0003c00000 */
[----:B------:R-:W-:Y:S01]  /*b0d0*/  NOP ;  /* 0x0000000000007918 */ /* 0x000fe20000000000 */
[----:B------:R-:W-:Y:S01]  /*b0e0*/  ENDCOLLECTIVE ;  /* 0x000000000000791b */ /* 0x000fe20003800000 */
.L_x_3240:
[----:B------:R-:W-:Y:S05]  /*b0f0*/  BSYNC B0 ;  /* 0x0000000000007941 */ /* 0x000fea0003800000 */
.L_x_3239:
[----:B------:R-:W-:Y:S05]  /*b100*/  BRA `(.L_x_3241) ;  /* 0xffffffc800787947 */ /* 0x000fea000383ffff */
.L_x_3199:
[----:B-1----:R1:W2:Y:S02]  /*b110*/  SYNCS.PHASECHK.TRANS64.TRYWAIT P0, [R15+URZ+0x26820], R2 ;  /* 0x026820020f0075a7 */ /* 0x0022a4000800017f */
[----:B--2---:R-:W-:Y:S05]  /*b120*/  @!P0 NANOSLEEP.SYNCS 0x989680 ;  /* 0x009896800000895d */ /* 0x004fea0003900000 */
[----:B------:R-:W2:Y:S02]  /*b130*/  @!P0 SYNCS.PHASECHK.TRANS64 P0, [R15+URZ+0x26820], R2 ;  /* 0x026820020f0085a7 */ /* 0x000ea4000800007f */
[----:B--2---:R-:W-:Y:S05]  /*b140*/  @!P0 BRA `(.L_x_3199) ;  /* 0xfffffffc00f08947 */ /* 0x004fea000383ffff */
[----:B------:R-:W-:Y:S05]  /*b150*/  BRA `(.L_x_3242) ;  /* 0xffffffd800687947 */ /* 0x000fea000383ffff */
.L_x_3203:
[----:B--2---:R2:W3:Y:S02]  /*b160*/  SYNCS.PHASECHK.TRANS64.TRYWAIT P1, [R15+URZ+0x26840], R18 ;  /* 0x026840120f0075a7 */ /* 0x0044e4000802017f */
[----:B---3--:R-:W-:Y:S05]  /*b170*/  @!P1 NANOSLEEP.SYNCS 0x989680 ;  /* 0x009896800000995d */ /* 0x008fea0003900000 */
[----:B------:R-:W3:Y:S02]  /*b180*/  @!P1 SYNCS.PHASECHK.TRANS64 P1, [R15+URZ+0x26840], R18 ;  /* 0x026840120f0095a7 */ /* 0x000ee4000802007f */
[----:B---3--:R-:W-:Y:S05]  /*b190*/  @!P1 BRA `(.L_x_3203) ;  /* 0xfffffffc00f09947 */ /* 0x008fea000383ffff */
[----:B------:R-:W-:Y:S05]  /*b1a0*/  BRA `(.L_x_3243) ;  /* 0xffffffe000847947 */ /* 0x000fea000383ffff */
.L_x_3205:
[----:B-1----:R1:W3:Y:S02]  /*b1b0*/  SYNCS.PHASECHK.TRANS64.TRYWAIT P1, [R15+URZ+0x26828], R18 ;  /* 0x026828120f0075a7 */ /* 0x0022e4000802017f */
[----:B---3--:R-:W-:Y:S05]  /*b1c0*/  @!P1 NANOSLEEP.SYNCS 0x989680 ;  /* 0x009896800000995d */ /* 0x008fea0003900000 */
[----:B------:R-:W3:Y:S02]  /*b1d0*/  @!P1 SYNCS.PHASECHK.TRANS64 P1, [R15+URZ+0x26828], R18 ;  /* 0x026828120f0095a7 */ /* 0x000ee4000802007f */
[----:B---3--:R-:W-:Y:S05]  /*b1e0*/  @!P1 BRA `(.L_x_3205) ;  /* 0xfffffffc00f09947 */ /* 0x008fea000383ffff */
[----:B------:R-:W-:Y:S05]  /*b1f0*/  BRA `(.L_x_3244) ;  /* 0xffffffe400407947 */ /* 0x000fea000383ffff */
.L_x_3207:
[----:B---3--:R3:W4:Y:S02]  /*b200*/  SYNCS.PHASECHK.TRANS64.TRYWAIT P1, [R15+URZ+0x26848], R18 ;  /* 0x026848120f0075a7 */ /* 0x008724000802017f */
[----:B----4-:R-:W-:Y:S05]  /*b210*/  @!P1 NANOSLEEP.SYNCS 0x989680 ;  /* 0x009896800000995d */ /* 0x010fea0003900000 */
[----:B------:R-:W4:Y:S02]  /*b220*/  @!P1 SYNCS.PHASECHK.TRANS64 P1, [R15+URZ+0x26848], R18 ;  /* 0x026848120f0095a7 */ /* 0x000f24000802007f */
[----:B----4-:R-:W-:Y:S05]  /*b230*/  @!P1 BRA `(.L_x_3207) ;  /* 0xfffffffc00f09947 */ /* 0x010fea000383ffff */
[----:B------:R-:W-:Y:S05]  /*b240*/  BRA `(.L_x_3245) ;  /* 0xffffffe400fc7947 */ /* 0x000fea000383ffff */
.L_x_3209:
[----:B------:R-:W-:-:S07]  /*b250*/  SHF.L.U32 R4, R10, 0x1f, RZ ;  /* 0x0000001f0a047819 */ /* 0x000fce00000006ff */
.L_x_3246:
[----:B----4-:R4:W1:Y:S02]  /*b260*/  SYNCS.PHASECHK.TRANS64.TRYWAIT P1, [R15+URZ+0x26820], R4 ;  /* 0x026820040f0075a7 */ /* 0x010864000802017f */
[----:B-1----:R-:W-:Y:S05]  /*b270*/  @!P1 NANOSLEEP.SYNCS 0x989680 ;  /* 0x009896800000995d */ /* 0x002fea0003900000 */
[----:B------:R-:W1:Y:S02]  /*b280*/  @!P1 SYNCS.PHASECHK.TRANS64 P1, [R15+URZ+0x26820], R4 ;  /* 0x026820040f0095a7 */ /* 0x000e64000802007f */
[----:B-1----:R-:W-:Y:S05]  /*b290*/  @!P1 BRA `(.L_x_3246) ;  /* 0xfffffffc00f09947 */ /* 0x002fea000383ffff */
[----:B------:R-:W-:Y:S05]  /*b2a0*/  BRA `(.L_x_3247) ;  /* 0xffffffe8009c7947 */ /* 0x000fea000383ffff */
.L_x_3212:
[----:B----4-:R4:W1:Y:S02]  /*b2b0*/  SYNCS.PHASECHK.TRANS64.TRYWAIT P1, [R15+URZ+0x26840], R12 ;  /* 0x0268400c0f0075a7 */ /* 0x010864000802017f */
[----:B-1----:R-:W-:Y:S05]  /*b2c0*/  @!P1 NANOSLEEP.SYNCS 0x989680 ;  /* 0x009896800000995d */ /* 0x002fea0003900000 */
[----:B------:R-:W1:Y:S02]  /*b2d0*/  @!P1 SYNCS.PHASECHK.TRANS64 P1, [R15+URZ+0x26840], R12 ;  /* 0x0268400c0f0095a7 */ /* 0x000e64000802007f */
[----:B-1----:R-:W-:Y:S05]  /*b2e0*/  @!P1 BRA `(.L_x_3212) ;  /* 0xfffffffc00f09947 */ /* 0x002fea000383ffff */
[----:B------:R-:W-:Y:S05]  /*b2f0*/  BRA `(.L_x_3248) ;  /* 0xffffffec00747947 */ /* 0x000fea000383ffff */
.L_x_3214:
[----:B-1----:R1:W2:Y:S02]  /*b300*/  SYNCS.PHASECHK.TRANS64.TRYWAIT P1, [R15+URZ+0x26828], R12 ;  /* 0x0268280c0f0075a7 */ /* 0x0022a4000802017f */
[----:B--2---:R-:W-:Y:S05]  /*b310*/  @!P1 NANOSLEEP.SYNCS 0x989680 ;  /* 0x009896800000995d */ /* 0x004fea0003900000 */
[----:B------:R-:W2:Y:S02]  /*b320*/  @!P1 SYNCS.PHASECHK.TRANS64 P1, [R15+URZ+0x26828], R12 ;  /* 0x0268280c0f0095a7 */ /* 0x000ea4000802007f */
[----:B--2---:R-:W-:Y:S05]  /*b330*/  @!P1 BRA `(.L_x_3214) ;  /* 0xfffffffc00f09947 */ /* 0x004fea000383ffff */
[----:B------:R-:W-:Y:S05]  /*b340*/  BRA `(.L_x_3249) ;  /* 0xfffffff000247947 */ /* 0x000fea000383ffff */
.L_x_3216:
[----:B------:R1:W1:Y:S02]  /*b350*/  SYNCS.PHASECHK.TRANS64.TRYWAIT P0, [R3+URZ+0x26840], R0 ;  /* 0x02684000030075a7 */ /* 0x000264000800017f */
[----:B-1----:R-:W-:Y:S05]  /*b360*/  @!P0 NANOSLEEP.SYNCS 0x989680 ;  /* 0x009896800000895d */ /* 0x002fea0003900000 */
[----:B------:R-:W1:Y:S02]  /*b370*/  @!P0 SYNCS.PHASECHK.TRANS64 P0, [R3+URZ+0x26840], R0 ;  /* 0x02684000030085a7 */ /* 0x000e64000800007f */
[----:B-1----:R-:W-:Y:S05]  /*b380*/  @!P0 BRA `(.L_x_3216) ;  /* 0xfffffffc00f08947 */ /* 0x002fea000383ffff */
[----:B------:R-:W-:Y:S05]  /*b390*/  BRA `(.L_x_3250) ;  /* 0xfffffff000f07947 */ /* 0x000fea000383ffff */
.L_x_3218:
[----:B------:R-:W-:Y:S01]  /*b3a0*/  BSSY B0, `(.L_x_3251) ;  /* 0x0000006000007945 */ /* 0x000fe20003800000 */
[----:B------:R-:W-:-:S07]  /*b3b0*/  IMAD.MOV.U32 R15, RZ, RZ, -0x1 ;  /* 0xffffffffff0f7424 */ /* 0x000fce00078e00ff */
[----:B------:R-:W-:Y:S05]  /*b3c0*/  WARPSYNC.COLLECTIVE R15, `(.L_x_3252) ;  /* 0x000000000f0c7348 */ /* 0x000fea0003c00000 */
[----:B------:R-:W-:Y:S02]  /*b3d0*/  ELECT P6, UR62, PT ;  /* 0x00000000003e782f */ /* 0x000fe400038c0000 */
[----:B------:R-:W-:Y:S01]  /*b3e0*/  MOV R14, UR62 ;  /* 0x0000003e000e7c02 */ /* 0x000fe20008000f00 */
[----:B------:R-:W-:Y:S10]  /*b3f0*/  ENDCOLLECTIVE ;  /* 0x000000000000791b */ /* 0x000ff40003800000 */
.L_x_3252:
[----:B------:R-:W-:Y:S05]  /*b400*/  BSYNC B0 ;  /* 0x0000000000007941 */ /* 0x000fea0003800000 */
.L_x_3251:
[----:B------:R-:W-:Y:S05]  /*b410*/  BRA `(.L_x_3253) ;  /* 0xfffffff400bc7947 */ /* 0x000fea000383ffff */
.L_x_3220:
[----:B-1----:R1:W2:Y:S02]  /*b420*/  SYNCS.PHASECHK.TRANS64.TRYWAIT P0, [R7+URZ], R4 ;  /* 0x00000004070075a7 */ /* 0x0022a4000800017f */
[----:B--2---:R-:W-:Y:S05]  /*b430*/  @!P0 NANOSLEEP.SYNCS 0x989680 ;  /* 0x009896800000895d */ /* 0x004fea0003900000 */
[----:B------:R-:W2:Y:S02]  /*b440*/  @!P0 SYNCS.PHASECHK.TRANS64 P0, [R7+URZ], R4 ;  /* 0x00000004070085a7 */ /* 0x000ea4000800007f */
[----:B--2---:R-:W-:Y:S05]  /*b450*/  @!P0 BRA `(.L_x_3220) ;  /* 0xfffffffc00f08947 */ /* 0x004fea000383ffff */
[----:B------:R-:W-:Y:S05]  /*b460*/  BRA `(.L_x_3254) ;  /* 0xfffffff400fc7947 */ /* 0x000fea000383ffff */
.L_x_3221:
[----:B--2---:R2:W3:Y:S02]  /*b470*/  SYNCS.PHASECHK.TRANS64.TRYWAIT P0, [R3+URZ], R0 ;  /* 0x00000000030075a7 */ /* 0x0044e4000800017f */
[----:B---3--:R-:W-:Y:S05]  /*b480*/  @!P0 NANOSLEEP.SYNCS 0x989680 ;  /* 0x009896800000895d */ /* 0x008fea0003900000 */
[----:B------:R-:W3:Y:S02]  /*b490*/  @!P0 SYNCS.PHASECHK.TRANS64 P0, [R3+URZ], R0 ;  /* 0x00000000030085a7 */ /* 0x000ee4000800007f */
[----:B---3--:R-:W-:Y:S05]  /*b4a0*/  @!P0 BRA `(.L_x_3221) ;  /* 0xfffffffc00f08947 */ /* 0x008fea000383ffff */
[----:B------:R-:W-:Y:S05]  /*b4b0*/  BRA `(.L_x_3255) ;  /* 0xfffffff400f07947 */ /* 0x000fea000383ffff */
.L_x_3223:
[----:B--2---:R2:W3:Y:S02]  /*b4c0*/  SYNCS.PHASECHK.TRANS64.TRYWAIT P0, [R5+URZ], R4 ;  /* 0x00000004050075a7 */ /* 0x0044e4000800017f */
[----:B---3--:R-:W-:Y:S05]  /*b4d0*/  @!P0 NANOSLEEP.SYNCS 0x989680 ;  /* 0x009896800000895d */ /* 0x008fea0003900000 */
[----:B------:R-:W3:Y:S02]  /*b4e0*/  @!P0 SYNCS.PHASECHK.TRANS64 P0, [R5+URZ], R4 ;  /* 0x00000004050085a7 */ /* 0x000ee4000800007f */
[----:B---3--:R-:W-:Y:S05]  /*b4f0*/  @!P0 BRA `(.L_x_3223) ;  /* 0xfffffffc00f08947 */ /* 0x008fea000383ffff */
[----:B------:R-:W-:Y:S05]  /*b500*/  BRA `(.L_x_3256) ;  /* 0xfffffff400f47947 */ /* 0x000fea000383ffff */
.L_x_3257:
        /* <DEDUP_REMOVED lines=15> */
.L_x_6576:


//--------------------- .text._ZN7cutlass13device_kernelIN5flash11enable_sm90INS1_16FlashAttnBwdSm90INS1_25CollectiveMainloopBwdSm90ILi2ELi2ELi2EN4cute5tupleIJNS5_1CILi1EEES8_S8_EEENS6_IJNS7_ILi64EEENS7_ILi128EEENS7_ILi96EEEEEENS_6half_tEfNS_4arch4Sm90ELb0ELb0ELb0ELb0ELb0ELb1ELb0ELb0ELi2ELi1ELi2ELi1ELb1EEENS1_21CollectiveEpilogueBwdISD_SE_SG_Li256ELb0ELb0ELi1EEENS1_19SingleTileSchedulerILb0ELb0ELb0ELi128EEEEEEEEEvNT_6ParamsE --------------------------
	.section	.text._ZN7cutlass13device_kernelIN5flash11enable_sm90INS1_16FlashAttnBwdSm90INS1_25CollectiveMainloopBwdSm90ILi2ELi2ELi2EN4cute5tupleIJNS5_1CILi1EEES8_S8_EEENS6_IJNS7_ILi64EEENS7_ILi128EEENS7_ILi96EEEEEENS_6half_tEfNS_4arch4Sm90ELb0ELb0ELb0ELb0ELb0ELb1ELb0ELb0ELi2ELi1ELi2ELi1ELb1EEENS1_21CollectiveEpilogueBwdISD_SE_SG_Li256ELb0ELb0ELi1EEENS1_19SingleTileSchedulerILb0ELb0ELb0ELi128EEEEEEEEEvNT_6ParamsE,"ax",@progbits
	.align	128
.text._ZN7cutlass13device_kernelIN5flash11enable_sm90INS1_16FlashAttnBwdSm90INS1_25CollectiveMainloopBwdSm90ILi2ELi2ELi2EN4cute5tupleIJNS5_1CILi1EEES8_S8_EEENS6_IJNS7_ILi64EEENS7_ILi128EEENS7_ILi96EEEEEENS_6half_tEfNS_4arch4Sm90ELb0ELb0ELb0ELb0ELb0ELb1ELb0ELb0ELi2ELi1ELi2ELi1ELb1EEENS1_21CollectiveEpilogueBwdISD_SE_SG_Li256ELb0ELb0ELi1EEENS1_19SingleTileSchedulerILb0ELb0ELb0ELi128EEEEEEEEEvNT_6ParamsE:
        .type           _ZN7cutlass13device_kernelIN5flash11enable_sm90INS1_16FlashAttnBwdSm90INS1_25CollectiveMainloopBwdSm90ILi2ELi2ELi2EN4cute5tupleIJNS5_1CILi1EEES8_S8_EEENS6_IJNS7_ILi64EEENS7_ILi128EEENS7_ILi96EEEEEENS_6half_tEfNS_4arch4Sm90ELb0ELb0ELb0ELb0ELb0ELb1ELb0ELb0ELi2ELi1ELi2ELi1ELb1EEENS1_21CollectiveEpilogueBwdISD_SE_SG_Li256ELb0ELb0ELi1EEENS1_19SingleTileSchedulerILb0ELb0ELb0ELi128EEEEEEEEEvNT_6ParamsE,@function
        .size           _ZN7cutlass13device_kernelIN5flash11enable_sm90INS1_16FlashAttnBwdSm90INS1_25CollectiveMainloopBwdSm90ILi2ELi2ELi2EN4cute5tupleIJNS5_1CILi1EEES8_S8_EEENS6_IJNS7_ILi64EEENS7_ILi128EEENS7_ILi96EEEEEENS_6half_tEfNS_4arch4Sm90ELb0ELb0ELb0ELb0ELb0ELb1ELb0ELb0ELi2ELi1ELi2ELi1ELb1EEENS1_21CollectiveEpilogueBwdISD_SE_SG_Li256ELb0ELb0ELi1EEENS1_19SingleTileSchedulerILb0ELb0ELb0ELi128EEEEEEEEEvNT_6ParamsE,(.L_x_6577 - _ZN7cutlass13device_kernelIN5flash11enable_sm90INS1_16FlashAttnBwdSm90INS1_25CollectiveMainloopBwdSm90ILi2ELi2ELi2EN4cute5tupleIJNS5_1CILi1EEES8_S8_EEENS6_IJNS7_ILi64EEENS7_ILi128EEENS7_ILi96EEEEEENS_6half_tEfNS_4arch4Sm90ELb0ELb0ELb0ELb0ELb0ELb1ELb0ELb0ELi2ELi1ELi2ELi1ELb1EEENS1_21CollectiveEpilogueBwdISD_SE_SG_Li256ELb0ELb0ELi1EEENS1_19SingleTileSchedulerILb0ELb0ELb0ELi128EEEEEEEEEvNT_6ParamsE)
        .other          _ZN7cutlass13device_kernelIN5flash11enable_sm90INS1_16FlashAttnBwdSm90INS1_25CollectiveMainloopBwdSm90ILi2ELi2ELi2EN4cute5tupleIJNS5_1CILi1EEES8_S8_EEENS6_IJNS7_ILi64EEENS7_ILi128EEENS7_ILi96EEEEEENS_6half_tEfNS_4arch4Sm90ELb0ELb0ELb0ELb0ELb0ELb1ELb0ELb0ELi2ELi1ELi2ELi1ELb1EEENS1_21CollectiveEpilogueBwdISD_SE_SG_Li256ELb0ELb0ELi1EEENS1_19SingleTileSchedulerILb0ELb0ELb0ELi128EEEEEEEEEvNT_6ParamsE,@"STO_CUDA_ENTRY STV_DEFAULT"
_ZN7cutlass13device_kernelIN5flash11enable_sm90INS1_16FlashAttnBwdSm90INS1_25CollectiveMainloopBwdSm90ILi2ELi2ELi2EN4cute5tupleIJNS5_1CILi1EEES8_S8_EEENS6_IJNS7_ILi64EEENS7_ILi128EEENS7_ILi96EEEEEENS_6half_tEfNS_4arch4Sm90ELb0ELb0ELb0ELb0ELb0ELb1ELb0ELb0ELi2ELi1ELi2ELi1ELb1EEENS1_21CollectiveEpilogueBwdISD_SE_SG_Li256ELb0ELb0ELi1EEENS1_19SingleTileSchedulerILb0ELb0ELb0ELi128EEEEEEEEEvNT_6ParamsE:
[----:B------:R-:W1:Y:S01]  /*0000*/  LDC R1, c[0x0][0x28] ;  /* 0x00000a00ff017b82 */ /* 0x000e620000000800 */
[----:B------:R-:W2:Y:S01]  /*0010*/  S2R R3, SR_TID.X ;  /* 0x0000000000037919 */ /* 0x000ea20000002100 */
[----:B------:R-:W-:Y:S01]  /*0020*/  ELECT P0, URZ, PT ;  /* 0x00000000003f782f */ /* 0x000fe20003800000 */
[----:B------:R-:W-:Y:S01]  /*0030*/  BSSY B0, `(.L_x_3258) ;  /* 0x000001a000007945 */ /* 0x000fe20003800000 */
[--C-:B--2---:R-:W-:Y:S02]  /*0040*/  SHF.R.U32.HI R0, RZ, 0x5, R3.reuse ;  /* 0x00000005ff007819 */ /* 0x104fe40000011603 */
[----:B------:R-:W-:-:S03]  /*0050*/  SHF.R.U32.HI R3, RZ, 0x7, R3 ;  /* 0x00000007ff037819 */ /* 0x000fc60000011603 */
[----:B------:R-:W2:Y:S02]  /*0060*/  SHFL.IDX PT, R2, R0, RZ, 0x1f ;  /* 0x00001fff00027589 */ /* 0x000ea400000e0000 */
[----:B--2---:R-:W-:-:S13]  /*0070*/  ISETP.EQ.AND P0, PT, R2, RZ, P0 ;  /* 0x000000ff0200720c */ /* 0x004fda0000702270 */
        /* <DEDUP_REMOVED lines=21> */
.L_x_3259:
[----:B------:R-:W-:Y:S05]  /*01d0*/  BSYNC B0 ;  /* 0x0000000000007941 */ /* 0x000fea0003800000 */
.L_x_3258:
        /* <DEDUP_REMOVED lines=37> */
.L_x_3260:
        /* <DEDUP_REMOVED lines=22> */
.L_x_3261:
[----:B------:R-:W-:Y:S01]  /*0590*/  PLOP3.LUT P0, PT, PT, PT, UP0, 0x80, 0x0 ;  /* 0x000000000000781c */ /* 0x000fe20003f0f008 */
[----:B------:R-:W-:Y:S01]  /*05a0*/  NOP ;  /* 0x0000000000007918 */ /* 0x000fe20000000000 */
[----:B-12-45:R-:W-:Y:S11]  /*05b0*/  BAR.SYNC.DEFER_BLOCKING 0x0 ;  /* 0x0000000000007b1d */ /* 0x036ff60000010000 */
[----:B------:R-:W-:Y:S05]  /*05c0*/  @!P0 BRA `(.L_x_3262) ;  /* 0x00000044000c8947 */ /* 0x000fea0003800000 */
.L_x_3263:
        /* <DEDUP_REMOVED lines=35> */
.L_x_3265:
        /* <DEDUP_REMOVED lines=15> */
.L_x_3264:
        /* <DEDUP_REMOVED lines=22> */
.L_x_3267:
[----:B------:R1:W2:Y:S01]  /*0a50*/  LDC.64 R14, c[0x4][R17] ;  /* 0x01000000110e7b82 */ /* 0x0002a20000000a00 */
        /* <DEDUP_REMOVED lines=14> */
.L_x_3266:
[----:B------:R-:W-:Y:S01]  /*0b40*/  SHF.R.S32.HI R121, RZ, 0x1f, R120 ;  /* 0x0000001fff797819 */ /* 0x000fe20000011478 */
[----:B------:R-:W-:-:S03]  /*0b50*/  UMOV UR4, 0xffffffff ;  /* 0xffffffff00047882 */ /* 0x000fc60000000000 */
[----:B------:R-:W-:-:S04]  /*0b60*/  LEA.HI R0, R121, R120, RZ, 0x7 ;  /* 0x0000007879007211 */ /* 0x000fc800078f38ff */
[----:B------:R-:W-:Y:S01]  /*0b70*/  SHF.R.S32.HI R23, RZ, 0x7, R0 ;  /* 0x00000007ff177819 */ /* 0x000fe20000011400 */
[----:B------:R-:W-:Y:S06]  /*0b80*/  BRA.DIV UR4, `(.L_x_3268) ;  /* 0x0000006e04307947 */ /* 0x000fec000b800000 */
[----:B------:R1:W2:Y:S02]  /*0b90*/  SHFL.IDX PT, R14, R23, RZ, 0x1f ;  /* 0x00001fff170e7589 */ /* 0x0002a400000e0000 */
.L_x_3342:
[----:B------:R-:W-:Y:S01]  /*0ba0*/  SHF.L.U32 R5, RZ, 0x1f, RZ ;  /* 0x0000001fff057819 */ /* 0x000fe200000006ff */
[----:B------:R-:W-:Y:S01]  /*0bb0*/  VIADD R222, R2, 0x6000 ;  /* 0x0000600002de7836 */ /* 0x000fe20000000000 */
[----:B------:R-:W-:Y:S02]  /*0bc0*/  LEA.HI R19, R121, R120, RZ, 0x4 ;  /* 0x0000007879137211 */ /* 0x000fe400078f20ff */
[----:B------:R-:W3:Y:S01]  /*0bd0*/  SYNCS.PHASECHK.TRANS64.TRYWAIT P0, [R2+URZ+0x26800], R5 ;  /* 0x02680005020075a7 */ /* 0x000ee2000800017f */
[----:B------:R-:W-:Y:S02]  /*0be0*/  LOP3.LUT R3, R0, 0xffffff80, RZ, 0xc0, !PT ;  /* 0xffffff8000037812 */ /* 0x000fe400078ec0ff */
[----:B------:R-:W-:Y:S02]  /*0bf0*/  SHF.R.S32.HI R4, RZ, 0x4, R19 ;  /* 0x00000004ff047819 */ /* 0x000fe40000011413 */
[----:B--2---:R-:W-:Y:S01]  /*0c00*/  LEA.HI R0, R14, R14, RZ, 0x1 ;  /* 0x0000000e0e007211 */ /* 0x004fe200078f08ff */
[----:B------:R-:W-:Y:S01]  /*0c10*/  IMAD.IADD R122, R120, 0x1, -R3 ;  /* 0x00000001787a7824 */ /* 0x000fe200078e0a03 */
[----:B------:R-:W-:-:S02]  /*0c20*/  LEA.HI R3, R19, R4, RZ, 0x1 ;  /* 0x0000000413037211 */ /* 0x000fc400078f08ff */
[----:B------:R-:W-:Y:S02]  /*0c30*/  LOP3.LUT R17, R0, 0xfffffffe, RZ, 0xc0, !PT ;  /* 0xfffffffe00117812 */ /* 0x000fe400078ec0ff */
[----:B------:R-:W-:Y:S02]  /*0c40*/  SHF.R.S32.HI R125, RZ, 0x1f, R122 ;  /* 0x0000001fff7d7819 */ /* 0x000fe4000001147a */
[----:B------:R-:W-:Y:S01]  /*0c50*/  LOP3.LUT R3, R3, 0xfffffffe, RZ, 0xc0, !PT ;  /* 0xfffffffe03037812 */ /* 0x000fe200078ec0ff */
[----:B------:R-:W-:Y:S01]  /*0c60*/  IMAD.IADD R17, R14, 0x1, -R17 ;  /* 0x000000010e117824 */ /* 0x000fe200078e0a11 */
[----:B------:R-:W-:Y:S02]  /*0c70*/  LEA.HI R126, R125, R122, RZ, 0x2 ;  /* 0x0000007a7d7e7211 */ /* 0x000fe400078f10ff */
[----:B------:R-:W-:Y:S01]  /*0c80*/  LOP3.LUT P1, RZ, R222, 0x1bf, RZ, 0xc0, !PT ;  /* 0x000001bfdeff7812 */ /* 0x000fe2000782c0ff */
[----:B------:R-:W-:Y:S01]  /*0c90*/  IMAD.IADD R124, R4, 0x1, -R3 ;  /* 0x00000001047c7824 */ /* 0x000fe200078e0a03 */
[----:B------:R-:W-:-:S02]  /*0ca0*/  LEA.HI R0, R121, R120, RZ, 0x5 ;  /* 0x0000007879007211 */ /* 0x000fc400078f28ff */
[----:B------:R-:W-:Y:S01]  /*0cb0*/  LOP3.LUT R3, R126, 0x7ffffffc, RZ, 0xc0, !PT ;  /* 0x7ffffffc7e037812 */ /* 0x000fe200078ec0ff */
[----:B---3--:R-:W-:Y:S08]  /*0cc0*/  @P0 BRA `(.L_x_3269) ;  /* 0x0000000000080947 */ /* 0x008ff00003800000 */
[----:B------:R-:W2:Y:S02]  /*0cd0*/  SYNCS.PHASECHK.TRANS64.TRYWAIT P0, [R2+URZ+0x26800], R5 ;  /* 0x02680005020075a7 */ /* 0x000ea4000800017f */
[----:B--2---:R-:W-:Y:S05]  /*0ce0*/  @!P0 BRA `(.L_x_3270) ;  /* 0x0000006800f88947 */ /* 0x004fea0003800000 */
.L_x_3269:
        /* <DEDUP_REMOVED lines=20> */
.L_x_3271:
[----:B------:R-:W-:Y:S01]  /*0e30*/  LOP3.LUT R19, R19, 0xfffffff0, RZ, 0xc0, !PT ;  /* 0xfffffff013137812 */ /* 0x000fe200078ec0ff */
        /* <DEDUP_REMOVED lines=18> */
[----:B------:R-:W-:Y:S01]  /*0f60*/  LOP3.LUT R0, R0, 0x7fffffe, RZ, 0xc0, !PT ;  /* 0x07fffffe00007812 */ /* 0x000fe200078ec0ff */
[----:B--2---:R-:W-:Y:S01]  /*0f70*/  IMAD.SHL.U32 R5, R6, 0x20, RZ ;  /* 0x0000002006057824 */ /* 0x004fe200078e00ff */
[----:B------:R-:W-:Y:S01]  /*0f80*/  LOP3.LUT R4, R4, 0xfffffffc, RZ, 0xc0, !PT ;  /* 0xfffffffc04047812 */ /* 0x000fe200078ec0ff */
[----:B------:R-:W-:Y:S01]  /*0f90*/  IMAD.SHL.U32 R6, R124, 0x8, RZ ;  /* 0x000000087c067824 */ /* 0x000fe200078e00ff */
[----:B------:R-:W-:Y:S01]  /*0fa0*/  CS2R R104, SRZ ;  /* 0x0000000000687805 */ /* 0x000fe2000001ff00 */
[----:B------:R-:W-:Y:S01]  /*0fb0*/  IMAD.IADD R0, R19, 0x1, -R0 ;  /* 0x0000000113007824 */ /* 0x000fe200078e0a00 */
[----:B------:R-:W-:Y:S01]  /*0fc0*/  LOP3.LUT R8, R5, 0xffffff00, RZ, 0xc0, !PT ;  /* 0xffffff0005087812 */ /* 0x000fe200078ec0ff */
[----:B------:R-:W-:Y:S01]  /*0fd0*/  IMAD.IADD R4, R3, 0x1, -R4 ;  /* 0x0000000103047824 */ /* 0x000fe200078e0a04 */
[----:B------:R-:W-:Y:S02]  /*0fe0*/  CS2R R102, SRZ ;  /* 0x0000000000667805 */ /* 0x000fe4000001ff00 */
[----:B------:R-:W-:-:S02]  /*0ff0*/  CS2R R100, SRZ ;  /* 0x0000000000647805 */ /* 0x000fc4000001ff00 */
[----:B------:R-:W-:Y:S01]  /*1000*/  CS2R R98, SRZ ;  /* 0x0000000000627805 */ /* 0x000fe2000001ff00 */
[C---:B------:R-:W-:Y:S01]  /*1010*/  IMAD.SHL.U32 R3, R4.reuse, 0x40, RZ ;  /* 0x0000004004037824 */ /* 0x040fe200078e00ff */
[----:B------:R-:W-:Y:S01]  /*1020*/  LOP3.LUT P0, RZ, R4, 0x2, RZ, 0xc0, !PT ;  /* 0x0000000204ff7812 */ /* 0x000fe2000780c0ff */
[----:B------:R-:W-:Y:S01]  /*1030*/  IMAD R5, R123, 0x200, R8 ;  /* 0x000002007b057824 */ /* 0x000fe200078e0208 */
[----:B------:R-:W-:Y:S02]  /*1040*/  CS2R R96, SRZ ;  /* 0x0000000000607805 */ /* 0x000fe4000001ff00 */
[----:B------:R-:W-:Y:S02]  /*1050*/  CS2R R94, SRZ ;  /* 0x00000000005e7805 */ /* 0x000fe4000001ff00 */
[----:B------:R-:W-:Y:S01]  /*1060*/  LOP3.LUT R3, R3, 0xc0, RZ, 0xc0, !PT ;  /* 0x000000c003037812 */ /* 0x000fe200078ec0ff */
[----:B------:R-:W-:Y:S01]  /*1070*/  IMAD R0, R0, 0x20, R5 ;  /* 0x0000002000007824 */ /* 0x000fe200078e0205 */
[----:B------:R-:W-:-:S02]  /*1080*/  SEL R22, R22, 0xffffffe0, !P0 ;  /* 0xffffffe016167807 */ /* 0x000fc40004000000 */
[----:B------:R-:W-:Y:S02]  /*1090*/  CS2R R92, SRZ ;  /* 0x00000000005c7805 */ /* 0x000fe4000001ff00 */
[----:B------:R-:W-:Y:S02]  /*10a0*/  LOP3.LUT R6, R3, 0x8, R6, 0xf8, !PT ;  /* 0x0000000803067812 */ /* 0x000fe400078ef806 */
[----:B------:R-:W-:Y:S02]  /*10b0*/  CS2R R90, SRZ ;  /* 0x00000000005a7805 */ /* 0x000fe4000001ff00 */
[----:B------:R-:W-:Y:S02]  /*10c0*/  SHF.R.U32.HI R3, RZ, 0x3, R3 ;  /* 0x00000003ff037819 */ /* 0x000fe40000011603 */
[----:B------:R-:W-:Y:S02]  /*10d0*/  CS2R R88, SRZ ;  /* 0x0000000000587805 */ /* 0x000fe4000001ff00 */
[----:B------:R-:W-:-:S02]  /*10e0*/  PLOP3.LUT P0, PT, PT, PT, UP0, 0x80, 0x0 ;  /* 0x000000000000781c */ /* 0x000fc40003f0f008 */
[----:B------:R-:W-:Y:S02]  /*10f0*/  CS2R R86, SRZ ;  /* 0x0000000000567805 */ /* 0x000fe4000001ff00 */
[----:B------:R-:W-:Y:S02]  /*1100*/  LOP3.LUT R3, R6, R3, RZ, 0x3c, !PT ;  /* 0x0000000306037212 */ /* 0x000fe400078e3cff */
[----:B------:R-:W-:Y:S02]  /*1110*/  CS2R R84, SRZ ;  /* 0x0000000000547805 */ /* 0x000fe4000001ff00 */
[----:B------:R-:W-:Y:S02]  /*1120*/  CS2R R82, SRZ ;  /* 0x0000000000527805 */ /* 0x000fe4000001ff00 */
[----:B------:R-:W-:Y:S02]  /*1130*/  CS2R R80, SRZ ;  /* 0x0000000000507805 */ /* 0x000fe4000001ff00 */
[----:B------:R-:W-:Y:S01]  /*1140*/  CS2R R78, SRZ ;  /* 0x00000000004e7805 */ /* 0x000fe2000001ff00 */
[----:B------:R-:W-:Y:S01]  /*1150*/  IMAD.IADD R3, R3, 0x1, R0 ;  /* 0x0000000103037824 */ /* 0x000fe200078e0200 */
[----:B------:R-:W-:-:S02]  /*1160*/  CS2R R76, SRZ ;  /* 0x00000000004c7805 */ /* 0x000fc4000001ff00 */
[----:B------:R-:W-:Y:S02]  /*1170*/  CS2R R74, SRZ ;  /* 0x00000000004a7805 */ /* 0x000fe4000001ff00 */
[----:B------:R-:W-:Y:S01]  /*1180*/  CS2R R72, SRZ ;  /* 0x0000000000487805 */ /* 0x000fe2000001ff00 */
[----:B------:R-:W-:Y:S01]  /*1190*/  IMAD R19, R3, 0x2, R2 ;  /* 0x0000000203137824 */ /* 0x000fe200078e0202 */
[----:B------:R-:W-:Y:S02]  /*11a0*/  CS2R R70, SRZ ;  /* 0x0000000000467805 */ /* 0x000fe4000001ff00 */
[----:B------:R-:W-:Y:S02]  /*11b0*/  CS2R R68, SRZ ;  /* 0x0000000000447805 */ /* 0x000fe4000001ff00 */
[----:B------:R-:W-:Y:S01]  /*11c0*/  CS2R R66, SRZ ;  /* 0x0000000000427805 */ /* 0x000fe2000001ff00 */
[----:B------:R-:W-:Y:S01]  /*11d0*/  IMAD.IADD R22, R19, 0x1, R22 ;  /* 0x0000000113167824 */ /* 0x000fe200078e0216 */
[----:B------:R2:W3:Y:S01]  /*11e0*/  LDSM.16.M88.4 R184, [R19+0x6000] ;  /* 0x0060000013b8783b */ /* 0x0004e20000000200 */
[----:B------:R-:W-:-:S02]  /*11f0*/  CS2R R64, SRZ ;  /* 0x0000000000407805 */ /* 0x000fc4000001ff00 */
[----:B------:R-:W-:Y:S02]  /*1200*/  CS2R R62, SRZ ;  /* 0x00000000003e7805 */ /* 0x000fe4000001ff00 */
[----:B------:R-:W-:Y:S01]  /*1210*/  CS2R R60, SRZ ;  /* 0x00000000003c7805 */ /* 0x000fe2000001ff00 */
[----:B------:R2:W4:Y:S01]  /*1220*/  LDSM.16.M88.4 R188, [R19+0x8000] ;  /* 0x0080000013bc783b */ /* 0x0005220000000200 */
[----:B------:R-:W-:Y:S02]  /*1230*/  CS2R R58, SRZ ;  /* 0x00000000003a7805 */ /* 0x000fe4000001ff00 */
[----:B------:R-:W-:Y:S02]  /*1240*/  CS2R R56, SRZ ;  /* 0x0000000000387805 */ /* 0x000fe4000001ff00 */
[----:B------:R-:W-:Y:S01]  /*1250*/  CS2R R54, SRZ ;  /* 0x0000000000367805 */ /* 0x000fe2000001ff00 */
[----:B------:R2:W5:Y:S01]  /*1260*/  LDSM.16.M88.4 R192, [R19+0xa000] ;  /* 0x00a0000013c0783b */ /* 0x0005620000000200 */
        /* <DEDUP_REMOVED lines=25> */
[----:B------:R-:W-:Y:S01]  /*1400*/  SHF.R.S32.HI R0, RZ, 0x2, R126 ;  /* 0x00000002ff007819 */ /* 0x000fe2000001147e */
[----:B------:R-:W-:Y:S01]  /*1410*/  UIADD3 UR4, UR4, 0x3f, URZ ;  /* 0x0000003f04047890 */ /* 0x000fe2000fffe03f */
[----:B------:R-:W-:Y:S01]  /*1420*/  SHF.R.S32.HI R125, RZ, 0x5, R125 ;  /* 0x00000005ff7d7819 */ /* 0x000fe2000001147d */
[C---:B------:R-:W-:Y:S01]  /*1430*/  IMAD R5, R23.reuse, 0x300, R122 ;  /* 0x0000030017057824 */ /* 0x040fe200078e027a */
[----:B------:R-:W-:Y:S01]  /*1440*/  LOP3.LUT R120, R120, 0x1c0, RZ, 0xc0, !PT ;  /* 0x000001c078787812 */ /* 0x000fe200078ec0ff */
[----:B------:R-:W-:Y:S01]  /*1450*/  USHF.R.S32.HI UR5, URZ, 0x1f, UR4 ;  /* 0x0000001f3f057899 */ /* 0x000fe20008011404 */
[----:B------:R-:W-:Y:S01]  /*1460*/  IMAD R7, R23, 0x8, R124 ;  /* 0x0000000817077824 */ /* 0x000fe200078e027c */
[----:B------:R-:W-:Y:S01]  /*1470*/  ULOP3.LUT UR11, UR38, 0x1, URZ, 0xfc, !UPT ;  /* 0x00000001260b7892 */ /* 0x000fe2000f8efc3f */
[----:B------:R-:W-:Y:S01]  /*1480*/  LOP3.LUT R123, R120, 0x30, R123, 0xf8, !PT ;  /* 0x00000030787b7812 */ /* 0x000fe200078ef87b */
[----:B------:R-:W-:Y:S01]  /*1490*/  ULEA.HI UR5, UR5, UR4, URZ, 0x6 ;  /* 0x0000000405057291 */ /* 0x000fe2000f8f303f */
[----:B------:R-:W-:Y:S01]  /*14a0*/  SHF.R.U32.HI R120, RZ, 0x3, R120 ;  /* 0x00000003ff787819 */ /* 0x000fe20000011678 */
[----:B------:R-:W-:Y:S01]  /*14b0*/  IMAD.SHL.U32 R5, R5, 0x4, RZ ;  /* 0x0000000405057824 */ /* 0x000fe200078e00ff */
[----:B------:R-:W-:Y:S01]  /*14c0*/  LOP3.LUT R123, R123, 0x8, R6, 0xf8, !PT ;  /* 0x000000087b7b7812 */ /* 0x000fe200078ef806 */
[----:B------:R-:W-:Y:S01]  /*14d0*/  IMAD.MOV.U32 R119, RZ, RZ, RZ ;  /* 0x000000ffff777224 */ /* 0x000fe200078e00ff */
[----:B------:R-:W-:-:S02]  /*14e0*/  USHF.R.S32.HI UR7, URZ, 0x6, UR5 ;  /* 0x000000063f077899 */ /* 0x000fc40008011405 */
[----:B------:R-:W-:Y:S01]  /*14f0*/  LOP3.LUT R120, R123, R120, RZ, 0x3c, !PT ;  /* 0x000000787b787212 */ /* 0x000fe200078e3cff */
[----:B------:R-:W-:Y:S01]  /*1500*/  UMOV UR4, URZ ;  /* 0x0000003f00047c82 */ /* 0x000fe20008000000 */
[----:B------:R-:W-:Y:S01]  /*1510*/  UMOV UR5, URZ ;  /* 0x0000003f00057c82 */ /* 0x000fe20008000000 */
[----:B------:R-:W-:Y:S01]  /*1520*/  UMOV UR6, URZ ;  /* 0x0000003f00067c82 */ /* 0x000fe20008000000 */
[----:B------:R-:W-:Y:S01]  /*1530*/  ULDC UR20, c[0x0][0x744] ;  /* 0x0001d10000147ab9 */ /* 0x000fe20000000800 */
[----:B--2---:R-:W-:Y:S01]  /*1540*/  IMAD R4, R4, -0x80, R3 ;  /* 0xffffff8004047824 */ /* 0x004fe200078e0203 */
[----:B------:R-:W-:-:S03]  /*1550*/  SHF.R.S32.HI R3, RZ, 0x1f, R126 ;  /* 0x0000001fff037819 */ /* 0x000fc6000001147e */
[----:B------:R-:W-:Y:S01]  /*1560*/  IMAD R125, R125, -0x10, R4 ;  /* 0xfffffff07d7d7824 */ /* 0x000fe200078e0204 */
[----:B------:R-:W-:Y:S02]  /*1570*/  LEA.HI R3, R3, R0, RZ, 0x3 ;  /* 0x0000000003037211 */ /* 0x000fe400078f18ff */
[----:B------:R-:W-:Y:S02]  /*1580*/  LEA.HI R4, R23, R23, RZ, 0x1 ;  /* 0x0000001717047211 */ /* 0x000fe400078f08ff */
[----:B------:R-:W-:Y:S02]  /*1590*/  LOP3.LUT R3, R3, 0xfffffff8, RZ, 0xc0, !PT ;  /* 0xfffffff803037812 */ /* 0x000fe400078ec0ff */
[----:B------:R-:W-:Y:S02]  /*15a0*/  LOP3.LUT R4, R4, 0xfffffffe, RZ, 0xc0, !PT ;  /* 0xfffffffe04047812 */ /* 0x000fe400078ec0ff */
[----:B------:R-:W-:Y:S01]  /*15b0*/  IADD3 R6, R125, R3, -R0 ;  /* 0x000000037d067210 */ /* 0x000fe20007ffe800 */
[----:B------:R-:W-:-:S02]  /*15c0*/  IMAD.U32 R0, R7, 0x200, R120 ;  /* 0x0000020007007824 */ /* 0x000fc400078e0078 */
[----:B------:R-:W-:Y:S02]  /*15d0*/  IMAD.IADD R3, R23, 0x1, -R4 ;  /* 0x0000000117037824 */ /* 0x000fe400078e0a04 */
[----:B------:R-:W-:Y:S02]  /*15e0*/  IMAD R4, R5, 0x4, R2 ;  /* 0x0000000405047824 */ /* 0x000fe400078e0202 */
[----:B------:R-:W-:-:S07]  /*15f0*/  IMAD R3, R3, -0x40, R6 ;  /* 0xffffffc003037824 */ /* 0x000fce00078e0206 */
.L_x_3283:
[----:B------:R-:W-:-:S06]  /*1600*/  UISETP.NE.AND UP0, UPT, UR11, 0x3, UPT ;  /* 0x000000030b00788c */ /* 0x000fcc000bf05270 */
[----:B------:R-:W-:-:S13]  /*1610*/  PLOP3.LUT P0, PT, PT, PT, UP0, 0x80, 0x0 ;  /* 0x000000000000781c */ /* 0x000fda0003f0f008 */
[----:B-1----:R-:W-:Y:S05]  /*1620*/  @!P0 BRA `(.L_x_3273) ;  /* 0x0000000000048947 */ /* 0x002fea0003800000 */
[----:B------:R-:W-:Y:S01]  /*1630*/  BPT.TRAP 0x1 ;  /* 0x000000040000795c */ /* 0x000fe20000300000 */
.L_x_3273:
[----:B------:R-:W-:Y:S01]  /*1640*/  R2UR UR8, R2 ;  /* 0x00000000020872ca */ /* 0x000fe200000e0000 */
[----:B------:R-:W-:-:S05]  /*1650*/  IMAD.U32 R6, RZ, RZ, UR5 ;  /* 0x00000005ff067e24 */ /* 0x000fca000f8e00ff */
[----:B------:R-:W-:-:S07]  /*1660*/  SHF.L.U32 R6, R6, 0x1f, RZ ;  /* 0x0000001f06067819 */ /* 0x000fce00000006ff */
[----:B------:R-:W-:-:S09]  /*1670*/  ULEA UR8, UR6, UR8, 0x3 ;  /* 0x0000000806087291 */ /* 0x000fd2000f8e183f */
[----:B------:R2:W3:Y:S01]  /*1680*/  SYNCS.PHASECHK.TRANS64.TRYWAIT P1, [UR8+0x26810], R6 ;  /* 0x02681006ff0075a7 */ /* 0x0004e20008020148 */
[----:B------:R-:W-:Y:S05]  /*1690*/  @!P0 BRA `(.L_x_3274) ;  /* 0x0000000000048947 */ /* 0x000fea0003800000 */
[----:B------:R-:W-:Y:S01]  /*16a0*/  BPT.TRAP 0x1 ;  /* 0x000000040000795c */ /* 0x000fe20000300000 */
.L_x_3274:
[----:B---3--:R-:W-:Y:S05]  /*16b0*/  @P1 BRA `(.L_x_3275) ;  /* 0x0000000000081947 */ /* 0x008fea0003800000 */
[----:B------:R-:W3:Y:S02]  /*16c0*/  SYNCS.PHASECHK.TRANS64.TRYWAIT P1, [UR8+0x26810], R6 ;  /* 0x02681006ff0075a7 */ /* 0x000ee40008020148 */
[----:B---3--:R-:W-:Y:S05]  /*16d0*/  @!P1 BRA `(.L_x_3276) ;  /* 0x0000006000909947 */ /* 0x008fea0003800000 */
.L_x_3275:
[----:B------:R-:W-:Y:S01]  /*16e0*/  R2UR UR9, R2 ;  /* 0x00000000020972ca */ /* 0x000fe200000e0000 */
[----:B---3--:R-:W-:Y:S01]  /*16f0*/  IMAD R5, R17, 0x800, R2 ;  /* 0x0000080011057824 */ /* 0x008fe200078e0202 */
[----:B------:R-:W-:Y:S01]  /*1700*/  WARPGROUP.ARRIVE ;  /* 0x00000000000079c5 */ /* 0x000fe20000000000 */
[----:B------:R-:W-:Y:S01]  /*1710*/  UMOV UR13, 0xc0000010 ;  /* 0xc0000010000d7882 */ /* 0x000fe20000000000 */
[----:B------:R-:W-:Y:S02]  /*1720*/  UMOV UR15, 0x80000020 ;  /* 0x80000020000f7882 */ /* 0x000fe40000000000 */
[----:B------:R-:W-:Y:S01]  /*1730*/  R2UR UR10, R5 ;  /* 0x00000000050a72ca */ /* 0x000fe200000e0000 */
[----:B------:R-:W-:-:S04]  /*1740*/  IMAD.U32 R5, RZ, RZ, UR6 ;  /* 0x00000006ff057e24 */ /* 0x000fc8000f8e00ff */
[----:B------:R-:W-:Y:S02]  /*1750*/  IMAD R5, R5, 0x20, R18 ;  /* 0x0000002005057824 */ /* 0x000fe400078e0212 */
        /* <DEDUP_REMOVED lines=59> */
.L_x_3277:
[----:B------:R1:W1:Y:S01]  /*1b10*/  SYNCS.PHASECHK.TRANS64.TRYWAIT P1, [UR8+0x26830], R6 ;  /* 0x02683006ff0075a7 */ /* 0x0002620008020148 */
[----:B------:R-:W-:Y:S05]  /*1b20*/  @!P0 BRA `(.L_x_3278) ;  /* 0x0000000000048947 */ /* 0x000fea0003800000 */
[----:B------:R-:W-:Y:S01]  /*1b30*/  BPT.TRAP 0x1 ;  /* 0x000000040000795c */ /* 0x000fe20000300000 */
.L_x_3278:
[----:B-1----:R-:W-:Y:S05]  /*1b40*/  @P1 BRA `(.L_x_3279) ;  /* 0x0000000000081947 */ /* 0x002fea0003800000 */
[----:B------:R-:W1:Y:S02]  /*1b50*/  SYNCS.PHASECHK.TRANS64.TRYWAIT P1, [UR8+0x26830], R6 ;  /* 0x02683006ff0075a7 */ /* 0x000e640008020148 */
[----:B-1----:R-:W-:Y:S05]  /*1b60*/  @!P1 BRA `(.L_x_3280) ;  /* 0x0000005c00849947 */ /* 0x002fea0003800000 */
.L_x_3279:
[----:B------:R-:W-:Y:S01]  /*1b70*/  R2UR UR10, R2 ;  /* 0x00000000020a72ca */ /* 0x000fe200000e0000 */
[----:B------:R-:W-:Y:S01]  /*1b80*/  WARPGROUP.ARRIVE ;  /* 0x00000000000079c5 */ /* 0x000fe20000000000 */
[----:B------:R-:W-:Y:S01]  /*1b90*/  UMOV UR15, 0x80000020 ;  /* 0x80000020000f7882 */ /* 0x000fe20000000000 */
[C---:B------:R-:W-:Y:S01]  /*1ba0*/  ISETP.GT.AND P2, PT, R3.reuse, RZ, PT ;  /* 0x000000ff0300720c */ /* 0x040fe20003f44270 */
[----:B------:R-:W-:Y:S01]  /*1bb0*/  UMOV UR19, 0xc0000010 ;  /* 0xc000001000137882 */ /* 0x000fe20000000000 */
[----:B------:R-:W-:Y:S01]  /*1bc0*/  ISETP.GT.AND P1, PT, R3, 0x8, PT ;  /* 0x000000080300780c */ /* 0x000fe20003f24270 */
[----:B------:R-:W-:Y:S01]  /*1bd0*/  UMOV UR17, 0x40000040 ;  /* 0x4000004000117882 */ /* 0x000fe20000000000 */
[----:B------:R-:W-:Y:S02]  /*1be0*/  FSEL R5, R152, -INF , P2 ;  /* 0xff80000098057808 */ /* 0x000fe40001000000 */
[----:B------:R-:W-:Y:S02]  /*1bf0*/  FSEL R13, R154, -INF , P1 ;  /* 0xff8000009a0d7808 */ /* 0x000fe40000800000 */
[----:B--2---:R-:W-:Y:S01]  /*1c00*/  FSEL R6, R153, -INF , P2 ;  /* 0xff80000099067808 */ /* 0x004fe20001000000 */
[--C-:B------:R-:W-:Y:S01]  /*1c10*/  FFMA.FTZ R152, R5, UR20, -R218.reuse ;  /* 0x0000001405987c23 */ /* 0x100fe200080108da */
[----:B------:R-:W-:Y:S01]  /*1c20*/  UIADD3 UR10, UR10, 0x18000, URZ ;  /* 0x000180000a0a7890 */ /* 0x000fe2000fffe03f */
[----:B------:R-:W-:Y:S01]  /*1c30*/  FSEL R5, R156, -INF , P2 ;  /* 0xff8000009c057808 */ /* 0x000fe20001000000 */
[----:B------:R-:W-:Y:S01]  /*1c40*/  FFMA.FTZ R13, R13, UR20, -R218 ;  /* 0x000000140d0d7c23 */ /* 0x000fe200080108da */
[----:B------:R-:W-:Y:S01]  /*1c50*/  FSEL R154, R155, -INF , P1 ;  /* 0xff8000009b9a7808 */ /* 0x000fe20000800000 */
[----:B------:R-:W-:Y:S01]  /*1c60*/  USHF.R.U32.HI UR10, URZ, 0x4, UR10 ;  /* 0x000000043f0a7899 */ /* 0x000fe2000801160a */
[----:B------:R-:W-:Y:S01]  /*1c70*/  FSEL R155, R158, -INF , P1 ;  /* 0xff8000009e9b7808 */ /* 0x000fe20000800000 */
[--C-:B------:R-:W-:Y:S01]  /*1c80*/  FFMA.FTZ R153, R6, UR20, -R219.reuse ;  /* 0x0000001406997c23 */ /* 0x100fe200080108db */
[--C-:B------:R-:W-:Y:S01]  /*1c90*/  FFMA.FTZ R5, R5, UR20, -R14.reuse ;  /* 0x0000001405057c23 */ /* 0x100fe2000801080e */
[----:B------:R-:W-:Y:S01]  /*1ca0*/  ULOP3.LUT UR10, UR10, 0x3fff, URZ, 0xc0, !UPT ;  /* 0x00003fff0a0a7892 */ /* 0x000fe2000f8ec03f */
[----:B------:R-:W-:Y:S01]  /*1cb0*/  FSEL R6, R157, -INF , P2 ;  /* 0xff8000009d067808 */ /* 0x000fe20001000000 */
[----:B------:R-:W-:Y:S01]  /*1cc0*/  FFMA.FTZ R23, R154, UR20, -R219 ;  /* 0x000000149a177c23 */ /* 0x000fe200080108db */
[----:B------:R-:W-:Y:S01]  /*1cd0*/  FFMA.FTZ R14, R155, UR20, -R14 ;  /* 0x000000149b0e7c23 */ /* 0x000fe2000801080e */
[----:B------:R-:W-:Y:S01]  /*1ce0*/  ULOP3.LUT UR12, UR10, 0x10000, URZ, 0xfc, !UPT ;  /* 0x000100000a0c7892 */ /* 0x000fe2000f8efc3f */
[----:B------:R-:W-:Y:S01]  /*1cf0*/  FSEL R154, R159, -INF , P1 ;  /* 0xff8000009f9a7808 */ /* 0x000fe20000800000 */
[--C-:B------:R-:W-:Y:S01]  /*1d00*/  FFMA.FTZ R6, R6, UR20, -R15.reuse ;  /* 0x0000001406067c23 */ /* 0x100fe2000801080f */
[----:B------:R-:W-:Y:S01]  /*1d10*/  FSEL R155, R162, -INF , P1 ;  /* 0xff800000a29b7808 */ /* 0x000fe20000800000 */
[----:B------:R-:W-:Y:S01]  /*1d20*/  UIMAD UR12, UR6, 0x300, UR12 ;  /* 0x00000300060c78a4 */ /* 0x000fe2000f8e020c */
[----:B------:R-:W-:Y:S01]  /*1d30*/  FSEL R7, R160, -INF , P2 ;  /* 0xff800000a0077808 */ /* 0x000fe20001000000 */
[----:B------:R-:W-:Y:S01]  /*1d40*/  FFMA.FTZ R15, R154, UR20, -R15 ;  /* 0x000000149a0f7c23 */ /* 0x000fe2000801080f */
[----:B------:R-:W-:Y:S01]  /*1d50*/  FSEL R154, R163, -INF , P1 ;  /* 0xff800000a39a7808 */ /* 0x000fe20000800000 */
[----:B------:R-:W-:Y:S01]  /*1d60*/  FFMA.FTZ R160, R155, UR20, -R216 ;  /* 0x000000149ba07c23 */ /* 0x000fe200080108d8 */
[----:B------:R-:W-:Y:S01]  /*1d70*/  FSEL R155, R166, -INF , P1 ;  /* 0xff800000a69b7808 */ /* 0x000fe20000800000 */
[----:B------:R-:W-:Y:S01]  /*1d80*/  MUFU.EX2 R14, R14 ;  /* 0x0000000e000e7308 */ /* 0x000fe20000000800 */
[----:B------:R-:W-:Y:S01]  /*1d90*/  UMOV UR14, UR12 ;  /* 0x0000000c000e7c82 */ /* 0x000fe20008000000 */
[----:B------:R-:W-:Y:S01]  /*1da0*/  FSEL R8, R161, -INF , P2 ;  /* 0xff800000a1087808 */ /* 0x000fe20001000000 */
[----:B------:R-:W-:Y:S01]  /*1db0*/  HGMMA.64x64x16.F32 R120, R184, gdesc[UR12], RZ, !UPT, gsb0 ;  /* 0x00e0000cb8787df0 */ /* 0x000fe2000c0008ff */
[----:B------:R-:W-:Y:S01]  /*1dc0*/  UIADD3 UR14, UR12, 0x2, URZ ;  /* 0x000000020c0e7890 */ /* 0x000fe2000fffe03f */
[----:B------:R-:W-:Y:S01]  /*1dd0*/  FFMA.FTZ R161, R154, UR20, -R217 ;  /* 0x000000149aa17c23 */ /* 0x000fe200080108d9 */
[----:B------:R-:W-:Y:S01]  /*1de0*/  UMOV UR15, 0x80000020 ;  /* 0x80000020000f7882 */ /* 0x000fe20000000000 */
[----:B------:R-:W-:Y:S01]  /*1df0*/  FFMA.FTZ R162, R155, UR20, -R212 ;  /* 0x000000149ba27c23 */ /* 0x000fe200080108d4 */
[----:B------:R-:W-:Y:S01]  /*1e00*/  FSEL R154, R167, -INF , P1 ;  /* 0xff800000a79a7808 */ /* 0x000fe20000800000 */
[----:B------:R-:W-:Y:S01]  /*1e10*/  MUFU.EX2 R15, R15 ;  /* 0x0000000f000f7308 */ /* 0x000fe20000000800 */
[----:B------:R-:W-:Y:S01]  /*1e20*/  FSEL R155, R170, -INF , P1 ;  /* 0xff800000aa9b7808 */ /* 0x000fe20000800000 */
[----:B------:R-:W-:Y:S01]  /*1e30*/  FFMA.FTZ R7, R7, UR20, -R216 ;  /* 0x0000001407077c23 */ /* 0x000fe200080108d8 */
        /* <DEDUP_REMOVED lines=10> */
[--C-:B------:R-:W-:Y:S01]  /*1ee0*/  FFMA.FTZ R166, R155, UR20, -R210.reuse ;  /* 0x000000149ba67c23 */ /* 0x100fe200080108d2 */
[----:B------:R-:W-:Y:S01]  /*1ef0*/  FFMA.FTZ R167, R157, UR20, -R210 ;  /* 0x000000149da77c23 */ /* 0x000fe200080108d2 */
[----:B------:R-:W-:Y:S01]  /*1f00*/  FSEL R158, R173, -INF , P2 ;  /* 0xff800000ad9e7808 */ /* 0x000fe20001000000 */
[----:B------:R-:W-:Y:S01]  /*1f10*/  FFMA.FTZ R10, R10, UR20, -R213 ;  /* 0x000000140a0a7c23 */ /* 0x000fe200080108d5 */
[----:B------:R-:W-:Y:S01]  /*1f20*/  FSEL R170, R175, -INF , P1 ;  /* 0xff800000afaa7808 */ /* 0x000fe20000800000 */
[----:B------:R-:W-:Y:S01]  /*1f30*/  MUFU.EX2 R152, R152 ;  /* 0x0000009800987308 */ /* 0x000fe20000000800 */
[----:B------:R-:W-:Y:S01]  /*1f40*/  FSEL R11, R168, -INF , P2 ;  /* 0xff800000a80b7808 */ /* 0x000fe20001000000 */
[--C-:B------:R-:W-:Y:S01]  /*1f50*/  FFMA.FTZ R210, R158, UR20, -R211.reuse ;  /* 0x000000149ed27c23 */ /* 0x100fe200080108d3 */
[----:B------:R-:W-:Y:S01]  /*1f60*/  FSEL R12, R169, -INF , P2 ;  /* 0xff800000a90c7808 */ /* 0x000fe20001000000 */
[----:B------:R-:W-:Y:S01]  /*1f70*/  FFMA.FTZ R213, R170, UR20, -R211 ;  /* 0x00000014aad57c23 */ /* 0x000fe200080108d3 */
[----:B------:R-:W-:Y:S01]  /*1f80*/  FSEL R175, R176, -INF , P2 ;  /* 0xff800000b0af7808 */ /* 0x000fe20001000000 */
[----:B------:R-:W-:Y:S01]  /*1f90*/  FFMA.FTZ R11, R11, UR20, -R214 ;  /* 0x000000140b0b7c23 */ /* 0x000fe200080108d6 */
[----:B------:R-:W-:Y:S01]  /*1fa0*/  FSEL R212, R177, -INF , P2 ;  /* 0xff800000b1d47808 */ /* 0x000fe20001000000 */
[----:B------:R-:W-:Y:S01]  /*1fb0*/  FFMA.FTZ R12, R12, UR20, -R215 ;  /* 0x000000140c0c7c23 */ /* 0x000fe200080108d7 */
[----:B------:R-:W-:Y:S01]  /*1fc0*/  FSEL R211, R180, -INF , P2 ;  /* 0xff800000b4d37808 */ /* 0x000fe20001000000 */
[--C-:B------:R-:W-:Y:S01]  /*1fd0*/  FFMA.FTZ R177, R175, UR20, -R208.reuse ;  /* 0x00000014afb17c23 */ /* 0x100fe200080108d0 */
[----:B------:R-:W-:Y:S01]  /*1fe0*/  FSEL R180, R181, -INF , P2 ;  /* 0xff800000b5b47808 */ /* 0x000fe20001000000 */
[--C-:B------:R-:W-:Y:S01]  /*1ff0*/  FFMA.FTZ R212, R212, UR20, -R209.reuse ;  /* 0x00000014d4d47c23 */ /* 0x100fe200080108d1 */
[----:B------:R-:W-:Y:S01]  /*2000*/  FSEL R181, R178, -INF , P1 ;  /* 0xff800000b2b57808 */ /* 0x000fe20000800000 */
[----:B------:R-:W-:Y:S01]  /*2010*/  MUFU.EX2 R153, R153 ;  /* 0x0000009900997308 */ /* 0x000fe20000000800 */
[----:B------:R-:W-:Y:S01]  /*2020*/  FSEL R178, R179, -INF , P1 ;  /* 0xff800000b3b27808 */ /* 0x000fe20000800000 */
[----:B------:R-:W-:Y:S01]  /*2030*/  ULOP3.LUT UR10, UR10, 0x1000000, URZ, 0xfc, !UPT ;  /* 0x010000000a0a7892 */ /* 0x000fe2000f8efc3f */
[----:B------:R-:W-:Y:S01]  /*2040*/  FSEL R179, R182, -INF , P1 ;  /* 0xff800000b6b37808 */ /* 0x000fe20000800000 */
[----:B------:R-:W-:Y:S01]  /*2050*/  FFMA.FTZ R208, R181, UR20, -R208 ;  /* 0x00000014b5d07c23 */ /* 0x000fe200080108d0 */
[----:B------:R-:W-:Y:S01]  /*2060*/  FSEL R214, R183, -INF , P1 ;  /* 0xff800000b7d67808 */ /* 0x000fe20000800000 */
[----:B------:R-:W-:Y:S01]  /*2070*/  FFMA.FTZ R209, R178, UR20, -R209 ;  /* 0x00000014b2d17c23 */ /* 0x000fe200080108d1 */
[--C-:B------:R-:W-:Y:S01]  /*2080*/  FFMA.FTZ R182, R211, UR20, -R20.reuse ;  /* 0x00000014d3b67c23 */ /* 0x100fe20008010814 */
[----:B------:R-:W-:Y:S01]  /*2090*/  MUFU.EX2 R13, R13 ;  /* 0x0000000d000d7308 */ /* 0x000fe20000000800 */
[----:B------:R-:W-:Y:S01]  /*20a0*/  FFMA.FTZ R179, R179, UR20, -R20 ;  /* 0x00000014b3b37c23 */ /* 0x000fe20008010814 */
[--C-:B------:R-:W-:Y:S01]  /*20b0*/  FFMA.FTZ R178, R180, UR20, -R21.reuse ;  /* 0x00000014b4b27c23 */ /* 0x100fe20008010815 */
[----:B------:R-:W-:Y:S01]  /*20c0*/  FFMA.FTZ R21, R214, UR20, -R21 ;  /* 0x00000014d6157c23 */ /* 0x000fe20008010815 */
[----:B------:R-:W-:-:S04]  /*20d0*/  UIMAD UR10, UR6, 0x300, UR10 ;  /* 0x00000300060a78a4 */ /* 0x000fc8000f8e020a */
[----:B------:R-:W-:Y:S08]  /*20e0*/  MUFU.EX2 R23, R23 ;  /* 0x0000001700177308 */ /* 0x000ff00000000800 */
[----:B------:R-:W-:Y:S08]  /*20f0*/  MUFU.EX2 R5, R5 ;  /* 0x0000000500057308 */ /* 0x000ff00000000800 */
[----:B------:R-:W-:Y:S01]  /*2100*/  MUFU.EX2 R6, R6 ;  /* 0x0000000600067308 */ /* 0x000fe20000000800 */
[----:B------:R-:W-:-:S02]  /*2110*/  WARPGROUP.DEPBAR.LE gsb0, 0x0 ;  /* 0x00008000000079c5 */ /* 0x000fc40000010000 */
[----:B------:R-:W-:-:S05]  /*2120*/  WARPGROUP.ARRIVE ;  /* 0x00000000000079c5 */ /* 0x000fca0000000000 */
[----:B------:R-:W-:Y:S01]  /*2130*/  MUFU.EX2 R162, R162 ;  /* 0x000000a200a27308 */ /* 0x000fe20000000800 */
[----:B------:R-:W-:Y:S01]  /*2140*/  HGMMA.64x64x16.F32 R120, R196, gdesc[UR12], R120, gsb0 ;  /* 0x00e0000cc4787df0 */ /* 0x000fe20008000878 */
[----:B------:R-:W-:Y:S01]  /*2150*/  UIADD3 UR14, UR12, 0x100, URZ ;  /* 0x000001000c0e7890 */ /* 0x000fe2000fffe03f */
[----:B------:R-:W-:-:S05]  /*2160*/  UMOV UR15, 0x80000020 ;  /* 0x80000020000f7882 */ /* 0x000fca0000000000 */
[----:B------:R-:W-:Y:S08]  /*2170*/  MUFU.EX2 R163, R163 ;  /* 0x000000a300a37308 */ /* 0x000ff00000000800 */
        /* <DEDUP_REMOVED lines=8> */
[----:B------:R-:W-:Y:S01]  /*2200*/  MUFU.EX2 R164, R164 ;  /* 0x000000a400a47308 */ /* 0x000fe20000000800 */
[----:B------:R-:W-:-:S02]  /*2210*/  WARPGROUP.DEPBAR.LE gsb0, 0x0 ;  /* 0x00008000000079c5 */ /* 0x000fc40000010000 */
[----:B----4-:R-:W-:-:S05]  /*2220*/  WARPGROUP.ARRIVE ;  /* 0x00000000000079c5 */ /* 0x010fca0000000000 */
[----:B------:R-:W-:Y:S01]  /*2230*/  MUFU.EX2 R165, R165 ;  /* 0x000000a500a57308 */ /* 0x000fe20000000800 */
[----:B------:R-:W-:Y:S01]  /*2240*/  HGMMA.64x64x16.F32 R120, R188, gdesc[UR12], R120, gsb0 ;  /* 0x00e0000cbc787df0 */ /* 0x000fe20008000878 */
[----:B------:R-:W-:Y:S01]  /*2250*/  UIADD3 UR14, UR12, 0x102, URZ ;  /* 0x000001020c0e7890 */ /* 0x000fe2000fffe03f */
[----:B------:R-:W-:-:S05]  /*2260*/  UMOV UR15, 0x80000020 ;  /* 0x80000020000f7882 */ /* 0x000fca0000000000 */
[----:B------:R-:W-:Y:S08]  /*2270*/  MUFU.EX2 R166, R166 ;  /* 0x000000a600a67308 */ /* 0x000ff00000000800 */
[----:B------:R-:W-:Y:S08]  /*2280*/  MUFU.EX2 R167, R167 ;  /* 0x000000a700a77308 */ /* 0x000ff00000000800 */
[----:B------:R-:W-:Y:S08]  /*2290*/  MUFU.EX2 R210, R210 ;  /* 0x000000d200d27308 */ /* 0x000ff00000000800 */
[----:B------:R-:W1:Y:S08]  /*22a0*/  MUFU.EX2 R176, R213 ;  /* 0x000000d500b07308 */ /* 0x000e700000000800 */
[----:B------:R-:W2:Y:S08]  /*22b0*/  MUFU.EX2 R177, R177 ;  /* 0x000000b100b17308 */ /* 0x000eb00000000800 */
[----:B------:R4:W-:Y:S01]  /*22c0*/  MUFU.EX2 R20, R208 ;  /* 0x000000d000147308 */ /* 0x0009e20000000800 */
[----:B-1----:R-:W-:-:S07]  /*22d0*/  F2FP.F16.F32.PACK_AB R211, R176, R167 ;  /* 0x000000a7b0d3723e */ /* 0x002fce00000000ff */
[----:B------:R-:W-:Y:S01]  /*22e0*/  MUFU.EX2 R182, R182 ;  /* 0x000000b600b67308 */ /* 0x000fe20000000800 */
[----:B----4-:R-:W-:-:S07]  /*22f0*/  F2FP.F16.F32.PACK_AB R208, R12, R11 ;  /* 0x0000000b0cd0723e */ /* 0x010fce00000000ff */
[----:B------:R-:W-:Y:S01]  /*2300*/  MUFU.EX2 R179, R179 ;  /* 0x000000b300b37308 */ /* 0x000fe20000000800 */
[----:B------:R-:W-:Y:S02]  /*2310*/  WARPGROUP.DEPBAR.LE gsb0, 0x0 ;  /* 0x00008000000079c5 */ /* 0x000fe40000010000 */
[----:B------:R-:W-:-:S06]  /*2320*/  WARPGROUP.ARRIVE ;  /* 0x00000000000079c5 */ /* 0x000fcc0000000000 */
[----:B------:R-:W-:Y:S01]  /*2330*/  HGMMA.64x64x16.F32 R120, R200, gdesc[UR12], R120, gsb0 ;  /* 0x00e0000cc8787df0 */ /* 0x000fe20008000878 */
[----:B------:R-:W-:Y:S01]  /*2340*/  UIADD3 UR14, UR12, 0x200, URZ ;  /* 0x000002000c0e7890 */ /* 0x000fe2000fffe03f */
[----:B------:R-:W-:Y:S01]  /*2350*/  UMOV UR15, 0x80000020 ;  /* 0x80000020000f7882 */ /* 0x000fe20000000000 */
[----:B------:R-:W-:Y:S01]  /*2360*/  UIADD3 UR12, UR12, 0x202, URZ ;  /* 0x000002020c0c7890 */ /* 0x000fe2000fffe03f */
[----:B------:R-:W-:Y:S02]  /*2370*/  WARPGROUP.DEPBAR.LE gsb0, 0x0 ;  /* 0x00008000000079c5 */ /* 0x000fe40000010000 */
        /* <DEDUP_REMOVED lines=12> */
[----:B------:R-:W4:Y:S04]  /*2440*/  LDS.64 R156, [R220+0x1e220] ;  /* 0x01e22000dc9c7984 */ /* 0x000f280000000a00 */
[----:B------:R-:W5:Y:S04]  /*2450*/  LDS.64 R158, [R220+0x1e240] ;  /* 0x01e24000dc9e7984 */ /* 0x000f680000000a00 */
[----:B------:R-:W2:Y:S04]  /*2460*/  LDS.64 R168, [R220+0x1e260] ;  /* 0x01e26000dca87984 */ /* 0x000ea80000000a00 */
[----:B------:R-:W2:Y:S04]  /*2470*/  LDS.64 R170, [R220+0x1e280] ;  /* 0x01e28000dcaa7984 */ /* 0x000ea80000000a00 */
[----:B------:R-:W2:Y:S04]  /*2480*/  LDS.64 R174, [R220+0x1e2c0] ;  /* 0x01e2c000dcae7984 */ /* 0x000ea80000000a00 */
[----:B------:R-:W2:Y:S04]  /*2490*/  LDS.64 R172, [R220+0x1e2a0] ;  /* 0x01e2a000dcac7984 */ /* 0x000ea80000000a00 */
[----:B---3--:R-:W3:Y:S01]  /*24a0*/  LDS.64 R220, [R220+0x1e2e0] ;  /* 0x01e2e000dcdc7984 */ /* 0x008ee20000000a00 */
[--C-:B-1----:R-:W-:Y:S01]  /*24b0*/  FADD.FTZ R181, R120, -R154.reuse ;  /* 0x8000009a78b57221 */ /* 0x102fe20000010000 */
[--C-:B------:R-:W-:Y:S01]  /*24c0*/  FADD.FTZ R120, R121, -R155.reuse ;  /* 0x8000009b79787221 */ /* 0x100fe20000010000 */
[----:B------:R-:W-:Y:S01]  /*24d0*/  FADD.FTZ R122, R122, -R154 ;  /* 0x8000009a7a7a7221 */ /* 0x000fe20000010000 */
[----:B------:R-:W-:Y:S01]  /*24e0*/  FADD.FTZ R154, R123, -R155 ;  /* 0x8000009b7b9a7221 */ /* 0x000fe20000010000 */
[--C-:B----4-:R-:W-:Y:S01]  /*24f0*/  FADD.FTZ R121, R126, -R156.reuse ;  /* 0x8000009c7e797221 */ /* 0x110fe20000010000 */
[--C-:B------:R-:W-:Y:S01]  /*2500*/  FADD.FTZ R126, R127, -R157.reuse ;  /* 0x8000009d7f7e7221 */ /* 0x100fe20000010000 */
[----:B------:R-:W-:Y:S01]  /*2510*/  FADD.FTZ R180, R124, -R156 ;  /* 0x8000009c7cb47221 */ /* 0x000fe20000010000 */
[----:B------:R-:W-:Y:S01]  /*2520*/  FADD.FTZ R155, R125, -R157 ;  /* 0x8000009d7d9b7221 */ /* 0x000fe20000010000 */
[----:B------:R-:W-:Y:S01]  /*2530*/  FMUL.FTZ R121, R14, R121 ;  /* 0x000000790e797220 */ /* 0x000fe20000410000 */
[----:B------:R-:W-:Y:S01]  /*2540*/  FMUL.FTZ R126, R15, R126 ;  /* 0x0000007e0f7e7220 */ /* 0x000fe20000410000 */
[----:B-----5:R-:W-:Y:S01]  /*2550*/  FADD.FTZ R123, R130, -R158 ;  /* 0x8000009e827b7221 */ /* 0x020fe20000010000 */
[--C-:B------:R-:W-:Y:S01]  /*2560*/  FADD.FTZ R129, R129, -R159.reuse ;  /* 0x8000009f81817221 */ /* 0x100fe20000010000 */
[--C-:B--2---:R-:W-:Y:S01]  /*2570*/  FADD.FTZ R132, R132, -R168.reuse ;  /* 0x800000a884847221 */ /* 0x104fe20000010000 */
[----:B------:R-:W-:Y:S01]  /*2580*/  FADD.FTZ R127, R134, -R168 ;  /* 0x800000a8867f7221 */ /* 0x000fe20000010000 */
[----:B------:R-:W-:Y:S01]  /*2590*/  FADD.FTZ R130, R131, -R159 ;  /* 0x8000009f83827221 */ /* 0x000fe20000010000 */
[----:B------:R-:W-:Y:S01]  /*25a0*/  F2FP.F16.F32.PACK_AB R159, R126, R121 ;  /* 0x000000797e9f723e */ /* 0x000fe200000000ff */
[--C-:B------:R-:W-:Y:S01]  /*25b0*/  FADD.FTZ R168, R136, -R170.reuse ;  /* 0x800000aa88a87221 */ /* 0x100fe20000010000 */
[--C-:B------:R-:W-:Y:S01]  /*25c0*/  FADD.FTZ R137, R137, -R171.reuse ;  /* 0x800000ab89897221 */ /* 0x100fe20000010000 */
[----:B------:R-:W-:Y:S01]  /*25d0*/  FADD.FTZ R136, R139, -R171 ;  /* 0x800000ab8b887221 */ /* 0x000fe20000010000 */
[----:B------:R-:W1:Y:S01]  /*25e0*/  MUFU.EX2 R124, R212 ;  /* 0x000000d4007c7308 */ /* 0x000e620000000800 */
[--C-:B------:R-:W-:Y:S01]  /*25f0*/  FADD.FTZ R134, R135, -R169.reuse ;  /* 0x800000a987867221 */ /* 0x100fe20000010000 */
[----:B------:R-:W-:Y:S01]  /*2600*/  FADD.FTZ R131, R138, -R170 ;  /* 0x800000aa8a837221 */ /* 0x000fe20000010000 */
[----:B------:R-:W-:Y:S01]  /*2610*/  FADD.FTZ R133, R133, -R169 ;  /* 0x800000a985857221 */ /* 0x000fe20000010000 */
[--C-:B------:R-:W-:Y:S01]  /*2620*/  FADD.FTZ R138, R147, -R175.reuse ;  /* 0x800000af938a7221 */ /* 0x100fe20000010000 */
[----:B------:R-:W-:Y:S01]  /*2630*/  FADD.FTZ R128, R128, -R158 ;  /* 0x8000009e80807221 */ /* 0x000fe20000010000 */
[----:B------:R-:W-:Y:S01]  /*2640*/  FADD.FTZ R135, R140, -R172 ;  /* 0x800000ac8c877221 */ /* 0x000fe20000010000 */
[----:B------:R-:W-:Y:S01]  /*2650*/  FADD.FTZ R169, R145, -R175 ;  /* 0x800000af91a97221 */ /* 0x000fe20000010000 */
[----:B------:R-:W2:Y:S01]  /*2660*/  MUFU.EX2 R125, R209 ;  /* 0x000000d1007d7308 */ /* 0x000ea20000000800 */
[----:B------:R-:W-:Y:S01]  /*2670*/  FMUL.FTZ R156, R152, R181 ;  /* 0x000000b5989c7220 */ /* 0x000fe20000410000 */
[----:B------:R-:W-:Y:S01]  /*2680*/  FMUL.FTZ R147, R153, R120 ;  /* 0x0000007899937220 */ /* 0x000fe20000410000 */
[----:B------:R-:W-:Y:S01]  /*2690*/  FMUL.FTZ R122, R13, R122 ;  /* 0x0000007a0d7a7220 */ /* 0x000fe20000410000 */
[----:B------:R-:W-:Y:S01]  /*26a0*/  FMUL.FTZ R157, R23, R154 ;  /* 0x0000009a179d7220 */ /* 0x000fe20000410000 */
[----:B------:R-:W-:-:S02]  /*26b0*/  IMAD.U32 R121, RZ, RZ, UR6 ;  /* 0x00000006ff797e24 */ /* 0x000fc4000f8e00ff */
[----:B------:R-:W-:Y:S01]  /*26c0*/  FADD.FTZ R142, R142, -R172 ;  /* 0x800000ac8e8e7221 */ /* 0x000fe20000010000 */
[--C-:B------:R-:W-:Y:S01]  /*26d0*/  FADD.FTZ R141, R141, -R173.reuse ;  /* 0x800000ad8d8d7221 */ /* 0x100fe20000010000 */
[----:B------:R-:W4:Y:S01]  /*26e0*/  MUFU.EX2 R171, R178 ;  /* 0x000000b200ab7308 */ /* 0x000f220000000800 */
[----:B------:R-:W-:Y:S01]  /*26f0*/  FADD.FTZ R143, R143, -R173 ;  /* 0x800000ad8f8f7221 */ /* 0x000fe20000010000 */
[----:B---3--:R-:W-:Y:S01]  /*2700*/  FADD.FTZ R145, R148, -R220 ;  /* 0x800000dc94917221 */ /* 0x008fe20000010000 */
[--C-:B------:R-:W-:Y:S01]  /*2710*/  FADD.FTZ R140, R149, -R221.reuse ;  /* 0x800000dd958c7221 */ /* 0x100fe20000010000 */
[----:B------:R-:W-:Y:S01]  /*2720*/  FMUL.FTZ R158, R5, R180 ;  /* 0x000000b4059e7220 */ /* 0x000fe20000410000 */
[----:B------:R-:W-:Y:S01]  /*2730*/  FMUL.FTZ R155, R6, R155 ;  /* 0x0000009b069b7220 */ /* 0x000fe20000410000 */
[--C-:B------:R-:W-:Y:S01]  /*2740*/  FADD.FTZ R144, R144, -R174.reuse ;  /* 0x800000ae90907221 */ /* 0x100fe20000010000 */
[----:B------:R-:W-:Y:S01]  /*2750*/  FADD.FTZ R139, R146, -R174 ;  /* 0x800000ae928b7221 */ /* 0x000fe20000010000 */
[----:B------:R4:W3:Y:S01]  /*2760*/  MUFU.EX2 R126, R21 ;  /* 0x00000015007e7308 */ /* 0x0008e20000000800 */
[----:B------:R-:W-:Y:S01]  /*2770*/  FADD.FTZ R220, R150, -R220 ;  /* 0x800000dc96dc7221 */ /* 0x000fe20000010000 */
[----:B------:R-:W-:Y:S01]  /*2780*/  FADD.FTZ R221, R151, -R221 ;  /* 0x800000dd97dd7221 */ /* 0x000fe20000010000 */
        /* <DEDUP_REMOVED lines=8> */
[----:B------:R-:W-:Y:S01]  /*2810*/  IMAD R121, R121, 0x2000, R0 ;  /* 0x0000200079797824 */ /* 0x000fe200078e0200 */
[----:B------:R-:W-:Y:S01]  /*2820*/  F2FP.F16.F32.PACK_AB R156, R147, R156 ;  /* 0x0000009c939c723e */ /* 0x000fe200000000ff */
[----:B------:R-:W-:Y:S01]  /*2830*/  FMUL.FTZ R148, R11, R168 ;  /* 0x000000a80b947220 */ /* 0x000fe20000410000 */
[----:B------:R-:W-:Y:S01]  /*2840*/  F2FP.F16.F32.PACK_AB R157, R157, R122 ;  /* 0x0000007a9d9d723e */ /* 0x000fe200000000ff */
        /* <DEDUP_REMOVED lines=8> */
[----:B------:R-:W-:Y:S01]  /*28d0*/  FMUL.FTZ R144, R177, R144 ;  /* 0x00000090b1907220 */ /* 0x000fe20000410000 */
[----:B-1----:R-:W-:Y:S01]  /*28e0*/  FMUL.FTZ R169, R124, R169 ;  /* 0x000000a97ca97220 */ /* 0x002fe20000410000 */
[----:B------:R-:W-:Y:S01]  /*28f0*/  FMUL.FTZ R139, R20, R139 ;  /* 0x0000008b148b7220 */ /* 0x000fe20000410000 */
[----:B--2---:R-:W-:Y:S01]  /*2900*/  FMUL.FTZ R138, R125, R138 ;  /* 0x0000008a7d8a7220 */ /* 0x004fe20000410000 */
[----:B------:R-:W-:Y:S01]  /*2910*/  FMUL.FTZ R146, R182, R145 ;  /* 0x00000091b6927220 */ /* 0x000fe20000410000 */
[----:B----4-:R-:W-:Y:S01]  /*2920*/  FMUL.FTZ R21, R171, R140 ;  /* 0x0000008cab157220 */ /* 0x010fe20000410000 */
[----:B------:R-:W-:Y:S01]  /*2930*/  FMUL.FTZ R147, R179, R220 ;  /* 0x000000dcb3937220 */ /* 0x000fe20000410000 */
[----:B---3--:R-:W-:Y:S01]  /*2940*/  FMUL.FTZ R122, R126, R221 ;  /* 0x000000dd7e7a7220 */ /* 0x008fe20000410000 */
[----:B------:R-:W-:Y:S01]  /*2950*/  F2FP.F16.F32.PACK_AB R155, R134, R127 ;  /* 0x0000007f869b723e */ /* 0x000fe200000000ff */
[----:B------:R-:W-:Y:S01]  /*2960*/  IMAD R127, R121, 0x2, R2 ;  /* 0x00000002797f7824 */ /* 0x000fe200078e0202 */
[----:B------:R-:W-:-:S02]  /*2970*/  F2FP.F16.F32.PACK_AB R120, R153, R152 ;  /* 0x000000989978723e */ /* 0x000fc400000000ff */
[----:B------:R-:W-:Y:S02]  /*2980*/  F2FP.F16.F32.PACK_AB R152, R129, R128 ;  /* 0x000000808198723e */ /* 0x000fe400000000ff */
[----:B------:R-:W-:Y:S01]  /*2990*/  F2FP.F16.F32.PACK_AB R153, R130, R123 ;  /* 0x0000007b8299723e */ /* 0x000fe200000000ff */
[----:B------:R-:W-:Y:S01]  /*29a0*/  STSM.16.MT88.4 [R127+0x1e800], R156 ;  /* 0x01e8009c7f007844 */ /* 0x000fe20000004200 */
[----:B------:R-:W-:Y:S02]  /*29b0*/  F2FP.F16.F32.PACK_AB R154, R133, R132 ;  /* 0x00000084859a723e */ /* 0x000fe400000000ff */
[----:B------:R-:W-:Y:S02]  /*29c0*/  F2FP.F16.F32.PACK_AB R148, R137, R148 ;  /* 0x000000948994723e */ /* 0x000fe400000000ff */
[----:B------:R-:W-:Y:S01]  /*29d0*/  F2FP.F16.F32.PACK_AB R149, R136, R131 ;  /* 0x000000838895723e */ /* 0x000fe200000000ff */
[----:B------:R-:W-:Y:S01]  /*29e0*/  STSM.16.MT88.4 [R127+0x1f000], R152 ;  /* 0x01f000987f007844 */ /* 0x000fe20000004200 */
[----:B------:R-:W-:-:S02]  /*29f0*/  F2FP.F16.F32.PACK_AB R150, R150, R135 ;  /* 0x000000879696723e */ /* 0x000fc400000000ff */
[----:B------:R-:W-:Y:S02]  /*2a00*/  F2FP.F16.F32.PACK_AB R151, R143, R142 ;  /* 0x0000008e8f97723e */ /* 0x000fe400000000ff */
[----:B------:R-:W-:Y:S02]  /*2a10*/  F2FP.F16.F32.PACK_AB R144, R169, R144 ;  /* 0x00000090a990723e */ /* 0x000fe400000000ff */
[----:B------:R-:W-:Y:S01]  /*2a20*/  F2FP.F16.F32.PACK_AB R145, R138, R139 ;  /* 0x0000008b8a91723e */ /* 0x000fe200000000ff */
[----:B------:R-:W-:Y:S01]  /*2a30*/  STSM.16.MT88.4 [R127+0x1f800], R148 ;  /* 0x01f800947f007844 */ /* 0x000fe20000004200 */
[----:B------:R-:W-:Y:S02]  /*2a40*/  F2FP.F16.F32.PACK_AB R146, R21, R146 ;  /* 0x000000921592723e */ /* 0x000fe400000000ff */
[----:B------:R-:W-:Y:S02]  /*2a50*/  F2FP.F16.F32.PACK_AB R147, R122, R147 ;  /* 0x000000937a93723e */ /* 0x000fe400000000ff */
[----:B------:R-:W-:-:S02]  /*2a60*/  F2FP.F16.F32.PACK_AB R121, R23, R13 ;  /* 0x0000000d1779723e */ /* 0x000fc400000000ff */
[----:B------:R-:W-:Y:S01]  /*2a70*/  F2FP.F16.F32.PACK_AB R122, R6, R5 ;  /* 0x00000005067a723e */ /* 0x000fe200000000ff */
[----:B------:R1:W-:Y:S01]  /*2a80*/  STSM.16.MT88.4 [R127+0x20000], R144 ;  /* 0x020000907f007844 */ /* 0x0003e20000004200 */
[----:B------:R-:W-:Y:S01]  /*2a90*/  F2FP.F16.F32.PACK_AB R123, R15, R14 ;  /* 0x0000000e0f7b723e */ /* 0x000fe200000000ff */
[----:B------:R-:W-:Y:S01]  /*2aa0*/  IMAD R5, R17, 0x1000, R2 ;  /* 0x0000100011057824 */ /* 0x000fe200078e0202 */
[----:B------:R-:W-:Y:S02]  /*2ab0*/  F2FP.F16.F32.PACK_AB R209, R165, R164 ;  /* 0x000000a4a5d1723e */ /* 0x000fe400000000ff */
[----:B------:R-:W-:Y:S01]  /*2ac0*/  WARPGROUP.ARRIVE ;  /* 0x00000000000079c5 */ /* 0x000fe20000000000 */
[----:B------:R-:W-:Y:S02]  /*2ad0*/  F2FP.F16.F32.PACK_AB R210, R210, R166 ;  /* 0x000000a6d2d2723e */ /* 0x000fe400000000ff */
[----:B------:R-:W-:Y:S02]  /*2ae0*/  F2FP.F16.F32.PACK_AB R176, R124, R177 ;  /* 0x000000b17cb0723e */ /* 0x000fe400000000ff */
[----:B------:R-:W-:Y:S01]  /*2af0*/  F2FP.F16.F32.PACK_AB R177, R125, R20 ;  /* 0x000000147db1723e */ /* 0x000fe200000000ff */
[----:B------:R-:W-:Y:S01]  /*2b00*/  HGMMA.64x96x16.F32 R24, R120, gdesc[UR12].tnspB, R24, gsb0 ;  /* 0x4160000c78187df0 */ /* 0x000fe20008000818 */
[----:B------:R-:W-:Y:S01]  /*2b10*/  UMOV UR14, UR12 ;  /* 0x0000000c000e7c82 */ /* 0x000fe20008000000 */
[----:B------:R-:W-:Y:S01]  /*2b20*/  UMOV UR15, 0x80000020 ;  /* 0x80000020000f7882 */ /* 0x000fe20000000000 */
[----:B------:R-:W-:Y:S01]  /*2b30*/  UIADD3 UR12, UR10, 0x80, URZ ;  /* 0x000000800a0c7890 */ /* 0x000fe2000fffe03f */
[----:B------:R-:W-:-:S02]  /*2b40*/  F2FP.F16.F32.PACK_AB R178, R171, R182 ;  /* 0x000000b6abb2723e */ /* 0x000fc400000000ff */
[----:B------:R-:W-:Y:S02]  /*2b50*/  F2FP.F16.F32.PACK_AB R179, R126, R179 ;  /* 0x000000b37eb3723e */ /* 0x000fe400000000ff */
[----:B------:R-:W-:-:S13]  /*2b60*/  R2UR UR13, R5 ;  /* 0x00000000050d72ca */ /* 0x000fda00000e0000 */
        /* <DEDUP_REMOVED lines=10> */
[----:B------:R-:W-:-:S13]  /*2c10*/  R2UR UR12, R16 ;  /* 0x00000000100c72ca */ /* 0x000fda00000e0000 */
[----:B------:R-:W-:-:S04]  /*2c20*/  USHF.R.U32.HI UR12, URZ, 0x4, UR12 ;  /* 0x000000043f0c7899 */ /* 0x000fc8000801160c */
[----:B------:R-:W-:Y:S01]  /*2c30*/  ULOP3.LUT UR12, UR12, 0x3fff, URZ, 0xc0, !UPT ;  /* 0x00003fff0c0c7892 */ /* 0x000fe2000f8ec03f */
[----:B------:R-:W-:Y:S02]  /*2c40*/  WARPGROUP.DEPBAR.LE gsb0, 0x0 ;  /* 0x00008000000079c5 */ /* 0x000fe40000010000 */
[----:B------:R-:W-:-:S06]  /*2c50*/  WARPGROUP.ARRIVE ;  /* 0x00000000000079c5 */ /* 0x000fcc0000000000 */
[----:B------:R-:W-:Y:S01]  /*2c60*/  HGMMA.64x96x16.F32 R24, R208, gdesc[UR12].tnspB, R24, gsb0 ;  /* 0x4160000cd0187df0 */ /* 0x000fe20008000818 */
[----:B------:R-:W-:Y:S02]  /*2c70*/  ULOP3.LUT UR15, UR12, 0x10000, URZ, 0xfc, !UPT ;  /* 0x000100000c0f7892 */ /* 0x000fe4000f8efc3f */
[----:B------:R-:W-:Y:S02]  /*2c80*/  UIADD3 UR14, UR10, 0xc0, URZ ;  /* 0x000000c00a0e7890 */ /* 0x000fe4000fffe03f */
[----:B------:R-:W-:Y:S02]  /*2c90*/  ULEA UR10, UR6, UR15, 0xa ;  /* 0x0000000f060a7291 */ /* 0x000fe4000f8e503f */
[----:B------:R-:W-:Y:S01]  /*2ca0*/  ULOP3.LUT UR12, UR13, 0x3fff, URZ, 0xc0, !UPT ;  /* 0x00003fff0d0c7892 */ /* 0x000fe2000f8ec03f */
[----:B------:R-:W-:-:S03]  /*2cb0*/  UMOV UR15, 0x80000020 ;  /* 0x80000020000f7882 */ /* 0x000fc60000000000 */
[----:B------:R-:W-:Y:S01]  /*2cc0*/  UIADD3 UR13, UR12, 0x200, URZ ;  /* 0x000002000c0d7890 */ /* 0x000fe2000fffe03f */
[----:B------:R-:W-:Y:S02]  /*2cd0*/  UMOV UR16, UR10 ;  /* 0x0000000a00107c82 */ /* 0x000fe40008000000 */
[----:B------:R-:W-:Y:S01]  /*2ce0*/  UMOV UR18, UR12 ;  /* 0x0000000c00127c82 */ /* 0x000fe20008000000 */
[----:B------:R-:W-:Y:S02]  /*2cf0*/  WARPGROUP.DEPBAR.LE gsb0, 0x0 ;  /* 0x00008000000079c5 */ /* 0x000fe40000010000 */
[----:B------:R-:W-:-:S06]  /*2d00*/  WARPGROUP.ARRIVE ;  /* 0x00000000000079c5 */ /* 0x000fcc0000000000 */
[----:B------:R-:W-:Y:S01]  /*2d10*/  HGMMA.64x96x16.F32 R24, R176, gdesc[UR12].tnspB, R24, gsb0 ;  /* 0x4160000cb0187df0 */ /* 0x000fe20008000818 */
[----:B------:R-:W-:Y:S01]  /*2d20*/  UIADD3 UR14, UR12, 0x400, URZ ;  /* 0x000004000c0e7890 */ /* 0x000fe2000fffe03f */
        /* <DEDUP_REMOVED lines=21> */
[----:B-1----:R-:W-:-:S06]  /*2e80*/  WARPGROUP.ARRIVE ;  /* 0x00000000000079c5 */ /* 0x002fcc0000000000 */
        /* <DEDUP_REMOVED lines=117> */
[----:B------:R-:W-:-:S03]  /*35e0*/  UIADD3 UR17, UR12, 0x4e0, URZ ;  /* 0x000004e00c117890 */ /* 0x000fc6000fffe03f */
[----:B------:R-:W-:Y:S01]  /*35f0*/  UMOV UR12, UR10 ;  /* 0x0000000a000c7c82 */ /* 0x000fe20008000000 */
        /* <DEDUP_REMOVED lines=16> */
.L_x_3281:
        /* <DEDUP_REMOVED lines=48> */
.L_x_3282:
        /* <DEDUP_REMOVED lines=12> */
.L_x_3272:
        /* <DEDUP_REMOVED lines=66> */
[----:B--2-45:R-:W-:Y:S05]  /*3ee0*/  CALL.ABS.NOINC R14 ;  /* 0x000000000e007343 */ /* 0x034fea0003c00000 */
.L_x_3284:
        /* <DEDUP_REMOVED lines=18> */
.L_x_3285:
        /* <DEDUP_REMOVED lines=18> */
.L_x_3286:
        /* <DEDUP_REMOVED lines=18> */
.L_x_3287:
        /* <DEDUP_REMOVED lines=17> */
[----:B--2---:R-:W-:Y:S01]  /*4360*/  VIADD R0, R0, 0xffffff80 ;  /* 0xffffff8000007836 */ /* 0x004fe20000000000 */
        /* <DEDUP_REMOVED lines=13> */
[----:B------:R-:W2:Y:S01]  /*4440*/  SHFL.IDX PT, R0, R0, RZ, 0x1f ;  /* 0x00001fff00007589 */ /* 0x000ea200000e0000 */
[----:B------:R-:W-:Y:S02]  /*4450*/  F2FP.F16.F32.PACK_AB R59, R63, R62 ;  /* 0x0000003e3f3b723e */ /* 0x000fe400000000ff */
[----:B------:R-:W-:Y:S02]  /*4460*/  F2FP.F16.F32.PACK_AB R65, R67, R66 ;  /* 0x000000424341723e */ /* 0x000fe400000000ff */
[----:B------:R-:W-:Y:S01]  /*4470*/  F2FP.F16.F32.PACK_AB R66, R69, R68 ;  /* 0x000000444542723e */ /* 0x000fe200000000ff */
[----:B------:R-:W-:Y:S01]  /*4480*/  STSM.16.M88.4 [R19+0xa000], R56 ;  /* 0x00a0003813007844 */ /* 0x000fe20000000200 */
[----:B------:R-:W-:Y:S02]  /*4490*/  F2FP.F16.F32.PACK_AB R67, R71, R70 ;  /* 0x000000464743723e */ /* 0x000fe400000000ff */
[----:B-1----:R-:W-:-:S02]  /*44a0*/  F2FP.F16.F32.PACK_AB R4, R73, R72 ;  /* 0x000000484904723e */ /* 0x002fc400000000ff */
        /* <DEDUP_REMOVED lines=14> */
[----:B---3--:R-:W-:-:S02]  /*4590*/  F2FP.F16.F32.PACK_AB R24, R97, R96 ;  /* 0x000000606118723e */ /* 0x008fc400000000ff */
[----:B------:R-:W-:Y:S01]  /*45a0*/  F2FP.F16.F32.PACK_AB R25, R99, R98 ;  /* 0x000000626319723e */ /* 0x000fe200000000ff */
[----:B------:R3:W-:Y:S01]  /*45b0*/  STSM.16.M88.4 [R19+0x2000], R12 ;  /* 0x0020000c13007844 */ /* 0x0007e20000000200 */
[----:B------:R-:W-:Y:S02]  /*45c0*/  F2FP.F16.F32.PACK_AB R26, R101, R100 ;  /* 0x00000064651a723e */ /* 0x000fe400000000ff */
[----:B------:R-:W-:Y:S02]  /*45d0*/  F2FP.F16.F32.PACK_AB R27, R103, R102 ;  /* 0x00000066671b723e */ /* 0x000fe400000000ff */
[----:B-1----:R-:W-:Y:S02]  /*45e0*/  F2FP.F16.F32.PACK_AB R4, R105, R104 ;  /* 0x000000686904723e */ /* 0x002fe400000000ff */
        /* <DEDUP_REMOVED lines=9> */
[----:B--2---:R-:W-:-:S03]  /*4680*/  ISETP.NE.AND P0, PT, R0, 0x7, PT ;  /* 0x000000070000780c */ /* 0x004fc60003f05270 */
        /* <DEDUP_REMOVED lines=18> */
[----:B------:R-:W2:Y:S01]  /*47b0*/  S2UR UR11, SR_CTAID.Y ;  /* 0x00000000000b79c3 */ /* 0x000ea20000002600 */
[----:B------:R-:W-:Y:S02]  /*47c0*/  UIADD3.X UR5, URZ, UR7, URZ, UP0, !UPT ;  /* 0x000000073f057290 */ /* 0x000fe400087fe43f */
[----:B------:R-:W-:Y:S01]  /*47d0*/  UIADD3.X UR7, URZ, UR7, URZ, UP1, !UPT ;  /* 0x000000073f077290 */ /* 0x000fe20008ffe43f */
[----:B------:R-:W-:-:S02]  /*47e0*/  UMOV UR41, 0x20 ;  /* 0x0000002000297882 */ /* 0x000fc40000000000 */
[----:B------:R-:W-:Y:S02]  /*47f0*/  UIADD3 UR8, UR13, 0x6000, URZ ;  /* 0x000060000d087890 */ /* 0x000fe4000fffe03f */
[----:B------:R-:W3:Y:S01]  /*4800*/  S2UR UR12, SR_CTAID.Z ;  /* 0x00000000000c79c3 */ /* 0x000ee20000002700 */
        /* <DEDUP_REMOVED lines=8> */
[----:B--2---:R-:W-:-:S03]  /*4890*/  UMOV UR43, UR11 ;  /* 0x0000000b002b7c82 */ /* 0x004fc60008000000 */
[----:B------:R-:W-:Y:S01]  /*48a0*/  UMOV UR42, UR10 ;  /* 0x0000000a002a7c82 */ /* 0x000fe20008000000 */
[----:B------:R-:W-:Y:S01]  /*48b0*/  UMOV UR35, UR11 ;  /* 0x0000000b00237c82 */ /* 0x000fe20008000000 */
[----:B------:R-:W-:Y:S01]  /*48c0*/  UMOV UR34, UR10 ;  /* 0x0000000a00227c82 */ /* 0x000fe20008000000 */
[----:B------:R-:W-:Y:S01]  /*48d0*/  UMOV UR27, UR11 ;  /* 0x0000000b001b7c82 */ /* 0x000fe20008000000 */
[----:B------:R-:W-:Y:S01]  /*48e0*/  UMOV UR26, UR10 ;  /* 0x0000000a001a7c82 */ /* 0x000fe20008000000 */
[----:B------:R-:W-:Y:S01]  /*48f0*/  UMOV UR19, UR11 ;  /* 0x0000000b00137c82 */ /* 0x000fe20008000000 */
[----:B------:R-:W-:Y:S01]  /*4900*/  UMOV UR18, UR10 ;  /* 0x0000000a00127c82 */ /* 0x000fe20008000000 */
[----:B---3--:R-:W-:Y:S01]  /*4910*/  UMOV UR44, UR12 ;  /* 0x0000000c002c7c82 */ /* 0x008fe20008000000 */
        /* <DEDUP_REMOVED lines=10> */
[----:B--2---:R0:W-:Y:S02]  /*49c0*/  UTMACMDFLUSH ;  /* 0x00000000000079b7 */ /* 0x0041e40000000000 */
.L_x_3289:
[----:B------:R-:W-:Y:S05]  /*49d0*/  BSYNC B0 ;  /* 0x0000000000007941 */ /* 0x000fea0003800000 */
.L_x_3288:
[----:B------:R-:W-:-:S04]  /*49e0*/  DEPBAR.LE SB0, 0x0 ;  /* 0x000080000000791a */ /* 0x000fc80000000000 */
[----:B------:R-:W-:Y:S05]  /*49f0*/  EXIT ;  /* 0x000000000000794d */ /* 0x000fea0003800000 */
.L_x_3262:
        /* <DEDUP_REMOVED lines=15> */
[----:B------:R-:W-:Y:S02]  /*4af0*/  UISETP.GE.AND UP0, UPT, UR12, 0x1, UPT ;  /* 0x000000010c00788c */ /* 0x000fe4000bf06270 */
[----:B------:R-:W-:Y:S01]  /*4b00*/  USHF.R.S32.HI UR6, URZ, 0x1f, UR11 ;  /* 0x0000001f3f067899 */ /* 0x000fe2000801140b */
[----:B------:R-:W-:-:S03]  /*4b10*/  ELECT P0, URZ, PT ;  /* 0x00000000003f782f */ /* 0x000fc60003800000 */
[----:B------:R-:W-:Y:S01]  /*4b20*/  PLOP3.LUT P1, PT, PT, PT, UP0, 0x80, 0x0 ;  /* 0x000000000000781c */ /* 0x000fe20003f2f008 */
[----:B-1----:R-:W-:-:S04]  /*4b30*/  USHF.R.S32.HI UR4, URZ, 0x1f, UR10 ;  /* 0x0000001f3f047899 */ /* 0x002fc8000801140a */
[----:B------:R-:W-:Y:S02]  /*4b40*/  UIMAD UR7, UR4, UR8, URZ ;  /* 0x00000008040772a4 */ /* 0x000fe4000f8e023f */
[----:B------:R-:W-:Y:S02]  /*4b50*/  UIMAD.WIDE.U32 UR4, UR10, UR8, URZ ;  /* 0x000000080a0472a5 */ /* 0x000fe4000f8e003f */
[----:B------:R-:W-:-:S03]  /*4b60*/  UIMAD UR7, UR10, UR9, UR7 ;  /* 0x000000090a0772a4 */ /* 0x000fc6000f8e0207 */
[----:B------:R-:W-:Y:S01]  /*4b70*/  ULDC.64 UR8, c[0x0][0x2e0] ;  /* 0x0000b80000087ab9 */ /* 0x000fe20000000a00 */
[----:B------:R-:W-:Y:S02]  /*4b80*/  UIADD3 UR5, UR5, UR7, URZ ;  /* 0x0000000705057290 */ /* 0x000fe4000fffe03f */
[----:B------:R-:W-:-:S04]  /*4b90*/  UIMAD UR6, UR6, UR8, URZ ;  /* 0x00000008060672a4 */ /* 0x000fc8000f8e023f */
[----:B------:R-:W-:Y:S02]  /*4ba0*/  UIMAD UR10, UR11, UR9, UR6 ;  /* 0x000000090b0a72a4 */ /* 0x000fe4000f8e0206 */
[----:B------:R-:W-:Y:S01]  /*4bb0*/  UIMAD.WIDE.U32 UR6, UR11, UR8, UR4 ;  /* 0x000000080b0672a5 */ /* 0x000fe2000f8e0004 */
[----:B------:R-:W-:Y:S11]  /*4bc0*/  @!P1 EXIT ;  /* 0x000000000000994d */ /* 0x000ff60003800000 */
[----:B------:R-:W-:Y:S02]  /*4bd0*/  UIADD3 UR4, UR12, 0x3f, URZ ;  /* 0x0000003f0c047890 */ /* 0x000fe4000fffe03f */
[----:B------:R-:W-:Y:S02]  /*4be0*/  UISETP.GE.AND UP0, UPT, UR12, 0x41, UPT ;  /* 0x000000410c00788c */ /* 0x000fe4000bf06270 */
[----:B------:R-:W-:Y:S02]  /*4bf0*/  USHF.R.S32.HI UR5, URZ, 0x1f, UR4 ;  /* 0x0000001f3f057899 */ /* 0x000fe40008011404 */
[----:B------:R-:W-:Y:S02]  /*4c00*/  UIADD3 UR10, UR7, UR10, URZ ;  /* 0x0000000a070a7290 */ /* 0x000fe4000fffe03f */
[----:B------:R-:W-:Y:S01]  /*4c10*/  ULEA.HI UR5, UR5, UR4, URZ, 0x6 ;  /* 0x0000000405057291 */ /* 0x000fe2000f8f303f */
[----:B------:R-:W-:Y:S02]  /*4c20*/  PLOP3.LUT P1, PT, PT, PT, UP0, 0x80, 0x0 ;  /* 0x000000000000781c */ /* 0x000fe40003f2f008 */
[----:B------:R-:W-:Y:S01]  /*4c30*/  UMOV UR4, URZ ;  /* 0x0000003f00047c82 */ /* 0x000fe20008000000 */
[----:B------:R-:W-:-:S04]  /*4c40*/  USHF.R.S32.HI UR5, URZ, 0x6, UR5 ;  /* 0x000000063f057899 */ /* 0x000fc80008011405 */
[----:B------:R-:W-:-:S04]  /*4c50*/  UISETP.LT.AND UP1, UPT, UR5, 0x1, UPT ;  /* 0x000000010500788c */ /* 0x000fc8000bf21270 */
[----:B------:R-:W-:-:S04]  /*4c60*/  USEL UR11, UR5, 0x1, !UP1 ;  /* 0x00000001050b7887 */ /* 0x000fc8000c800000 */
[----:B------:R-:W-:Y:S01]  /*4c70*/  ULOP3.LUT UR21, UR11, 0x1, URZ, 0xc0, !UPT ;  /* 0x000000010b157892 */ /* 0x000fe2000f8ec03f */
[----:B------:R-:W-:Y:S11]  /*4c80*/  @!P1 BRA `(.L_x_3291) ;  /* 0x0000000400789947 */ /* 0x000ff60003800000 */
        /* <DEDUP_REMOVED lines=13> */
.L_x_3304:
        /* <DEDUP_REMOVED lines=21> */
.L_x_3293:
[----:B------:R-:W-:Y:S05]  /*4eb0*/  BSYNC B0 ;  /* 0x0000000000007941 */ /* 0x000fea0003800000 */
.L_x_3292:
        /* <DEDUP_REMOVED lines=13> */
.L_x_3295:
[----:B------:R-:W-:Y:S05]  /*4f90*/  BSYNC B0 ;  /* 0x0000000000007941 */ /* 0x000fea0003800000 */
.L_x_3294:
[----:B------:R-:W-:Y:S06]  /*4fa0*/  BAR.ARV 0xa, 0xa0 ;  /* 0x0282800000007b1d */ /* 0x000fec0000002000 */
[----:B------:R-:W-:Y:S04]  /*4fb0*/  BSSY B0, `(.L_x_3296) ;  /* 0x0000003000007945 */ /* 0x000fe80003800000 */
[----:B------:R-:W-:Y:S05]  /*4fc0*/  @!P0 BRA `(.L_x_3297) ;  /* 0x0000000000048947 */ /* 0x000fea0003800000 */
[----:B------:R-:W-:-:S04]  /*4fd0*/  DEPBAR.LE SB0, 0x0 ;  /* 0x000080000000791a */ /* 0x000fc80000000000 */
.L_x_3297:
[----:B------:R-:W-:Y:S05]  /*4fe0*/  BSYNC B0 ;  /* 0x0000000000007941 */ /* 0x000fea0003800000 */
.L_x_3296:
        /* <DEDUP_REMOVED lines=13> */
.L_x_3299:
[----:B------:R-:W-:Y:S05]  /*50c0*/  BSYNC B0 ;  /* 0x0000000000007941 */ /* 0x000fea0003800000 */
.L_x_3298:
        /* <DEDUP_REMOVED lines=13> */
.L_x_3301:
[----:B------:R-:W-:Y:S05]  /*51a0*/  BSYNC B0 ;  /* 0x0000000000007941 */ /* 0x000fea0003800000 */
.L_x_3300:
[----:B------:R-:W-:Y:S01]  /*51b0*/  UIADD3 UR11, UR11, -0x2, URZ ;  /* 0xfffffffe0b0b7890 */ /* 0x000fe2000fffe03f */
[----:B------:R-:W-:Y:S06]  /*51c0*/  BAR.ARV 0xa, 0xa0 ;  /* 0x0282800000007b1d */ /* 0x000fec0000002000 */
[----:B------:R-:W-:Y:S01]  /*51d0*/  BSSY B0, `(.L_x_3302) ;  /* 0x0000004000007945 */ /* 0x000fe20003800000 */
[----:B------:R-:W-:-:S03]  /*51e0*/  ISETP.NE.AND P1, PT, RZ, UR11, PT ;  /* 0x0000000bff007c0c */ /* 0x000fc6000bf25270 */
[----:B------:R-:W-:Y:S10]  /*51f0*/  @!P0 BRA `(.L_x_3303) ;  /* 0x0000000000048947 */ /* 0x000ff40003800000 */
[----:B------:R-:W-:-:S04]  /*5200*/  DEPBAR.LE SB0, 0x0 ;  /* 0x000080000000791a */ /* 0x000fc80000000000 */
.L_x_3303:
[----:B------:R-:W-:Y:S05]  /*5210*/  BSYNC B0 ;  /* 0x0000000000007941 */ /* 0x000fea0003800000 */
.L_x_3302:
[----:B------:R-:W-:Y:S06]  /*5220*/  BAR.ARV 0xb, 0xa0 ;  /* 0x02c2800000007b1d */ /* 0x000fec0000002000 */
[----:B------:R-:W-:Y:S02]  /*5230*/  UIADD3 UR5, UR5, 0x2, URZ ;  /* 0x0000000205057890 */ /* 0x000fe4000fffe03f */
[----:B------:R-:W-:Y:S01]  /*5240*/  UIADD3 UR4, UR4, 0x1, URZ ;  /* 0x0000000104047890 */ /* 0x000fe2000fffe03f */
[----:B------:R-:W-:Y:S11]  /*5250*/  @P1 BRA `(.L_x_3304) ;  /* 0xfffffff800c01947 */ /* 0x000ff6000383ffff */
[----:B------:R-:W-:-:S12]  /*5260*/  UIADD3 UR4, UR18, 0x3000, URZ ;  /* 0x0000300012047890 */ /* 0x000fd8000fffe03f */
.L_x_3291:
[----:B------:R-:W-:-:S13]  /*5270*/  ISETP.NE.AND P1, PT, RZ, UR21, PT ;  /* 0x00000015ff007c0c */ /* 0x000fda000bf25270 */
        /* <DEDUP_REMOVED lines=18> */
.L_x_3306:
[----:B------:R-:W-:Y:S05]  /*53a0*/  BSYNC B0 ;  /* 0x0000000000007941 */ /* 0x000fea0003800000 */
.L_x_3305:
        /* <DEDUP_REMOVED lines=19> */
.L_x_3308:
[----:B------:R-:W-:Y:S05]  /*54e0*/  BSYNC B0 ;  /* 0x0000000000007941 */ /* 0x000fea0003800000 */
.L_x_3307:
[----:B------:R-:W-:Y:S06]  /*54f0*/  BAR.ARV 0xa, 0xa0 ;  /* 0x0282800000007b1d */ /* 0x000fec0000002000 */
[----:B------:R-:W-:Y:S04]  /*5500*/  BSSY B0, `(.L_x_3309) ;  /* 0x0000003000007945 */ /* 0x000fe80003800000 */
[----:B------:R-:W-:Y:S05]  /*5510*/  @!P0 BRA `(.L_x_3310) ;  /* 0x0000000000048947 */ /* 0x000fea0003800000 */
[----:B------:R-:W-:-:S04]  /*5520*/  DEPBAR.LE SB0, 0x0 ;  /* 0x000080000000791a */ /* 0x000fc80000000000 */
.L_x_3310:
[----:B------:R-:W-:Y:S05]  /*5530*/  BSYNC B0 ;  /* 0x0000000000007941 */ /* 0x000fea0003800000 */
.L_x_3309:
[----:B------:R-:W-:Y:S06]  /*5540*/  BAR.ARV 0xb, 0xa0 ;  /* 0x02c2800000007b1d */ /* 0x000fec0000002000 */
[----:B------:R-:W-:Y:S05]  /*5550*/  EXIT ;  /* 0x000000000000794d */ /* 0x000fea0003800000 */
.L_x_3290:
        /* <DEDUP_REMOVED lines=48> */
.L_x_3343:
        /* <DEDUP_REMOVED lines=14> */
.L_x_3314:
        /* <DEDUP_REMOVED lines=127> */
.L_x_3325:
[----:B------:R-:W-:-:S04]  /*6130*/  SHF.L.U32 R20, R9, 0x1f, RZ ;  /* 0x0000001f09147819 */ /* 0x000fc800000006ff */
[----:B-1----:R-:W1:Y:S02]  /*6140*/  SYNCS.PHASECHK.TRANS64.TRYWAIT P1, [R0+URZ+0x26840], R20 ;  /* 0x02684014000075a7 */ /* 0x002e64000802017f */
[----:B-123--:R-:W-:Y:S05]  /*6150*/  @!P1 BRA `(.L_x_3317) ;  /* 0x0000001800349947 */ /* 0x00efea0003800000 */
.L_x_3344:
[----:B------:R-:W-:Y:S05]  /*6160*/  @P0 BRA `(.L_x_3318) ;  /* 0x0000000000140947 */ /* 0x000fea0003800000 */
[----:B------:R-:W-:Y:S01]  /*6170*/  ISETP.NE.AND P1, PT, R13, RZ, PT ;  /* 0x000000ff0d00720c */ /* 0x000fe20003f25270 */
[----:B------:R-:W-:-:S04]  /*6180*/  IMAD.MOV.U32 R3, RZ, RZ, 0x3100 ;  /* 0x00003100ff037424 */ /* 0x000fc800078e00ff */
[----:B------:R2:W-:Y:S08]  /*6190*/  SYNCS.ARRIVE.TRANS64 RZ, [R0+URZ+0x26830], R3 ;  /* 0x0268300300ff79a7 */ /* 0x0005f0000800003f */
[----:B------:R-:W-:Y:S05]  /*61a0*/  @!P1 BRA `(.L_x_3318) ;  /* 0x0000000000049947 */ /* 0x000fea0003800000 */
[----:B------:R-:W-:Y:S01]  /*61b0*/  BPT.TRAP 0x1 ;  /* 0x000000040000795c */ /* 0x000fe20000300000 */
.L_x_3318:
        /* <DEDUP_REMOVED lines=42> */
.L_x_3345:
[----:B------:R-:W-:Y:S05]  /*6460*/  @P0 BRA `(.L_x_3320) ;  /* 0x0000000000140947 */ /* 0x000fea0003800000 */
[----:B------:R-:W-:Y:S01]  /*6470*/  ISETP.NE.AND P1, PT, R13, RZ, PT ;  /* 0x000000ff0d00720c */ /* 0x000fe20003f25270 */
[----:B------:R-:W-:-:S04]  /*6480*/  IMAD.MOV.U32 R3, RZ, RZ, 0x3100 ;  /* 0x00003100ff037424 */ /* 0x000fc800078e00ff */
[----:B------:R3:W-:Y:S08]  /*6490*/  SYNCS.ARRIVE.TRANS64 RZ, [R0+URZ+0x26818], R3 ;  /* 0x0268180300ff79a7 */ /* 0x0007f0000800003f */
[----:B------:R-:W-:Y:S05]  /*64a0*/  @!P1 BRA `(.L_x_3320) ;  /* 0x0000000000049947 */ /* 0x000fea0003800000 */
[----:B------:R-:W-:Y:S01]  /*64b0*/  BPT.TRAP 0x1 ;  /* 0x000000040000795c */ /* 0x000fe20000300000 */
.L_x_3320:
        /* <DEDUP_REMOVED lines=34> */
.L_x_3346:
[----:B-123--:R-:W-:Y:S01]  /*66e0*/  SHF.R.S32.HI R20, RZ, 0x1f, R19 ;  /* 0x0000001fff147819 */ /* 0x00efe20000011413 */
[----:B------:R-:W-:Y:S06]  /*66f0*/  @P0 BRA `(.L_x_3322) ;  /* 0x0000000000140947 */ /* 0x000fec0003800000 */
[----:B------:R-:W-:Y:S01]  /*6700*/  ISETP.NE.AND P1, PT, R13, RZ, PT ;  /* 0x000000ff0d00720c */ /* 0x000fe20003f25270 */
[----:B------:R-:W-:-:S04]  /*6710*/  IMAD.MOV.U32 R21, RZ, RZ, 0x3100 ;  /* 0x00003100ff157424 */ /* 0x000fc800078e00ff */
[----:B------:R1:W-:Y:S08]  /*6720*/  SYNCS.ARRIVE.TRANS64 RZ, [R0+URZ+0x26838], R21 ;  /* 0x0268381500ff79a7 */ /* 0x0003f0000800003f */
[----:B------:R-:W-:Y:S05]  /*6730*/  @!P1 BRA `(.L_x_3322) ;  /* 0x0000000000049947 */ /* 0x000fea0003800000 */
[----:B------:R-:W-:Y:S01]  /*6740*/  BPT.TRAP 0x1 ;  /* 0x000000040000795c */ /* 0x000fe20000300000 */
.L_x_3322:
        /* <DEDUP_REMOVED lines=38> */
.L_x_3348:
[----:B------:R-:W-:Y:S05]  /*69b0*/  @P0 BRA `(.L_x_3324) ;  /* 0x0000000000140947 */ /* 0x000fea0003800000 */
[----:B------:R-:W-:Y:S01]  /*69c0*/  ISETP.NE.AND P1, PT, R13, RZ, PT ;  /* 0x000000ff0d00720c */ /* 0x000fe20003f25270 */
[----:B--2---:R-:W-:-:S04]  /*69d0*/  IMAD.MOV.U32 R5, RZ, RZ, 0x3100 ;  /* 0x00003100ff057424 */ /* 0x004fc800078e00ff */
[----:B------:R3:W-:Y:S08]  /*69e0*/  SYNCS.ARRIVE.TRANS64 RZ, [R0+URZ+0x26810], R5 ;  /* 0x0268100500ff79a7 */ /* 0x0007f0000800003f */
[----:B------:R-:W-:Y:S05]  /*69f0*/  @!P1 BRA `(.L_x_3324) ;  /* 0x0000000000049947 */ /* 0x000fea0003800000 */
[----:B------:R-:W-:Y:S01]  /*6a00*/  BPT.TRAP 0x1 ;  /* 0x000000040000795c */ /* 0x000fe20000300000 */
.L_x_3324:
        /* <DEDUP_REMOVED lines=36> */
.L_x_3316:
[----:B------:R-:W-:-:S13]  /*6c50*/  ISETP.NE.AND P1, PT, R17, RZ, PT ;  /* 0x000000ff1100720c */ /* 0x000fda0003f25270 */
[----:B------:R-:W-:Y:S05]  /*6c60*/  @!P1 BRA `(.L_x_3315) ;  /* 0x0000000400609947 */ /* 0x000fea0003800000 */
[----:B------:R-:W-:-:S04]  /*6c70*/  SHF.L.U32 R7, R9, 0x1f, RZ ;  /* 0x0000001f09077819 */ /* 0x000fc800000006ff */
[----:B------:R-:W2:Y:S02]  /*6c80*/  SYNCS.PHASECHK.TRANS64.TRYWAIT P1, [R0+URZ+0x26840], R7 ;  /* 0x02684007000075a7 */ /* 0x000ea4000802017f */
[----:B--2---:R-:W-:Y:S05]  /*6c90*/  @!P1 BRA `(.L_x_3326) ;  /* 0x0000000c00b89947 */ /* 0x004fea0003800000 */
.L_x_3349:
[----:B------:R-:W-:Y:S05]  /*6ca0*/  @P0 BRA `(.L_x_3327) ;  /* 0x0000000000140947 */ /* 0x000fea0003800000 */
[----:B------:R-:W-:Y:S01]  /*6cb0*/  ISETP.NE.AND P1, PT, R13, RZ, PT ;  /* 0x000000ff0d00720c */ /* 0x000fe20003f25270 */
[----:B------:R-:W-:-:S04]  /*6cc0*/  IMAD.MOV.U32 R5, RZ, RZ, 0x3100 ;  /* 0x00003100ff057424 */ /* 0x000fc800078e00ff */
[----:B------:R3:W-:Y:S08]  /*6cd0*/  SYNCS.ARRIVE.TRANS64 RZ, [R0+URZ+0x26830], R5 ;  /* 0x0268300500ff79a7 */ /* 0x0007f0000800003f */
[----:B------:R-:W-:Y:S05]  /*6ce0*/  @!P1 BRA `(.L_x_3327) ;  /* 0x0000000000049947 */ /* 0x000fea0003800000 */
[----:B------:R-:W-:Y:S01]  /*6cf0*/  BPT.TRAP 0x1 ;  /* 0x000000040000795c */ /* 0x000fe20000300000 */
.L_x_3327:
        /* <DEDUP_REMOVED lines=40> */
.L_x_3350:
[----:B------:R-:W-:Y:S05]  /*6f80*/  @P0 BRA `(.L_x_3329) ;  /* 0x0000000000140947 */ /* 0x000fea0003800000 */
[----:B------:R-:W-:Y:S01]  /*6f90*/  ISETP.NE.AND P0, PT, R13, RZ, PT ;  /* 0x000000ff0d00720c */ /* 0x000fe20003f05270 */
[----:B------:R-:W-:-:S04]  /*6fa0*/  IMAD.MOV.U32 R5, RZ, RZ, 0x3100 ;  /* 0x00003100ff057424 */ /* 0x000fc800078e00ff */
[----:B------:R4:W-:Y:S08]  /*6fb0*/  SYNCS.ARRIVE.TRANS64 RZ, [R0+URZ+0x26818], R5 ;  /* 0x0268180500ff79a7 */ /* 0x0009f0000800003f */
[----:B------:R-:W-:Y:S05]  /*6fc0*/  @!P0 BRA `(.L_x_3329) ;  /* 0x0000000000048947 */ /* 0x000fea0003800000 */
[----:B------:R-:W-:Y:S01]  /*6fd0*/  BPT.TRAP 0x1 ;  /* 0x000000040000795c */ /* 0x000fe20000300000 */
.L_x_3329:
        /* <DEDUP_REMOVED lines=33> */
.L_x_3315:
[----:B------:R-:W4:Y:S01]  /*71f0*/  S2R R2, SR_TID.X ;  /* 0x0000000000027919 */ /* 0x000f220000002100 */
[----:B------:R-:W-:Y:S01]  /*7200*/  IMAD R3, R12, 0x8, R0 ;  /* 0x000000080c037824 */ /* 0x000fe200078e0200 */
[----:B----4-:R-:W-:Y:S02]  /*7210*/  LOP3.LUT R4, R2, 0x7f, RZ, 0xc0, !PT ;  /* 0x0000007f02047812 */ /* 0x010fe400078ec0ff */
[----:B------:R-:W-:Y:S02]  /*7220*/  SHF.L.U32 R2, R9, 0x1f, RZ ;  /* 0x0000001f09027819 */ /* 0x000fe400000006ff */
[----:B------:R-:W-:Y:S02]  /*7230*/  ISETP.NE.AND P1, PT, R4, RZ, PT ;  /* 0x000000ff0400720c */ /* 0x000fe40003f25270 */
[----:B------:R-:W4:Y:S02]  /*7240*/  SYNCS.PHASECHK.TRANS64.TRYWAIT P0, [R3+URZ+0x26840], R2 ;  /* 0x02684002030075a7 */ /* 0x000f24000800017f */
[----:B----4-:R-:W-:Y:S09]  /*7250*/  @!P0 BRA `(.L_x_3330) ;  /* 0x0000000800708947 */ /* 0x010ff20003800000 */
.L_x_3351:
[----:B------:R-:W-:Y:S05]  /*7260*/  @P1 BRA `(.L_x_3331) ;  /* 0x0000000000181947 */ /* 0x000fea0003800000 */
[----:B------:R-:W5:Y:S01]  /*7270*/  S2R R4, SR_TID.X ;  /* 0x0000000000047919 */ /* 0x000f620000002100 */
[----:B----4-:R-:W-:-:S04]  /*7280*/  IMAD.MOV.U32 R2, RZ, RZ, 0x3100 ;  /* 0x00003100ff027424 */ /* 0x010fc800078e00ff */
[----:B------:R4:W-:Y:S01]  /*7290*/  SYNCS.ARRIVE.TRANS64 RZ, [R3+URZ+0x26830], R2 ;  /* 0x0268300203ff79a7 */ /* 0x0009e2000800003f */
[----:B-----5:R-:W-:-:S13]  /*72a0*/  LOP3.LUT P0, RZ, R4, 0x1f, RZ, 0xc0, !PT ;  /* 0x0000001f04ff7812 */ /* 0x020fda000780c0ff */
[----:B----4-:R-:W-:Y:S05]  /*72b0*/  @!P0 BRA `(.L_x_3331) ;  /* 0x0000000000048947 */ /* 0x010fea0003800000 */
[----:B------:R-:W-:Y:S01]  /*72c0*/  BPT.TRAP 0x1 ;  /* 0x000000040000795c */ /* 0x000fe20000300000 */
.L_x_3331:
        /* <DEDUP_REMOVED lines=47> */
.L_x_3312:
[----:B------:R-:W-:Y:S05]  /*75c0*/  BSYNC B0 ;  /* 0x0000000000007941 */ /* 0x000fea0003800000 */
.L_x_3311:
[----:B------:R-:W-:-:S03]  /*75d0*/  UMOV UR5, 0xffffffff ;  /* 0xffffffff00057882 */ /* 0x000fc60000000000 */
[----:B------:R-:W-:Y:S05]  /*75e0*/  BRA.DIV UR5, `(.L_x_3332) ;  /* 0x0000000605a07947 */ /* 0x000fea000b800000 */
[----:B------:R-:W-:-:S13]  /*75f0*/  ELECT P0, URZ, PT ;  /* 0x00000000003f782f */ /* 0x000fda0003800000 */
.L_x_3354:
[----:B------:R-:W-:Y:S04]  /*7600*/  BSSY B0, `(.L_x_3333) ;  /* 0x0000023000007945 */ /* 0x000fe80003800000 */
[----:B------:R-:W-:Y:S05]  /*7610*/  @!P0 BRA `(.L_x_3334) ;  /* 0x0000000000848947 */ /* 0x000fea0003800000 */
[----:B------:R-:W-:-:S06]  /*7620*/  ULOP3.LUT UR5, UR38, 0x2, URZ, 0xfc, !UPT ;  /* 0x0000000226057892 */ /* 0x000fcc000f8efc3f */
[----:B------:R-:W-:-:S05]  /*7630*/  IMAD.U32 R2, RZ, RZ, UR5 ;  /* 0x00000005ff027e24 */ /* 0x000fca000f8e00ff */
[----:B------:R-:W-:-:S13]  /*7640*/  ISETP.NE.AND P0, PT, R2, 0x3, PT ;  /* 0x000000030200780c */ /* 0x000fda0003f05270 */
[----:B------:R-:W-:Y:S05]  /*7650*/  @!P0 BRA `(.L_x_3335) ;  /* 0x0000000000048947 */ /* 0x000fea0003800000 */
[----:B------:R-:W-:Y:S01]  /*7660*/  BPT.TRAP 0x1 ;  /* 0x000000040000795c */ /* 0x000fe20000300000 */
.L_x_3335:
        /* <DEDUP_REMOVED lines=15> */
.L_x_3355:
[----:B------:R-:W2:Y:S02]  /*7760*/  SYNCS.PHASECHK.TRANS64.TRYWAIT P1, [R3+URZ], R2 ;  /* 0x00000002030075a7 */ /* 0x000ea4000802017f */
[----:B--2---:R-:W-:Y:S05]  /*7770*/  @!P1 BRA `(.L_x_3337) ;  /* 0x0000000400749947 */ /* 0x004fea0003800000 */
.L_x_3356:
[----:B------:R-:W-:Y:S05]  /*7780*/  @!P0 BRA `(.L_x_3338) ;  /* 0x0000000000048947 */ /* 0x000fea0003800000 */
[----:B------:R-:W-:Y:S01]  /*7790*/  BPT.TRAP 0x1 ;  /* 0x000000040000795c */ /* 0x000fe20000300000 */
.L_x_3338:
[----:B--2---:R-:W-:-:S04]  /*77a0*/  VIADD R3, R7, 0x26840 ;  /* 0x0002684007037836 */ /* 0x004fc80000000000 */
[----:B------:R-:W-:-:S04]  /*77b0*/  IMAD R0, R0, 0x8, R3 ;  /* 0x0000000800007824 */ /* 0x000fc800078e0203 */
[----:B------:R-:W2:Y:S02]  /*77c0*/  SYNCS.PHASECHK.TRANS64.TRYWAIT P0, [R0+URZ], R5 ;  /* 0x00000005000075a7 */ /* 0x000ea4000800017f */
[----:B--2---:R-:W-:Y:S05]  /*77d0*/  @!P0 BRA `(.L_x_3339) ;  /* 0x0000000400708947 */ /* 0x004fea0003800000 */
.L_x_3357:
[----:B------:R-:W-:-:S07]  /*77e0*/  IMAD R3, R4, 0x8, R3 ;  /* 0x0000000804037824 */ /* 0x000fce00078e0203 */
.L_x_3340:
[----:B---3--:R3:W4:Y:S02]  /*77f0*/  SYNCS.PHASECHK.TRANS64.TRYWAIT P0, [R3+URZ], R2 ;  /* 0x00000002030075a7 */ /* 0x008724000800017f */
[----:B----4-:R-:W-:Y:S05]  /*7800*/  @!P0 NANOSLEEP.SYNCS 0x989680 ;  /* 0x009896800000895d */ /* 0x010fea0003900000 */
[----:B------:R-:W4:Y:S02]  /*7810*/  @!P0 SYNCS.PHASECHK.TRANS64 P0, [R3+URZ], R2 ;  /* 0x00000002030085a7 */ /* 0x000f24000800007f */
[----:B----4-:R-:W-:Y:S05]  /*7820*/  @!P0 BRA `(.L_x_3340) ;  /* 0xfffffffc00f08947 */ /* 0x010fea000383ffff */
.L_x_3334:
[----:B------:R-:W-:Y:S05]  /*7830*/  BSYNC B0 ;  /* 0x0000000000007941 */ /* 0x000fea0003800000 */
.L_x_3333:
[----:B------:R-:W-:Y:S05]  /*7840*/  EXIT ;  /* 0x000000000000794d */ /* 0x000fea0003800000 */
.L_x_3268:
[----:B------:R-:W-:Y:S02]  /*7850*/  IMAD.MOV.U32 R13, RZ, RZ, R23 ;  /* 0x000000ffff0d7224 */ /* 0x000fe400078e0017 */
[----:B------:R-:W-:Y:S02]  /*7860*/  IMAD.MOV.U32 R12, RZ, RZ, RZ ;  /* 0x000000ffff0c7224 */ /* 0x000fe400078e00ff */
[----:B------:R-:W-:Y:S02]  /*7870*/  IMAD.MOV.U32 R11, RZ, RZ, 0x1f ;  /* 0x0000001fff0b7424 */ /* 0x000fe400078e00ff */
[----:B------:R-:W-:-:S07]  /*7880*/  IMAD.MOV.U32 R15, RZ, RZ, -0x1 ;  /* 0xffffffffff0f7424 */ /* 0x000fce00078e00ff */
[----:B------:R-:W-:Y:S05]  /*7890*/  WARPSYNC.COLLECTIVE R15, `(.L_x_3341) ;  /* 0x000000000f087348 */ /* 0x000fea0003c00000 */
[----:B------:R1:W2:Y:S02]  /*78a0*/  SHFL.IDX P6, R14, R13, R12, R11 ;  /* 0x0000000c0d0e7389 */ /* 0x0002a400000c000b */
[----:B-12---:R-:W-:Y:S01]  /*78b0*/  ENDCOLLECTIVE ;  /* 0x000000000000791b */ /* 0x006fe20003800000 */
.L_x_3341:
[----:B------:R-:W-:Y:S05]  /*78c0*/  BRA `(.L_x_3342) ;  /* 0xffffff9000b47947 */ /* 0x000fea000383ffff */
.L_x_3270:
[----:B--2---:R2:W3:Y:S02]  /*78d0*/  SYNCS.PHASECHK.TRANS64.TRYWAIT P0, [R2+URZ+0x26800], R5 ;  /* 0x02680005020075a7 */ /* 0x0044e4000800017f */
[----:B---3--:R-:W-:Y:S05]  /*78e0*/  @!P0 NANOSLEEP.SYNCS 0x989680 ;  /* 0x009896800000895d */ /* 0x008fea0003900000 */
[----:B------:R-:W3:Y:S02]  /*78f0*/  @!P0 SYNCS.PHASECHK.TRANS64 P0, [R2+URZ+0x26800], R5 ;  /* 0x02680005020085a7 */ /* 0x000ee4000800007f */
[----:B---3--:R-:W-:Y:S05]  /*7900*/  @!P0 BRA `(.L_x_3270) ;  /* 0xfffffffc00f08947 */ /* 0x008fea000383ffff */
[----:B------:R-:W-:Y:S05]  /*7910*/  BRA `(.L_x_3269) ;  /* 0xffffff9000f47947 */ /* 0x000fea000383ffff */
.L_x_3276:
[----:B---3--:R-:W-:-:S04]  /*7920*/  IMAD.U32 R5, RZ, RZ, UR8 ;  /* 0x00000008ff057e24 */ /* 0x008fc8000f8e00ff */
[----:B------:R3:W1:Y:S03]  /*7930*/  SYNCS.PHASECHK.TRANS64.TRYWAIT P1, [R5+URZ+0x26810], R6 ;  /* 0x02681006050075a7 */ /* 0x000666000802017f */
[----:B-1----:R-:W-:Y:S05]  /*7940*/  @!P1 NANOSLEEP.SYNCS 0x989680 ;  /* 0x009896800000995d */ /* 0x002fea0003900000 */
[----:B------:R-:W1:Y:S02]  /*7950*/  @!P1 SYNCS.PHASECHK.TRANS64 P1, [R5+URZ+0x26810], R6 ;  /* 0x02681006050095a7 */ /* 0x000e64000802007f */
[----:B-1----:R-:W-:Y:S05]  /*7960*/  @!P1 BRA `(.L_x_3276) ;  /* 0xfffffffc00ec9947 */ /* 0x002fea000383ffff */
[----:B------:R-:W-:Y:S05]  /*7970*/  BRA `(.L_x_3275) ;  /* 0xffffff9c00587947 */ /* 0x000fea000383ffff */
.L_x_3280:
[----:B------:R-:W-:-:S04]  /*7980*/  IMAD.U32 R5, RZ, RZ, UR8 ;  /* 0x00000008ff057e24 */ /* 0x000fc8000f8e00ff */
[----:B------:R1:W1:Y:S03]  /*7990*/  SYNCS.PHASECHK.TRANS64.TRYWAIT P1, [R5+URZ+0x26830], R6 ;  /* 0x02683006050075a7 */ /* 0x000266000802017f */
[----:B-1----:R-:W-:Y:S05]  /*79a0*/  @!P1 NANOSLEEP.SYNCS 0x989680 ;  /* 0x009896800000995d */ /* 0x002fea0003900000 */
[----:B------:R-:W1:Y:S02]  /*79b0*/  @!P1 SYNCS.PHASECHK.TRANS64 P1, [R5+URZ+0x26830], R6 ;  /* 0x02683006050095a7 */ /* 0x000e64000802007f */
[----:B-1----:R-:W-:Y:S05]  /*79c0*/  @!P1 BRA `(.L_x_3280) ;  /* 0xfffffffc00ec9947 */ /* 0x002fea000383ffff */
[----:B------:R-:W-:Y:S05]  /*79d0*/  BRA `(.L_x_3279) ;  /* 0xffffffa000647947 */ /* 0x000fea000383ffff */
.L_x_3313:
[----:B-1----:R1:W2:Y:S02]  /*79e0*/  SYNCS.PHASECHK.TRANS64.TRYWAIT P0, [R0+URZ+0x26820], R3 ;  /* 0x02682003000075a7 */ /* 0x0022a4000800017f */
[----:B--2---:R-:W-:Y:S05]  /*79f0*/  @!P0 NANOSLEEP.SYNCS 0x989680 ;  /* 0x009896800000895d */ /* 0x004fea0003900000 */
[----:B------:R-:W2:Y:S02]  /*7a00*/  @!P0 SYNCS.PHASECHK.TRANS64 P0, [R0+URZ+0x26820], R3 ;  /* 0x02682003000085a7 */ /* 0x000ea4000800007f */
[----:B--2---:R-:W-:Y:S05]  /*7a10*/  @!P0 BRA `(.L_x_3313) ;  /* 0xfffffffc00f08947 */ /* 0x004fea000383ffff */
[----:B------:R-:W-:Y:S05]  /*7a20*/  BRA `(.L_x_3343) ;  /* 0xffffffdc008c7947 */ /* 0x000fea000383ffff */
.L_x_3317:
[----:B-1----:R1:W2:Y:S02]  /*7a30*/  SYNCS.PHASECHK.TRANS64.TRYWAIT P1, [R0+URZ+0x26840], R20 ;  /* 0x02684014000075a7 */ /* 0x0022a4000802017f */
[----:B--2---:R-:W-:Y:S05]  /*7a40*/  @!P1 NANOSLEEP.SYNCS 0x989680 ;  /* 0x009896800000995d */ /* 0x004fea0003900000 */
[----:B------:R-:W2:Y:S02]  /*7a50*/  @!P1 SYNCS.PHASECHK.TRANS64 P1, [R0+URZ+0x26840], R20 ;  /* 0x02684014000095a7 */ /* 0x000ea4000802007f */
[----:B--2---:R-:W-:Y:S05]  /*7a60*/  @!P1 BRA `(.L_x_3317) ;  /* 0xfffffffc00f09947 */ /* 0x004fea000383ffff */
[----:B------:R-:W-:Y:S05]  /*7a70*/  BRA `(.L_x_3344) ;  /* 0xffffffe400b87947 */ /* 0x000fea000383ffff */
.L_x_3319:
[----:B--2---:R2:W3:Y:S02]  /*7a80*/  SYNCS.PHASECHK.TRANS64.TRYWAIT P1, [R0+URZ+0x26828], R20 ;  /* 0x02682814000075a7 */ /* 0x0044e4000802017f */
[----:B---3--:R-:W-:Y:S05]  /*7a90*/  @!P1 NANOSLEEP.SYNCS 0x989680 ;  /* 0x009896800000995d */ /* 0x008fea0003900000 */
[----:B------:R-:W3:Y:S02]  /*7aa0*/  @!P1 SYNCS.PHASECHK.TRANS64 P1, [R0+URZ+0x26828], R20 ;  /* 0x02682814000095a7 */ /* 0x000ee4000802007f */
[----:B---3--:R-:W-:Y:S05]  /*7ab0*/  @!P1 BRA `(.L_x_3319) ;  /* 0xfffffffc00f09947 */ /* 0x008fea000383ffff */
[----:B------:R-:W-:Y:S05]  /*7ac0*/  BRA `(.L_x_3345) ;  /* 0xffffffe800647947 */ /* 0x000fea000383ffff */
.L_x_3321:
[----:B---3--:R3:W4:Y:S02]  /*7ad0*/  SYNCS.PHASECHK.TRANS64.TRYWAIT P1, [R0+URZ+0x26848], R20 ;  /* 0x02684814000075a7 */ /* 0x008724000802017f */
[----:B----4-:R-:W-:Y:S05]  /*7ae0*/  @!P1 NANOSLEEP.SYNCS 0x989680 ;  /* 0x009896800000995d */ /* 0x010fea0003900000 */
[----:B------:R-:W4:Y:S02]  /*7af0*/  @!P1 SYNCS.PHASECHK.TRANS64 P1, [R0+URZ+0x26848], R20 ;  /* 0x02684814000095a7 */ /* 0x000f24000802007f */
[----:B----4-:R-:W-:Y:S05]  /*7b00*/  @!P1 BRA `(.L_x_3321) ;  /* 0xfffffffc00f09947 */ /* 0x010fea000383ffff */
[----:B------:R-:W-:Y:S05]  /*7b10*/  BRA `(.L_x_3346) ;  /* 0xffffffe800f07947 */ /* 0x000fea000383ffff */
.L_x_3323:
[----:B------:R-:W-:-:S07]  /*7b20*/  SHF.L.U32 R5, R9, 0x1f, RZ ;  /* 0x0000001f09057819 */ /* 0x000fce00000006ff */
.L_x_3347:
[----:B--2---:R2:W3:Y:S02]  /*7b30*/  SYNCS.PHASECHK.TRANS64.TRYWAIT P1, [R0+URZ+0x26820], R5 ;  /* 0x02682005000075a7 */ /* 0x0044e4000802017f */
[----:B---3--:R-:W-:Y:S05]  /*7b40*/  @!P1 NANOSLEEP.SYNCS 0x989680 ;  /* 0x009896800000995d */ /* 0x008fea0003900000 */
[----:B------:R-:W3:Y:S02]  /*7b50*/  @!P1 SYNCS.PHASECHK.TRANS64 P1, [R0+URZ+0x26820], R5 ;  /* 0x02682005000095a7 */ /* 0x000ee4000802007f */
[----:B---3--:R-:W-:Y:S05]  /*7b60*/  @!P1 BRA `(.L_x_3347) ;  /* 0xfffffffc00f09947 */ /* 0x008fea000383ffff */
[----:B------:R-:W-:Y:S05]  /*7b70*/  BRA `(.L_x_3348) ;  /* 0xffffffec008c7947 */ /* 0x000fea000383ffff */
.L_x_3326:
[----:B--2---:R2:W3:Y:S02]  /*7b80*/  SYNCS.PHASECHK.TRANS64.TRYWAIT P1, [R0+URZ+0x26840], R7 ;  /* 0x02684007000075a7 */ /* 0x0044e4000802017f */
[----:B---3--:R-:W-:Y:S05]  /*7b90*/  @!P1 NANOSLEEP.SYNCS 0x989680 ;  /* 0x009896800000995d */ /* 0x008fea0003900000 */
[----:B------:R-:W3:Y:S02]  /*7ba0*/  @!P1 SYNCS.PHASECHK.TRANS64 P1, [R0+URZ+0x26840], R7 ;  /* 0x02684007000095a7 */ /* 0x000ee4000802007f */
[----:B---3--:R-:W-:Y:S05]  /*7bb0*/  @!P1 BRA `(.L_x_3326) ;  /* 0xfffffffc00f09947 */ /* 0x008fea000383ffff */
[----:B------:R-:W-:Y:S05]  /*7bc0*/  BRA `(.L_x_3349) ;  /* 0xfffffff000347947 */ /* 0x000fea000383ffff */
.L_x_3328:
[----:B---3--:R3:W4:Y:S02]  /*7bd0*/  SYNCS.PHASECHK.TRANS64.TRYWAIT P1, [R0+URZ+0x26828], R7 ;  /* 0x02682807000075a7 */ /* 0x008724000802017f */
[----:B----4-:R-:W-:Y:S05]  /*7be0*/  @!P1 NANOSLEEP.SYNCS 0x989680 ;  /* 0x009896800000995d */ /* 0x010fea0003900000 */
[----:B------:R-:W4:Y:S02]  /*7bf0*/  @!P1 SYNCS.PHASECHK.TRANS64 P1, [R0+URZ+0x26828], R7 ;  /* 0x02682807000095a7 */ /* 0x000f24000802007f */
[----:B----4-:R-:W-:Y:S05]  /*7c00*/  @!P1 BRA `(.L_x_3328) ;  /* 0xfffffffc00f09947 */ /* 0x010fea000383ffff */
[----:B------:R-:W-:Y:S05]  /*7c10*/  BRA `(.L_x_3350) ;  /* 0xfffffff000d87947 */ /* 0x000fea000383ffff */
.L_x_3330:
[----:B----4-:R4:W5:Y:S02]  /*7c20*/  SYNCS.PHASECHK.TRANS64.TRYWAIT P0, [R3+URZ+0x26840], R2 ;  /* 0x02684002030075a7 */ /* 0x010964000800017f */
[----:B-----5:R-:W-:Y:S05]  /*7c30*/  @!P0 NANOSLEEP.SYNCS 0x989680 ;  /* 0x009896800000895d */ /* 0x020fea0003900000 */
[----:B------:R-:W5:Y:S02]  /*7c40*/  @!P0 SYNCS.PHASECHK.TRANS64 P0, [R3+URZ+0x26840], R2 ;  /* 0x02684002030085a7 */ /* 0x000f64000800007f */
[----:B-----5:R-:W-:Y:S05]  /*7c50*/  @!P0 BRA `(.L_x_3330) ;  /* 0xfffffffc00f08947 */ /* 0x020fea000383ffff */
[----:B------:R-:W-:Y:S05]  /*7c60*/  BRA `(.L_x_3351) ;  /* 0xfffffff4007c7947 */ /* 0x000fea000383ffff */
.L_x_3332:
[----:B------:R-:W-:Y:S01]  /*7c70*/  BSSY B0, `(.L_x_3352) ;  /* 0x0000006000007945 */ /* 0x000fe20003800000 */
[----:B------:R-:W-:-:S07]  /*7c80*/  IMAD.MOV.U32 R15, RZ, RZ, -0x1 ;  /* 0xffffffffff0f7424 */ /* 0x000fce00078e00ff */
[----:B------:R-:W-:Y:S05]  /*7c90*/  WARPSYNC.COLLECTIVE R15, `(.L_x_3353) ;  /* 0x000000000f0c7348 */ /* 0x000fea0003c00000 */
[----:B------:R-:W-:Y:S02]  /*7ca0*/  ELECT P6, UR62, PT ;  /* 0x00000000003e782f */ /* 0x000fe400038c0000 */
[----:B------:R-:W-:Y:S01]  /*7cb0*/  MOV R14, UR62 ;  /* 0x0000003e000e7c02 */ /* 0x000fe20008000f00 */
[----:B------:R-:W-:Y:S10]  /*7cc0*/  ENDCOLLECTIVE ;  /* 0x000000000000791b */ /* 0x000ff40003800000 */
.L_x_3353:
[----:B------:R-:W-:Y:S05]  /*7cd0*/  BSYNC B0 ;  /* 0x0000000000007941 */ /* 0x000fea0003800000 */
.L_x_3352:
[----:B------:R-:W-:Y:S01]  /*7ce0*/  PLOP3.LUT P0, PT, P6, PT, PT, 0x80, 0x0 ;  /* 0x000000000000781c */ /* 0x000fe2000370f070 */
[----:B------:R-:W-:-:S12]  /*7cf0*/  BRA `(.L_x_3354) ;  /* 0xfffffff800407947 */ /* 0x000fd8000383ffff */
.L_x_3336:
[----:B-1----:R1:W2:Y:S02]  /*7d00*/  SYNCS.PHASECHK.TRANS64.TRYWAIT P1, [R6+URZ], R5 ;  /* 0x00000005060075a7 */ /* 0x0022a4000802017f */
[----:B--2---:R-:W-:Y:S05]  /*7d10*/  @!P1 NANOSLEEP.SYNCS 0x989680 ;  /* 0x009896800000995d */ /* 0x004fea0003900000 */
[----:B------:R-:W2:Y:S02]  /*7d20*/  @!P1 SYNCS.PHASECHK.TRANS64 P1, [R6+URZ], R5 ;  /* 0x00000005060095a7 */ /* 0x000ea4000802007f */
[----:B--2---:R-:W-:Y:S05]  /*7d30*/  @!P1 BRA `(.L_x_3336) ;  /* 0xfffffffc00f09947 */ /* 0x004fea000383ffff */
[----:B------:R-:W-:Y:S05]  /*7d40*/  BRA `(.L_x_3355) ;  /* 0xfffffff800847947 */ /* 0x000fea000383ffff */
.L_x_3337:
[----:B--2---:R2:W3:Y:S02]  /*7d50*/  SYNCS.PHASECHK.TRANS64.TRYWAIT P1, [R3+URZ], R2 ;  /* 0x00000002030075a7 */ /* 0x0044e4000802017f */
[----:B---3--:R-:W-:Y:S05]  /*7d60*/  @!P1 NANOSLEEP.SYNCS 0x989680 ;  /* 0x009896800000995d */ /* 0x008fea0003900000 */
[----:B------:R-:W3:Y:S02]  /*7d70*/  @!P1 SYNCS.PHASECHK.TRANS64 P1, [R3+URZ], R2 ;  /* 0x00000002030095a7 */ /* 0x000ee4000802007f */
[----:B---3--:R-:W-:Y:S05]  /*7d80*/  @!P1 BRA `(.L_x_3337) ;  /* 0xfffffffc00f09947 */ /* 0x008fea000383ffff */
[----:B------:R-:W-:Y:S05]  /*7d90*/  BRA `(.L_x_3356) ;  /* 0xfffffff800787947 */ /* 0x000fea000383ffff */
.L_x_3339:
[----:B--2---:R2:W3:Y:S02]  /*7da0*/  SYNCS.PHASECHK.TRANS64.TRYWAIT P0, [R0+URZ], R5 ;  /* 0x00000005000075a7 */ /* 0x0044e4000800017f */
[----:B---3--:R-:W-:Y:S05]  /*7db0*/  @!P0 NANOSLEEP.SYNCS 0x989680 ;  /* 0x009896800000895d */ /* 0x008fea0003900000 */
[----:B------:R-:W3:Y:S02]  /*7dc0*/  @!P0 SYNCS.PHASECHK.TRANS64 P0, [R0+URZ], R5 ;  /* 0x00000005000085a7 */ /* 0x000ee4000800007f */
[----:B---3--:R-:W-:Y:S05]  /*7dd0*/  @!P0 BRA `(.L_x_3339) ;  /* 0xfffffffc00f08947 */ /* 0x008fea000383ffff */
[----:B------:R-:W-:Y:S05]  /*7de0*/  BRA `(.L_x_3357) ;  /* 0xfffffff8007c7947 */ /* 0x000fea000383ffff */
.L_x_3358:
        /* <DEDUP_REMOVED lines=9> */
.L_x_6577:


//--------------------- .text._ZN7cutlass13device_kernelIN5flash11enable_sm90INS1_16FlashAttnBwdSm90INS1_25CollectiveMainloopBwdSm90ILi2ELi2ELi2EN4cute5tupleIJNS5_1CILi1EEES8_S8_EEENS6_IJNS7_ILi64EEENS7_ILi128EEENS7_ILi96EEEEEENS_6half_tEfNS_4arch4Sm90ELb0ELb0ELb0ELb0ELb1ELb1ELb0ELb0ELi2ELi1ELi2ELi1ELb1EEENS1_21CollectiveEpilogueBwdISD_SE_SG_Li256ELb0ELb0ELi1EEENS1_19SingleTileSchedulerILb0ELb0ELb0ELi128EEEEEEEEEvNT_6ParamsE --------------------------
	.section	.text._ZN7cutlass13device_kernelIN5flash11enable_sm90INS1_16FlashAttnBwdSm90INS1_25CollectiveMainloopBwdSm90ILi2ELi2ELi2EN4cute5tupleIJNS5_1CILi1EEES8_S8_EEENS6_IJNS7_ILi64EEENS7_ILi128EEENS7_ILi96EEEEEENS_6half_tEfNS_4arch4Sm90ELb0ELb0ELb0ELb0ELb1ELb1ELb0ELb0ELi2ELi1ELi2ELi1ELb1EEENS1_21CollectiveEpilogueBwdISD_SE_SG_Li256ELb0ELb0ELi1EEENS1_19SingleTileSchedulerILb0ELb0ELb0ELi128EEEEEEEEEvNT_6ParamsE,"ax",@progbits
	.align	128
.text._ZN7cutlass13device_kernelIN5flash11enable_sm90INS1_16FlashAttnBwdSm90INS1_25CollectiveMainloopBwdSm90ILi2ELi2ELi2EN4cute5tupleIJNS5_1CILi1EEES8_S8_EEENS6_IJNS7_ILi64EEENS7_ILi128EEENS7_ILi96EEEEEENS_6half_tEfNS_4arch4Sm90ELb0ELb0ELb0ELb0ELb1ELb1ELb0ELb0ELi2ELi1ELi2ELi1ELb1EEENS1_21CollectiveEpilogueBwdISD_SE_SG_Li256ELb0ELb0ELi1EEENS1_19SingleTileSchedulerILb0ELb0ELb0ELi128EEEEEEEEEvNT_6ParamsE:
        .type           _ZN7cutlass13device_kernelIN5flash11enable_sm90INS1_16FlashAttnBwdSm90INS1_25CollectiveMainloopBwdSm90ILi2ELi2ELi2EN4cute5tupleIJNS5_1CILi1EEES8_S8_EEENS6_IJNS7_ILi64EEENS7_ILi128EEENS7_ILi96EEEEEENS_6half_tEfNS_4arch4Sm90ELb0ELb0ELb0ELb0ELb1ELb1ELb0ELb0ELi2ELi1ELi2ELi1ELb1EEENS1_21CollectiveEpilogueBwdISD_SE_SG_Li256ELb0ELb0ELi1EEENS1_19SingleTileSchedulerILb0ELb0ELb0ELi128EEEEEEEEEvNT_6ParamsE,@function
        .size           _ZN7cutlass13device_kernelIN5flash11enable_sm90INS1_16FlashAttnBwdSm90INS1_25CollectiveMainloopBwdSm90ILi2ELi2ELi2EN4cute5tupleIJNS5_1CILi1EEES8_S8_EEENS6_IJNS7_ILi64EEENS7_ILi128EEENS7_ILi96EEEEEENS_6half_tEfNS_4arch4Sm90ELb0ELb0ELb0ELb0ELb1ELb1ELb0ELb0ELi2ELi1ELi2ELi1ELb1EEENS1_21CollectiveEpilogueBwdISD_SE_SG_Li256ELb0ELb0ELi1EEENS1_19SingleTileSchedulerILb0ELb0ELb0ELi128EEEEEEEEEvNT_6ParamsE,(.L_x_6578 - _ZN7cutlass13device_kernelIN5flash11enable_sm90INS1_16FlashAttnBwdSm90INS1_25CollectiveMainloopBwdSm90ILi2ELi2ELi2EN4cute5tupleIJNS5_1CILi1EEES8_S8_EEENS6_IJNS7_ILi64EEENS7_ILi128EEENS7_ILi96EEEEEENS_6half_tEfNS_4arch4Sm90ELb0ELb0ELb0ELb0ELb1ELb1ELb0ELb0ELi2ELi1ELi2ELi1ELb1EEENS1_21CollectiveEpilogueBwdISD_SE_SG_Li256ELb0ELb0ELi1EEENS1_19SingleTileSchedulerILb0ELb0ELb0ELi128EEEEEEEEEvNT_6ParamsE)
        .other          _ZN7cutlass13device_kernelIN5flash11enable_sm90INS1_16FlashAttnBwdSm90INS1_25CollectiveMainloopBwdSm90ILi2ELi2ELi2EN4cute5tupleIJNS5_1CILi1EEES8_S8_EEENS6_IJNS7_ILi64EEENS7_ILi128EEENS7_ILi96EEEEEENS_6half_tEfNS_4arch4Sm90ELb0ELb0ELb0ELb0ELb1ELb1ELb0ELb0ELi2ELi1ELi2ELi1ELb1EEENS1_21CollectiveEpilogueBwdISD_SE_SG_Li256ELb0ELb0ELi1EEENS1_19SingleTileSchedulerILb0ELb0ELb0ELi128EEEEEEEEEvNT_6ParamsE,@"STO_CUDA_ENTRY STV_DEFAULT"
_ZN7cutlass13device_kernelIN5flash11enable_sm90INS1_16FlashAttnBwdSm90INS1_25CollectiveMainloopBwdSm90ILi2ELi2ELi2EN4cute5tupleIJNS5_1CILi1EEES8_S8_EEENS6_IJNS7_ILi64EEENS7_ILi128EEENS7_ILi96EEEEEENS_6half_tEfNS_4arch4Sm90ELb0ELb0ELb0ELb0ELb1ELb1ELb0ELb0ELi2ELi1ELi2ELi1ELb1EEENS1_21CollectiveEpilogueBwdISD_SE_SG_Li256ELb0ELb0ELi1EEENS1_19SingleTileSchedulerILb0ELb0ELb0ELi128EEEEEEEEEvNT_6ParamsE:
        /* <DEDUP_REMOVED lines=29> */
.L_x_3360:
[----:B------:R-:W-:Y:S05]  /*01d0*/  BSYNC B0 ;  /* 0x0000000000007941 */ /* 0x000fea0003800000 */
.L_x_3359:
        /* <DEDUP_REMOVED lines=37> */
.L_x_3361:
        /* <DEDUP_REMOVED lines=22> */
.L_x_3362:
[----:B------:R-:W-:Y:S01]  /*0590*/  PLOP3.LUT P0, PT, PT, PT, UP0, 0x80, 0x0 ;  /* 0x000000000000781c */ /* 0x000fe20003f0f008 */
[----:B------:R-:W-:Y:S01]  /*05a0*/  NOP ;  /* 0x0000000000007918 */ /* 0x000fe20000000000 */
[----:B-12-4-:R-:W-:Y:S11]  /*05b0*/  BAR.SYNC.DEFER_BLOCKING 0x0 ;  /* 0x0000000000007b1d */ /* 0x016ff60000010000 */
[----:B------:R-:W-:Y:S05]  /*05c0*/  @!P0 BRA `(.L_x_3363) ;  /* 0x00000044000c8947 */ /* 0x000fea0003800000 */
.L_x_3364:
        /* <DEDUP_REMOVED lines=35> */
.L_x_3366:
        /* <DEDUP_REMOVED lines=15> */
.L_x_3365:
        /* <DEDUP_REMOVED lines=22> */
.L_x_3368:
        /* <DEDUP_REMOVED lines=15> */
.L_x_3367:
[----:B------:R-:W-:Y:S01]  /*0b40*/  SHF.R.S32.HI R121, RZ, 0x1f, R120 ;  /* 0x0000001fff797819 */ /* 0x000fe20000011478 */
[----:B------:R-:W-:-:S03]  /*0b50*/  UMOV UR4, 0xffffffff ;  /* 0xffffffff00047882 */ /* 0x000fc60000000000 */
[----:B------:R-:W-:-:S04]  /*0b60*/  LEA.HI R0, R121, R120, RZ, 0x7 ;  /* 0x0000007879007211 */ /* 0x000fc800078f38ff */
[----:B------:R-:W-:Y:S01]  /*0b70*/  SHF.R.S32.HI R23, RZ, 0x7, R0 ;  /* 0x00000007ff177819 */ /* 0x000fe20000011400 */
[----:B------:R-:W-:Y:S06]  /*0b80*/  BRA.DIV UR4, `(.L_x_3369) ;  /* 0x0000007604407947 */ /* 0x000fec000b800000 */
[----:B------:R1:W2:Y:S02]  /*0b90*/  SHFL.IDX PT, R14, R23, RZ, 0x1f ;  /* 0x00001fff170e7589 */ /* 0x0002a400000e0000 */
.L_x_3461:
        /* <DEDUP_REMOVED lines=21> */
.L_x_3370:
        /* <DEDUP_REMOVED lines=20> */
.L_x_3372:
        /* <DEDUP_REMOVED lines=125> */
.L_x_3384:
[----:B------:R-:W-:-:S06]  /*1600*/  UISETP.NE.AND UP0, UPT, UR11, 0x3, UPT ;  /* 0x000000030b00788c */ /* 0x000fcc000bf05270 */
[----:B------:R-:W-:-:S13]  /*1610*/  PLOP3.LUT P0, PT, PT, PT, UP0, 0x80, 0x0 ;  /* 0x000000000000781c */ /* 0x000fda0003f0f008 */
[----:B-1----:R-:W-:Y:S05]  /*1620*/  @!P0 BRA `(.L_x_3374) ;  /* 0x0000000000048947 */ /* 0x002fea0003800000 */
[----:B------:R-:W-:Y:S01]  /*1630*/  BPT.TRAP 0x1 ;  /* 0x000000040000795c */ /* 0x000fe20000300000 */
.L_x_3374:
[----:B------:R-:W-:Y:S01]  /*1640*/  R2UR UR8, R2 ;  /* 0x00000000020872ca */ /* 0x000fe200000e0000 */
[----:B------:R-:W-:-:S05]  /*1650*/  IMAD.U32 R6, RZ, RZ, UR5 ;  /* 0x00000005ff067e24 */ /* 0x000fca000f8e00ff */
[----:B------:R-:W-:-:S07]  /*1660*/  SHF.L.U32 R6, R6, 0x1f, RZ ;  /* 0x0000001f06067819 */ /* 0x000fce00000006ff */
[----:B------:R-:W-:-:S09]  /*1670*/  ULEA UR8, UR6, UR8, 0x3 ;  /* 0x0000000806087291 */ /* 0x000fd2000f8e183f */
[----:B------:R2:W3:Y:S01]  /*1680*/  SYNCS.PHASECHK.TRANS64.TRYWAIT P1, [UR8+0x26810], R6 ;  /* 0x02681006ff0075a7 */ /* 0x0004e20008020148 */
[----:B------:R-:W-:Y:S05]  /*1690*/  @!P0 BRA `(.L_x_3375) ;  /* 0x0000000000048947 */ /* 0x000fea0003800000 */
[----:B------:R-:W-:Y:S01]  /*16a0*/  BPT.TRAP 0x1 ;  /* 0x000000040000795c */ /* 0x000fe20000300000 */
.L_x_3375:
[----:B---3--:R-:W-:Y:S05]  /*16b0*/  @P1 BRA `(.L_x_3376) ;  /* 0x0000000000081947 */ /* 0x008fea0003800000 */
[----:B------:R-:W3:Y:S02]  /*16c0*/  SYNCS.PHASECHK.TRANS64.TRYWAIT P1, [UR8+0x26810], R6 ;  /* 0x02681006ff0075a7 */ /* 0x000ee40008020148 */
[----:B---3--:R-:W-:Y:S05]  /*16d0*/  @!P1 BRA `(.L_x_3377) ;  /* 0x0000006800a09947 */ /* 0x008fea0003800000 */
.L_x_3376:
        /* <DEDUP_REMOVED lines=67> */
.L_x_3378:
[----:B------:R1:W1:Y:S01]  /*1b10*/  SYNCS.PHASECHK.TRANS64.TRYWAIT P1, [UR8+0x26830], R6 ;  /* 0x02683006ff0075a7 */ /* 0x0002620008020148 */
[----:B------:R-:W-:Y:S05]  /*1b20*/  @!P0 BRA `(.L_x_3379) ;  /* 0x0000000000048947 */ /* 0x000fea0003800000 */
[----:B------:R-:W-:Y:S01]  /*1b30*/  BPT.TRAP 0x1 ;  /* 0x000000040000795c */ /* 0x000fe20000300000 */
.L_x_3379:
[----:B-1----:R-:W-:Y:S05]  /*1b40*/  @P1 BRA `(.L_x_3380) ;  /* 0x0000000000081947 */ /* 0x002fea0003800000 */
[----:B------:R-:W1:Y:S02]  /*1b50*/  SYNCS.PHASECHK.TRANS64.TRYWAIT P1, [UR8+0x26830], R6 ;  /* 0x02683006ff0075a7 */ /* 0x000e640008020148 */
[----:B-1----:R-:W-:Y:S05]  /*1b60*/  @!P1 BRA `(.L_x_3381) ;  /* 0x0000006400949947 */ /* 0x002fea0003800000 */
.L_x_3380:
        /* <DEDUP_REMOVED lines=441> */
.L_x_3382:
        /* <DEDUP_REMOVED lines=48> */
.L_x_3383:
        /* <DEDUP_REMOVED lines=12> */
.L_x_3373:
        /* <DEDUP_REMOVED lines=67> */
.L_x_3385:
        /* <DEDUP_REMOVED lines=18> */
.L_x_3386:
        /* <DEDUP_REMOVED lines=18> */
.L_x_3387:
        /* <DEDUP_REMOVED lines=18> */
.L_x_3388:
        /* <DEDUP_REMOVED lines=120> */
.L_x_3390:
[----:B------:R-:W-:Y:S05]  /*49d0*/  BSYNC B0 ;  /* 0x0000000000007941 */ /* 0x000fea0003800000 */
.L_x_3389:
[----:B------:R-:W-:-:S04]  /*49e0*/  DEPBAR.LE SB0, 0x0 ;  /* 0x000080000000791a */ /* 0x000fc80000000000 */
[----:B------:R-:W-:Y:S05]  /*49f0*/  EXIT ;  /* 0x000000000000794d */ /* 0x000fea0003800000 */
.L_x_3363:
        /* <DEDUP_REMOVED lines=63> */
.L_x_3417:
        /* <DEDUP_REMOVED lines=17> */
.L_x_3395:
[----:B------:R-:W2:Y:S04]  /*4f00*/  LDG.E.STRONG.GPU R4, desc[UR28][R2.64] ;  /* 0x0000001c02047981 */ /* 0x000ea8000c1ef900 */
[----:B--2---:R-:W-:Y:S01]  /*4f10*/  CCTL.IVALL ;  /* 0x00000000ff00798f */ /* 0x004fe20002000000 */
[----:B------:R-:W-:Y:S05]  /*4f20*/  YIELD ;  /* 0x0000000000007946 */ /* 0x000fea0003800000 */
[----:B------:R-:W-:-:S13]  /*4f30*/  ISETP.NE.AND P3, PT, R4, UR27, PT ;  /* 0x0000001b04007c0c */ /* 0x000fda000bf65270 */
[----:B------:R-:W-:Y:S05]  /*4f40*/  @P3 BRA `(.L_x_3395) ;  /* 0xfffffffc00ec3947 */ /* 0x000fea000383ffff */
.L_x_3394:
[----:B------:R-:W-:Y:S05]  /*4f50*/  BSYNC B0 ;  /* 0x0000000000007941 */ /* 0x000fea0003800000 */
.L_x_3393:
[----:B------:R-:W-:-:S03]  /*4f60*/  UMOV UR16, 0xffffffff ;  /* 0xffffffff00107882 */ /* 0x000fc60000000000 */
[----:B------:R-:W-:Y:S05]  /*4f70*/  BRA.DIV UR16, `(.L_x_3396) ;  /* 0x0000003210a87947 */ /* 0x000fea000b800000 */
[----:B------:R-:W-:Y:S01]  /*4f80*/  NOP ;  /* 0x0000000000007918 */ /* 0x000fe20000000000 */
.L_x_3464:
        /* <DEDUP_REMOVED lines=19> */
.L_x_3398:
[----:B------:R-:W-:Y:S05]  /*50c0*/  BSYNC B0 ;  /* 0x0000000000007941 */ /* 0x000fea0003800000 */
.L_x_3397:
        /* <DEDUP_REMOVED lines=13> */
.L_x_3400:
[----:B------:R-:W-:Y:S05]  /*51a0*/  BSYNC B0 ;  /* 0x0000000000007941 */ /* 0x000fea0003800000 */
.L_x_3399:
[----:B------:R-:W-:Y:S06]  /*51b0*/  BAR.ARV 0xa, 0xa0 ;  /* 0x0282800000007b1d */ /* 0x000fec0000002000 */
[----:B------:R-:W-:Y:S04]  /*51c0*/  BSSY B0, `(.L_x_3401) ;  /* 0x0000003000007945 */ /* 0x000fe80003800000 */
[----:B------:R-:W-:Y:S05]  /*51d0*/  @!P0 BRA `(.L_x_3402) ;  /* 0x0000000000048947 */ /* 0x000fea0003800000 */
[----:B------:R-:W-:-:S04]  /*51e0*/  DEPBAR.LE SB0, 0x0 ;  /* 0x000080000000791a */ /* 0x000fc80000000000 */
.L_x_3402:
[----:B------:R-:W-:Y:S05]  /*51f0*/  BSYNC B0 ;  /* 0x0000000000007941 */ /* 0x000fea0003800000 */
.L_x_3401:
        /* <DEDUP_REMOVED lines=19> */
.L_x_3404:
[----:B------:R-:W-:Y:S05]  /*5330*/  BSYNC B0 ;  /* 0x0000000000007941 */ /* 0x000fea0003800000 */
.L_x_3403:
        /* <DEDUP_REMOVED lines=9> */
.L_x_3407:
[----:B------:R-:W2:Y:S04]  /*53d0*/  LDG.E.STRONG.GPU R4, desc[UR28][R2.64] ;  /* 0x0000001c02047981 */ /* 0x000ea8000c1ef900 */
[----:B--2---:R-:W-:Y:S01]  /*53e0*/  CCTL.IVALL ;  /* 0x00000000ff00798f */ /* 0x004fe20002000000 */
[----:B------:R-:W-:Y:S05]  /*53f0*/  YIELD ;  /* 0x0000000000007946 */ /* 0x000fea0003800000 */
[----:B------:R-:W-:-:S13]  /*5400*/  ISETP.NE.AND P3, PT, R4, UR27, PT ;  /* 0x0000001b04007c0c */ /* 0x000fda000bf65270 */
[----:B------:R-:W-:Y:S05]  /*5410*/  @P3 BRA `(.L_x_3407) ;  /* 0xfffffffc00ec3947 */ /* 0x000fea000383ffff */
.L_x_3406:
[----:B------:R-:W-:Y:S05]  /*5420*/  BSYNC B0 ;  /* 0x0000000000007941 */ /* 0x000fea0003800000 */
.L_x_3405:
[----:B------:R-:W-:-:S03]  /*5430*/  UMOV UR8, 0xffffffff ;  /* 0xffffffff00087882 */ /* 0x000fc60000000000 */
[----:B------:R-:W-:Y:S05]  /*5440*/  BRA.DIV UR8, `(.L_x_3408) ;  /* 0x0000002e08907947 */ /* 0x000fea000b800000 */
[----:B------:R-:W-:Y:S01]  /*5450*/  NOP ;  /* 0x0000000000007918 */ /* 0x000fe20000000000 */
.L_x_3467:
        /* <DEDUP_REMOVED lines=13> */
.L_x_3410:
[----:B------:R-:W-:Y:S05]  /*5530*/  BSYNC B0 ;  /* 0x0000000000007941 */ /* 0x000fea0003800000 */
.L_x_3409:
        /* <DEDUP_REMOVED lines=13> */
.L_x_3412:
[----:B------:R-:W-:Y:S05]  /*5610*/  BSYNC B0 ;  /* 0x0000000000007941 */ /* 0x000fea0003800000 */
.L_x_3411:
[----:B------:R-:W-:Y:S06]  /*5620*/  BAR.ARV 0xa, 0xa0 ;  /* 0x0282800000007b1d */ /* 0x000fec0000002000 */
[----:B------:R-:W-:Y:S04]  /*5630*/  BSSY B0, `(.L_x_3413) ;  /* 0x0000003000007945 */ /* 0x000fe80003800000 */
[----:B------:R-:W-:Y:S05]  /*5640*/  @!P0 BRA `(.L_x_3414) ;  /* 0x0000000000048947 */ /* 0x000fea0003800000 */
[----:B------:R-:W-:-:S04]  /*5650*/  DEPBAR.LE SB0, 0x0 ;  /* 0x000080000000791a */ /* 0x000fc80000000000 */
.L_x_3414:
[----:B------:R-:W-:Y:S05]  /*5660*/  BSYNC B0 ;  /* 0x0000000000007941 */ /* 0x000fea0003800000 */
.L_x_3413:
        /* <DEDUP_REMOVED lines=19> */
.L_x_3416:
[----:B------:R-:W-:Y:S05]  /*57a0*/  BSYNC B0 ;  /* 0x0000000000007941 */ /* 0x000fea0003800000 */
.L_x_3415:
[----:B------:R-:W-:Y:S02]  /*57b0*/  UIADD3 UR4, UR4, 0x2, URZ ;  /* 0x0000000204047890 */ /* 0x000fe4000fffe03f */
[----:B------:R-:W-:Y:S01]  /*57c0*/  UIADD3 UR5, UR5, 0x1, URZ ;  /* 0x0000000105057890 */ /* 0x000fe2000fffe03f */
[----:B------:R-:W-:Y:S11]  /*57d0*/  @P2 BRA `(.L_x_3417) ;  /* 0xfffffff400842947 */ /* 0x000ff6000383ffff */
.L_x_3392:
        /* <DEDUP_REMOVED lines=13> */
.L_x_3420:
[----:B------:R-:W2:Y:S04]  /*58b0*/  LDG.E.STRONG.GPU R0, desc[UR28][R2.64] ;  /* 0x0000001c02007981 */ /* 0x000ea8000c1ef900 */
[----:B--2---:R-:W-:Y:S01]  /*58c0*/  CCTL.IVALL ;  /* 0x00000000ff00798f */ /* 0x004fe20002000000 */
[----:B------:R-:W-:Y:S05]  /*58d0*/  YIELD ;  /* 0x0000000000007946 */ /* 0x000fea0003800000 */
[----:B------:R-:W-:-:S13]  /*58e0*/  ISETP.NE.AND P2, PT, R0, UR27, PT ;  /* 0x0000001b00007c0c */ /* 0x000fda000bf45270 */
[----:B------:R-:W-:Y:S05]  /*58f0*/  @P2 BRA `(.L_x_3420) ;  /* 0xfffffffc00ec2947 */ /* 0x000fea000383ffff */
.L_x_3419:
[----:B------:R-:W-:Y:S05]  /*5900*/  BSYNC B0 ;  /* 0x0000000000007941 */ /* 0x000fea0003800000 */
.L_x_3418:
[----:B------:R-:W-:-:S03]  /*5910*/  UMOV UR5, 0xffffffff ;  /* 0xffffffff00057882 */ /* 0x000fc60000000000 */
[----:B------:R-:W-:Y:S05]  /*5920*/  BRA.DIV UR5, `(.L_x_3421) ;  /* 0x0000002a05747947 */ /* 0x000fea000b800000 */
[----:B------:R-:W-:Y:S01]  /*5930*/  NOP ;  /* 0x0000000000007918 */ /* 0x000fe20000000000 */
.L_x_3470:
        /* <DEDUP_REMOVED lines=22> */
.L_x_3423:
[----:B------:R-:W-:Y:S05]  /*5aa0*/  BSYNC B0 ;  /* 0x0000000000007941 */ /* 0x000fea0003800000 */
.L_x_3422:
        /* <DEDUP_REMOVED lines=20> */
.L_x_3425:
[----:B------:R-:W-:Y:S05]  /*5bf0*/  BSYNC B0 ;  /* 0x0000000000007941 */ /* 0x000fea0003800000 */
.L_x_3424:
[----:B------:R-:W-:Y:S06]  /*5c00*/  BAR.ARV 0xa, 0xa0 ;  /* 0x0282800000007b1d */ /* 0x000fec0000002000 */
[----:B------:R-:W-:Y:S04]  /*5c10*/  BSSY B0, `(.L_x_3426) ;  /* 0x0000003000007945 */ /* 0x000fe80003800000 */
[----:B------:R-:W-:Y:S05]  /*5c20*/  @!P0 BRA `(.L_x_3427) ;  /* 0x0000000000048947 */ /* 0x000fea0003800000 */
[----:B------:R-:W-:-:S04]  /*5c30*/  DEPBAR.LE SB0, 0x0 ;  /* 0x000080000000791a */ /* 0x000fc80000000000 */
.L_x_3427:
[----:B------:R-:W-:Y:S05]  /*5c40*/  BSYNC B0 ;  /* 0x0000000000007941 */ /* 0x000fea0003800000 */
.L_x_3426:
        /* <DEDUP_REMOVED lines=19> */
.L_x_3429:
[----:B------:R-:W-:Y:S05]  /*5d80*/  BSYNC B0 ;  /* 0x0000000000007941 */ /* 0x000fea0003800000 */
.L_x_3428:
[----:B------:R-:W-:Y:S05]  /*5d90*/  EXIT ;  /* 0x000000000000794d */ /* 0x000fea0003800000 */
.L_x_3391:
        /* <DEDUP_REMOVED lines=48> */
.L_x_3471:
        /* <DEDUP_REMOVED lines=14> */
.L_x_3433:
        /* <DEDUP_REMOVED lines=127> */
.L_x_3444:
[----:B------:R-:W-:-:S04]  /*6970*/  SHF.L.U32 R20, R9, 0x1f, RZ ;  /* 0x0000001f09147819 */ /* 0x000fc800000006ff */
[----:B-1----:R-:W1:Y:S02]  /*6980*/  SYNCS.PHASECHK.TRANS64.TRYWAIT P1, [R0+URZ+0x26840], R20 ;  /* 0x02684014000075a7 */ /* 0x002e64000802017f */
[----:B-123--:R-:W-:Y:S05]  /*6990*/  @!P1 BRA `(.L_x_3436) ;  /* 0x0000001800889947 */ /* 0x00efea0003800000 */
.L_x_3472:
[----:B------:R-:W-:Y:S05]  /*69a0*/  @P0 BRA `(.L_x_3437) ;  /* 0x0000000000140947 */ /* 0x000fea0003800000 */
[----:B------:R-:W-:Y:S01]  /*69b0*/  ISETP.NE.AND P1, PT, R13, RZ, PT ;  /* 0x000000ff0d00720c */ /* 0x000fe20003f25270 */
[----:B------:R-:W-:-:S04]  /*69c0*/  IMAD.MOV.U32 R3, RZ, RZ, 0x3100 ;  /* 0x00003100ff037424 */ /* 0x000fc800078e00ff */
[----:B------:R2:W-:Y:S08]  /*69d0*/  SYNCS.ARRIVE.TRANS64 RZ, [R0+URZ+0x26830], R3 ;  /* 0x0268300300ff79a7 */ /* 0x0005f0000800003f */
[----:B------:R-:W-:Y:S05]  /*69e0*/  @!P1 BRA `(.L_x_3437) ;  /* 0x0000000000049947 */ /* 0x000fea0003800000 */
[----:B------:R-:W-:Y:S01]  /*69f0*/  BPT.TRAP 0x1 ;  /* 0x000000040000795c */ /* 0x000fe20000300000 */
.L_x_3437:
        /* <DEDUP_REMOVED lines=42> */
.L_x_3473:
[----:B------:R-:W-:Y:S05]  /*6ca0*/  @P0 BRA `(.L_x_3439) ;  /* 0x0000000000140947 */ /* 0x000fea0003800000 */
[----:B------:R-:W-:Y:S01]  /*6cb0*/  ISETP.NE.AND P1, PT, R13, RZ, PT ;  /* 0x000000ff0d00720c */ /* 0x000fe20003f25270 */
[----:B------:R-:W-:-:S04]  /*6cc0*/  IMAD.MOV.U32 R3, RZ, RZ, 0x3100 ;  /* 0x00003100ff037424 */ /* 0x000fc800078e00ff */
[----:B------:R3:W-:Y:S08]  /*6cd0*/  SYNCS.ARRIVE.TRANS64 RZ, [R0+URZ+0x26818], R3 ;  /* 0x0268180300ff79a7 */ /* 0x0007f0000800003f */
[----:B------:R-:W-:Y:S05]  /*6ce0*/  @!P1 BRA `(.L_x_3439) ;  /* 0x0000000000049947 */ /* 0x000fea0003800000 */
[----:B------:R-:W-:Y:S01]  /*6cf0*/  BPT.TRAP 0x1 ;  /* 0x000000040000795c */ /* 0x000fe20000300000 */
.L_x_3439:
        /* <DEDUP_REMOVED lines=34> */
.L_x_3474:
[----:B-123--:R-:W-:Y:S01]  /*6f20*/  SHF.R.S32.HI R20, RZ, 0x1f, R19 ;  /* 0x0000001fff147819 */ /* 0x00efe20000011413 */
[----:B------:R-:W-:Y:S06]  /*6f30*/  @P0 BRA `(.L_x_3441) ;  /* 0x0000000000140947 */ /* 0x000fec0003800000 */
[----:B------:R-:W-:Y:S01]  /*6f40*/  ISETP.NE.AND P1, PT, R13, RZ, PT ;  /* 0x000000ff0d00720c */ /* 0x000fe20003f25270 */
[----:B------:R-:W-:-:S04]  /*6f50*/  IMAD.MOV.U32 R21, RZ, RZ, 0x3100 ;  /* 0x00003100ff157424 */ /* 0x000fc800078e00ff */
[----:B------:R1:W-:Y:S08]  /*6f60*/  SYNCS.ARRIVE.TRANS64 RZ, [R0+URZ+0x26838], R21 ;  /* 0x0268381500ff79a7 */ /* 0x0003f0000800003f */
[----:B------:R-:W-:Y:S05]  /*6f70*/  @!P1 BRA `(.L_x_3441) ;  /* 0x0000000000049947 */ /* 0x000fea0003800000 */
[----:B------:R-:W-:Y:S01]  /*6f80*/  BPT.TRAP 0x1 ;  /* 0x000000040000795c */ /* 0x000fe20000300000 */
.L_x_3441:
        /* <DEDUP_REMOVED lines=38> */
.L_x_3476:
[----:B------:R-:W-:Y:S05]  /*71f0*/  @P0 BRA `(.L_x_3443) ;  /* 0x0000000000140947 */ /* 0x000fea0003800000 */
[----:B------:R-:W-:Y:S01]  /*7200*/  ISETP.NE.AND P1, PT, R13, RZ, PT ;  /* 0x000000ff0d00720c */ /* 0x000fe20003f25270 */
[----:B--2---:R-:W-:-:S04]  /*7210*/  IMAD.MOV.U32 R5, RZ, RZ, 0x3100 ;  /* 0x00003100ff057424 */ /* 0x004fc800078e00ff */
[----:B------:R3:W-:Y:S08]  /*7220*/  SYNCS.ARRIVE.TRANS64 RZ, [R0+URZ+0x26810], R5 ;  /* 0x0268100500ff79a7 */ /* 0x0007f0000800003f */
[----:B------:R-:W-:Y:S05]  /*7230*/  @!P1 BRA `(.L_x_3443) ;  /* 0x0000000000049947 */ /* 0x000fea0003800000 */
[----:B------:R-:W-:Y:S01]  /*7240*/  BPT.TRAP 0x1 ;  /* 0x000000040000795c */ /* 0x000fe20000300000 */
.L_x_3443:
        /* <DEDUP_REMOVED lines=36> */
.L_x_3435:
[----:B------:R-:W-:-:S13]  /*7490*/  ISETP.NE.AND P1, PT, R17, RZ, PT ;  /* 0x000000ff1100720c */ /* 0x000fda0003f25270 */
[----:B------:R-:W-:Y:S05]  /*74a0*/  @!P1 BRA `(.L_x_3434) ;  /* 0x0000000400609947 */ /* 0x000fea0003800000 */
[----:B------:R-:W-:-:S04]  /*74b0*/  SHF.L.U32 R7, R9, 0x1f, RZ ;  /* 0x0000001f09077819 */ /* 0x000fc800000006ff */
[----:B------:R-:W2:Y:S02]  /*74c0*/  SYNCS.PHASECHK.TRANS64.TRYWAIT P1, [R0+URZ+0x26840], R7 ;  /* 0x02684007000075a7 */ /* 0x000ea4000802017f */
[----:B--2---:R-:W-:Y:S05]  /*74d0*/  @!P1 BRA `(.L_x_3445) ;  /* 0x00000010000c9947 */ /* 0x004fea0003800000 */
.L_x_3477:
[----:B------:R-:W-:Y:S05]  /*74e0*/  @P0 BRA `(.L_x_3446) ;  /* 0x0000000000140947 */ /* 0x000fea0003800000 */
[----:B------:R-:W-:Y:S01]  /*74f0*/  ISETP.NE.AND P1, PT, R13, RZ, PT ;  /* 0x000000ff0d00720c */ /* 0x000fe20003f25270 */
[----:B------:R-:W-:-:S04]  /*7500*/  IMAD.MOV.U32 R5, RZ, RZ, 0x3100 ;  /* 0x00003100ff057424 */ /* 0x000fc800078e00ff */
[----:B------:R3:W-:Y:S08]  /*7510*/  SYNCS.ARRIVE.TRANS64 RZ, [R0+URZ+0x26830], R5 ;  /* 0x0268300500ff79a7 */ /* 0x0007f0000800003f */
[----:B------:R-:W-:Y:S05]  /*7520*/  @!P1 BRA `(.L_x_3446) ;  /* 0x0000000000049947 */ /* 0x000fea0003800000 */
[----:B------:R-:W-:Y:S01]  /*7530*/  BPT.TRAP 0x1 ;  /* 0x000000040000795c */ /* 0x000fe20000300000 */
.L_x_3446:
        /* <DEDUP_REMOVED lines=40> */
.L_x_3478:
[----:B------:R-:W-:Y:S05]  /*77c0*/  @P0 BRA `(.L_x_3448) ;  /* 0x0000000000140947 */ /* 0x000fea0003800000 */
[----:B------:R-:W-:Y:S01]  /*77d0*/  ISETP.NE.AND P0, PT, R13, RZ, PT ;  /* 0x000000ff0d00720c */ /* 0x000fe20003f05270 */
[----:B------:R-:W-:-:S04]  /*77e0*/  IMAD.MOV.U32 R5, RZ, RZ, 0x3100 ;  /* 0x00003100ff057424 */ /* 0x000fc800078e00ff */
[----:B------:R4:W-:Y:S08]  /*77f0*/  SYNCS.ARRIVE.TRANS64 RZ, [R0+URZ+0x26818], R5 ;  /* 0x0268180500ff79a7 */ /* 0x0009f0000800003f */
[----:B------:R-:W-:Y:S05]  /*7800*/  @!P0 BRA `(.L_x_3448) ;  /* 0x0000000000048947 */ /* 0x000fea0003800000 */
[----:B------:R-:W-:Y:S01]  /*7810*/  BPT.TRAP 0x1 ;  /* 0x000000040000795c */ /* 0x000fe20000300000 */
.L_x_3448:
        /* <DEDUP_REMOVED lines=33> */
.L_x_3434:
[----:B------:R-:W4:Y:S01]  /*7a30*/  S2R R2, SR_TID.X ;  /* 0x0000000000027919 */ /* 0x000f220000002100 */
[----:B------:R-:W-:Y:S01]  /*7a40*/  IMAD R3, R12, 0x8, R0 ;  /* 0x000000080c037824 */ /* 0x000fe200078e0200 */
[----:B----4-:R-:W-:Y:S02]  /*7a50*/  LOP3.LUT R4, R2, 0x7f, RZ, 0xc0, !PT ;  /* 0x0000007f02047812 */ /* 0x010fe400078ec0ff */
[----:B------:R-:W-:Y:S02]  /*7a60*/  SHF.L.U32 R2, R9, 0x1f, RZ ;  /* 0x0000001f09027819 */ /* 0x000fe400000006ff */
[----:B------:R-:W-:Y:S02]  /*7a70*/  ISETP.NE.AND P1, PT, R4, RZ, PT ;  /* 0x000000ff0400720c */ /* 0x000fe40003f25270 */
[----:B------:R-:W4:Y:S02]  /*7a80*/  SYNCS.PHASECHK.TRANS64.TRYWAIT P0, [R3+URZ+0x26840], R2 ;  /* 0x02684002030075a7 */ /* 0x000f24000800017f */
[----:B----4-:R-:W-:Y:S09]  /*7a90*/  @!P0 BRA `(.L_x_3449) ;  /* 0x0000000800c48947 */ /* 0x010ff20003800000 */
.L_x_3479:
[----:B------:R-:W-:Y:S05]  /*7aa0*/  @P1 BRA `(.L_x_3450) ;  /* 0x0000000000181947 */ /* 0x000fea0003800000 */
[----:B------:R-:W5:Y:S01]  /*7ab0*/  S2R R4, SR_TID.X ;  /* 0x0000000000047919 */ /* 0x000f620000002100 */
[----:B----4-:R-:W-:-:S04]  /*7ac0*/  IMAD.MOV.U32 R2, RZ, RZ, 0x3100 ;  /* 0x00003100ff027424 */ /* 0x010fc800078e00ff */
[----:B------:R4:W-:Y:S01]  /*7ad0*/  SYNCS.ARRIVE.TRANS64 RZ, [R3+URZ+0x26830], R2 ;  /* 0x0268300203ff79a7 */ /* 0x0009e2000800003f */
[----:B-----5:R-:W-:-:S13]  /*7ae0*/  LOP3.LUT P0, RZ, R4, 0x1f, RZ, 0xc0, !PT ;  /* 0x0000001f04ff7812 */ /* 0x020fda000780c0ff */
[----:B----4-:R-:W-:Y:S05]  /*7af0*/  @!P0 BRA `(.L_x_3450) ;  /* 0x0000000000048947 */ /* 0x010fea0003800000 */
[----:B------:R-:W-:Y:S01]  /*7b00*/  BPT.TRAP 0x1 ;  /* 0x000000040000795c */ /* 0x000fe20000300000 */
.L_x_3450:
        /* <DEDUP_REMOVED lines=47> */
.L_x_3431:
[----:B------:R-:W-:Y:S05]  /*7e00*/  BSYNC B0 ;  /* 0x0000000000007941 */ /* 0x000fea0003800000 */
.L_x_3430:
[----:B------:R-:W-:-:S03]  /*7e10*/  UMOV UR5, 0xffffffff ;  /* 0xffffffff00057882 */ /* 0x000fc60000000000 */
[----:B------:R-:W-:Y:S05]  /*7e20*/  BRA.DIV UR5, `(.L_x_3451) ;  /* 0x0000000605f47947 */ /* 0x000fea000b800000 */
[----:B------:R-:W-:-:S13]  /*7e30*/  ELECT P0, URZ, PT ;  /* 0x00000000003f782f */ /* 0x000fda0003800000 */
.L_x_3482:
[----:B------:R-:W-:Y:S04]  /*7e40*/  BSSY B0, `(.L_x_3452) ;  /* 0x0000023000007945 */ /* 0x000fe80003800000 */
[----:B------:R-:W-:Y:S05]  /*7e50*/  @!P0 BRA `(.L_x_3453) ;  /* 0x0000000000848947 */ /* 0x000fea0003800000 */
[----:B------:R-:W-:-:S06]  /*7e60*/  ULOP3.LUT UR5, UR38, 0x2, URZ, 0xfc, !UPT ;  /* 0x0000000226057892 */ /* 0x000fcc000f8efc3f */
[----:B------:R-:W-:-:S05]  /*7e70*/  IMAD.U32 R2, RZ, RZ, UR5 ;  /* 0x00000005ff027e24 */ /* 0x000fca000f8e00ff */
[----:B------:R-:W-:-:S13]  /*7e80*/  ISETP.NE.AND P0, PT, R2, 0x3, PT ;  /* 0x000000030200780c */ /* 0x000fda0003f05270 */
[----:B------:R-:W-:Y:S05]  /*7e90*/  @!P0 BRA `(.L_x_3454) ;  /* 0x0000000000048947 */ /* 0x000fea0003800000 */
[----:B------:R-:W-:Y:S01]  /*7ea0*/  BPT.TRAP 0x1 ;  /* 0x000000040000795c */ /* 0x000fe20000300000 */
.L_x_3454:
        /* <DEDUP_REMOVED lines=15> */
.L_x_3483:
[----:B------:R-:W2:Y:S02]  /*7fa0*/  SYNCS.PHASECHK.TRANS64.TRYWAIT P1, [R3+URZ], R2 ;  /* 0x00000002030075a7 */ /* 0x000ea4000802017f */
[----:B--2---:R-:W-:Y:S05]  /*7fb0*/  @!P1 BRA `(.L_x_3456) ;  /* 0x0000000400c89947 */ /* 0x004fea0003800000 */
.L_x_3484:
[----:B------:R-:W-:Y:S05]  /*7fc0*/  @!P0 BRA `(.L_x_3457) ;  /* 0x0000000000048947 */ /* 0x000fea0003800000 */
[----:B------:R-:W-:Y:S01]  /*7fd0*/  BPT.TRAP 0x1 ;  /* 0x000000040000795c */ /* 0x000fe20000300000 */
.L_x_3457:
[----:B--2---:R-:W-:-:S04]  /*7fe0*/  VIADD R3, R7, 0x26840 ;  /* 0x0002684007037836 */ /* 0x004fc80000000000 */
[----:B------:R-:W-:-:S04]  /*7ff0*/  IMAD R0, R0, 0x8, R3 ;  /* 0x0000000800007824 */ /* 0x000fc800078e0203 */
[----:B------:R-:W2:Y:S02]  /*8000*/  SYNCS.PHASECHK.TRANS64.TRYWAIT P0, [R0+URZ], R5 ;  /* 0x00000005000075a7 */ /* 0x000ea4000800017f */
[----:B--2---:R-:W-:Y:S05]  /*8010*/  @!P0 BRA `(.L_x_3458) ;  /* 0x0000000400c48947 */ /* 0x004fea0003800000 */
.L_x_3485:
[----:B------:R-:W-:-:S07]  /*8020*/  IMAD R3, R4, 0x8, R3 ;  /* 0x0000000804037824 */ /* 0x000fce00078e0203 */
.L_x_3459:
[----:B---3--:R3:W4:Y:S02]  /*8030*/  SYNCS.PHASECHK.TRANS64.TRYWAIT P0, [R3+URZ], R2 ;  /* 0x00000002030075a7 */ /* 0x008724000800017f */
[----:B----4-:R-:W-:Y:S05]  /*8040*/  @!P0 NANOSLEEP.SYNCS 0x989680 ;  /* 0x009896800000895d */ /* 0x010fea0003900000 */
[----:B------:R-:W4:Y:S02]  /*8050*/  @!P0 SYNCS.PHASECHK.TRANS64 P0, [R3+URZ], R2 ;  /* 0x00000002030085a7 */ /* 0x000f24000800007f */
[----:B----4-:R-:W-:Y:S05]  /*8060*/  @!P0 BRA `(.L_x_3459) ;  /* 0xfffffffc00f08947 */ /* 0x010fea000383ffff */
.L_x_3453:
[----:B------:R-:W-:Y:S05]  /*8070*/  BSYNC B0 ;  /* 0x0000000000007941 */ /* 0x000fea0003800000 */
.L_x_3452:
[----:B------:R-:W-:Y:S05]  /*8080*/  EXIT ;  /* 0x000000000000794d */ /* 0x000fea0003800000 */
.L_x_3369:
[----:B------:R-:W-:Y:S02]  /*8090*/  IMAD.MOV.U32 R13, RZ, RZ, R23 ;  /* 0x000000ffff0d7224 */ /* 0x000fe400078e0017 */
[----:B------:R-:W-:Y:S02]  /*80a0*/  IMAD.MOV.U32 R12, RZ, RZ, RZ ;  /* 0x000000ffff0c7224 */ /* 0x000fe400078e00ff */
[----:B------:R-:W-:Y:S02]  /*80b0*/  IMAD.MOV.U32 R11, RZ, RZ, 0x1f ;  /* 0x0000001fff0b7424 */ /* 0x000fe400078e00ff */
[----:B------:R-:W-:-:S07]  /*80c0*/  IMAD.MOV.U32 R15, RZ, RZ, -0x1 ;  /* 0xffffffffff0f7424 */ /* 0x000fce00078e00ff */
[----:B------:R-:W-:Y:S05]  /*80d0*/  WARPSYNC.COLLECTIVE R15, `(.L_x_3460) ;  /* 0x000000000f087348 */ /* 0x000fea0003c00000 */
[----:B------:R1:W2:Y:S02]  /*80e0*/  SHFL.IDX P6, R14, R13, R12, R11 ;  /* 0x0000000c0d0e7389 */ /* 0x0002a400000c000b */
[----:B-12---:R-:W-:Y:S01]  /*80f0*/  ENDCOLLECTIVE ;  /* 0x000000000000791b */ /* 0x006fe20003800000 */
.L_x_3460:
[----:B------:R-:W-:Y:S05]  /*8100*/  BRA `(.L_x_3461) ;  /* 0xffffff8800a47947 */ /* 0x000fea000383ffff */
.L_x_3371:
[----:B--2---:R2:W3:Y:S02]  /*8110*/  SYNCS.PHASECHK.TRANS64.TRYWAIT P0, [R2+URZ+0x26800], R5 ;  /* 0x02680005020075a7 */ /* 0x0044e4000800017f */
[----:B---3--:R-:W-:Y:S05]  /*8120*/  @!P0 NANOSLEEP.SYNCS 0x989680 ;  /* 0x009896800000895d */ /* 0x008fea0003900000 */
[----:B------:R-:W3:Y:S02]  /*8130*/  @!P0 SYNCS.PHASECHK.TRANS64 P0, [R2+URZ+0x26800], R5 ;  /* 0x02680005020085a7 */ /* 0x000ee4000800007f */
[----:B---3--:R-:W-:Y:S05]  /*8140*/  @!P0 BRA `(.L_x_3371) ;  /* 0xfffffffc00f08947 */ /* 0x008fea000383ffff */
[----:B------:R-:W-:Y:S05]  /*8150*/  BRA `(.L_x_3370) ;  /* 0xffffff8800e47947 */ /* 0x000fea000383ffff */
.L_x_3377:
[----:B---3--:R-:W-:-:S04]  /*8160*/  IMAD.U32 R5, RZ, RZ, UR8 ;  /* 0x00000008ff057e24 */ /* 0x008fc8000f8e00ff */
[----:B------:R3:W1:Y:S03]  /*8170*/  SYNCS.PHASECHK.TRANS64.TRYWAIT P1, [R5+URZ+0x26810], R6 ;  /* 0x02681006050075a7 */ /* 0x000666000802017f */
[----:B-1----:R-:W-:Y:S05]  /*8180*/  @!P1 NANOSLEEP.SYNCS 0x989680 ;  /* 0x009896800000995d */ /* 0x002fea0003900000 */
[----:B------:R-:W1:Y:S02]  /*8190*/  @!P1 SYNCS.PHASECHK.TRANS64 P1, [R5+URZ+0x26810], R6 ;  /* 0x02681006050095a7 */ /* 0x000e64000802007f */
[----:B-1----:R-:W-:Y:S05]  /*81a0*/  @!P1 BRA `(.L_x_3377) ;  /* 0xfffffffc00ec9947 */ /* 0x002fea000383ffff */
[----:B------:R-:W-:Y:S05]  /*81b0*/  BRA `(.L_x_3376) ;  /* 0xffffff9400487947 */ /* 0x000fea000383ffff */
.L_x_3381:
[----:B------:R-:W-:-:S04]  /*81c0*/  IMAD.U32 R5, RZ, RZ, UR8 ;  /* 0x00000008ff057e24 */ /* 0x000fc8000f8e00ff */
[----:B------:R1:W1:Y:S03]  /*81d0*/  SYNCS.PHASECHK.TRANS64.TRYWAIT P1, [R5+URZ+0x26830], R6 ;  /* 0x02683006050075a7 */ /* 0x000266000802017f */
[----:B-1----:R-:W-:Y:S05]  /*81e0*/  @!P1 NANOSLEEP.SYNCS 0x989680 ;  /* 0x009896800000995d */ /* 0x002fea0003900000 */
[----:B------:R-:W1:Y:S02]  /*81f0*/  @!P1 SYNCS.PHASECHK.TRANS64 P1, [R5+URZ+0x26830], R6 ;  /* 0x02683006050095a7 */ /* 0x000e64000802007f */
[----:B-1----:R-:W-:Y:S05]  /*8200*/  @!P1 BRA `(.L_x_3381) ;  /* 0xfffffffc00ec9947 */ /* 0x002fea000383ffff */
[----:B------:R-:W-:Y:S05]  /*8210*/  BRA `(.L_x_3380) ;  /* 0xffffff9800547947 */ /* 0x000fea000383ffff */
.L_x_3396:
[----:B------:R-:W-:Y:S01]  /*8220*/  BSSY B0, `(.L_x_3462) ;  /* 0x0000005000007945 */ /* 0x000fe20003800000 */
[----:B------:R-:W-:-:S07]  /*8230*/  IMAD.MOV.U32 R15, RZ, RZ, -0x1 ;  /* 0xffffffffff0f7424 */ /* 0x000fce00078e00ff */
[----:B------:R-:W-:Y:S05]  /*8240*/  WARPSYNC.COLLECTIVE R15, `(.L_x_3463) ;  /* 0x000000000f087348 */ /* 0x000fea0003c00000 */
[----:B------:R-:W-:Y:S01]  /*8250*/  NOP ;  /* 0x0000000000007918 */ /* 0x000fe20000000000 */
[----:B------:R-:W-:Y:S01]  /*8260*/  ENDCOLLECTIVE ;  /* 0x000000000000791b */ /* 0x000fe20003800000 */
.L_x_3463:
[----:B------:R-:W-:Y:S05]  /*8270*/  BSYNC B0 ;  /* 0x0000000000007941 */ /* 0x000fea0003800000 */
.L_x_3462:
[----:B------:R-:W-:Y:S05]  /*8280*/  BRA `(.L_x_3464) ;  /* 0xffffffcc00407947 */ /* 0x000fea000383ffff */
.L_x_3408:
[----:B------:R-:W-:Y:S01]  /*8290*/  BSSY B0, `(.L_x_3465) ;  /* 0x0000005000007945 */ /* 0x000fe20003800000 */
[----:B------:R-:W-:-:S07]  /*82a0*/  IMAD.MOV.U32 R15, RZ, RZ, -0x1 ;  /* 0xffffffffff0f7424 */ /* 0x000fce00078e00ff */
[----:B------:R-:W-:Y:S05]  /*82b0*/  WARPSYNC.COLLECTIVE R15, `(.L_x_3466) ;  /* 0x000000000f087348 */ /* 0x000fea0003c00000 */
[----:B------:R-:W-:Y:S01]  /*82c0*/  NOP ;  /* 0x0000000000007918 */ /* 0x000fe20000000000 */
[----:B------:R-:W-:Y:S01]  /*82d0*/  ENDCOLLECTIVE ;  /* 0x000000000000791b */ /* 0x000fe20003800000 */
.L_x_3466:
[----:B------:R-:W-:Y:S05]  /*82e0*/  BSYNC B0 ;  /* 0x0000000000007941 */ /* 0x000fea0003800000 */
.L_x_3465:
[----:B------:R-:W-:Y:S05]  /*82f0*/  BRA `(.L_x_3467) ;  /* 0xffffffd000587947 */ /* 0x000fea000383ffff */
.L_x_3421:
[----:B------:R-:W-:Y:S01]  /*8300*/  BSSY B0, `(.L_x_3468) ;  /* 0x0000005000007945 */ /* 0x000fe20003800000 */
[----:B------:R-:W-:-:S07]  /*8310*/  IMAD.MOV.U32 R15, RZ, RZ, -0x1 ;  /* 0xffffffffff0f7424 */ /* 0x000fce00078e00ff */
[----:B------:R-:W-:Y:S05]  /*8320*/  WARPSYNC.COLLECTIVE R15, `(.L_x_3469) ;  /* 0x000000000f087348 */ /* 0x000fea0003c00000 */
[----:B------:R-:W-:Y:S01]  /*8330*/  NOP ;  /* 0x0000000000007918 */ /* 0x000fe20000000000 */
[----:B------:R-:W-:Y:S01]  /*8340*/  ENDCOLLECTIVE ;  /* 0x000000000000791b */ /* 0x000fe20003800000 */
.L_x_3469:
[----:B------:R-:W-:Y:S05]  /*8350*/  BSYNC B0 ;  /* 0x0000000000007941 */ /* 0x000fea0003800000 */
.L_x_3468:
[----:B------:R-:W-:Y:S05]  /*8360*/  BRA `(.L_x_3470) ;  /* 0xffffffd400747947 */ /* 0x000fea000383ffff */
.L_x_3432:
[----:B-1----:R1:W2:Y:S02]  /*8370*/  SYNCS.PHASECHK.TRANS64.TRYWAIT P0, [R0+URZ+0x26820], R3 ;  /* 0x02682003000075a7 */ /* 0x0022a4000800017f */
[----:B--2---:R-:W-:Y:S05]  /*8380*/  @!P0 NANOSLEEP.SYNCS 0x989680 ;  /* 0x009896800000895d */ /* 0x004fea0003900000 */
[----:B------:R-:W2:Y:S02]  /*8390*/  @!P0 SYNCS.PHASECHK.TRANS64 P0, [R0+URZ+0x26820], R3 ;  /* 0x02682003000085a7 */ /* 0x000ea4000800007f */
[----:B--2---:R-:W-:Y:S05]  /*83a0*/  @!P0 BRA `(.L_x_3432) ;  /* 0xfffffffc00f08947 */ /* 0x004fea000383ffff */
[----:B------:R-:W-:Y:S05]  /*83b0*/  BRA `(.L_x_3471) ;  /* 0xffffffdc00387947 */ /* 0x000fea000383ffff */
.L_x_3436:
[----:B-1----:R1:W2:Y:S02]  /*83c0*/  SYNCS.PHASECHK.TRANS64.TRYWAIT P1, [R0+URZ+0x26840], R20 ;  /* 0x02684014000075a7 */ /* 0x0022a4000802017f */
[----:B--2---:R-:W-:Y:S05]  /*83d0*/  @!P1 NANOSLEEP.SYNCS 0x989680 ;  /* 0x009896800000995d */ /* 0x004fea0003900000 */
[----:B------:R-:W2:Y:S02]  /*83e0*/  @!P1 SYNCS.PHASECHK.TRANS64 P1, [R0+URZ+0x26840], R20 ;  /* 0x02684014000095a7 */ /* 0x000ea4000802007f */
[----:B--2---:R-:W-:Y:S05]  /*83f0*/  @!P1 BRA `(.L_x_3436) ;  /* 0xfffffffc00f09947 */ /* 0x004fea000383ffff */
[----:B------:R-:W-:Y:S05]  /*8400*/  BRA `(.L_x_3472) ;  /* 0xffffffe400647947 */ /* 0x000fea000383ffff */
.L_x_3438:
[----:B--2---:R2:W3:Y:S02]  /*8410*/  SYNCS.PHASECHK.TRANS64.TRYWAIT P1, [R0+URZ+0x26828], R20 ;  /* 0x02682814000075a7 */ /* 0x0044e4000802017f */
[----:B---3--:R-:W-:Y:S05]  /*8420*/  @!P1 NANOSLEEP.SYNCS 0x989680 ;  /* 0x009896800000995d */ /* 0x008fea0003900000 */
[----:B------:R-:W3:Y:S02]  /*8430*/  @!P1 SYNCS.PHASECHK.TRANS64 P1, [R0+URZ+0x26828], R20 ;  /* 0x02682814000095a7 */ /* 0x000ee4000802007f */
[----:B---3--:R-:W-:Y:S05]  /*8440*/  @!P1 BRA `(.L_x_3438) ;  /* 0xfffffffc00f09947 */ /* 0x008fea000383ffff */
[----:B------:R-:W-:Y:S05]  /*8450*/  BRA `(.L_x_3473) ;  /* 0xffffffe800107947 */ /* 0x000fea000383ffff */
.L_x_3440:
[----:B---3--:R3:W4:Y:S02]  /*8460*/  SYNCS.PHASECHK.TRANS64.TRYWAIT P1, [R0+URZ+0x26848], R20 ;  /* 0x02684814000075a7 */ /* 0x008724000802017f */
[----:B----4-:R-:W-:Y:S05]  /*8470*/  @!P1 NANOSLEEP.SYNCS 0x989680 ;  /* 0x009896800000995d */ /* 0x010fea0003900000 */
[----:B------:R-:W4:Y:S02]  /*8480*/  @!P1 SYNCS.PHASECHK.TRANS64 P1, [R0+URZ+0x26848], R20 ;  /* 0x02684814000095a7 */ /* 0x000f24000802007f */
[----:B----4-:R-:W-:Y:S05]  /*8490*/  @!P1 BRA `(.L_x_3440) ;  /* 0xfffffffc00f09947 */ /* 0x010fea000383ffff */
[----:B------:R-:W-:Y:S05]  /*84a0*/  BRA `(.L_x_3474) ;  /* 0xffffffe8009c7947 */ /* 0x000fea000383ffff */
.L_x_3442:
[----:B------:R-:W-:-:S07]  /*84b0*/  SHF.L.U32 R5, R9, 0x1f, RZ ;  /* 0x0000001f09057819 */ /* 0x000fce00000006ff */
.L_x_3475:
[----:B--2---:R2:W3:Y:S02]  /*84c0*/  SYNCS.PHASECHK.TRANS64.TRYWAIT P1, [R0+URZ+0x26820], R5 ;  /* 0x02682005000075a7 */ /* 0x0044e4000802017f */
[----:B---3--:R-:W-:Y:S05]  /*84d0*/  @!P1 NANOSLEEP.SYNCS 0x989680 ;  /* 0x009896800000995d */ /* 0x008fea0003900000 */
[----:B------:R-:W3:Y:S02]  /*84e0*/  @!P1 SYNCS.PHASECHK.TRANS64 P1, [R0+URZ+0x26820], R5 ;  /* 0x02682005000095a7 */ /* 0x000ee4000802007f */
[----:B---3--:R-:W-:Y:S05]  /*84f0*/  @!P1 BRA `(.L_x_3475) ;  /* 0xfffffffc00f09947 */ /* 0x008fea000383ffff */
[----:B------:R-:W-:Y:S05]  /*8500*/  BRA `(.L_x_3476) ;  /* 0xffffffec00387947 */ /* 0x000fea000383ffff */
.L_x_3445:
[----:B--2---:R2:W3:Y:S02]  /*8510*/  SYNCS.PHASECHK.TRANS64.TRYWAIT P1, [R0+URZ+0x26840], R7 ;  /* 0x02684007000075a7 */ /* 0x0044e4000802017f */
[----:B---3--:R-:W-:Y:S05]  /*8520*/  @!P1 NANOSLEEP.SYNCS 0x989680 ;  /* 0x009896800000995d */ /* 0x008fea0003900000 */
[----:B------:R-:W3:Y:S02]  /*8530*/  @!P1 SYNCS.PHASECHK.TRANS64 P1, [R0+URZ+0x26840], R7 ;  /* 0x02684007000095a7 */ /* 0x000ee4000802007f */
[----:B---3--:R-:W-:Y:S05]  /*8540*/  @!P1 BRA `(.L_x_3445) ;  /* 0xfffffffc00f09947 */ /* 0x008fea000383ffff */
[----:B------:R-:W-:Y:S05]  /*8550*/  BRA `(.L_x_3477) ;  /* 0xffffffec00e07947 */ /* 0x000fea000383ffff */
.L_x_3447:
[----:B---3--:R3:W4:Y:S02]  /*8560*/  SYNCS.PHASECHK.TRANS64.TRYWAIT P1, [R0+URZ+0x26828], R7 ;  /* 0x02682807000075a7 */ /* 0x008724000802017f */
[----:B----4-:R-:W-:Y:S05]  /*8570*/  @!P1 NANOSLEEP.SYNCS 0x989680 ;  /* 0x009896800000995d */ /* 0x010fea0003900000 */
[----:B------:R-:W4:Y:S02]  /*8580*/  @!P1 SYNCS.PHASECHK.TRANS64 P1, [R0+URZ+0x26828], R7 ;  /* 0x02682807000095a7 */ /* 0x000f24000802007f */
[----:B----4-:R-:W-:Y:S05]  /*8590*/  @!P1 BRA `(.L_x_3447) ;  /* 0xfffffffc00f09947 */ /* 0x010fea000383ffff */
[----:B------:R-:W-:Y:S05]  /*85a0*/  BRA `(.L_x_3478) ;  /* 0xfffffff000847947 */ /* 0x000fea000383ffff */
.L_x_3449:
[----:B----4-:R4:W1:Y:S02]  /*85b0*/  SYNCS.PHASECHK.TRANS64.TRYWAIT P0, [R3+URZ+0x26840], R2 ;  /* 0x02684002030075a7 */ /* 0x010864000800017f */
[----:B-1----:R-:W-:Y:S05]  /*85c0*/  @!P0 NANOSLEEP.SYNCS 0x989680 ;  /* 0x009896800000895d */ /* 0x002fea0003900000 */
[----:B------:R-:W1:Y:S02]  /*85d0*/  @!P0 SYNCS.PHASECHK.TRANS64 P0, [R3+URZ+0x26840], R2 ;  /* 0x02684002030085a7 */ /* 0x000e64000800007f */
[----:B-1----:R-:W-:Y:S05]  /*85e0*/  @!P0 BRA `(.L_x_3449) ;  /* 0xfffffffc00f08947 */ /* 0x002fea000383ffff */
[----:B------:R-:W-:Y:S05]  /*85f0*/  BRA `(.L_x_3479) ;  /* 0xfffffff400287947 */ /* 0x000fea000383ffff */
.L_x_3451:
[----:B------:R-:W-:Y:S01]  /*8600*/  BSSY B0, `(.L_x_3480) ;  /* 0x0000006000007945 */ /* 0x000fe20003800000 */
[----:B------:R-:W-:-:S07]  /*8610*/  IMAD.MOV.U32 R15, RZ, RZ, -0x1 ;  /* 0xffffffffff0f7424 */ /* 0x000fce00078e00ff */
[----:B------:R-:W-:Y:S05]  /*8620*/  WARPSYNC.COLLECTIVE R15, `(.L_x_3481) ;  /* 0x000000000f0c7348 */ /* 0x000fea0003c00000 */
[----:B------:R-:W-:Y:S02]  /*8630*/  ELECT P6, UR62, PT ;  /* 0x00000000003e782f */ /* 0x000fe400038c0000 */
[----:B------:R-:W-:Y:S01]  /*8640*/  MOV R14, UR62 ;  /* 0x0000003e000e7c02 */ /* 0x000fe20008000f00 */
[----:B------:R-:W-:Y:S10]  /*8650*/  ENDCOLLECTIVE ;  /* 0x000000000000791b */ /* 0x000ff40003800000 */
.L_x_3481:
[----:B------:R-:W-:Y:S05]  /*8660*/  BSYNC B0 ;  /* 0x0000000000007941 */ /* 0x000fea0003800000 */
.L_x_3480:
[----:B------:R-:W-:Y:S01]  /*8670*/  PLOP3.LUT P0, PT, P6, PT, PT, 0x80, 0x0 ;  /* 0x000000000000781c */ /* 0x000fe2000370f070 */
[----:B------:R-:W-:-:S12]  /*8680*/  BRA `(.L_x_3482) ;  /* 0xfffffff400ec7947 */ /* 0x000fd8000383ffff */
.L_x_3455:
[----:B-1----:R1:W2:Y:S02]  /*8690*/  SYNCS.PHASECHK.TRANS64.TRYWAIT P1, [R6+URZ], R5 ;  /* 0x00000005060075a7 */ /* 0x0022a4000802017f */
[----:B--2---:R-:W-:Y:S05]  /*86a0*/  @!P1 NANOSLEEP.SYNCS 0x989680 ;  /* 0x009896800000995d */ /* 0x004fea0003900000 */
[----:B------:R-:W2:Y:S02]  /*86b0*/  @!P1 SYNCS.PHASECHK.TRANS64 P1, [R6+URZ], R5 ;  /* 0x00000005060095a7 */ /* 0x000ea4000802007f */
[----:B--2---:R-:W-:Y:S05]  /*86c0*/  @!P1 BRA `(.L_x_3455) ;  /* 0xfffffffc00f09947 */ /* 0x004fea000383ffff */
[----:B------:R-:W-:Y:S05]  /*86d0*/  BRA `(.L_x_3483) ;  /* 0xfffffff800307947 */ /* 0x000fea000383ffff */
.L_x_3456:
[----:B--2---:R2:W3:Y:S02]  /*86e0*/  SYNCS.PHASECHK.TRANS64.TRYWAIT P1, [R3+URZ], R2 ;  /* 0x00000002030075a7 */ /* 0x0044e4000802017f */
[----:B---3--:R-:W-:Y:S05]  /*86f0*/  @!P1 NANOSLEEP.SYNCS 0x989680 ;  /* 0x009896800000995d */ /* 0x008fea0003900000 */
[----:B------:R-:W3:Y:S02]  /*8700*/  @!P1 SYNCS.PHASECHK.TRANS64 P1, [R3+URZ], R2 ;  /* 0x00000002030095a7 */ /* 0x000ee4000802007f */
[----:B---3--:R-:W-:Y:S05]  /*8710*/  @!P1 BRA `(.L_x_3456) ;  /* 0xfffffffc00f09947 */ /* 0x008fea000383ffff */
[----:B------:R-:W-:Y:S05]  /*8720*/  BRA `(.L_x_3484) ;  /* 0xfffffff800247947 */ /* 0x000fea000383ffff */
.L_x_3458:
[----:B--2---:R2:W3:Y:S02]  /*8730*/  SYNCS.PHASECHK.TRANS64.TRYWAIT P0, [R0+URZ], R5 ;  /* 0x00000005000075a7 */ /* 0x0044e4000800017f */
[----:B---3--:R-:W-:Y:S05]  /*8740*/  @!P0 NANOSLEEP.SYNCS 0x989680 ;  /* 0x009896800000895d */ /* 0x008fea0003900000 */
[----:B------:R-:W3:Y:S02]  /*8750*/  @!P0 SYNCS.PHASECHK.TRANS64 P0, [R0+URZ], R5 ;  /* 0x00000005000085a7 */ /* 0x000ee4000800007f */
[----:B---3--:R-:W-:Y:S05]  /*8760*/  @!P0 BRA `(.L_x_3458) ;  /* 0xfffffffc00f08947 */ /* 0x008fea000383ffff */
[----:B------:R-:W-:Y:S05]  /*8770*/  BRA `(.L_x_3485) ;  /* 0xfffffff800287947 */ /* 0x000fea000383ffff */
.L_x_3486:
        /* <DEDUP_REMOVED lines=16> */
.L_x_6578:


//--------------------- .text._ZN7cutlass13device_kernelIN5flash11enable_sm90INS1_16FlashAttnBwdSm90INS1_25CollectiveMainloopBwdSm90ILi2ELi2ELi2EN4cute5tupleIJNS5_1CILi1EEES8_S8_EEENS6_IJNS7_ILi64EEENS7_ILi128EEENS7_ILi96EEEEEENS_6half_tEfNS_4arch4Sm90ELb0ELb0ELb0ELb0ELb0ELb1ELb0ELb0ELi2ELi1ELi2ELi1ELb1EEENS1_24CollectiveEpilogueBwdGQAISD_fSG_Li256ELb0ELb0EEENS1_19SingleTileSchedulerILb0ELb0ELb0ELi128EEEEEEEEEvNT_6ParamsE --------------------------
	.section	.text._ZN7cutlass13device_kernelIN5flash11enable_sm90INS1_16FlashAttnBwdSm90INS1_25CollectiveMainloopBwdSm90ILi2ELi2ELi2EN4cute5tupleIJNS5_1CILi1EEES8_S8_EEENS6_IJNS7_ILi64EEENS7_ILi128EEENS7_ILi96EEEEEENS_6half_tEfNS_4arch4Sm90ELb0ELb0ELb0ELb0ELb0ELb1ELb0ELb0ELi2ELi1ELi2ELi1ELb1EEENS1_24CollectiveEpilogueBwdGQAISD_fSG_Li256ELb0ELb0EEENS1_19SingleTileSchedulerILb0ELb0ELb0ELi128EEEEEEEEEvNT_6ParamsE,"ax",@progbits
	.align	128
.text._ZN7cutlass13device_kernelIN5flash11enable_sm90INS1_16FlashAttnBwdSm90INS1_25CollectiveMainloopBwdSm90ILi2ELi2ELi2EN4cute5tupleIJNS5_1CILi1EEES8_S8_EEENS6_IJNS7_ILi64EEENS7_ILi128EEENS7_ILi96EEEEEENS_6half_tEfNS_4arch4Sm90ELb0ELb0ELb0ELb0ELb0ELb1ELb0ELb0ELi2ELi1ELi2ELi1ELb1EEENS1_24CollectiveEpilogueBwdGQAISD_fSG_Li256ELb0ELb0EEENS1_19SingleTileSchedulerILb0ELb0ELb0ELi128EEEEEEEEEvNT_6ParamsE:
        .type           _ZN7cutlass13device_kernelIN5flash11enable_sm90INS1_16FlashAttnBwdSm90INS1_25CollectiveMainloopBwdSm90ILi2ELi2ELi2EN4cute5tupleIJNS5_1CILi1EEES8_S8_EEENS6_IJNS7_ILi64EEENS7_ILi128EEENS7_ILi96EEEEEENS_6half_tEfNS_4arch4Sm90ELb0ELb0ELb0ELb0ELb0ELb1ELb0ELb0ELi2ELi1ELi2ELi1ELb1EEENS1_24CollectiveEpilogueBwdGQAISD_fSG_Li256ELb0ELb0EEENS1_19SingleTileSchedulerILb0ELb0ELb0ELi128EEEEEEEEEvNT_6ParamsE,@function
        .size           _ZN7cutlass13device_kernelIN5flash11enable_sm90INS1_16FlashAttnBwdSm90INS1_25CollectiveMainloopBwdSm90ILi2ELi2ELi2EN4cute5tupleIJNS5_1CILi1EEES8_S8_EEENS6_IJNS7_ILi64EEENS7_ILi128EEENS7_ILi96EEEEEENS_6half_tEfNS_4arch4Sm90ELb0ELb0ELb0ELb0ELb0ELb1ELb0ELb0ELi2ELi1ELi2ELi1ELb1EEENS1_24CollectiveEpilogueBwdGQAISD_fSG_Li256ELb0ELb0EEENS1_19SingleTileSchedulerILb0ELb0ELb0ELi128EEEEEEEEEvNT_6ParamsE,(.L_x_6579 - _ZN7cutlass13device_kernelIN5flash11enable_sm90INS1_16FlashAttnBwdSm90INS1_25CollectiveMainloopBwdSm90ILi2ELi2ELi2EN4cute5tupleIJNS5_1CILi1EEES8_S8_EEENS6_IJNS7_ILi64EEENS7_ILi128EEENS7_ILi96EEEEEENS_6half_tEfNS_4arch4Sm90ELb0ELb0ELb0ELb0ELb0ELb1ELb0ELb0ELi2ELi1ELi2ELi1ELb1EEENS1_24CollectiveEpilogueBwdGQAISD_fSG_Li256ELb0ELb0EEENS1_19SingleTileSchedulerILb0ELb0ELb0ELi128EEEEEEEEEvNT_6ParamsE)
        .other          _ZN7cutlass13device_kernelIN5flash11enable_sm90INS1_16FlashAttnBwdSm90INS1_25CollectiveMainloopBwdSm90ILi2ELi2ELi2EN4cute5tupleIJNS5_1CILi1EEES8_S8_EEENS6_IJNS7_ILi64EEENS7_ILi128EEENS7_ILi96EEEEEENS_6half_tEfNS_4arch4Sm90ELb0ELb0ELb0ELb0ELb0ELb1ELb0ELb0ELi2ELi1ELi2ELi1ELb1EEENS1_24CollectiveEpilogueBwdGQAISD_fSG_Li256ELb0ELb0EEENS1_19SingleTileSchedulerILb0ELb0ELb0ELi128EEEEEEEEEvNT_6ParamsE,@"STO_CUDA_ENTRY STV_DEFAULT"
_ZN7cutlass13device_kernelIN5flash11enable_sm90INS1_16FlashAttnBwdSm90INS1_25CollectiveMainloopBwdSm90ILi2ELi2ELi2EN4cute5tupleIJNS5_1CILi1EEES8_S8_EEENS6_IJNS7_ILi64EEENS7_ILi128EEENS7_ILi96EEEEEENS_6half_tEfNS_4arch4Sm90ELb0ELb0ELb0ELb0ELb0ELb1ELb0ELb0ELi2ELi1ELi2ELi1ELb1EEENS1_24CollectiveEpilogueBwdGQAISD_fSG_Li256ELb0ELb0EEENS1_19SingleTileSchedulerILb0ELb0ELb0ELi128EEEEEEEEEvNT_6ParamsE:
        /* <DEDUP_REMOVED lines=23> */
.L_x_3488:
[----:B------:R-:W-:Y:S05]  /*0170*/  BSYNC B0 ;  /* 0x0000000000007941 */ /* 0x000fea0003800000 */
.L_x_3487:
        /* <DEDUP_REMOVED lines=37> */
.L_x_3489:
        /* <DEDUP_REMOVED lines=22> */
.L_x_3490:
[----:B------:R-:W-:Y:S01]  /*0530*/  PLOP3.LUT P0, PT, PT, PT, UP0, 0x80, 0x0 ;  /* 0x000000000000781c */ /* 0x000fe20003f0f008 */
[----:B------:R-:W-:Y:S01]  /*0540*/  NOP ;  /* 0x0000000000007918 */ /* 0x000fe20000000000 */
[----:B------:R-:W-:Y:S01]  /*0550*/  BSSY B6, `(.L_x_3491) ;  /* 0x000070b000067945 */ /* 0x000fe20003800000 */
[----:B-12-45:R-:W-:Y:S10]  /*0560*/  BAR.SYNC.DEFER_BLOCKING 0x0 ;  /* 0x0000000000007b1d */ /* 0x036ff40000010000 */
[----:B------:R-:W-:Y:S05]  /*0570*/  @!P0 BRA `(.L_x_3492) ;  /* 0x0000004000848947 */ /* 0x000fea0003800000 */
.L_x_3493:
        /* <DEDUP_REMOVED lines=33> */
.L_x_3496:
        /* <DEDUP_REMOVED lines=15> */
.L_x_3495:
        /* <DEDUP_REMOVED lines=22> */
.L_x_3498:
        /* <DEDUP_REMOVED lines=15> */
.L_x_3497:
[----:B------:R-:W-:Y:S01]  /*0ad0*/  SHF.R.S32.HI R41, RZ, 0x1f, R22 ;  /* 0x0000001fff297819 */ /* 0x000fe20000011416 */
[----:B------:R-:W-:-:S03]  /*0ae0*/  UMOV UR4, 0xffffffff ;  /* 0xffffffff00047882 */ /* 0x000fc60000000000 */
[----:B------:R-:W-:-:S04]  /*0af0*/  LEA.HI R0, R41, R22, RZ, 0x7 ;  /* 0x0000001629007211 */ /* 0x000fc800078f38ff */
[----:B------:R-:W-:Y:S01]  /*0b00*/  SHF.R.S32.HI R16, RZ, 0x7, R0 ;  /* 0x00000007ff107819 */ /* 0x000fe20000011400 */
[----:B------:R-:W-:Y:S06]  /*0b10*/  BRA.DIV UR4, `(.L_x_3499) ;  /* 0x0000006a04c07947 */ /* 0x000fec000b800000 */
[----:B------:R1:W2:Y:S02]  /*0b20*/  SHFL.IDX PT, R14, R16, RZ, 0x1f ;  /* 0x00001fff100e7589 */ /* 0x0002a400000e0000 */
.L_x_3569:
        /* <DEDUP_REMOVED lines=15> */
.L_x_3500:
        /* <DEDUP_REMOVED lines=19> */
.L_x_3502:
        /* <DEDUP_REMOVED lines=173> */
[----:B------:R-:W-:Y:S01]  /*1820*/  USHF.R.S32.HI UR7, URZ, 0x6, UR7 ;  /* 0x000000063f077899 */ /* 0x000fe20008011407 */
[----:B------:R-:W-:Y:S01]  /*1830*/  UMOV UR6, URZ ;  /* 0x0000003f00067c82 */ /* 0x000fe20008000000 */
[----:B------:R-:W-:-:S10]  /*1840*/  ULDC UR20, c[0x0][0x744] ;  /* 0x0001d10000147ab9 */ /* 0x000fd40000000800 */
.L_x_3514:
[----:B------:R-:W-:-:S06]  /*1850*/  UISETP.NE.AND UP0, UPT, UR11, 0x3, UPT ;  /* 0x000000030b00788c */ /* 0x000fcc000bf05270 */
[----:B------:R-:W-:-:S13]  /*1860*/  PLOP3.LUT P0, PT, PT, PT, UP0, 0x80, 0x0 ;  /* 0x000000000000781c */ /* 0x000fda0003f0f008 */
[----:B-1----:R-:W-:Y:S05]  /*1870*/  @!P0 BRA `(.L_x_3504) ;  /* 0x0000000000048947 */ /* 0x002fea0003800000 */
[----:B------:R-:W-:Y:S01]  /*1880*/  BPT.TRAP 0x1 ;  /* 0x000000040000795c */ /* 0x000fe20000300000 */
.L_x_3504:
[----:B------:R-:W-:Y:S01]  /*1890*/  R2UR UR8, R18 ;  /* 0x00000000120872ca */ /* 0x000fe200000e0000 */
[----:B------:R-:W-:-:S05]  /*18a0*/  IMAD.U32 R22, RZ, RZ, UR5 ;  /* 0x00000005ff167e24 */ /* 0x000fca000f8e00ff */
[----:B------:R-:W-:-:S07]  /*18b0*/  SHF.L.U32 R22, R22, 0x1f, RZ ;  /* 0x0000001f16167819 */ /* 0x000fce00000006ff */
[----:B------:R-:W-:-:S09]  /*18c0*/  ULEA UR8, UR6, UR8, 0x3 ;  /* 0x0000000806087291 */ /* 0x000fd2000f8e183f */
[----:B------:R2:W3:Y:S01]  /*18d0*/  SYNCS.PHASECHK.TRANS64.TRYWAIT P1, [UR8+0x26810], R22 ;  /* 0x02681016ff0075a7 */ /* 0x0004e20008020148 */
[----:B------:R-:W-:Y:S05]  /*18e0*/  @!P0 BRA `(.L_x_3505) ;  /* 0x0000000000048947 */ /* 0x000fea0003800000 */
[----:B------:R-:W-:Y:S01]  /*18f0*/  BPT.TRAP 0x1 ;  /* 0x000000040000795c */ /* 0x000fe20000300000 */
.L_x_3505:
[----:B---3--:R-:W-:Y:S05]  /*1900*/  @P1 BRA `(.L_x_3506) ;  /* 0x0000000000081947 */ /* 0x008fea0003800000 */
[----:B------:R-:W3:Y:S02]  /*1910*/  SYNCS.PHASECHK.TRANS64.TRYWAIT P1, [UR8+0x26810], R22 ;  /* 0x02681016ff0075a7 */ /* 0x000ee40008020148 */
[----:B---3--:R-:W-:Y:S05]  /*1920*/  @!P1 BRA `(.L_x_3507) ;  /* 0x0000005c00709947 */ /* 0x008fea0003800000 */
.L_x_3506:
        /* <DEDUP_REMOVED lines=67> */
.L_x_3508:
[----:B------:R1:W1:Y:S01]  /*1d60*/  SYNCS.PHASECHK.TRANS64.TRYWAIT P1, [UR8+0x26830], R22 ;  /* 0x02683016ff0075a7 */ /* 0x0002620008020148 */
[----:B------:R-:W-:Y:S05]  /*1d70*/  @!P0 BRA `(.L_x_3509) ;  /* 0x0000000000048947 */ /* 0x000fea0003800000 */
[----:B------:R-:W-:Y:S01]  /*1d80*/  BPT.TRAP 0x1 ;  /* 0x000000040000795c */ /* 0x000fe20000300000 */
.L_x_3509:
[----:B-1----:R-:W-:Y:S05]  /*1d90*/  @P1 BRA `(.L_x_3510) ;  /* 0x0000000000081947 */ /* 0x002fea0003800000 */
[----:B------:R-:W1:Y:S02]  /*1da0*/  SYNCS.PHASECHK.TRANS64.TRYWAIT P1, [UR8+0x26830], R22 ;  /* 0x02683016ff0075a7 */ /* 0x000e640008020148 */
[----:B-1----:R-:W-:Y:S05]  /*1db0*/  @!P1 BRA `(.L_x_3511) ;  /* 0x0000005800649947 */ /* 0x002fea0003800000 */
.L_x_3510:
[----:B------:R-:W-:Y:S01]  /*1dc0*/  R2UR UR10, R18 ;  /* 0x00000000120a72ca */ /* 0x000fe200000e0000 */
[----:B------:R-:W-:Y:S01]  /*1dd0*/  WARPGROUP.ARRIVE ;  /* 0x00000000000079c5 */ /* 0x000fe20000000000 */
[----:B------:R-:W-:Y:S01]  /*1de0*/  UMOV UR15, 0x80000020 ;  /* 0x80000020000f7882 */ /* 0x000fe20000000000 */
[C---:B------:R-:W-:Y:S01]  /*1df0*/  ISETP.GT.AND P2, PT, R3.reuse, RZ, PT ;  /* 0x000000ff0300720c */ /* 0x040fe20003f44270 */
[----:B------:R-:W-:Y:S01]  /*1e00*/  UMOV UR19, 0xc0000010 ;  /* 0xc000001000137882 */ /* 0x000fe20000000000 */
[----:B------:R-:W-:Y:S01]  /*1e10*/  ISETP.GT.AND P1, PT, R3, 0x8, PT ;  /* 0x000000080300780c */ /* 0x000fe20003f24270 */
[----:B------:R-:W-:Y:S01]  /*1e20*/  UMOV UR17, 0x40000040 ;  /* 0x4000004000117882 */ /* 0x000fe20000000000 */
[----:B--2---:R-:W-:Y:S02]  /*1e30*/  FSEL R22, R153, -INF , P2 ;  /* 0xff80000099167808 */ /* 0x004fe40001000000 */
[----:B------:R-:W-:Y:S02]  /*1e40*/  FSEL R213, R152, -INF , P2 ;  /* 0xff80000098d57808 */ /* 0x000fe40001000000 */
[----:B------:R-:W-:Y:S01]  /*1e50*/  FSEL R214, R181, -INF , P2 ;  /* 0xff800000b5d67808 */ /* 0x000fe20001000000 */
[----:B------:R-:W-:Y:S01]  /*1e60*/  FFMA.FTZ R153, R22, UR20, -R211 ;  /* 0x0000001416997c23 */ /* 0x000fe200080108d3 */
[----:B------:R-:W-:Y:S01]  /*1e70*/  UIADD3 UR10, UR10, 0x18000, URZ ;  /* 0x000180000a0a7890 */ /* 0x000fe2000fffe03f */
[----:B------:R-:W-:Y:S01]  /*1e80*/  FSEL R22, R157, -INF , P2 ;  /* 0xff8000009d167808 */ /* 0x000fe20001000000 */
[----:B------:R-:W-:Y:S01]  /*1e90*/  FFMA.FTZ R152, R213, UR20, -R210 ;  /* 0x00000014d5987c23 */ /* 0x000fe200080108d2 */
[----:B------:R-:W-:Y:S01]  /*1ea0*/  FSEL R157, R160, -INF , P2 ;  /* 0xff800000a09d7808 */ /* 0x000fe20001000000 */
[----:B------:R-:W-:Y:S01]  /*1eb0*/  USHF.R.U32.HI UR10, URZ, 0x4, UR10 ;  /* 0x000000043f0a7899 */ /* 0x000fe2000801160a */
[----:B------:R-:W-:Y:S01]  /*1ec0*/  FSEL R213, R156, -INF , P2 ;  /* 0xff8000009cd57808 */ /* 0x000fe20001000000 */
[----:B------:R-:W-:Y:S01]  /*1ed0*/  FFMA.FTZ R215, R22, UR20, -R21 ;  /* 0x0000001416d77c23 */ /* 0x000fe20008010815 */
[----:B------:R-:W-:Y:S01]  /*1ee0*/  FSEL R22, R161, -INF , P2 ;  /* 0xff800000a1167808 */ /* 0x000fe20001000000 */
[----:B------:R-:W-:Y:S01]  /*1ef0*/  ULOP3.LUT UR10, UR10, 0x3fff, URZ, 0xc0, !UPT ;  /* 0x00003fff0a0a7892 */ /* 0x000fe2000f8ec03f */
[----:B------:R-:W-:Y:S01]  /*1f00*/  FFMA.FTZ R160, R157, UR20, -R14 ;  /* 0x000000149da07c23 */ /* 0x000fe2000801080e */
[----:B------:R-:W-:Y:S01]  /*1f10*/  FSEL R157, R164, -INF , P2 ;  /* 0xff800000a49d7808 */ /* 0x000fe20001000000 */
[----:B------:R-:W-:Y:S01]  /*1f20*/  FFMA.FTZ R208, R213, UR20, -R20 ;  /* 0x00000014d5d07c23 */ /* 0x000fe20008010814 */
[----:B------:R-:W-:Y:S01]  /*1f30*/  ULOP3.LUT UR12, UR10, 0x10000, URZ, 0xfc, !UPT ;  /* 0x000100000a0c7892 */ /* 0x000fe2000f8efc3f */
[----:B------:R-:W-:Y:S01]  /*1f40*/  FFMA.FTZ R213, R22, UR20, -R15 ;  /* 0x0000001416d57c23 */ /* 0x000fe2000801080f */
[----:B------:R-:W-:Y:S01]  /*1f50*/  FSEL R22, R165, -INF , P2 ;  /* 0xff800000a5167808 */ /* 0x000fe20001000000 */
[----:B------:R-:W-:Y:S01]  /*1f60*/  FFMA.FTZ R161, R157, UR20, -R10 ;  /* 0x000000149da17c23 */ /* 0x000fe2000801080a */
[----:B------:R-:W-:Y:S01]  /*1f70*/  UIMAD UR12, UR6, 0x300, UR12 ;  /* 0x00000300060c78a4 */ /* 0x000fe2000f8e020c */
[----:B------:R-:W-:Y:S01]  /*1f80*/  FSEL R157, R168, -INF , P2 ;  /* 0xff800000a89d7808 */ /* 0x000fe20001000000 */
[----:B------:R-:W1:Y:S01]  /*1f90*/  MUFU.EX2 R160, R160 ;  /* 0x000000a000a07308 */ /* 0x000e620000000800 */
[----:B------:R-:W-:Y:S01]  /*1fa0*/  FFMA.FTZ R164, R22, UR20, -R11 ;  /* 0x0000001416a47c23 */ /* 0x000fe2000801080b */
[----:B------:R-:W-:Y:S01]  /*1fb0*/  FSEL R156, R169, -INF , P2 ;  /* 0xff800000a99c7808 */ /* 0x000fe20001000000 */
[----:B------:R-:W-:Y:S01]  /*1fc0*/  ULOP3.LUT UR10, UR10, 0x1000000, URZ, 0xfc, !UPT ;  /* 0x010000000a0a7892 */ /* 0x000fe2000f8efc3f */
[----:B------:R-:W-:Y:S01]  /*1fd0*/  FFMA.FTZ R22, R157, UR20, -R12 ;  /* 0x000000149d167c23 */ /* 0x000fe2000801080c */
[----:B------:R-:W-:Y:S01]  /*1fe0*/  UMOV UR14, UR12 ;  /* 0x0000000c000e7c82 */ /* 0x000fe20008000000 */
[----:B------:R-:W-:Y:S01]  /*1ff0*/  FSEL R157, R154, -INF , P1 ;  /* 0xff8000009a9d7808 */ /* 0x000fe20000800000 */
[----:B------:R-:W-:Y:S01]  /*2000*/  HGMMA.64x64x16.F32 R120, R184, gdesc[UR12], RZ, !UPT, gsb0 ;  /* 0x00e0000cb8787df0 */ /* 0x000fe2000c0008ff */
[----:B------:R-:W-:Y:S01]  /*2010*/  UIADD3 UR14, UR12, 0x2, URZ ;  /* 0x000000020c0e7890 */ /* 0x000fe2000fffe03f */
[----:B------:R-:W-:Y:S01]  /*2020*/  FSEL R154, R155, -INF , P1 ;  /* 0xff8000009b9a7808 */ /* 0x000fe20000800000 */
[----:B------:R-:W-:Y:S01]  /*2030*/  UMOV UR15, 0x80000020 ;  /* 0x80000020000f7882 */ /* 0x000fe20000000000 */
[----:B------:R-:W-:Y:S01]  /*2040*/  FSEL R155, R158, -INF , P1 ;  /* 0xff8000009e9b7808 */ /* 0x000fe20000800000 */
[----:B------:R-:W-:Y:S01]  /*2050*/  FFMA.FTZ R156, R156, UR20, -R13 ;  /* 0x000000149c9c7c23 */ /* 0x000fe2000801080d */
[----:B------:R-:W-:Y:S01]  /*2060*/  FFMA.FTZ R157, R157, UR20, -R210 ;  /* 0x000000149d9d7c23 */ /* 0x000fe200080108d2 */
[----:B------:R-:W-:Y:S01]  /*2070*/  FFMA.FTZ R169, R154, UR20, -R211 ;  /* 0x000000149aa97c23 */ /* 0x000fe200080108d3 */
[----:B------:R-:W-:Y:S01]  /*2080*/  FSEL R154, R159, -INF , P1 ;  /* 0xff8000009f9a7808 */ /* 0x000fe20000800000 */
        /* <DEDUP_REMOVED lines=11> */
[----:B------:R-:W-:Y:S01]  /*2140*/  MUFU.EX2 R168, R157 ;  /* 0x0000009d00a87308 */ /* 0x000fe20000000800 */
[----:B------:R-:W-:Y:S01]  /*2150*/  FFMA.FTZ R155, R155, UR20, -R10 ;  /* 0x000000149b9b7c23 */ /* 0x000fe2000801080a */
[----:B------:R-:W-:Y:S01]  /*2160*/  FSEL R10, R167, -INF , P1 ;  /* 0xff800000a70a7808 */ /* 0x000fe20000800000 */
[----:B------:R-:W-:Y:S01]  /*2170*/  FFMA.FTZ R216, R181, UR20, -R6 ;  /* 0x00000014b5d87c23 */ /* 0x000fe20008010806 */
[----:B------:R-:W-:Y:S01]  /*2180*/  FSEL R211, R180, -INF , P2 ;  /* 0xff800000b4d37808 */ /* 0x000fe20001000000 */
[----:B------:R-:W-:Y:S01]  /*2190*/  UIMAD UR10, UR6, 0x300, UR10 ;  /* 0x00000300060a78a4 */ /* 0x000fe2000f8e020a */
[----:B------:R-:W-:Y:S01]  /*21a0*/  FSEL R180, R179, -INF , P1 ;  /* 0xff800000b3b47808 */ /* 0x000fe20000800000 */
[----:B------:R-:W-:Y:S01]  /*21b0*/  FFMA.FTZ R163, R10, UR20, -R11 ;  /* 0x000000140aa37c23 */ /* 0x000fe2000801080b */
[----:B------:R-:W-:Y:S01]  /*21c0*/  FSEL R11, R170, -INF , P1 ;  /* 0xff800000aa0b7808 */ /* 0x000fe20000800000 */
[----:B------:R2:W-:Y:S01]  /*21d0*/  MUFU.EX2 R162, R155 ;  /* 0x0000009b00a27308 */ /* 0x0005e20000000800 */
[----:B------:R-:W-:Y:S01]  /*21e0*/  FSEL R10, R171, -INF , P1 ;  /* 0xff800000ab0a7808 */ /* 0x000fe20000800000 */
[----:B------:R-:W-:Y:S01]  /*21f0*/  FFMA.FTZ R217, R180, UR20, -R7 ;  /* 0x00000014b4d97c23 */ /* 0x000fe20008010807 */
[----:B------:R-:W-:Y:S01]  /*2200*/  FSEL R179, R182, -INF , P1 ;  /* 0xff800000b6b37808 */ /* 0x000fe20000800000 */
[----:B------:R-:W-:Y:S01]  /*2210*/  FFMA.FTZ R166, R11, UR20, -R12 ;  /* 0x000000140ba67c23 */ /* 0x000fe2000801080c */
[----:B------:R-:W-:Y:S01]  /*2220*/  FSEL R11, R172, -INF , P2 ;  /* 0xff800000ac0b7808 */ /* 0x000fe20001000000 */
[----:B------:R-:W-:Y:S01]  /*2230*/  FFMA.FTZ R167, R10, UR20, -R13 ;  /* 0x000000140aa77c23 */ /* 0x000fe2000801080d */
[----:B------:R-:W-:Y:S01]  /*2240*/  FSEL R13, R174, -INF , P1 ;  /* 0xff800000ae0d7808 */ /* 0x000fe20000800000 */
[----:B------:R-:W3:Y:S01]  /*2250*/  MUFU.EX2 R213, R213 ;  /* 0x000000d500d57308 */ /* 0x000ee20000000800 */
[----:B------:R-:W-:Y:S01]  /*2260*/  FSEL R182, R183, -INF , P1 ;  /* 0xff800000b7b67808 */ /* 0x000fe20000800000 */
[----:B------:R-:W-:Y:S01]  /*2270*/  FFMA.FTZ R170, R11, UR20, -R8 ;  /* 0x000000140baa7c23 */ /* 0x000fe20008010808 */
[----:B------:R-:W-:Y:S01]  /*2280*/  FFMA.FTZ R180, R211, UR20, -R4 ;  /* 0x00000014d3b47c23 */ /* 0x000fe20008010804 */
[----:B------:R-:W-:Y:S01]  /*2290*/  FFMA.FTZ R171, R13, UR20, -R8 ;  /* 0x000000140dab7c23 */ /* 0x000fe20008010808 */
[----:B------:R-:W-:Y:S01]  /*22a0*/  FSEL R8, R173, -INF , P2 ;  /* 0xff800000ad087808 */ /* 0x000fe20001000000 */
[----:B------:R-:W-:Y:S01]  /*22b0*/  FFMA.FTZ R179, R179, UR20, -R4 ;  /* 0x00000014b3b37c23 */ /* 0x000fe20008010804 */
[----:B------:R-:W-:Y:S01]  /*22c0*/  FSEL R173, R176, -INF , P2 ;  /* 0xff800000b0ad7808 */ /* 0x000fe20001000000 */
[----:B------:R-:W3:Y:S01]  /*22d0*/  MUFU.EX2 R153, R153 ;  /* 0x0000009900997308 */ /* 0x000ee20000000800 */
[----:B------:R-:W-:Y:S01]  /*22e0*/  FFMA.FTZ R7, R214, UR20, -R5 ;  /* 0x00000014d6077c23 */ /* 0x000fe20008010805 */
[----:B------:R-:W-:Y:S01]  /*22f0*/  FFMA.FTZ R172, R8, UR20, -R9 ;  /* 0x0000001408ac7c23 */ /* 0x000fe20008010809 */
[----:B------:R-:W-:Y:S01]  /*2300*/  FSEL R8, R175, -INF , P1 ;  /* 0xff800000af087808 */ /* 0x000fe20000800000 */
[----:B------:R-:W-:Y:S01]  /*2310*/  FFMA.FTZ R178, R173, UR20, -R6 ;  /* 0x00000014adb27c23 */ /* 0x000fe20008010806 */
[----:B------:R-:W-:-:S03]  /*2320*/  FFMA.FTZ R6, R182, UR20, -R5 ;  /* 0x00000014b6067c23 */ /* 0x000fc60008010805 */
[----:B------:R-:W-:Y:S01]  /*2330*/  FFMA.FTZ R174, R8, UR20, -R9 ;  /* 0x0000001408ae7c23 */ /* 0x000fe20008010809 */
[----:B------:R1:W-:Y:S08]  /*2340*/  MUFU.EX2 R175, R172 ;  /* 0x000000ac00af7308 */ /* 0x0003f00000000800 */
[----:B------:R-:W3:Y:S08]  /*2350*/  MUFU.EX2 R169, R169 ;  /* 0x000000a900a97308 */ /* 0x000ef00000000800 */
[----:B------:R-:W3:Y:S01]  /*2360*/  MUFU.EX2 R152, R152 ;  /* 0x0000009800987308 */ /* 0x000ee20000000800 */
[----:B------:R-:W-:-:S02]  /*2370*/  WARPGROUP.DEPBAR.LE gsb0, 0x0 ;  /* 0x00008000000079c5 */ /* 0x000fc40000010000 */
[----:B------:R-:W-:-:S05]  /*2380*/  WARPGROUP.ARRIVE ;  /* 0x00000000000079c5 */ /* 0x000fca0000000000 */
[----:B------:R-:W3:Y:S01]  /*2390*/  MUFU.EX2 R170, R170 ;  /* 0x000000aa00aa7308 */ /* 0x000ee20000000800 */
[----:B------:R-:W-:Y:S01]  /*23a0*/  HGMMA.64x64x16.F32 R120, R196, gdesc[UR12], R120, gsb0 ;  /* 0x00e0000cc4787df0 */ /* 0x000fe20008000878 */
[----:B------:R-:W-:Y:S01]  /*23b0*/  UIADD3 UR14, UR12, 0x100, URZ ;  /* 0x000001000c0e7890 */ /* 0x000fe2000fffe03f */
[----:B------:R-:W-:-:S05]  /*23c0*/  UMOV UR15, 0x80000020 ;  /* 0x80000020000f7882 */ /* 0x000fca0000000000 */
[----:B------:R-:W3:Y:S08]  /*23d0*/  MUFU.EX2 R166, R166 ;  /* 0x000000a600a67308 */ /* 0x000ef00000000800 */
[----:B------:R-:W3:Y:S08]  /*23e0*/  MUFU.EX2 R167, R167 ;  /* 0x000000a700a77308 */ /* 0x000ef00000000800 */
[----:B------:R-:W3:Y:S08]  /*23f0*/  MUFU.EX2 R208, R208 ;  /* 0x000000d000d07308 */ /* 0x000ef00000000800 */
[----:B------:R-:W3:Y:S08]  /*2400*/  MUFU.EX2 R215, R215 ;  /* 0x000000d700d77308 */ /* 0x000ef00000000800 */
[----:B------:R-:W3:Y:S08]  /*2410*/  MUFU.EX2 R20, R20 ;  /* 0x0000001400147308 */ /* 0x000ef00000000800 */
[----:B------:R-:W3:Y:S08]  /*2420*/  MUFU.EX2 R21, R21 ;  /* 0x0000001500157308 */ /* 0x000ef00000000800 */
[----:B------:R-:W-:Y:S08]  /*2430*/  MUFU.EX2 R161, R161 ;  /* 0x000000a100a17308 */ /* 0x000ff00000000800 */
[----:B------:R-:W-:Y:S08]  /*2440*/  MUFU.EX2 R164, R164 ;  /* 0x000000a400a47308 */ /* 0x000ff00000000800 */
[----:B------:R-:W3:Y:S08]  /*2450*/  MUFU.EX2 R14, R14 ;  /* 0x0000000e000e7308 */ /* 0x000ef00000000800 */
[----:B------:R-:W3:Y:S01]  /*2460*/  MUFU.EX2 R15, R15 ;  /* 0x0000000f000f7308 */ /* 0x000ee20000000800 */
[----:B------:R-:W-:-:S02]  /*2470*/  WARPGROUP.DEPBAR.LE gsb0, 0x0 ;  /* 0x00008000000079c5 */ /* 0x000fc40000010000 */
[----:B----4-:R-:W-:-:S05]  /*2480*/  WARPGROUP.ARRIVE ;  /* 0x00000000000079c5 */ /* 0x010fca0000000000 */
[----:B------:R-:W4:Y:S01]  /*2490*/  MUFU.EX2 R163, R163 ;  /* 0x000000a300a37308 */ /* 0x000f220000000800 */
[----:B------:R-:W-:Y:S01]  /*24a0*/  HGMMA.64x64x16.F32 R120, R188, gdesc[UR12], R120, gsb0 ;  /* 0x00e0000cbc787df0 */ /* 0x000fe20008000878 */
[----:B------:R-:W-:Y:S01]  /*24b0*/  UIADD3 UR14, UR12, 0x102, URZ ;  /* 0x000001020c0e7890 */ /* 0x000fe2000fffe03f */
[----:B------:R-:W-:-:S05]  /*24c0*/  UMOV UR15, 0x80000020 ;  /* 0x80000020000f7882 */ /* 0x000fca0000000000 */
[----:B------:R-:W4:Y:S08]  /*24d0*/  MUFU.EX2 R22, R22 ;  /* 0x0000001600167308 */ /* 0x000f300000000800 */
[----:B------:R-:W4:Y:S08]  /*24e0*/  MUFU.EX2 R171, R171 ;  /* 0x000000ab00ab7308 */ /* 0x000f300000000800 */
[----:B------:R-:W4:Y:S08]  /*24f0*/  MUFU.EX2 R174, R174 ;  /* 0x000000ae00ae7308 */ /* 0x000f300000000800 */
[----:B------:R-:W4:Y:S08]  /*2500*/  MUFU.EX2 R178, R178 ;  /* 0x000000b200b27308 */ /* 0x000f300000000800 */
[----:B------:R-:W-:Y:S08]  /*2510*/  MUFU.EX2 R4, R216 ;  /* 0x000000d800047308 */ /* 0x000ff00000000800 */
[----:B------:R-:W4:Y:S08]  /*2520*/  MUFU.EX2 R5, R210 ;  /* 0x000000d200057308 */ /* 0x000f300000000800 */
        /* <DEDUP_REMOVED lines=23> */
[----:B------:R-:W3:Y:S04]  /*26a0*/  LDS.64 R12, [R212+0x1e220] ;  /* 0x01e22000d40c7984 */ /* 0x000ee80000000a00 */
[----:B--2---:R-:W2:Y:S04]  /*26b0*/  LDS.64 R154, [R212+0x1e240] ;  /* 0x01e24000d49a7984 */ /* 0x004ea80000000a00 */
[----:B------:R-:W4:Y:S04]  /*26c0*/  LDS.64 R156, [R212+0x1e260] ;  /* 0x01e26000d49c7984 */ /* 0x000f280000000a00 */
[----:B------:R-:W4:Y:S04]  /*26d0*/  LDS.64 R8, [R212+0x1e280] ;  /* 0x01e28000d4087984 */ /* 0x000f280000000a00 */
[----:B------:R-:W4:Y:S04]  /*26e0*/  LDS.64 R158, [R212+0x1e2a0] ;  /* 0x01e2a000d49e7984 */ /* 0x000f280000000a00 */
[----:B------:R-:W4:Y:S04]  /*26f0*/  LDS.64 R176, [R212+0x1e2e0] ;  /* 0x01e2e000d4b07984 */ /* 0x000f280000000a00 */
[----:B-1----:R-:W1:Y:S01]  /*2700*/  LDS.64 R172, [R212+0x1e2c0] ;  /* 0x01e2c000d4ac7984 */ /* 0x002e620000000a00 */
[--C-:B-----5:R-:W-:Y:S01]  /*2710*/  FADD.FTZ R181, R120, -R10.reuse ;  /* 0x8000000a78b57221 */ /* 0x120fe20000010000 */
[----:B------:R-:W-:Y:S01]  /*2720*/  FADD.FTZ R183, R122, -R10 ;  /* 0x8000000a7ab77221 */ /* 0x000fe20000010000 */
[--C-:B------:R-:W-:Y:S01]  /*2730*/  FADD.FTZ R10, R121, -R11.reuse ;  /* 0x8000000b790a7221 */ /* 0x100fe20000010000 */
[----:B------:R-:W-:Y:S01]  /*2740*/  FADD.FTZ R120, R123, -R11 ;  /* 0x8000000b7b787221 */ /* 0x000fe20000010000 */
[--C-:B---3--:R-:W-:Y:S01]  /*2750*/  FADD.FTZ R121, R124, -R12.reuse ;  /* 0x8000000c7c797221 */ /* 0x108fe20000010000 */
[----:B------:R-:W-:Y:S01]  /*2760*/  FADD.FTZ R123, R126, -R12 ;  /* 0x8000000c7e7b7221 */ /* 0x000fe20000010000 */
[--C-:B------:R-:W-:Y:S01]  /*2770*/  FADD.FTZ R12, R125, -R13.reuse ;  /* 0x8000000d7d0c7221 */ /* 0x100fe20000010000 */
[----:B------:R-:W-:Y:S01]  /*2780*/  FADD.FTZ R124, R127, -R13 ;  /* 0x8000000d7f7c7221 */ /* 0x000fe20000010000 */
[----:B------:R-:W3:Y:S01]  /*2790*/  MUFU.EX2 R11, R217 ;  /* 0x000000d9000b7308 */ /* 0x000ee20000000800 */
[----:B--2---:R-:W-:Y:S01]  /*27a0*/  FADD.FTZ R13, R128, -R154 ;  /* 0x8000009a800d7221 */ /* 0x004fe20000010000 */
[--C-:B------:R-:W-:Y:S01]  /*27b0*/  FADD.FTZ R122, R129, -R155.reuse ;  /* 0x8000009b817a7221 */ /* 0x100fe20000010000 */
[----:B------:R-:W-:Y:S01]  /*27c0*/  FADD.FTZ R126, R131, -R155 ;  /* 0x8000009b837e7221 */ /* 0x000fe20000010000 */
[----:B----4-:R-:W-:Y:S01]  /*27d0*/  FADD.FTZ R127, R134, -R156 ;  /* 0x8000009c867f7221 */ /* 0x010fe20000010000 */
[----:B------:R-:W-:Y:S01]  /*27e0*/  FADD.FTZ R125, R130, -R154 ;  /* 0x8000009a827d7221 */ /* 0x000fe20000010000 */
[----:B------:R-:W-:Y:S01]  /*27f0*/  FMUL.FTZ R13, R160, R13 ;  /* 0x0000000da00d7220 */ /* 0x000fe20000410000 */
[----:B------:R-:W-:Y:S01]  /*2800*/  FMUL.FTZ R122, R213, R122 ;  /* 0x0000007ad57a7220 */ /* 0x000fe20000410000 */
[--C-:B------:R-:W-:Y:S01]  /*2810*/  FADD.FTZ R131, R136, -R8.reuse ;  /* 0x8000000888837221 */ /* 0x100fe20000010000 */
[----:B------:R-:W-:Y:S01]  /*2820*/  FADD.FTZ R129, R138, -R8 ;  /* 0x800000088a817221 */ /* 0x000fe20000010000 */
[--C-:B------:R-:W-:Y:S01]  /*2830*/  FADD.FTZ R134, R137, -R9.reuse ;  /* 0x8000000989867221 */ /* 0x100fe20000010000 */
[----:B------:R-:W-:Y:S01]  /*2840*/  FADD.FTZ R8, R139, -R9 ;  /* 0x800000098b087221 */ /* 0x000fe20000010000 */
[----:B------:R-:W-:Y:S01]  /*2850*/  FADD.FTZ R9, R140, -R158 ;  /* 0x8000009e8c097221 */ /* 0x000fe20000010000 */
[----:B------:R-:W-:Y:S01]  /*2860*/  FADD.FTZ R130, R141, -R159 ;  /* 0x8000009f8d827221 */ /* 0x000fe20000010000 */
[----:B------:R-:W-:Y:S01]  /*2870*/  FMUL.FTZ R141, R153, R10 ;  /* 0x0000000a998d7220 */ /* 0x000fe20000410000 */
[----:B------:R-:W-:Y:S01]  /*2880*/  FADD.FTZ R132, R132, -R156 ;  /* 0x8000009c84847221 */ /* 0x000fe20000010000 */
[----:B------:R-:W-:Y:S01]  /*2890*/  FMUL.FTZ R10, R169, R120 ;  /* 0x00000078a90a7220 */ /* 0x000fe20000410000 */
[----:B------:R-:W-:Y:S01]  /*28a0*/  FMUL.FTZ R156, R152, R181 ;  /* 0x000000b5989c7220 */ /* 0x000fe20000410000 */
[----:B------:R-:W-:Y:S01]  /*28b0*/  F2FP.F16.F32.PACK_AB R120, R153, R152 ;  /* 0x000000989978723e */ /* 0x000fe200000000ff */
[----:B------:R-:W-:Y:S01]  /*28c0*/  FMUL.FTZ R9, R170, R9 ;  /* 0x00000009aa097220 */ /* 0x000fe20000410000 */
[----:B------:R-:W-:Y:S01]  /*28d0*/  FMUL.FTZ R130, R175, R130 ;  /* 0x00000082af827220 */ /* 0x000fe20000410000 */
[----:B------:R-:W-:Y:S01]  /*28e0*/  F2FP.F16.F32.PACK_AB R152, R122, R13 ;  /* 0x0000000d7a98723e */ /* 0x000fe200000000ff */
[--C-:B------:R-:W-:Y:S01]  /*28f0*/  FADD.FTZ R133, R133, -R157.reuse ;  /* 0x8000009d85857221 */ /* 0x100fe20000010000 */
[----:B------:R-:W-:Y:S01]  /*2900*/  FADD.FTZ R128, R135, -R157 ;  /* 0x8000009d87807221 */ /* 0x000fe20000010000 */
[----:B------:R-:W-:Y:S01]  /*2910*/  FMUL.FTZ R129, R166, R129 ;  /* 0x00000081a6817220 */ /* 0x000fe20000410000 */
[----:B------:R-:W-:Y:S01]  /*2920*/  FMUL.FTZ R8, R167, R8 ;  /* 0x00000008a7087220 */ /* 0x000fe20000410000 */
[----:B------:R-:W-:-:S02]  /*2930*/  IMAD.U32 R13, RZ, RZ, UR6 ;  /* 0x00000006ff0d7e24 */ /* 0x000fc4000f8e00ff */
[----:B------:R-:W-:Y:S01]  /*2940*/  FADD.FTZ R142, R142, -R158 ;  /* 0x8000009e8e8e7221 */ /* 0x000fe20000010000 */
[----:B------:R-:W-:Y:S01]  /*2950*/  FADD.FTZ R143, R143, -R159 ;  /* 0x8000009f8f8f7221 */ /* 0x000fe20000010000 */
[----:B------:R-:W-:Y:S01]  /*2960*/  FADD.FTZ R139, R148, -R176 ;  /* 0x800000b0948b7221 */ /* 0x000fe20000010000 */
[----:B------:R-:W-:Y:S01]  /*2970*/  FADD.FTZ R140, R149, -R177 ;  /* 0x800000b1958c7221 */ /* 0x000fe20000010000 */
[--C-:B-1----:R-:W-:Y:S01]  /*2980*/  FADD.FTZ R137, R144, -R172.reuse ;  /* 0x800000ac90897221 */ /* 0x102fe20000010000 */
[----:B------:R-:W-:Y:S01]  /*2990*/  FADD.FTZ R135, R146, -R172 ;  /* 0x800000ac92877221 */ /* 0x000fe20000010000 */
[--C-:B------:R-:W-:Y:S01]  /*29a0*/  FADD.FTZ R138, R145, -R173.reuse ;  /* 0x800000ad918a7221 */ /* 0x100fe20000010000 */
[----:B------:R-:W-:Y:S01]  /*29b0*/  FADD.FTZ R136, R147, -R173 ;  /* 0x800000ad93887221 */ /* 0x000fe20000010000 */
[----:B------:R-:W-:Y:S01]  /*29c0*/  FADD.FTZ R176, R150, -R176 ;  /* 0x800000b096b07221 */ /* 0x000fe20000010000 */
[----:B------:R-:W-:Y:S01]  /*29d0*/  FADD.FTZ R177, R151, -R177 ;  /* 0x800000b197b17221 */ /* 0x000fe20000010000 */
[----:B------:R-:W-:Y:S01]  /*29e0*/  FMUL.FTZ R157, R168, R183 ;  /* 0x000000b7a89d7220 */ /* 0x000fe20000410000 */
[----:B------:R-:W-:Y:S01]  /*29f0*/  FMUL.FTZ R121, R208, R121 ;  /* 0x00000079d0797220 */ /* 0x000fe20000410000 */
[----:B------:R-:W-:Y:S01]  /*2a00*/  FMUL.FTZ R12, R215, R12 ;  /* 0x0000000cd70c7220 */ /* 0x000fe20000410000 */
[----:B------:R-:W-:Y:S01]  /*2a10*/  FMUL.FTZ R123, R20, R123 ;  /* 0x0000007b147b7220 */ /* 0x000fe20000410000 */
        /* <DEDUP_REMOVED lines=17> */
[----:B---3--:R-:W-:Y:S01]  /*2b30*/  FMUL.FTZ R136, R11, R136 ;  /* 0x000000880b887220 */ /* 0x008fe20000410000 */
        /* <DEDUP_REMOVED lines=8> */
[----:B------:R-:W-:Y:S02]  /*2bc0*/  F2FP.F16.F32.PACK_AB R159, R124, R123 ;  /* 0x0000007b7c9f723e */ /* 0x000fe400000000ff */
[----:B------:R-:W-:Y:S02]  /*2bd0*/  F2FP.F16.F32.PACK_AB R153, R126, R125 ;  /* 0x0000007d7e99723e */ /* 0x000fe400000000ff */
[----:B------:R-:W-:Y:S01]  /*2be0*/  F2FP.F16.F32.PACK_AB R154, R133, R132 ;  /* 0x00000084859a723e */ /* 0x000fe200000000ff */
[----:B------:R1:W-:Y:S01]  /*2bf0*/  STSM.16.MT88.4 [R9+0x1e800], R156 ;  /* 0x01e8009c09007844 */ /* 0x0003e20000004200 */
[----:B------:R-:W-:Y:S02]  /*2c00*/  F2FP.F16.F32.PACK_AB R155, R128, R127 ;  /* 0x0000007f809b723e */ /* 0x000fe400000000ff */
[----:B------:R-:W-:-:S02]  /*2c10*/  F2FP.F16.F32.PACK_AB R148, R134, R131 ;  /* 0x000000838694723e */ /* 0x000fc400000000ff */
[----:B------:R-:W-:Y:S01]  /*2c20*/  F2FP.F16.F32.PACK_AB R151, R143, R142 ;  /* 0x0000008e8f97723e */ /* 0x000fe200000000ff */
[----:B------:R1:W-:Y:S01]  /*2c30*/  STSM.16.MT88.4 [R9+0x1f000], R152 ;  /* 0x01f0009809007844 */ /* 0x0003e20000004200 */
[----:B------:R-:W-:Y:S02]  /*2c40*/  F2FP.F16.F32.PACK_AB R144, R138, R137 ;  /* 0x000000898a90723e */ /* 0x000fe400000000ff */
[----:B------:R-:W-:Y:S01]  /*2c50*/  F2FP.F16.F32.PACK_AB R145, R136, R135 ;  /* 0x000000878891723e */ /* 0x000fe200000000ff */
[----:B------:R1:W-:Y:S01]  /*2c60*/  STSM.16.MT88.4 [R9+0x1f800], R148 ;  /* 0x01f8009409007844 */ /* 0x0003e20000004200 */
[----:B------:R-:W-:Y:S02]  /*2c70*/  F2FP.F16.F32.PACK_AB R146, R140, R139 ;  /* 0x0000008b8c92723e */ /* 0x000fe400000000ff */
[----:B------:R-:W-:Y:S01]  /*2c80*/  F2FP.F16.F32.PACK_AB R147, R8, R147 ;  /* 0x000000930893723e */ /* 0x000fe200000000ff */
[----:B------:R-:W-:Y:S01]  /*2c90*/  IMAD R8, R209, 0x1000, R18 ;  /* 0x00001000d1087824 */ /* 0x000fe200078e0212 */
[----:B------:R-:W-:-:S02]  /*2ca0*/  F2FP.F16.F32.PACK_AB R121, R169, R168 ;  /* 0x000000a8a979723e */ /* 0x000fc400000000ff */
[----:B------:R-:W-:Y:S01]  /*2cb0*/  F2FP.F16.F32.PACK_AB R122, R215, R208 ;  /* 0x000000d0d77a723e */ /* 0x000fe200000000ff */
[----:B------:R1:W-:Y:S01]  /*2cc0*/  STSM.16.MT88.4 [R9+0x20000], R144 ;  /* 0x0200009009007844 */ /* 0x0003e20000004200 */
[----:B------:R-:W-:Y:S02]  /*2cd0*/  F2FP.F16.F32.PACK_AB R123, R21, R20 ;  /* 0x00000014157b723e */ /* 0x000fe400000000ff */
        /* <DEDUP_REMOVED lines=11> */
[----:B------:R-:W-:Y:S02]  /*2d90*/  F2FP.F16.F32.PACK_AB R178, R7, R180 ;  /* 0x000000b407b2723e */ /* 0x000fe400000000ff */
        /* <DEDUP_REMOVED lines=187> */
.L_x_3512:
        /* <DEDUP_REMOVED lines=48> */
.L_x_3513:
        /* <DEDUP_REMOVED lines=16> */
.L_x_3503:
        /* <DEDUP_REMOVED lines=120> */
.L_x_3517:
[----:B------:R-:W-:Y:S01]  /*44d0*/  @P0 ELECT P2, URZ, PT ;  /* 0x00000000003f082f */ /* 0x000fe20003840000 */
[----:B------:R2:W-:-:S12]  /*44e0*/  UBLKRED.G.S.ADD.F32.RN [UR4], [UR6], UR7, desc[UR8] ;  /* 0x00000804060073bb */ /* 0x0005d800080a1407 */
[----:B------:R-:W-:Y:S02]  /*44f0*/  @P2 PLOP3.LUT P0, PT, P2, PT, PT, 0x8, 0x0 ;  /* 0x000000000000281c */ /* 0x000fe4000170e170 */
[----:B------:R-:W-:-:S11]  /*4500*/  PLOP3.LUT P2, PT, PT, PT, PT, 0x8, 0x0 ;  /* 0x000000000000781c */ /* 0x000fd60003f4e170 */
[----:B--2---:R-:W-:Y:S05]  /*4510*/  @P0 BRA.U.ANY `(.L_x_3517) ;  /* 0xfffffffd00ec0947 */ /* 0x004fea000393ffff */
[----:B------:R0:W-:Y:S01]  /*4520*/  UTMACMDFLUSH ;  /* 0x00000000000079b7 */ /* 0x0001e20000000000 */
[----:B------:R-:W-:-:S04]  /*4530*/  DEPBAR.LE SB0, 0x0 ;  /* 0x000080000000791a */ /* 0x000fc80000000000 */
.L_x_3516:
[----:B------:R-:W-:Y:S05]  /*4540*/  BSYNC B0 ;  /* 0x0000000000007941 */ /* 0x000fea0003800000 */
.L_x_3515:
        /* <DEDUP_REMOVED lines=28> */
.L_x_3518:
        /* <DEDUP_REMOVED lines=8> */
.L_x_3492:
        /* <DEDUP_REMOVED lines=28> */
[----:B------:R-:W-:Y:S11]  /*4950*/  @!P1 BRA `(.L_x_3494) ;  /* 0x0000002c00289947 */ /* 0x000ff60003800000 */
        /* <DEDUP_REMOVED lines=25> */
.L_x_3533:
        /* <DEDUP_REMOVED lines=21> */
.L_x_3522:
[----:B------:R-:W-:Y:S05]  /*4c40*/  BSYNC B0 ;  /* 0x0000000000007941 */ /* 0x000fea0003800000 */
.L_x_3521:
        /* <DEDUP_REMOVED lines=13> */
.L_x_3524:
[----:B------:R-:W-:Y:S05]  /*4d20*/  BSYNC B0 ;  /* 0x0000000000007941 */ /* 0x000fea0003800000 */
.L_x_3523:
[----:B------:R-:W-:Y:S06]  /*4d30*/  BAR.ARV 0xa, 0xa0 ;  /* 0x0282800000007b1d */ /* 0x000fec0000002000 */
[----:B------:R-:W-:Y:S04]  /*4d40*/  BSSY B0, `(.L_x_3525) ;  /* 0x0000003000007945 */ /* 0x000fe80003800000 */
[----:B------:R-:W-:Y:S05]  /*4d50*/  @!P0 BRA `(.L_x_3526) ;  /* 0x0000000000048947 */ /* 0x000fea0003800000 */
[----:B------:R-:W-:-:S04]  /*4d60*/  DEPBAR.LE SB0, 0x0 ;  /* 0x000080000000791a */ /* 0x000fc80000000000 */
.L_x_3526:
[----:B------:R-:W-:Y:S05]  /*4d70*/  BSYNC B0 ;  /* 0x0000000000007941 */ /* 0x000fea0003800000 */
.L_x_3525:
        /* <DEDUP_REMOVED lines=13> */
.L_x_3528:
[----:B------:R-:W-:Y:S05]  /*4e50*/  BSYNC B0 ;  /* 0x0000000000007941 */ /* 0x000fea0003800000 */
.L_x_3527:
        /* <DEDUP_REMOVED lines=13> */
.L_x_3530:
[----:B------:R-:W-:Y:S05]  /*4f30*/  BSYNC B0 ;  /* 0x0000000000007941 */ /* 0x000fea0003800000 */
.L_x_3529:
[----:B------:R-:W-:Y:S01]  /*4f40*/  UIADD3 UR11, UR11, -0x2, URZ ;  /* 0xfffffffe0b0b7890 */ /* 0x000fe2000fffe03f */
[----:B------:R-:W-:Y:S06]  /*4f50*/  BAR.ARV 0xa, 0xa0 ;  /* 0x0282800000007b1d */ /* 0x000fec0000002000 */
[----:B------:R-:W-:Y:S01]  /*4f60*/  BSSY B0, `(.L_x_3531) ;  /* 0x0000004000007945 */ /* 0x000fe20003800000 */
[----:B------:R-:W-:-:S03]  /*4f70*/  ISETP.NE.AND P1, PT, RZ, UR11, PT ;  /* 0x0000000bff007c0c */ /* 0x000fc6000bf25270 */
[----:B------:R-:W-:Y:S10]  /*4f80*/  @!P0 BRA `(.L_x_3532) ;  /* 0x0000000000048947 */ /* 0x000ff40003800000 */
[----:B------:R-:W-:-:S04]  /*4f90*/  DEPBAR.LE SB0, 0x0 ;  /* 0x000080000000791a */ /* 0x000fc80000000000 */
.L_x_3532:
[----:B------:R-:W-:Y:S05]  /*4fa0*/  BSYNC B0 ;  /* 0x0000000000007941 */ /* 0x000fea0003800000 */
.L_x_3531:
[----:B------:R-:W-:Y:S06]  /*4fb0*/  BAR.ARV 0xb, 0xa0 ;  /* 0x02c2800000007b1d */ /* 0x000fec0000002000 */
[----:B------:R-:W-:Y:S02]  /*4fc0*/  UIADD3 UR5, UR5, 0x2, URZ ;  /* 0x0000000205057890 */ /* 0x000fe4000fffe03f */
[----:B------:R-:W-:Y:S01]  /*4fd0*/  UIADD3 UR4, UR4, 0x1, URZ ;  /* 0x0000000104047890 */ /* 0x000fe2000fffe03f */
[----:B------:R-:W-:Y:S11]  /*4fe0*/  @P1 BRA `(.L_x_3533) ;  /* 0xfffffff800c01947 */ /* 0x000ff6000383ffff */
[----:B------:R-:W-:-:S12]  /*4ff0*/  UIADD3 UR4, UR18, 0x3000, URZ ;  /* 0x0000300012047890 */ /* 0x000fd8000fffe03f */
.L_x_3520:
[----:B------:R-:W-:-:S13]  /*5000*/  ISETP.NE.AND P1, PT, RZ, UR21, PT ;  /* 0x00000015ff007c0c */ /* 0x000fda000bf25270 */
        /* <DEDUP_REMOVED lines=18> */
.L_x_3535:
[----:B------:R-:W-:Y:S05]  /*5130*/  BSYNC B0 ;  /* 0x0000000000007941 */ /* 0x000fea0003800000 */
.L_x_3534:
        /* <DEDUP_REMOVED lines=19> */
.L_x_3537:
[----:B------:R-:W-:Y:S05]  /*5270*/  BSYNC B0 ;  /* 0x0000000000007941 */ /* 0x000fea0003800000 */
.L_x_3536:
[----:B------:R-:W-:Y:S06]  /*5280*/  BAR.ARV 0xa, 0xa0 ;  /* 0x0282800000007b1d */ /* 0x000fec0000002000 */
[----:B------:R-:W-:Y:S04]  /*5290*/  BSSY B0, `(.L_x_3538) ;  /* 0x0000003000007945 */ /* 0x000fe80003800000 */
[----:B------:R-:W-:Y:S05]  /*52a0*/  @!P0 BRA `(.L_x_3539) ;  /* 0x0000000000048947 */ /* 0x000fea0003800000 */
[----:B------:R-:W-:-:S04]  /*52b0*/  DEPBAR.LE SB0, 0x0 ;  /* 0x000080000000791a */ /* 0x000fc80000000000 */
.L_x_3539:
[----:B------:R-:W-:Y:S05]  /*52c0*/  BSYNC B0 ;  /* 0x0000000000007941 */ /* 0x000fea0003800000 */
.L_x_3538:
[----:B------:R-:W-:Y:S06]  /*52d0*/  BAR.ARV 0xb, 0xa0 ;  /* 0x02c2800000007b1d */ /* 0x000fec0000002000 */
[----:B------:R-:W-:Y:S05]  /*52e0*/  BRA `(.L_x_3494) ;  /* 0x0000002000c47947 */ /* 0x000fea0003800000 */
.L_x_3519:
        /* <DEDUP_REMOVED lines=48> */
.L_x_3570:
        /* <DEDUP_REMOVED lines=14> */
.L_x_3543:
        /* <DEDUP_REMOVED lines=132> */
.L_x_3554:
[----:B------:R-:W-:-:S04]  /*5f10*/  SHF.L.U32 R20, R9, 0x1f, RZ ;  /* 0x0000001f09147819 */ /* 0x000fc800000006ff */
[----:B-1----:R-:W1:Y:S02]  /*5f20*/  SYNCS.PHASECHK.TRANS64.TRYWAIT P1, [R0+URZ+0x26840], R20 ;  /* 0x02684014000075a7 */ /* 0x002e64000802017f */
[----:B-123--:R-:W-:Y:S05]  /*5f30*/  @!P1 BRA `(.L_x_3546) ;  /* 0x0000001800309947 */ /* 0x00efea0003800000 */
.L_x_3571:
[----:B------:R-:W-:Y:S05]  /*5f40*/  @P0 BRA `(.L_x_3547) ;  /* 0x0000000000140947 */ /* 0x000fea0003800000 */
[----:B------:R-:W-:Y:S01]  /*5f50*/  ISETP.NE.AND P1, PT, R13, RZ, PT ;  /* 0x000000ff0d00720c */ /* 0x000fe20003f25270 */
[----:B------:R-:W-:-:S04]  /*5f60*/  IMAD.MOV.U32 R3, RZ, RZ, 0x3100 ;  /* 0x00003100ff037424 */ /* 0x000fc800078e00ff */
[----:B------:R2:W-:Y:S08]  /*5f70*/  SYNCS.ARRIVE.TRANS64 RZ, [R0+URZ+0x26830], R3 ;  /* 0x0268300300ff79a7 */ /* 0x0005f0000800003f */
[----:B------:R-:W-:Y:S05]  /*5f80*/  @!P1 BRA `(.L_x_3547) ;  /* 0x0000000000049947 */ /* 0x000fea0003800000 */
[----:B------:R-:W-:Y:S01]  /*5f90*/  BPT.TRAP 0x1 ;  /* 0x000000040000795c */ /* 0x000fe20000300000 */
.L_x_3547:
        /* <DEDUP_REMOVED lines=42> */
.L_x_3572:
[----:B------:R-:W-:Y:S05]  /*6240*/  @P0 BRA `(.L_x_3549) ;  /* 0x0000000000140947 */ /* 0x000fea0003800000 */
[----:B------:R-:W-:Y:S01]  /*6250*/  ISETP.NE.AND P1, PT, R13, RZ, PT ;  /* 0x000000ff0d00720c */ /* 0x000fe20003f25270 */
[----:B------:R-:W-:-:S04]  /*6260*/  IMAD.MOV.U32 R3, RZ, RZ, 0x3100 ;  /* 0x00003100ff037424 */ /* 0x000fc800078e00ff */
[----:B------:R3:W-:Y:S08]  /*6270*/  SYNCS.ARRIVE.TRANS64 RZ, [R0+URZ+0x26818], R3 ;  /* 0x0268180300ff79a7 */ /* 0x0007f0000800003f */
[----:B------:R-:W-:Y:S05]  /*6280*/  @!P1 BRA `(.L_x_3549) ;  /* 0x0000000000049947 */ /* 0x000fea0003800000 */
[----:B------:R-:W-:Y:S01]  /*6290*/  BPT.TRAP 0x1 ;  /* 0x000000040000795c */ /* 0x000fe20000300000 */
.L_x_3549:
        /* <DEDUP_REMOVED lines=34> */
.L_x_3573:
[----:B-123--:R-:W-:Y:S01]  /*64c0*/  SHF.R.S32.HI R20, RZ, 0x1f, R19 ;  /* 0x0000001fff147819 */ /* 0x00efe20000011413 */
[----:B------:R-:W-:Y:S06]  /*64d0*/  @P0 BRA `(.L_x_3551) ;  /* 0x0000000000140947 */ /* 0x000fec0003800000 */
[----:B------:R-:W-:Y:S01]  /*64e0*/  ISETP.NE.AND P1, PT, R13, RZ, PT ;  /* 0x000000ff0d00720c */ /* 0x000fe20003f25270 */
[----:B------:R-:W-:-:S04]  /*64f0*/  IMAD.MOV.U32 R21, RZ, RZ, 0x3100 ;  /* 0x00003100ff157424 */ /* 0x000fc800078e00ff */
[----:B------:R1:W-:Y:S08]  /*6500*/  SYNCS.ARRIVE.TRANS64 RZ, [R0+URZ+0x26838], R21 ;  /* 0x0268381500ff79a7 */ /* 0x0003f0000800003f */
[----:B------:R-:W-:Y:S05]  /*6510*/  @!P1 BRA `(.L_x_3551) ;  /* 0x0000000000049947 */ /* 0x000fea0003800000 */
[----:B------:R-:W-:Y:S01]  /*6520*/  BPT.TRAP 0x1 ;  /* 0x000000040000795c */ /* 0x000fe20000300000 */
.L_x_3551:
        /* <DEDUP_REMOVED lines=38> */
.L_x_3575:
[----:B------:R-:W-:Y:S05]  /*6790*/  @P0 BRA `(.L_x_3553) ;  /* 0x0000000000140947 */ /* 0x000fea0003800000 */
[----:B------:R-:W-:Y:S01]  /*67a0*/  ISETP.NE.AND P1, PT, R13, RZ, PT ;  /* 0x000000ff0d00720c */ /* 0x000fe20003f25270 */
[----:B--2---:R-:W-:-:S04]  /*67b0*/  IMAD.MOV.U32 R5, RZ, RZ, 0x3100 ;  /* 0x00003100ff057424 */ /* 0x004fc800078e00ff */
[----:B------:R3:W-:Y:S08]  /*67c0*/  SYNCS.ARRIVE.TRANS64 RZ, [R0+URZ+0x26810], R5 ;  /* 0x0268100500ff79a7 */ /* 0x0007f0000800003f */
[----:B------:R-:W-:Y:S05]  /*67d0*/  @!P1 BRA `(.L_x_3553) ;  /* 0x0000000000049947 */ /* 0x000fea0003800000 */
[----:B------:R-:W-:Y:S01]  /*67e0*/  BPT.TRAP 0x1 ;  /* 0x000000040000795c */ /* 0x000fe20000300000 */
.L_x_3553:
        /* <DEDUP_REMOVED lines=36> */
.L_x_3545:
[----:B------:R-:W-:-:S13]  /*6a30*/  ISETP.NE.AND P1, PT, R17, RZ, PT ;  /* 0x000000ff1100720c */ /* 0x000fda0003f25270 */
[----:B------:R-:W-:Y:S05]  /*6a40*/  @!P1 BRA `(.L_x_3544) ;  /* 0x0000000400609947 */ /* 0x000fea0003800000 */
[----:B------:R-:W-:-:S04]  /*6a50*/  SHF.L.U32 R7, R9, 0x1f, RZ ;  /* 0x0000001f09077819 */ /* 0x000fc800000006ff */
[----:B------:R-:W2:Y:S02]  /*6a60*/  SYNCS.PHASECHK.TRANS64.TRYWAIT P1, [R0+URZ+0x26840], R7 ;  /* 0x02684007000075a7 */ /* 0x000ea4000802017f */
[----:B--2---:R-:W-:Y:S05]  /*6a70*/  @!P1 BRA `(.L_x_3555) ;  /* 0x0000000c00b49947 */ /* 0x004fea0003800000 */
.L_x_3576:
[----:B------:R-:W-:Y:S05]  /*6a80*/  @P0 BRA `(.L_x_3556) ;  /* 0x0000000000140947 */ /* 0x000fea0003800000 */
[----:B------:R-:W-:Y:S01]  /*6a90*/  ISETP.NE.AND P1, PT, R13, RZ, PT ;  /* 0x000000ff0d00720c */ /* 0x000fe20003f25270 */
[----:B------:R-:W-:-:S04]  /*6aa0*/  IMAD.MOV.U32 R5, RZ, RZ, 0x3100 ;  /* 0x00003100ff057424 */ /* 0x000fc800078e00ff */
[----:B------:R3:W-:Y:S08]  /*6ab0*/  SYNCS.ARRIVE.TRANS64 RZ, [R0+URZ+0x26830], R5 ;  /* 0x0268300500ff79a7 */ /* 0x0007f0000800003f */
[----:B------:R-:W-:Y:S05]  /*6ac0*/  @!P1 BRA `(.L_x_3556) ;  /* 0x0000000000049947 */ /* 0x000fea0003800000 */
[----:B------:R-:W-:Y:S01]  /*6ad0*/  BPT.TRAP 0x1 ;  /* 0x000000040000795c */ /* 0x000fe20000300000 */
.L_x_3556:
        /* <DEDUP_REMOVED lines=40> */
.L_x_3577:
[----:B------:R-:W-:Y:S05]  /*6d60*/  @P0 BRA `(.L_x_3558) ;  /* 0x0000000000140947 */ /* 0x000fea0003800000 */
[----:B------:R-:W-:Y:S01]  /*6d70*/  ISETP.NE.AND P0, PT, R13, RZ, PT ;  /* 0x000000ff0d00720c */ /* 0x000fe20003f05270 */
[----:B------:R-:W-:-:S04]  /*6d80*/  IMAD.MOV.U32 R5, RZ, RZ, 0x3100 ;  /* 0x00003100ff057424 */ /* 0x000fc800078e00ff */
[----:B------:R4:W-:Y:S08]  /*6d90*/  SYNCS.ARRIVE.TRANS64 RZ, [R0+URZ+0x26818], R5 ;  /* 0x0268180500ff79a7 */ /* 0x0009f0000800003f */
[----:B------:R-:W-:Y:S05]  /*6da0*/  @!P0 BRA `(.L_x_3558) ;  /* 0x0000000000048947 */ /* 0x000fea0003800000 */
[----:B------:R-:W-:Y:S01]  /*6db0*/  BPT.TRAP 0x1 ;  /* 0x000000040000795c */ /* 0x000fe20000300000 */
.L_x_3558:
        /* <DEDUP_REMOVED lines=33> */
.L_x_3544:
[----:B------:R-:W4:Y:S01]  /*6fd0*/  S2R R2, SR_TID.X ;  /* 0x0000000000027919 */ /* 0x000f220000002100 */
[----:B------:R-:W-:Y:S01]  /*6fe0*/  IMAD R3, R12, 0x8, R0 ;  /* 0x000000080c037824 */ /* 0x000fe200078e0200 */
[----:B----4-:R-:W-:Y:S02]  /*6ff0*/  LOP3.LUT R4, R2, 0x7f, RZ, 0xc0, !PT ;  /* 0x0000007f02047812 */ /* 0x010fe400078ec0ff */
[----:B------:R-:W-:Y:S02]  /*7000*/  SHF.L.U32 R2, R9, 0x1f, RZ ;  /* 0x0000001f09027819 */ /* 0x000fe400000006ff */
[----:B------:R-:W-:Y:S02]  /*7010*/  ISETP.NE.AND P1, PT, R4, RZ, PT ;  /* 0x000000ff0400720c */ /* 0x000fe40003f25270 */
[----:B------:R-:W4:Y:S02]  /*7020*/  SYNCS.PHASECHK.TRANS64.TRYWAIT P0, [R3+URZ+0x26840], R2 ;  /* 0x02684002030075a7 */ /* 0x000f24000800017f */
[----:B----4-:R-:W-:Y:S09]  /*7030*/  @!P0 BRA `(.L_x_3559) ;  /* 0x00000008006c8947 */ /* 0x010ff20003800000 */
.L_x_3578:
[----:B------:R-:W-:Y:S05]  /*7040*/  @P1 BRA `(.L_x_3560) ;  /* 0x0000000000181947 */ /* 0x000fea0003800000 */
[----:B------:R-:W5:Y:S01]  /*7050*/  S2R R4, SR_TID.X ;  /* 0x0000000000047919 */ /* 0x000f620000002100 */
[----:B----4-:R-:W-:-:S04]  /*7060*/  IMAD.MOV.U32 R2, RZ, RZ, 0x3100 ;  /* 0x00003100ff027424 */ /* 0x010fc800078e00ff */
[----:B------:R4:W-:Y:S01]  /*7070*/  SYNCS.ARRIVE.TRANS64 RZ, [R3+URZ+0x26830], R2 ;  /* 0x0268300203ff79a7 */ /* 0x0009e2000800003f */
[----:B-----5:R-:W-:-:S13]  /*7080*/  LOP3.LUT P0, RZ, R4, 0x1f, RZ, 0xc0, !PT ;  /* 0x0000001f04ff7812 */ /* 0x020fda000780c0ff */
[----:B----4-:R-:W-:Y:S05]  /*7090*/  @!P0 BRA `(.L_x_3560) ;  /* 0x0000000000048947 */ /* 0x010fea0003800000 */
[----:B------:R-:W-:Y:S01]  /*70a0*/  BPT.TRAP 0x1 ;  /* 0x000000040000795c */ /* 0x000fe20000300000 */
.L_x_3560:
        /* <DEDUP_REMOVED lines=47> */
.L_x_3541:
[----:B------:R-:W-:Y:S05]  /*73a0*/  BSYNC B0 ;  /* 0x0000000000007941 */ /* 0x000fea0003800000 */
.L_x_3540:
[----:B------:R-:W-:-:S03]  /*73b0*/  UMOV UR5, 0xffffffff ;  /* 0xffffffff00057882 */ /* 0x000fc60000000000 */
[----:B------:R-:W-:Y:S05]  /*73c0*/  BRA.DIV UR5, `(.L_x_3561) ;  /* 0x00000006059c7947 */ /* 0x000fea000b800000 */
[----:B------:R-:W-:-:S13]  /*73d0*/  ELECT P0, URZ, PT ;  /* 0x00000000003f782f */ /* 0x000fda0003800000 */
.L_x_3581:
[----:B------:R-:W-:Y:S05]  /*73e0*/  @!P0 BRA `(.L_x_3494) ;  /* 0x0000000000848947 */ /* 0x000fea0003800000 */
[----:B------:R-:W-:-:S06]  /*73f0*/  ULOP3.LUT UR5, UR38, 0x2, URZ, 0xfc, !UPT ;  /* 0x0000000226057892 */ /* 0x000fcc000f8efc3f */
[----:B------:R-:W-:-:S05]  /*7400*/  IMAD.U32 R2, RZ, RZ, UR5 ;  /* 0x00000005ff027e24 */ /* 0x000fca000f8e00ff */
[----:B------:R-:W-:-:S13]  /*7410*/  ISETP.NE.AND P0, PT, R2, 0x3, PT ;  /* 0x000000030200780c */ /* 0x000fda0003f05270 */
[----:B------:R-:W-:Y:S05]  /*7420*/  @!P0 BRA `(.L_x_3562) ;  /* 0x0000000000048947 */ /* 0x000fea0003800000 */
[----:B------:R-:W-:Y:S01]  /*7430*/  BPT.TRAP 0x1 ;  /* 0x000000040000795c */ /* 0x000fe20000300000 */
.L_x_3562:
        /* <DEDUP_REMOVED lines=15> */
.L_x_3582:
[----:B------:R-:W2:Y:S02]  /*7530*/  SYNCS.PHASECHK.TRANS64.TRYWAIT P1, [R3+URZ], R2 ;  /* 0x00000002030075a7 */ /* 0x000ea4000802017f */
[----:B--2---:R-:W-:Y:S05]  /*7540*/  @!P1 BRA `(.L_x_3564) ;  /* 0x0000000400749947 */ /* 0x004fea0003800000 */
.L_x_3583:
[----:B------:R-:W-:Y:S05]  /*7550*/  @!P0 BRA `(.L_x_3565) ;  /* 0x0000000000048947 */ /* 0x000fea0003800000 */
[----:B------:R-:W-:Y:S01]  /*7560*/  BPT.TRAP 0x1 ;  /* 0x000000040000795c */ /* 0x000fe20000300000 */
.L_x_3565:
[----:B--2---:R-:W-:-:S04]  /*7570*/  VIADD R3, R7, 0x26840 ;  /* 0x0002684007037836 */ /* 0x004fc80000000000 */
[----:B------:R-:W-:-:S04]  /*7580*/  IMAD R0, R0, 0x8, R3 ;  /* 0x0000000800007824 */ /* 0x000fc800078e0203 */
[----:B------:R-:W2:Y:S02]  /*7590*/  SYNCS.PHASECHK.TRANS64.TRYWAIT P0, [R0+URZ], R5 ;  /* 0x00000005000075a7 */ /* 0x000ea4000800017f */
[----:B--2---:R-:W-:Y:S05]  /*75a0*/  @!P0 BRA `(.L_x_3566) ;  /* 0x0000000400708947 */ /* 0x004fea0003800000 */
.L_x_3584:
[----:B------:R-:W-:-:S07]  /*75b0*/  IMAD R3, R4, 0x8, R3 ;  /* 0x0000000804037824 */ /* 0x000fce00078e0203 */
.L_x_3567:
[----:B---3--:R3:W4:Y:S02]  /*75c0*/  SYNCS.PHASECHK.TRANS64.TRYWAIT P0, [R3+URZ], R2 ;  /* 0x00000002030075a7 */ /* 0x008724000800017f */
[----:B----4-:R-:W-:Y:S05]  /*75d0*/  @!P0 NANOSLEEP.SYNCS 0x989680 ;  /* 0x009896800000895d */ /* 0x010fea0003900000 */
[----:B------:R-:W4:Y:S02]  /*75e0*/  @!P0 SYNCS.PHASECHK.TRANS64 P0, [R3+URZ], R2 ;  /* 0x00000002030085a7 */ /* 0x000f24000800007f */
[----:B----4-:R-:W-:Y:S05]  /*75f0*/  @!P0 BRA `(.L_x_3567) ;  /* 0xfffffffc00f08947 */ /* 0x010fea000383ffff */
.L_x_3494:
[----:B------:R-:W-:Y:S05]  /*7600*/  BSYNC B6 ;  /* 0x0000000000067941 */ /* 0x000fea0003800000 */
.L_x_3491:
[----:B------:R-:W-:Y:S05]  /*7610*/  EXIT ;  /* 0x000000000000794d */ /* 0x000fea0003800000 */
.L_x_3499:
[----:B------:R-:W-:Y:S02]  /*7620*/  IMAD.MOV.U32 R13, RZ, RZ, R16 ;  /* 0x000000ffff0d7224 */ /* 0x000fe400078e0010 */
[----:B------:R-:W-:Y:S02]  /*7630*/  IMAD.MOV.U32 R12, RZ, RZ, RZ ;  /* 0x000000ffff0c7224 */ /* 0x000fe400078e00ff */
[----:B------:R-:W-:Y:S02]  /*7640*/  IMAD.MOV.U32 R11, RZ, RZ, 0x1f ;  /* 0x0000001fff0b7424 */ /* 0x000fe400078e00ff */
[----:B------:R-:W-:-:S07]  /*7650*/  IMAD.MOV.U32 R15, RZ, RZ, -0x1 ;  /* 0xffffffffff0f7424 */ /* 0x000fce00078e00ff */
[----:B------:R-:W-:Y:S05]  /*7660*/  WARPSYNC.COLLECTIVE R15, `(.L_x_3568) ;  /* 0x000000000f087348 */ /* 0x000fea0003c00000 */
[----:B------:R1:W2:Y:S02]  /*7670*/  SHFL.IDX P6, R14, R13, R12, R11 ;  /* 0x0000000c0d0e7389 */ /* 0x0002a400000c000b */
[----:B-12---:R-:W-:Y:S01]  /*7680*/  ENDCOLLECTIVE ;  /* 0x000000000000791b */ /* 0x006fe20003800000 */
.L_x_3568:
[----:B------:R-:W-:Y:S05]  /*7690*/  BRA `(.L_x_3569) ;  /* 0xffffff9400247947 */ /* 0x000fea000383ffff */
.L_x_3501:
[----:B--2---:R2:W3:Y:S02]  /*76a0*/  SYNCS.PHASECHK.TRANS64.TRYWAIT P1, [R18+URZ+0x26800], R5 ;  /* 0x02680005120075a7 */ /* 0x0044e4000802017f */
[----:B---3--:R-:W-:Y:S05]  /*76b0*/  @!P1 NANOSLEEP.SYNCS 0x989680 ;  /* 0x009896800000995d */ /* 0x008fea0003900000 */
[----:B------:R-:W3:Y:S02]  /*76c0*/  @!P1 SYNCS.PHASECHK.TRANS64 P1, [R18+URZ+0x26800], R5 ;  /* 0x02680005120095a7 */ /* 0x000ee4000802007f */
[----:B---3--:R-:W-:Y:S05]  /*76d0*/  @!P1 BRA `(.L_x_3501) ;  /* 0xfffffffc00f09947 */ /* 0x008fea000383ffff */
[----:B------:R-:W-:Y:S05]  /*76e0*/  BRA `(.L_x_3500) ;  /* 0xffffff94004c7947 */ /* 0x000fea000383ffff */
.L_x_3507:
[----:B---3--:R-:W-:-:S04]  /*76f0*/  IMAD.U32 R5, RZ, RZ, UR8 ;  /* 0x00000008ff057e24 */ /* 0x008fc8000f8e00ff */
[----:B------:R3:W1:Y:S03]  /*7700*/  SYNCS.PHASECHK.TRANS64.TRYWAIT P1, [R5+URZ+0x26810], R22 ;  /* 0x02681016050075a7 */ /* 0x000666000802017f */
[----:B-1----:R-:W-:Y:S05]  /*7710*/  @!P1 NANOSLEEP.SYNCS 0x989680 ;  /* 0x009896800000995d */ /* 0x002fea0003900000 */
[----:B------:R-:W1:Y:S02]  /*7720*/  @!P1 SYNCS.PHASECHK.TRANS64 P1, [R5+URZ+0x26810], R22 ;  /* 0x02681016050095a7 */ /* 0x000e64000802007f */
[----:B-1----:R-:W-:Y:S05]  /*7730*/  @!P1 BRA `(.L_x_3507) ;  /* 0xfffffffc00ec9947 */ /* 0x002fea000383ffff */
[----:B------:R-:W-:Y:S05]  /*7740*/  BRA `(.L_x_3506) ;  /* 0xffffffa000787947 */ /* 0x000fea000383ffff */
.L_x_3511:
[----:B------:R-:W-:-:S04]  /*7750*/  IMAD.U32 R121, RZ, RZ, UR8 ;  /* 0x00000008ff797e24 */ /* 0x000fc8000f8e00ff */
[----:B------:R1:W1:Y:S03]  /*7760*/  SYNCS.PHASECHK.TRANS64.TRYWAIT P1, [R121+URZ+0x26830], R22 ;  /* 0x02683016790075a7 */ /* 0x000266000802017f */
[----:B-1----:R-:W-:Y:S05]  /*7770*/  @!P1 NANOSLEEP.SYNCS 0x989680 ;  /* 0x009896800000995d */ /* 0x002fea0003900000 */
[----:B------:R-:W1:Y:S02]  /*7780*/  @!P1 SYNCS.PHASECHK.TRANS64 P1, [R121+URZ+0x26830], R22 ;  /* 0x02683016790095a7 */ /* 0x000e64000802007f */
[----:B-1----:R-:W-:Y:S05]  /*7790*/  @!P1 BRA `(.L_x_3511) ;  /* 0xfffffffc00ec9947 */ /* 0x002fea000383ffff */
[----:B------:R-:W-:Y:S05]  /*77a0*/  BRA `(.L_x_3510) ;  /* 0xffffffa400847947 */ /* 0x000fea000383ffff */
.L_x_3542:
[----:B-1----:R1:W2:Y:S02]  /*77b0*/  SYNCS.PHASECHK.TRANS64.TRYWAIT P0, [R0+URZ+0x26820], R3 ;  /* 0x02682003000075a7 */ /* 0x0022a4000800017f */
[----:B--2---:R-:W-:Y:S05]  /*77c0*/  @!P0 NANOSLEEP.SYNCS 0x989680 ;  /* 0x009896800000895d */ /* 0x004fea0003900000 */
[----:B------:R-:W2:Y:S02]  /*77d0*/  @!P0 SYNCS.PHASECHK.TRANS64 P0, [R0+URZ+0x26820], R3 ;  /* 0x02682003000085a7 */ /* 0x000ea4000800007f */
[----:B--2---:R-:W-:Y:S05]  /*77e0*/  @!P0 BRA `(.L_x_3542) ;  /* 0xfffffffc00f08947 */ /* 0x004fea000383ffff */
[----:B------:R-:W-:Y:S05]  /*77f0*/  BRA `(.L_x_3570) ;  /* 0xffffffdc007c7947 */ /* 0x000fea000383ffff */
.L_x_3546:
[----:B-1----:R1:W2:Y:S02]  /*7800*/  SYNCS.PHASECHK.TRANS64.TRYWAIT P1, [R0+URZ+0x26840], R20 ;  /* 0x02684014000075a7 */ /* 0x0022a4000802017f */
[----:B--2---:R-:W-:Y:S05]  /*7810*/  @!P1 NANOSLEEP.SYNCS 0x989680 ;  /* 0x009896800000995d */ /* 0x004fea0003900000 */
[----:B------:R-:W2:Y:S02]  /*7820*/  @!P1 SYNCS.PHASECHK.TRANS64 P1, [R0+URZ+0x26840], R20 ;  /* 0x02684014000095a7 */ /* 0x000ea4000802007f */
[----:B--2---:R-:W-:Y:S05]  /*7830*/  @!P1 BRA `(.L_x_3546) ;  /* 0xfffffffc00f09947 */ /* 0x004fea000383ffff */
[----:B------:R-:W-:Y:S05]  /*7840*/  BRA `(.L_x_3571) ;  /* 0xffffffe400bc7947 */ /* 0x000fea000383ffff */
.L_x_3548:
[----:B--2---:R2:W3:Y:S02]  /*7850*/  SYNCS.PHASECHK.TRANS64.TRYWAIT P1, [R0+URZ+0x26828], R20 ;  /* 0x02682814000075a7 */ /* 0x0044e4000802017f */
[----:B---3--:R-:W-:Y:S05]  /*7860*/  @!P1 NANOSLEEP.SYNCS 0x989680 ;  /* 0x009896800000995d */ /* 0x008fea0003900000 */
[----:B------:R-:W3:Y:S02]  /*7870*/  @!P1 SYNCS.PHASECHK.TRANS64 P1, [R0+URZ+0x26828], R20 ;  /* 0x02682814000095a7 */ /* 0x000ee4000802007f */
[----:B---3--:R-:W-:Y:S05]  /*7880*/  @!P1 BRA `(.L_x_3548) ;  /* 0xfffffffc00f09947 */ /* 0x008fea000383ffff */
[----:B------:R-:W-:Y:S05]  /*7890*/  BRA `(.L_x_3572) ;  /* 0xffffffe800687947 */ /* 0x000fea000383ffff */
.L_x_3550:
[----:B---3--:R3:W4:Y:S02]  /*78a0*/  SYNCS.PHASECHK.TRANS64.TRYWAIT P1, [R0+URZ+0x26848], R20 ;  /* 0x02684814000075a7 */ /* 0x008724000802017f */
[----:B----4-:R-:W-:Y:S05]  /*78b0*/  @!P1 NANOSLEEP.SYNCS 0x989680 ;  /* 0x009896800000995d */ /* 0x010fea0003900000 */
[----:B------:R-:W4:Y:S02]  /*78c0*/  @!P1 SYNCS.PHASECHK.TRANS64 P1, [R0+URZ+0x26848], R20 ;  /* 0x02684814000095a7 */ /* 0x000f24000802007f */
[----:B----4-:R-:W-:Y:S05]  /*78d0*/  @!P1 BRA `(.L_x_3550) ;  /* 0xfffffffc00f09947 */ /* 0x010fea000383ffff */
[----:B------:R-:W-:Y:S05]  /*78e0*/  BRA `(.L_x_3573) ;  /* 0xffffffe800f47947 */ /* 0x000fea000383ffff */
.L_x_3552:
[----:B------:R-:W-:-:S07]  /*78f0*/  SHF.L.U32 R5, R9, 0x1f, RZ ;  /* 0x0000001f09057819 */ /* 0x000fce00000006ff */
.L_x_3574:
[----:B--2---:R2:W3:Y:S02]  /*7900*/  SYNCS.PHASECHK.TRANS64.TRYWAIT P1, [R0+URZ+0x26820], R5 ;  /* 0x02682005000075a7 */ /* 0x0044e4000802017f */
[----:B---3--:R-:W-:Y:S05]  /*7910*/  @!P1 NANOSLEEP.SYNCS 0x989680 ;  /* 0x009896800000995d */ /* 0x008fea0003900000 */
[----:B------:R-:W3:Y:S02]  /*7920*/  @!P1 SYNCS.PHASECHK.TRANS64 P1, [R0+URZ+0x26820], R5 ;  /* 0x02682005000095a7 */ /* 0x000ee4000802007f */
[----:B---3--:R-:W-:Y:S05]  /*7930*/  @!P1 BRA `(.L_x_3574) ;  /* 0xfffffffc00f09947 */ /* 0x008fea000383ffff */
[----:B------:R-:W-:Y:S05]  /*7940*/  BRA `(.L_x_3575) ;  /* 0xffffffec00907947 */ /* 0x000fea000383ffff */
.L_x_3555:
[----:B--2---:R2:W3:Y:S02]  /*7950*/  SYNCS.PHASECHK.TRANS64.TRYWAIT P1, [R0+URZ+0x26840], R7 ;  /* 0x02684007000075a7 */ /* 0x0044e4000802017f */
[----:B---3--:R-:W-:Y:S05]  /*7960*/  @!P1 NANOSLEEP.SYNCS 0x989680 ;  /* 0x009896800000995d */ /* 0x008fea0003900000 */
[----:B------:R-:W3:Y:S02]  /*7970*/  @!P1 SYNCS.PHASECHK.TRANS64 P1, [R0+URZ+0x26840], R7 ;  /* 0x02684007000095a7 */ /* 0x000ee4000802007f */
[----:B---3--:R-:W-:Y:S05]  /*7980*/  @!P1 BRA `(.L_x_3555) ;  /* 0xfffffffc00f09947 */ /* 0x008fea000383ffff */
[----:B------:R-:W-:Y:S05]  /*7990*/  BRA `(.L_x_3576) ;  /* 0xfffffff000387947 */ /* 0x000fea000383ffff */
.L_x_3557:
[----:B---3--:R3:W4:Y:S02]  /*79a0*/  SYNCS.PHASECHK.TRANS64.TRYWAIT P1, [R0+URZ+0x26828], R7 ;  /* 0x02682807000075a7 */ /* 0x008724000802017f */
[----:B----4-:R-:W-:Y:S05]  /*79b0*/  @!P1 NANOSLEEP.SYNCS 0x989680 ;  /* 0x009896800000995d */ /* 0x010fea0003900000 */
[----:B------:R-:W4:Y:S02]  /*79c0*/  @!P1 SYNCS.PHASECHK.TRANS64 P1, [R0+URZ+0x26828], R7 ;  /* 0x02682807000095a7 */ /* 0x000f24000802007f */
[----:B----4-:R-:W-:Y:S05]  /*79d0*/  @!P1 BRA `(.L_x_3557) ;  /* 0xfffffffc00f09947 */ /* 0x010fea000383ffff */
[----:B------:R-:W-:Y:S05]  /*79e0*/  BRA `(.L_x_3577) ;  /* 0xfffffff000dc7947 */ /* 0x000fea000383ffff */
.L_x_3559:
[----:B----4-:R4:W5:Y:S02]  /*79f0*/  SYNCS.PHASECHK.TRANS64.TRYWAIT P0, [R3+URZ+0x26840], R2 ;  /* 0x02684002030075a7 */ /* 0x010964000800017f */
[----:B-----5:R-:W-:Y:S05]  /*7a00*/  @!P0 NANOSLEEP.SYNCS 0x989680 ;  /* 0x009896800000895d */ /* 0x020fea0003900000 */
[----:B------:R-:W5:Y:S02]  /*7a10*/  @!P0 SYNCS.PHASECHK.TRANS64 P0, [R3+URZ+0x26840], R2 ;  /* 0x02684002030085a7 */ /* 0x000f64000800007f */
[----:B-----5:R-:W-:Y:S05]  /*7a20*/  @!P0 BRA `(.L_x_3559) ;  /* 0xfffffffc00f08947 */ /* 0x020fea000383ffff */
[----:B------:R-:W-:Y:S05]  /*7a30*/  BRA `(.L_x_3578) ;  /* 0xfffffff400807947 */ /* 0x000fea000383ffff */
.L_x_3561:
[----:B------:R-:W-:Y:S01]  /*7a40*/  BSSY B0, `(.L_x_3579) ;  /* 0x0000006000007945 */ /* 0x000fe20003800000 */
[----:B------:R-:W-:-:S07]  /*7a50*/  IMAD.MOV.U32 R15, RZ, RZ, -0x1 ;  /* 0xffffffffff0f7424 */ /* 0x000fce00078e00ff */
[----:B------:R-:W-:Y:S05]  /*7a60*/  WARPSYNC.COLLECTIVE R15, `(.L_x_3580) ;  /* 0x000000000f0c7348 */ /* 0x000fea0003c00000 */
[----:B------:R-:W-:Y:S02]  /*7a70*/  ELECT P6, UR62, PT ;  /* 0x00000000003e782f */ /* 0x000fe400038c0000 */
[----:B------:R-:W-:Y:S01]  /*7a80*/  MOV R14, UR62 ;  /* 0x0000003e000e7c02 */ /* 0x000fe20008000f00 */
[----:B------:R-:W-:Y:S10]  /*7a90*/  ENDCOLLECTIVE ;  /* 0x000000000000791b */ /* 0x000ff40003800000 */
.L_x_3580:
[----:B------:R-:W-:Y:S05]  /*7aa0*/  BSYNC B0 ;  /* 0x0000000000007941 */ /* 0x000fea0003800000 */
.L_x_3579:
[----:B------:R-:W-:Y:S01]  /*7ab0*/  PLOP3.LUT P0, PT, P6, PT, PT, 0x80, 0x0 ;  /* 0x000000000000781c */ /* 0x000fe2000370f070 */
[----:B------:R-:W-:-:S12]  /*7ac0*/  BRA `(.L_x_3581) ;  /* 0xfffffff800447947 */ /* 0x000fd8000383ffff */
.L_x_3563:
[----:B-1----:R1:W2:Y:S02]  /*7ad0*/  SYNCS.PHASECHK.TRANS64.TRYWAIT P1, [R6+URZ], R5 ;  /* 0x00000005060075a7 */ /* 0x0022a4000802017f */
[----:B--2---:R-:W-:Y:S05]  /*7ae0*/  @!P1 NANOSLEEP.SYNCS 0x989680 ;  /* 0x009896800000995d */ /* 0x004fea0003900000 */
[----:B------:R-:W2:Y:S02]  /*7af0*/  @!P1 SYNCS.PHASECHK.TRANS64 P1, [R6+URZ], R5 ;  /* 0x00000005060095a7 */ /* 0x000ea4000802007f */
[----:B--2---:R-:W-:Y:S05]  /*7b00*/  @!P1 BRA `(.L_x_3563) ;  /* 0xfffffffc00f09947 */ /* 0x004fea000383ffff */
[----:B------:R-:W-:Y:S05]  /*7b10*/  BRA `(.L_x_3582) ;  /* 0xfffffff800847947 */ /* 0x000fea000383ffff */
.L_x_3564:
[----:B--2---:R2:W3:Y:S02]  /*7b20*/  SYNCS.PHASECHK.TRANS64.TRYWAIT P1, [R3+URZ], R2 ;  /* 0x00000002030075a7 */ /* 0x0044e4000802017f */
[----:B---3--:R-:W-:Y:S05]  /*7b30*/  @!P1 NANOSLEEP.SYNCS 0x989680 ;  /* 0x009896800000995d */ /* 0x008fea0003900000 */
[----:B------:R-:W3:Y:S02]  /*7b40*/  @!P1 SYNCS.PHASECHK.TRANS64 P1, [R3+URZ], R2 ;  /* 0x00000002030095a7 */ /* 0x000ee4000802007f */
[----:B---3--:R-:W-:Y:S05]  /*7b50*/  @!P1 BRA `(.L_x_3564) ;  /* 0xfffffffc00f09947 */ /* 0x008fea000383ffff */
[----:B------:R-:W-:Y:S05]  /*7b60*/  BRA `(.L_x_3583) ;  /* 0xfffffff800787947 */ /* 0x000fea000383ffff */
.L_x_3566:
[----:B--2---:R2:W3:Y:S02]  /*7b70*/  SYNCS.PHASECHK.TRANS64.TRYWAIT P0, [R0+URZ], R5 ;  /* 0x00000005000075a7 */ /* 0x0044e4000800017f */
[----:B---3--:R-:W-:Y:S05]  /*7b80*/  @!P0 NANOSLEEP.SYNCS 0x989680 ;  /* 0x009896800000895d */ /* 0x008fea0003900000 */
[----:B------:R-:W3:Y:S02]  /*7b90*/  @!P0 SYNCS.PHASECHK.TRANS64 P0, [R0+URZ], R5 ;  /* 0x00000005000085a7 */ /* 0x000ee4000800007f */
[----:B---3--:R-:W-:Y:S05]  /*7ba0*/  @!P0 BRA `(.L_x_3566) ;  /* 0xfffffffc00f08947 */ /* 0x008fea000383ffff */
[----:B------:R-:W-:Y:S05]  /*7bb0*/  BRA `(.L_x_3584) ;  /* 0xfffffff8007c7947 */ /* 0x000fea000383ffff */
.L_x_3585:
        /* <DEDUP_REMOVED lines=12> */
.L_x_6579:


//--------------------- .text._ZN7cutlass13device_kernelIN5flash11enable_sm90INS1_16FlashAttnBwdSm90INS1_25CollectiveMainloopBwdSm90ILi2ELi2ELi2EN4cute5tupleIJNS5_1CILi1EEES8_S8_EEENS6_IJNS7_ILi64EEENS7_ILi128EEENS7_ILi96EEEEEENS_6half_tEfNS_4arch4Sm90ELb0ELb0ELb0ELb0ELb1ELb1ELb0ELb0ELi2ELi1ELi2ELi1ELb1EEENS1_24CollectiveEpilogueBwdGQAISD_fSG_Li256ELb0ELb1EEENS1_19SingleTileSchedulerILb0ELb0ELb0ELi128EEEEEEEEEvNT_6ParamsE --------------------------
	.section	.text._ZN7cutlass13device_kernelIN5flash11enable_sm90INS1_16FlashAttnBwdSm90INS1_25CollectiveMainloopBwdSm90ILi2ELi2ELi2EN4cute5tupleIJNS5_1CILi1EEES8_S8_EEENS6_IJNS7_ILi64EEENS7_ILi128EEENS7_ILi96EEEEEENS_6half_tEfNS_4arch4Sm90ELb0ELb0ELb0ELb0ELb1ELb1ELb0ELb0ELi2ELi1ELi2ELi1ELb1EEENS1_24CollectiveEpilogueBwdGQAISD_fSG_Li256ELb0ELb1EEENS1_19SingleTileSchedulerILb0ELb0ELb0ELi128EEEEEEEEEvNT_6ParamsE,"ax",@progbits
	.align	128
.text._ZN7cutlass13device_kernelIN5flash11enable_sm90INS1_16FlashAttnBwdSm90INS1_25CollectiveMainloopBwdSm90ILi2ELi2ELi2EN4cute5tupleIJNS5_1CILi1EEES8_S8_EEENS6_IJNS7_ILi64EEENS7_ILi128EEENS7_ILi96EEEEEENS_6half_tEfNS_4arch4Sm90ELb0ELb0ELb0ELb0ELb1ELb1ELb0ELb0ELi2ELi1ELi2ELi1ELb1EEENS1_24CollectiveEpilogueBwdGQAISD_fSG_Li256ELb0ELb1EEENS1_19SingleTileSchedulerILb0ELb0ELb0ELi128EEEEEEEEEvNT_6ParamsE:
        .type           _ZN7cutlass13device_kernelIN5flash11enable_sm90INS1_16FlashAttnBwdSm90INS1_25CollectiveMainloopBwdSm90ILi2ELi2ELi2EN4cute5tupleIJNS5_1CILi1EEES8_S8_EEENS6_IJNS7_ILi64EEENS7_ILi128EEENS7_ILi96EEEEEENS_6half_tEfNS_4arch4Sm90ELb0ELb0ELb0ELb0ELb1ELb1ELb0ELb0ELi2ELi1ELi2ELi1ELb1EEENS1_24CollectiveEpilogueBwdGQAISD_fSG_Li256ELb0ELb1EEENS1_19SingleTileSchedulerILb0ELb0ELb0ELi128EEEEEEEEEvNT_6ParamsE,@function
        .size           _ZN7cutlass13device_kernelIN5flash11enable_sm90INS1_16FlashAttnBwdSm90INS1_25CollectiveMainloopBwdSm90ILi2ELi2ELi2EN4cute5tupleIJNS5_1CILi1EEES8_S8_EEENS6_IJNS7_ILi64EEENS7_ILi128EEENS7_ILi96EEEEEENS_6half_tEfNS_4arch4Sm90ELb0ELb0ELb0ELb0ELb1ELb1ELb0ELb0ELi2ELi1ELi2ELi1ELb1EEENS1_24CollectiveEpilogueBwdGQAISD_fSG_Li256ELb0ELb1EEENS1_19SingleTileSchedulerILb0ELb0ELb0ELi128EEEEEEEEEvNT_6ParamsE,(.L_x_6580 - _ZN7cutlass13device_kernelIN5flash11enable_sm90INS1_16FlashAttnBwdSm90INS1_25CollectiveMainloopBwdSm90ILi2ELi2ELi2EN4cute5tupleIJNS5_1CILi1EEES8_S8_EEENS6_IJNS7_ILi64EEENS7_ILi128EEENS7_ILi96EEEEEENS_6half_tEfNS_4arch4Sm90ELb0ELb0ELb0ELb0ELb1ELb1ELb0ELb0ELi2ELi1ELi2ELi1ELb1EEENS1_24CollectiveEpilogueBwdGQAISD_fSG_Li256ELb0ELb1EEENS1_19SingleTileSchedulerILb0ELb0ELb0ELi128EEEEEEEEEvNT_6ParamsE)
        .other          _ZN7cutlass13device_kernelIN5flash11enable_sm90INS1_16FlashAttnBwdSm90INS1_25CollectiveMainloopBwdSm90ILi2ELi2ELi2EN4cute5tupleIJNS5_1CILi1EEES8_S8_EEENS6_IJNS7_ILi64EEENS7_ILi128EEENS7_ILi96EEEEEENS_6half_tEfNS_4arch4Sm90ELb0ELb0ELb0ELb0ELb1ELb1ELb0ELb0ELi2ELi1ELi2ELi1ELb1EEENS1_24CollectiveEpilogueBwdGQAISD_fSG_Li256ELb0ELb1EEENS1_19SingleTileSchedulerILb0ELb0ELb0ELi128EEEEEEEEEvNT_6ParamsE,@"STO_CUDA_ENTRY STV_DEFAULT"
_ZN7cutlass13device_kernelIN5flash11enable_sm90INS1_16FlashAttnBwdSm90INS1_25CollectiveMainloopBwdSm90ILi2ELi2ELi2EN4cute5tupleIJNS5_1CILi1EEES8_S8_EEENS6_IJNS7_ILi64EEENS7_ILi128EEENS7_ILi96EEEEEENS_6half_tEfNS_4arch4Sm90ELb0ELb0ELb0ELb0ELb1ELb1ELb0ELb0ELi2ELi1ELi2ELi1ELb1EEENS1_24CollectiveEpilogueBwdGQAISD_fSG_Li256ELb0ELb1EEENS1_19SingleTileSchedulerILb0ELb0ELb0ELi128EEEEEEEEEvNT_6ParamsE:
        /* <DEDUP_REMOVED lines=23> */
.L_x_3587:
[----:B------:R-:W-:Y:S05]  /*0170*/  BSYNC B0 ;  /* 0x0000000000007941 */ /* 0x000fea0003800000 */
.L_x_3586:
        /* <DEDUP_REMOVED lines=37> */
.L_x_3588:
        /* <DEDUP_REMOVED lines=22> */
.L_x_3589:
[----:B------:R-:W-:Y:S01]  /*0530*/  PLOP3.LUT P0, PT, PT, PT, UP0, 0x80, 0x0 ;  /* 0x000000000000781c */ /* 0x000fe20003f0f008 */
[----:B------:R-:W-:Y:S01]  /*0540*/  NOP ;  /* 0x0000000000007918 */ /* 0x000fe20000000000 */
[----:B------:R-:W-:Y:S01]  /*0550*/  ULDC.64 UR46, c[0x0][0x208] ;  /* 0x00008200002e7ab9 */ /* 0x000fe20000000a00 */
[----:B------:R-:W-:Y:S01]  /*0560*/  BSSY B6, `(.L_x_3590) ;  /* 0x00007de000067945 */ /* 0x000fe20003800000 */
[----:B-12-4-:R-:W-:Y:S09]  /*0570*/  BAR.SYNC.DEFER_BLOCKING 0x0 ;  /* 0x0000000000007b1d */ /* 0x016ff20000010000 */
[----:B------:R-:W-:Y:S05]  /*0580*/  @!P0 BRA `(.L_x_3591) ;  /* 0x0000004400bc8947 */ /* 0x000fea0003800000 */
.L_x_3592:
        /* <DEDUP_REMOVED lines=33> */
.L_x_3595:
        /* <DEDUP_REMOVED lines=15> */
.L_x_3594:
        /* <DEDUP_REMOVED lines=22> */
.L_x_3597:
        /* <DEDUP_REMOVED lines=15> */
.L_x_3596:
[----:B------:R-:W-:Y:S01]  /*0ae0*/  SHF.R.S32.HI R41, RZ, 0x1f, R22 ;  /* 0x0000001fff297819 */ /* 0x000fe20000011416 */
[----:B------:R-:W-:-:S03]  /*0af0*/  UMOV UR4, 0xffffffff ;  /* 0xffffffff00047882 */ /* 0x000fc60000000000 */
[----:B------:R-:W-:-:S04]  /*0b00*/  LEA.HI R0, R41, R22, RZ, 0x7 ;  /* 0x0000001629007211 */ /* 0x000fc800078f38ff */
[----:B------:R-:W-:Y:S01]  /*0b10*/  SHF.R.S32.HI R16, RZ, 0x7, R0 ;  /* 0x00000007ff107819 */ /* 0x000fe20000011400 */
[----:B------:R-:W-:Y:S06]  /*0b20*/  BRA.DIV UR4, `(.L_x_3598) ;  /* 0x0000007a040c7947 */ /* 0x000fec000b800000 */
[----:B------:R1:W2:Y:S02]  /*0b30*/  SHFL.IDX PT, R14, R16, RZ, 0x1f ;  /* 0x00001fff100e7589 */ /* 0x0002a400000e0000 */
.L_x_3696:
        /* <DEDUP_REMOVED lines=15> */
.L_x_3599:
        /* <DEDUP_REMOVED lines=19> */
.L_x_3601:
        /* <DEDUP_REMOVED lines=176> */
.L_x_3613:
[----:B------:R-:W-:-:S06]  /*1860*/  UISETP.NE.AND UP0, UPT, UR11, 0x3, UPT ;  /* 0x000000030b00788c */ /* 0x000fcc000bf05270 */
[----:B------:R-:W-:-:S13]  /*1870*/  PLOP3.LUT P0, PT, PT, PT, UP0, 0x80, 0x0 ;  /* 0x000000000000781c */ /* 0x000fda0003f0f008 */
[----:B-1----:R-:W-:Y:S05]  /*1880*/  @!P0 BRA `(.L_x_3603) ;  /* 0x0000000000048947 */ /* 0x002fea0003800000 */
[----:B------:R-:W-:Y:S01]  /*1890*/  BPT.TRAP 0x1 ;  /* 0x000000040000795c */ /* 0x000fe20000300000 */
.L_x_3603:
[----:B------:R-:W-:Y:S01]  /*18a0*/  R2UR UR8, R18 ;  /* 0x00000000120872ca */ /* 0x000fe200000e0000 */
[----:B------:R-:W-:-:S05]  /*18b0*/  IMAD.U32 R22, RZ, RZ, UR5 ;  /* 0x00000005ff167e24 */ /* 0x000fca000f8e00ff */
[----:B------:R-:W-:-:S07]  /*18c0*/  SHF.L.U32 R22, R22, 0x1f, RZ ;  /* 0x0000001f16167819 */ /* 0x000fce00000006ff */
[----:B------:R-:W-:-:S09]  /*18d0*/  ULEA UR8, UR6, UR8, 0x3 ;  /* 0x0000000806087291 */ /* 0x000fd2000f8e183f */
[----:B------:R2:W3:Y:S01]  /*18e0*/  SYNCS.PHASECHK.TRANS64.TRYWAIT P1, [UR8+0x26810], R22 ;  /* 0x02681016ff0075a7 */ /* 0x0004e20008020148 */
[----:B------:R-:W-:Y:S05]  /*18f0*/  @!P0 BRA `(.L_x_3604) ;  /* 0x0000000000048947 */ /* 0x000fea0003800000 */
[----:B------:R-:W-:Y:S01]  /*1900*/  BPT.TRAP 0x1 ;  /* 0x000000040000795c */ /* 0x000fe20000300000 */
.L_x_3604:
[----:B---3--:R-:W-:Y:S05]  /*1910*/  @P1 BRA `(.L_x_3605) ;  /* 0x0000000000081947 */ /* 0x008fea0003800000 */
[----:B------:R-:W3:Y:S02]  /*1920*/  SYNCS.PHASECHK.TRANS64.TRYWAIT P1, [UR8+0x26810], R22 ;  /* 0x02681016ff0075a7 */ /* 0x000ee40008020148 */
[----:B---3--:R-:W-:Y:S05]  /*1930*/  @!P1 BRA `(.L_x_3606) ;  /* 0x0000006800bc9947 */ /* 0x008fea0003800000 */
.L_x_3605:
        /* <DEDUP_REMOVED lines=67> */
.L_x_3607:
[----:B------:R1:W1:Y:S01]  /*1d70*/  SYNCS.PHASECHK.TRANS64.TRYWAIT P1, [UR8+0x26830], R22 ;  /* 0x02683016ff0075a7 */ /* 0x0002620008020148 */
[----:B------:R-:W-:Y:S05]  /*1d80*/  @!P0 BRA `(.L_x_3608) ;  /* 0x0000000000048947 */ /* 0x000fea0003800000 */
[----:B------:R-:W-:Y:S01]  /*1d90*/  BPT.TRAP 0x1 ;  /* 0x000000040000795c */ /* 0x000fe20000300000 */
.L_x_3608:
[----:B-1----:R-:W-:Y:S05]  /*1da0*/  @P1 BRA `(.L_x_3609) ;  /* 0x0000000000081947 */ /* 0x002fea0003800000 */
[----:B------:R-:W1:Y:S02]  /*1db0*/  SYNCS.PHASECHK.TRANS64.TRYWAIT P1, [UR8+0x26830], R22 ;  /* 0x02683016ff0075a7 */ /* 0x000e640008020148 */
[----:B-1----:R-:W-:Y:S05]  /*1dc0*/  @!P1 BRA `(.L_x_3610) ;  /* 0x0000006400b09947 */ /* 0x002fea0003800000 */
.L_x_3609:
        /* <DEDUP_REMOVED lines=8> */
[----:B--2---:R-:W-:Y:S02]  /*1e50*/  FSEL R22, R153, -INF , P2 ;  /* 0xff80000099167808 */ /* 0x004fe40001000000 */
        /* <DEDUP_REMOVED lines=12> */
[----:B------:R-:W-:Y:S01]  /*1f20*/  FFMA.FTZ R160, R157, UR13, -R14 ;  /* 0x0000000d9da07c23 */ /* 0x000fe2000801080e */
[----:B------:R-:W-:Y:S01]  /*1f30*/  FSEL R157, R164, -INF , P2 ;  /* 0xff800000a49d7808 */ /* 0x000fe20001000000 */
[----:B------:R-:W-:Y:S01]  /*1f40*/  ULOP3.LUT UR12, UR10, 0x10000, URZ, 0xfc, !UPT ;  /* 0x000100000a0c7892 */ /* 0x000fe2000f8efc3f */
[----:B------:R-:W-:Y:S01]  /*1f50*/  FSEL R156, R161, -INF , P2 ;  /* 0xff800000a19c7808 */ /* 0x000fe20001000000 */
[----:B------:R-:W1:Y:S01]  /*1f60*/  MUFU.EX2 R152, R152 ;  /* 0x0000009800987308 */ /* 0x000e620000000800 */
[----:B------:R-:W-:Y:S01]  /*1f70*/  ULOP3.LUT UR10, UR10, 0x1000000, URZ, 0xfc, !UPT ;  /* 0x010000000a0a7892 */ /* 0x000fe2000f8efc3f */
[----:B------:R-:W-:Y:S01]  /*1f80*/  FFMA.FTZ R164, R157, UR13, -R12 ;  /* 0x0000000d9da47c23 */ /* 0x000fe2000801080c */
[----:B------:R-:W-:Y:S01]  /*1f90*/  UIMAD UR12, UR6, 0x300, UR12 ;  /* 0x00000300060c78a4 */ /* 0x000fe2000f8e020c */
[----:B------:R-:W-:Y:S01]  /*1fa0*/  FSEL R157, R168, -INF , P2 ;  /* 0xff800000a89d7808 */ /* 0x000fe20001000000 */
[----:B------:R-:W-:Y:S01]  /*1fb0*/  FFMA.FTZ R208, R156, UR13, -R15 ;  /* 0x0000000d9cd07c23 */ /* 0x000fe2000801080f */
[----:B------:R-:W-:Y:S01]  /*1fc0*/  FSEL R156, R165, -INF , P2 ;  /* 0xff800000a59c7808 */ /* 0x000fe20001000000 */
[----:B------:R-:W-:Y:S01]  /*1fd0*/  UIMAD UR10, UR6, 0x300, UR10 ;  /* 0x00000300060a78a4 */ /* 0x000fe2000f8e020a */
[----:B------:R2:W-:Y:S02]  /*1fe0*/  MUFU.EX2 R161, R160 ;  /* 0x000000a000a17308 */ /* 0x0005e40000000800 */
[----:B------:R-:W-:Y:S01]  /*1ff0*/  UMOV UR14, UR12 ;  /* 0x0000000c000e7c82 */ /* 0x000fe20008000000 */
[----:B------:R-:W-:Y:S01]  /*2000*/  FFMA.FTZ R213, R156, UR13, -R13 ;  /* 0x0000000d9cd57c23 */ /* 0x000fe2000801080d */
[----:B------:R-:W-:Y:S01]  /*2010*/  HGMMA.64x64x16.F32 R120, R184, gdesc[UR12], RZ, !UPT, gsb0 ;  /* 0x00e0000cb8787df0 */ /* 0x000fe2000c0008ff */
[----:B------:R-:W-:Y:S01]  /*2020*/  UIADD3 UR14, UR12, 0x2, URZ ;  /* 0x000000020c0e7890 */ /* 0x000fe2000fffe03f */
[----:B------:R-:W-:Y:S01]  /*2030*/  FSEL R156, R169, -INF , P2 ;  /* 0xff800000a99c7808 */ /* 0x000fe20001000000 */
[----:B------:R-:W-:Y:S01]  /*2040*/  UMOV UR15, 0x80000020 ;  /* 0x80000020000f7882 */ /* 0x000fe20000000000 */
[----:B------:R-:W-:Y:S01]  /*2050*/  MUFU.EX2 R153, R153 ;  /* 0x0000009900997308 */ /* 0x000fe20000000800 */
[----:B--2---:R-:W-:Y:S01]  /*2060*/  FFMA.FTZ R160, R157, UR13, -R10 ;  /* 0x0000000d9da07c23 */ /* 0x004fe2000801080a */
[----:B------:R-:W-:Y:S01]  /*2070*/  FSEL R157, R172, -INF , P2 ;  /* 0xff800000ac9d7808 */ /* 0x000fe20001000000 */
[----:B------:R-:W-:Y:S01]  /*2080*/  FFMA.FTZ R165, R156, UR13, -R11 ;  /* 0x0000000d9ca57c23 */ /* 0x000fe2000801080b */
[----:B------:R-:W-:-:S03]  /*2090*/  FSEL R156, R173, -INF , P2 ;  /* 0xff800000ad9c7808 */ /* 0x000fc60001000000 */
[----:B------:R-:W-:Y:S01]  /*20a0*/  FFMA.FTZ R168, R157, UR13, -R4 ;  /* 0x0000000d9da87c23 */ /* 0x000fe20008010804 */
[----:B------:R-:W-:Y:S01]  /*20b0*/  FSEL R157, R154, -INF , P1 ;  /* 0xff8000009a9d7808 */ /* 0x000fe20000800000 */
[----:B------:R-:W-:Y:S01]  /*20c0*/  FFMA.FTZ R156, R156, UR13, -R5 ;  /* 0x0000000d9c9c7c23 */ /* 0x000fe20008010805 */
[----:B------:R-:W-:Y:S01]  /*20d0*/  FSEL R154, R155, -INF , P1 ;  /* 0xff8000009b9a7808 */ /* 0x000fe20000800000 */
[----:B------:R-:W2:Y:S01]  /*20e0*/  MUFU.EX2 R22, R22 ;  /* 0x0000001600167308 */ /* 0x000ea20000000800 */
[----:B------:R-:W-:Y:S01]  /*20f0*/  FSEL R155, R158, -INF , P1 ;  /* 0xff8000009e9b7808 */ /* 0x000fe20000800000 */
[----:B------:R-:W-:Y:S01]  /*2100*/  FFMA.FTZ R157, R157, UR13, -R210 ;  /* 0x0000000d9d9d7c23 */ /* 0x000fe200080108d2 */
[----:B------:R-:W-:Y:S01]  /*2110*/  FSEL R210, R177, -INF , P2 ;  /* 0xff800000b1d27808 */ /* 0x000fe20001000000 */
        /* <DEDUP_REMOVED lines=12> */
[----:B------:R5:W-:Y:S01]  /*21e0*/  MUFU.EX2 R172, R157 ;  /* 0x0000009d00ac7308 */ /* 0x000be20000000800 */
[----:B------:R-:W-:Y:S01]  /*21f0*/  FFMA.FTZ R15, R154, UR13, -R15 ;  /* 0x0000000d9a0f7c23 */ /* 0x000fe2000801080f */
        /* <DEDUP_REMOVED lines=17> */
[----:B------:R-:W-:Y:S01]  /*2310*/  FFMA.FTZ R8, R214, UR13, -R9 ;  /* 0x0000000dd6087c23 */ /* 0x000fe20008010809 */
[----:B------:R-:W-:Y:S01]  /*2320*/  FFMA.FTZ R167, R10, UR13, -R11 ;  /* 0x0000000d0aa77c23 */ /* 0x000fe2000801080b */
[----:B------:R-:W-:Y:S01]  /*2330*/  MUFU.EX2 R15, R15 ;  /* 0x0000000f000f7308 */ /* 0x000fe20000000800 */
[--C-:B------:R-:W-:Y:S01]  /*2340*/  FFMA.FTZ R178, R171, UR13, -R6.reuse ;  /* 0x0000000dabb27c23 */ /* 0x100fe20008010806 */
[----:B------:R-:W-:Y:S01]  /*2350*/  FFMA.FTZ R6, R181, UR13, -R6 ;  /* 0x0000000db5067c23 */ /* 0x000fe20008010806 */
[----:B------:R-:W-:-:S05]  /*2360*/  FFMA.FTZ R9, R182, UR13, -R9 ;  /* 0x0000000db6097c23 */ /* 0x000fca0008010809 */
[----:B------:R-:W3:Y:S08]  /*2370*/  MUFU.EX2 R173, R173 ;  /* 0x000000ad00ad7308 */ /* 0x000ef00000000800 */
        /* <DEDUP_REMOVED lines=14> */
[----:B------:R-:W3:Y:S08]  /*2460*/  MUFU.EX2 R162, R162 ;  /* 0x000000a200a27308 */ /* 0x000ef00000000800 */
        /* <DEDUP_REMOVED lines=11> */
[----:B------:R-:W-:Y:S08]  /*2520*/  MUFU.EX2 R6, R6 ;  /* 0x0000000600067308 */ /* 0x000ff00000000800 */
[----:B------:R-:W4:Y:S08]  /*2530*/  MUFU.EX2 R7, R210 ;  /* 0x000000d200077308 */ /* 0x000f300000000800 */
[----:B------:R-:W-:Y:S08]  /*2540*/  MUFU.EX2 R180, R180 ;  /* 0x000000b400b47308 */ /* 0x000ff00000000800 */
[----:B------:R-:W-:Y:S01]  /*2550*/  MUFU.EX2 R179, R179 ;  /* 0x000000b300b37308 */ /* 0x000fe20000000800 */
[----:B------:R-:W-:-:S02]  /*2560*/  WARPGROUP.DEPBAR.LE gsb0, 0x0 ;  /* 0x00008000000079c5 */ /* 0x000fc40000010000 */
        /* <DEDUP_REMOVED lines=18> */
[----:B------:R-:W2:Y:S04]  /*2690*/  LDS.64 R12, [R212+0x1e220] ;  /* 0x01e22000d40c7984 */ /* 0x000ea80000000a00 */
[----:B-----5:R-:W5:Y:S04]  /*26a0*/  LDS.64 R156, [R212+0x1e260] ;  /* 0x01e26000d49c7984 */ /* 0x020f680000000a00 */
[----:B------:R-:W3:Y:S04]  /*26b0*/  LDS.64 R4, [R212+0x1e280] ;  /* 0x01e28000d4047984 */ /* 0x000ee80000000a00 */
[----:B------:R-:W4:Y:S04]  /*26c0*/  LDS.64 R158, [R212+0x1e2a0] ;  /* 0x01e2a000d49e7984 */ /* 0x000f280000000a00 */
[----:B------:R-:W4:Y:S04]  /*26d0*/  LDS.64 R154, [R212+0x1e240] ;  /* 0x01e24000d49a7984 */ /* 0x000f280000000a00 */
[----:B------:R-:W4:Y:S04]  /*26e0*/  LDS.64 R176, [R212+0x1e2e0] ;  /* 0x01e2e000d4b07984 */ /* 0x000f280000000a00 */
[----:B------:R-:W4:Y:S01]  /*26f0*/  LDS.64 R170, [R212+0x1e2c0] ;  /* 0x01e2c000d4aa7984 */ /* 0x000f220000000a00 */
[--C-:B-1----:R-:W-:Y:S01]  /*2700*/  FADD.FTZ R181, R120, -R10.reuse ;  /* 0x8000000a78b57221 */ /* 0x102fe20000010000 */
[----:B------:R-:W-:Y:S01]  /*2710*/  FADD.FTZ R183, R122, -R10 ;  /* 0x8000000a7ab77221 */ /* 0x000fe20000010000 */
[--C-:B------:R-:W-:Y:S01]  /*2720*/  FADD.FTZ R120, R123, -R11.reuse ;  /* 0x8000000b7b787221 */ /* 0x100fe20000010000 */
[----:B------:R-:W-:Y:S01]  /*2730*/  FADD.FTZ R10, R121, -R11 ;  /* 0x8000000b790a7221 */ /* 0x000fe20000010000 */
[--C-:B--2---:R-:W-:Y:S01]  /*2740*/  FADD.FTZ R123, R126, -R12.reuse ;  /* 0x8000000c7e7b7221 */ /* 0x104fe20000010000 */
[----:B------:R-:W-:Y:S01]  /*2750*/  FADD.FTZ R121, R124, -R12 ;  /* 0x8000000c7c797221 */ /* 0x000fe20000010000 */
[--C-:B------:R-:W-:Y:S01]  /*2760*/  FADD.FTZ R12, R125, -R13.reuse ;  /* 0x8000000d7d0c7221 */ /* 0x100fe20000010000 */
[----:B------:R-:W-:Y:S01]  /*2770*/  FADD.FTZ R122, R127, -R13 ;  /* 0x8000000d7f7a7221 */ /* 0x000fe20000010000 */
[----:B-----5:R-:W-:Y:S01]  /*2780*/  FADD.FTZ R126, R133, -R157 ;  /* 0x8000009d857e7221 */ /* 0x020fe20000010000 */
[--C-:B------:R-:W-:Y:S01]  /*2790*/  FADD.FTZ R125, R132, -R156.reuse ;  /* 0x8000009c847d7221 */ /* 0x100fe20000010000 */
[----:B------:R-:W-:Y:S01]  /*27a0*/  FADD.FTZ R127, R134, -R156 ;  /* 0x8000009c867f7221 */ /* 0x000fe20000010000 */
[----:B------:R-:W-:Y:S01]  /*27b0*/  FMUL.FTZ R156, R152, R181 ;  /* 0x000000b5989c7220 */ /* 0x000fe20000410000 */
[----:B---3--:R-:W-:Y:S01]  /*27c0*/  FADD.FTZ R133, R136, -R4 ;  /* 0x8000000488857221 */ /* 0x008fe20000010000 */
[----:B------:R-:W1:Y:S01]  /*27d0*/  MUFU.EX2 R11, R216 ;  /* 0x000000d8000b7308 */ /* 0x000e620000000800 */
[----:B------:R-:W-:Y:S01]  /*27e0*/  FADD.FTZ R134, R137, -R5 ;  /* 0x8000000589867221 */ /* 0x000fe20000010000 */
[----:B------:R-:W-:Y:S01]  /*27f0*/  FMUL.FTZ R121, R22, R121 ;  /* 0x0000007916797220 */ /* 0x000fe20000410000 */
[--C-:B----4-:R-:W-:Y:S01]  /*2800*/  FADD.FTZ R136, R143, -R159.reuse ;  /* 0x8000009f8f887221 */ /* 0x110fe20000010000 */
[----:B------:R-:W-:Y:S01]  /*2810*/  FMUL.FTZ R143, R153, R10 ;  /* 0x0000000a998f7220 */ /* 0x000fe20000410000 */
[----:B------:R-:W-:Y:S01]  /*2820*/  FADD.FTZ R132, R141, -R159 ;  /* 0x8000009f8d847221 */ /* 0x000fe20000010000 */
[----:B------:R-:W-:Y:S01]  /*2830*/  FMUL.FTZ R10, R173, R120 ;  /* 0x00000078ad0a7220 */ /* 0x000fe20000410000 */
[----:B------:R-:W-:Y:S01]  /*2840*/  FADD.FTZ R13, R130, -R154 ;  /* 0x8000009a820d7221 */ /* 0x000fe20000010000 */
[----:B------:R-:W-:Y:S01]  /*2850*/  FADD.FTZ R124, R131, -R155 ;  /* 0x8000009b837c7221 */ /* 0x000fe20000010000 */
[----:B------:R-:W-:Y:S01]  /*2860*/  F2FP.F16.F32.PACK_AB R156, R143, R156 ;  /* 0x0000009c8f9c723e */ /* 0x000fe200000000ff */
[----:B------:R-:W-:Y:S01]  /*2870*/  FADD.FTZ R131, R138, -R4 ;  /* 0x800000048a837221 */ /* 0x000fe20000010000 */
[----:B------:R-:W2:Y:S01]  /*2880*/  MUFU.EX2 R143, R8 ;  /* 0x00000008008f7308 */ /* 0x000ea20000000800 */
[----:B------:R-:W-:Y:S01]  /*2890*/  FADD.FTZ R4, R139, -R5 ;  /* 0x800000058b047221 */ /* 0x000fe20000010000 */
[----:B------:R-:W-:Y:S01]  /*28a0*/  FADD.FTZ R5, R140, -R158 ;  /* 0x8000009e8c057221 */ /* 0x000fe20000010000 */
[----:B------:R-:W-:Y:S01]  /*28b0*/  FMUL.FTZ R13, R14, R13 ;  /* 0x0000000d0e0d7220 */ /* 0x000fe20000410000 */
[----:B------:R-:W-:Y:S01]  /*28c0*/  FMUL.FTZ R124, R15, R124 ;  /* 0x0000007c0f7c7220 */ /* 0x000fe20000410000 */
[----:B------:R-:W-:Y:S01]  /*28d0*/  F2FP.F16.F32.PACK_AB R120, R153, R152 ;  /* 0x000000989978723e */ /* 0x000fe200000000ff */
[----:B------:R-:W-:Y:S01]  /*28e0*/  FMUL.FTZ R5, R168, R5 ;  /* 0x00000005a8057220 */ /* 0x000fe20000410000 */
[----:B------:R-:W-:Y:S01]  /*28f0*/  FMUL.FTZ R132, R169, R132 ;  /* 0x00000084a9847220 */ /* 0x000fe20000410000 */
[----:B------:R-:W3:Y:S01]  /*2900*/  MUFU.EX2 R8, R9 ;  /* 0x0000000900087308 */ /* 0x000ee20000000800 */
[----:B------:R-:W-:Y:S01]  /*2910*/  FADD.FTZ R130, R135, -R157 ;  /* 0x8000009d87827221 */ /* 0x000fe20000010000 */
[----:B------:R-:W-:Y:S01]  /*2920*/  F2FP.F16.F32.PACK_AB R153, R124, R13 ;  /* 0x0000000d7c99723e */ /* 0x000fe200000000ff */
[----:B------:R-:W-:Y:S01]  /*2930*/  FADD.FTZ R128, R128, -R154 ;  /* 0x8000009a80807221 */ /* 0x000fe20000010000 */
[----:B------:R-:W-:Y:S01]  /*2940*/  FADD.FTZ R129, R129, -R155 ;  /* 0x8000009b81817221 */ /* 0x000fe20000010000 */
[----:B------:R-:W-:Y:S01]  /*2950*/  FADD.FTZ R135, R142, -R158 ;  /* 0x8000009e8e877221 */ /* 0x000fe20000010000 */
[----:B------:R-:W-:Y:S01]  /*2960*/  FMUL.FTZ R131, R166, R131 ;  /* 0x00000083a6837220 */ /* 0x000fe20000410000 */
[----:B------:R-:W-:Y:S01]  /*2970*/  FMUL.FTZ R4, R167, R4 ;  /* 0x00000004a7047220 */ /* 0x000fe20000410000 */
[----:B------:R-:W-:-:S02]  /*2980*/  IMAD.U32 R13, RZ, RZ, UR6 ;  /* 0x00000006ff0d7e24 */ /* 0x000fc4000f8e00ff */
[----:B------:R-:W-:Y:S01]  /*2990*/  FADD.FTZ R141, R148, -R176 ;  /* 0x800000b0948d7221 */ /* 0x000fe20000010000 */
[----:B------:R-:W-:Y:S01]  /*29a0*/  FADD.FTZ R142, R149, -R177 ;  /* 0x800000b1958e7221 */ /* 0x000fe20000010000 */
[--C-:B------:R-:W-:Y:S01]  /*29b0*/  FADD.FTZ R139, R144, -R170.reuse ;  /* 0x800000aa908b7221 */ /* 0x100fe20000010000 */
        /* <DEDUP_REMOVED lines=25> */
[----:B-1----:R-:W-:Y:S01]  /*2b50*/  FMUL.FTZ R138, R11, R138 ;  /* 0x0000008a0b8a7220 */ /* 0x002fe20000410000 */
[----:B------:R-:W-:Y:S01]  /*2b60*/  FMUL.FTZ R141, R180, R141 ;  /* 0x0000008db48d7220 */ /* 0x000fe20000410000 */
[----:B--2---:R-:W-:Y:S01]  /*2b70*/  FMUL.FTZ R142, R143, R142 ;  /* 0x0000008e8f8e7220 */ /* 0x004fe20000410000 */
[----:B------:R-:W-:Y:S01]  /*2b80*/  FMUL.FTZ R147, R179, R176 ;  /* 0x000000b0b3937220 */ /* 0x000fe20000410000 */
[----:B---3--:R-:W-:Y:S01]  /*2b90*/  FMUL.FTZ R4, R8, R177 ;  /* 0x000000b108047220 */ /* 0x008fe20000410000 */
[----:B------:R-:W-:Y:S01]  /*2ba0*/  F2FP.F16.F32.PACK_AB R157, R10, R157 ;  /* 0x0000009d0a9d723e */ /* 0x000fe200000000ff */
[----:B------:R-:W-:Y:S01]  /*2bb0*/  IMAD R5, R5, 0x2, R18 ;  /* 0x0000000205057824 */ /* 0x000fe200078e0212 */
[----:B------:R-:W-:-:S02]  /*2bc0*/  F2FP.F16.F32.PACK_AB R158, R12, R121 ;  /* 0x000000790c9e723e */ /* 0x000fc400000000ff */
[----:B------:R-:W-:Y:S02]  /*2bd0*/  F2FP.F16.F32.PACK_AB R159, R122, R123 ;  /* 0x0000007b7a9f723e */ /* 0x000fe400000000ff */
[----:B------:R-:W-:Y:S02]  /*2be0*/  F2FP.F16.F32.PACK_AB R152, R129, R128 ;  /* 0x000000808198723e */ /* 0x000fe400000000ff */
[----:B------:R-:W-:Y:S01]  /*2bf0*/  F2FP.F16.F32.PACK_AB R154, R126, R125 ;  /* 0x0000007d7e9a723e */ /* 0x000fe200000000ff */
[----:B------:R1:W-:Y:S01]  /*2c00*/  STSM.16.MT88.4 [R5+0x1e800], R156 ;  /* 0x01e8009c05007844 */ /* 0x0003e20000004200 */
[----:B------:R-:W-:Y:S02]  /*2c10*/  F2FP.F16.F32.PACK_AB R155, R130, R127 ;  /* 0x0000007f829b723e */ /* 0x000fe400000000ff */
[----:B------:R-:W-:Y:S02]  /*2c20*/  F2FP.F16.F32.PACK_AB R148, R134, R133 ;  /* 0x000000858694723e */ /* 0x000fe400000000ff */
[----:B------:R-:W-:Y:S01]  /*2c30*/  F2FP.F16.F32.PACK_AB R151, R136, R135 ;  /* 0x000000878897723e */ /* 0x000fe200000000ff */
[----:B------:R1:W-:Y:S01]  /*2c40*/  STSM.16.MT88.4 [R5+0x1f000], R152 ;  /* 0x01f0009805007844 */ /* 0x0003e20000004200 */
[----:B------:R-:W-:-:S02]  /*2c50*/  F2FP.F16.F32.PACK_AB R144, R140, R139 ;  /* 0x0000008b8c90723e */ /* 0x000fc400000000ff */
[----:B------:R-:W-:Y:S01]  /*2c60*/  F2FP.F16.F32.PACK_AB R145, R138, R137 ;  /* 0x000000898a91723e */ /* 0x000fe200000000ff */
[----:B------:R1:W-:Y:S01]  /*2c70*/  STSM.16.MT88.4 [R5+0x1f800], R148 ;  /* 0x01f8009405007844 */ /* 0x0003e20000004200 */
[----:B------:R-:W-:Y:S02]  /*2c80*/  F2FP.F16.F32.PACK_AB R146, R142, R141 ;  /* 0x0000008d8e92723e */ /* 0x000fe400000000ff */
[----:B------:R-:W-:Y:S01]  /*2c90*/  F2FP.F16.F32.PACK_AB R147, R4, R147 ;  /* 0x000000930493723e */ /* 0x000fe200000000ff */
[----:B------:R-:W-:Y:S01]  /*2ca0*/  IMAD R4, R209, 0x1000, R18 ;  /* 0x00001000d1047824 */ /* 0x000fe200078e0212 */
[----:B------:R-:W-:Y:S02]  /*2cb0*/  F2FP.F16.F32.PACK_AB R121, R173, R172 ;  /* 0x000000acad79723e */ /* 0x000fe400000000ff */
[----:B------:R-:W-:Y:S01]  /*2cc0*/  F2FP.F16.F32.PACK_AB R122, R215, R22 ;  /* 0x00000016d77a723e */ /* 0x000fe200000000ff */
[----:B------:R1:W-:Y:S01]  /*2cd0*/  STSM.16.MT88.4 [R5+0x20000], R144 ;  /* 0x0200009005007844 */ /* 0x0003e20000004200 */
[----:B------:R-:W-:-:S02]  /*2ce0*/  F2FP.F16.F32.PACK_AB R123, R21, R20 ;  /* 0x00000014157b723e */ /* 0x000fc400000000ff */
        /* <DEDUP_REMOVED lines=9> */
[----:B------:R-:W-:Y:S01]  /*2d80*/  F2FP.F16.F32.PACK_AB R179, R8, R179 ;  /* 0x000000b308b3723e */ /* 0x000fe200000000ff */
[----:B------:R-:W-:-:S02]  /*2d90*/  WARPGROUP.DEPBAR.LE gsb0, 0x0 ;  /* 0x00008000000079c5 */ /* 0x000fc40000010000 */
[----:B------:R-:W-:Y:S02]  /*2da0*/  F2FP.F16.F32.PACK_AB R120, R208, R161 ;  /* 0x000000a1d078723e */ /* 0x000fe400000000ff */
[----:B------:R-:W-:Y:S02]  /*2db0*/  F2FP.F16.F32.PACK_AB R121, R15, R14 ;  /* 0x0000000e0f79723e */ /* 0x000fe400000000ff */
[----:B------:R-:W-:Y:S02]  /*2dc0*/  F2FP.F16.F32.PACK_AB R122, R213, R164 ;  /* 0x000000a4d57a723e */ /* 0x000fe400000000ff */
[----:B------:R-:W-:Y:S02]  /*2dd0*/  F2FP.F16.F32.PACK_AB R123, R163, R162 ;  /* 0x000000a2a37b723e */ /* 0x000fe400000000ff */
[----:B------:R-:W-:Y:S02]  /*2de0*/  F2FP.F16.F32.PACK_AB R161, R167, R166 ;  /* 0x000000a6a7a1723e */ /* 0x000fe400000000ff */
[----:B------:R-:W-:Y:S01]  /*2df0*/  WARPGROUP.ARRIVE ;  /* 0x00000000000079c5 */ /* 0x000fe20000000000 */
[----:B------:R-:W-:-:S02]  /*2e00*/  F2FP.F16.F32.PACK_AB R162, R169, R168 ;  /* 0x000000a8a9a2723e */ /* 0x000fc400000000ff */
[----:B------:R-:W-:-:S03]  /*2e10*/  F2FP.F16.F32.PACK_AB R163, R175, R174 ;  /* 0x000000aeafa3723e */ /* 0x000fc600000000ff */
[----:B------:R-:W-:Y:S01]  /*2e20*/  HGMMA.64x96x16.F32 R24, R120, gdesc[UR12].tnspB, R24, gsb0 ;  /* 0x4160000c78187df0 */ /* 0x000fe20008000818 */
[----:B------:R-:W-:Y:S01]  /*2e30*/  UMOV UR14, UR12 ;  /* 0x0000000c000e7c82 */ /* 0x000fe20008000000 */
[----:B------:R-:W-:Y:S01]  /*2e40*/  UMOV UR15, 0x80000020 ;  /* 0x80000020000f7882 */ /* 0x000fe20000000000 */
[----:B------:R-:W-:-:S13]  /*2e50*/  R2UR UR12, R19 ;  /* 0x00000000130c72ca */ /* 0x000fda00000e0000 */
[----:B------:R-:W-:-:S04]  /*2e60*/  USHF.R.U32.HI UR12, URZ, 0x4, UR12 ;  /* 0x000000043f0c7899 */ /* 0x000fc8000801160c */
[----:B------:R-:W-:-:S04]  /*2e70*/  ULOP3.LUT UR12, UR12, 0x3fff, URZ, 0xc0, !UPT ;  /* 0x00003fff0c0c7892 */ /* 0x000fc8000f8ec03f */
[----:B------:R-:W-:Y:S01]  /*2e80*/  ULOP3.LUT UR16, UR12, 0x10000, URZ, 0xfc, !UPT ;  /* 0x000100000c107892 */ /* 0x000fe2000f8efc3f */
[----:B------:R-:W-:Y:S02]  /*2e90*/  WARPGROUP.DEPBAR.LE gsb0, 0x0 ;  /* 0x00008000000079c5 */ /* 0x000fe40000010000 */
[----:B------:R-:W-:-:S06]  /*2ea0*/  WARPGROUP.ARRIVE ;  /* 0x00000000000079c5 */ /* 0x000fcc0000000000 */
[----:B------:R-:W-:Y:S01]  /*2eb0*/  HGMMA.64x96x16.F32 R24, R160, gdesc[UR12].tnspB, R24, gsb0 ;  /* 0x4160000ca0187df0 */ /* 0x000fe20008000818 */
[----:B------:R-:W-:-:S13]  /*2ec0*/  R2UR UR14, R4 ;  /* 0x00000000040e72ca */ /* 0x000fda00000e0000 */
[----:B------:R-:W-:Y:S02]  /*2ed0*/  USHF.R.U32.HI UR15, URZ, 0x4, UR14 ;  /* 0x000000043f0f7899 */ /* 0x000fe4000801160e */
[----:B------:R-:W-:Y:S02]  /*2ee0*/  UIADD3 UR14, UR10, 0xc0, URZ ;  /* 0x000000c00a0e7890 */ /* 0x000fe4000fffe03f */
[----:B------:R-:W-:Y:S02]  /*2ef0*/  ULOP3.LUT UR12, UR15, 0x3fff, URZ, 0xc0, !UPT ;  /* 0x00003fff0f0c7892 */ /* 0x000fe4000f8ec03f */
[----:B------:R-:W-:Y:S02]  /*2f00*/  ULEA UR10, UR6, UR16, 0xa ;  /* 0x00000010060a7291 */ /* 0x000fe4000f8e503f */
[----:B------:R-:W-:Y:S01]  /*2f10*/  UIADD3 UR15, UR12, 0x200, URZ ;  /* 0x000002000c0f7890 */ /* 0x000fe2000fffe03f */
[----:B------:R-:W-:Y:S01]  /*2f20*/  UMOV UR18, UR14 ;  /* 0x0000000e00127c82 */ /* 0x000fe20008000000 */
[----:B------:R-:W-:-:S03]  /*2f30*/  UIADD3 UR14, UR12, 0x400, URZ ;  /* 0x000004000c0e7890 */ /* 0x000fc6000fffe03f */
        /* <DEDUP_REMOVED lines=162> */
.L_x_3611:
        /* <DEDUP_REMOVED lines=48> */
.L_x_3612:
        /* <DEDUP_REMOVED lines=16> */
.L_x_3602:
        /* <DEDUP_REMOVED lines=126> */
.L_x_3616:
[----:B------:R-:W2:Y:S04]  /*4540*/  LDG.E.STRONG.GPU R0, desc[UR46][R2.64] ;  /* 0x0000002e02007981 */ /* 0x000ea8000c1ef900 */
[----:B--2---:R-:W-:Y:S01]  /*4550*/  CCTL.IVALL ;  /* 0x00000000ff00798f */ /* 0x004fe20002000000 */
[----:B------:R-:W-:Y:S05]  /*4560*/  YIELD ;  /* 0x0000000000007946 */ /* 0x000fea0003800000 */
[----:B------:R-:W-:-:S13]  /*4570*/  ISETP.NE.AND P0, PT, R0, UR6, PT ;  /* 0x0000000600007c0c */ /* 0x000fda000bf05270 */
[----:B------:R-:W-:Y:S05]  /*4580*/  @P0 BRA `(.L_x_3616) ;  /* 0xfffffffc00ec0947 */ /* 0x000fea000383ffff */
.L_x_3615:
[----:B------:R-:W-:Y:S05]  /*4590*/  BSYNC B0 ;  /* 0x0000000000007941 */ /* 0x000fea0003800000 */
.L_x_3614:
[----:B------:R-:W-:-:S03]  /*45a0*/  UMOV UR4, 0xffffffff ;  /* 0xffffffff00047882 */ /* 0x000fc60000000000 */
[----:B------:R-:W-:Y:S05]  /*45b0*/  BRA.DIV UR4, `(.L_x_3617) ;  /* 0x0000003e04cc7947 */ /* 0x000fea000b800000 */
[----:B------:R-:W-:Y:S01]  /*45c0*/  NOP ;  /* 0x0000000000007918 */ /* 0x000fe20000000000 */
.L_x_3699:
        /* <DEDUP_REMOVED lines=16> */
.L_x_3620:
[----:B------:R-:W-:Y:S01]  /*46d0*/  @P0 ELECT P2, URZ, PT ;  /* 0x00000000003f082f */ /* 0x000fe20003840000 */
[----:B------:R2:W-:-:S12]  /*46e0*/  UBLKRED.G.S.ADD.F32.RN [UR4], [UR7], UR8, desc[UR10] ;  /* 0x00000a04070073bb */ /* 0x0005d800080a1408 */
[----:B------:R-:W-:Y:S02]  /*46f0*/  @P2 PLOP3.LUT P0, PT, P2, PT, PT, 0x8, 0x0 ;  /* 0x000000000000281c */ /* 0x000fe4000170e170 */
[----:B------:R-:W-:-:S11]  /*4700*/  PLOP3.LUT P2, PT, PT, PT, PT, 0x8, 0x0 ;  /* 0x000000000000781c */ /* 0x000fd60003f4e170 */
[----:B--2---:R-:W-:Y:S05]  /*4710*/  @P0 BRA.U.ANY `(.L_x_3620) ;  /* 0xfffffffd00ec0947 */ /* 0x004fea000393ffff */
[----:B------:R0:W-:Y:S01]  /*4720*/  UTMACMDFLUSH ;  /* 0x00000000000079b7 */ /* 0x0001e20000000000 */
[----:B------:R-:W-:-:S04]  /*4730*/  DEPBAR.LE SB0, 0x0 ;  /* 0x000080000000791a */ /* 0x000fc80000000000 */
.L_x_3619:
[----:B------:R-:W-:Y:S05]  /*4740*/  BSYNC B0 ;  /* 0x0000000000007941 */ /* 0x000fea0003800000 */
.L_x_3618:
        /* <DEDUP_REMOVED lines=14> */
.L_x_3622:
[----:B------:R-:W-:Y:S05]  /*4830*/  BSYNC B0 ;  /* 0x0000000000007941 */ /* 0x000fea0003800000 */
.L_x_3621:
        /* <DEDUP_REMOVED lines=20> */
.L_x_3625:
[----:B------:R-:W3:Y:S04]  /*4980*/  LDG.E.STRONG.GPU R0, desc[UR46][R2.64] ;  /* 0x0000002e02007981 */ /* 0x000ee8000c1ef900 */
[----:B---3--:R-:W-:Y:S01]  /*4990*/  CCTL.IVALL ;  /* 0x00000000ff00798f */ /* 0x008fe20002000000 */
[----:B------:R-:W-:Y:S05]  /*49a0*/  YIELD ;  /* 0x0000000000007946 */ /* 0x000fea0003800000 */
[----:B------:R-:W-:-:S13]  /*49b0*/  ISETP.NE.AND P0, PT, R0, UR6, PT ;  /* 0x0000000600007c0c */ /* 0x000fda000bf05270 */
[----:B------:R-:W-:Y:S05]  /*49c0*/  @P0 BRA `(.L_x_3625) ;  /* 0xfffffffc00ec0947 */ /* 0x000fea000383ffff */
.L_x_3624:
[----:B------:R-:W-:Y:S05]  /*49d0*/  BSYNC B0 ;  /* 0x0000000000007941 */ /* 0x000fea0003800000 */
.L_x_3623:
[----:B------:R-:W-:-:S03]  /*49e0*/  UMOV UR4, 0xffffffff ;  /* 0xffffffff00047882 */ /* 0x000fc60000000000 */
[----:B------:R-:W-:Y:S05]  /*49f0*/  BRA.DIV UR4, `(.L_x_3626) ;  /* 0x0000003a04d87947 */ /* 0x000fea000b800000 */
[----:B------:R-:W-:Y:S01]  /*4a00*/  NOP ;  /* 0x0000000000007918 */ /* 0x000fe20000000000 */
.L_x_3702:
        /* <DEDUP_REMOVED lines=17> */
.L_x_3629:
[----:B------:R-:W-:Y:S01]  /*4b20*/  @P0 ELECT P2, URZ, PT ;  /* 0x00000000003f082f */ /* 0x000fe20003840000 */
[----:B------:R3:W-:-:S12]  /*4b30*/  UBLKRED.G.S.ADD.F32.RN [UR4], [UR7], UR8, desc[UR10] ;  /* 0x00000a04070073bb */ /* 0x0007d800080a1408 */
[----:B------:R-:W-:Y:S02]  /*4b40*/  @P2 PLOP3.LUT P0, PT, P2, PT, PT, 0x8, 0x0 ;  /* 0x000000000000281c */ /* 0x000fe4000170e170 */
[----:B------:R-:W-:-:S11]  /*4b50*/  PLOP3.LUT P2, PT, PT, PT, PT, 0x8, 0x0 ;  /* 0x000000000000781c */ /* 0x000fd60003f4e170 */
[----:B---3--:R-:W-:Y:S05]  /*4b60*/  @P0 BRA.U.ANY `(.L_x_3629) ;  /* 0xfffffffd00ec0947 */ /* 0x008fea000393ffff */
[----:B------:R0:W-:Y:S01]  /*4b70*/  UTMACMDFLUSH ;  /* 0x00000000000079b7 */ /* 0x0001e20000000000 */
[----:B------:R-:W-:-:S04]  /*4b80*/  DEPBAR.LE SB0, 0x0 ;  /* 0x000080000000791a */ /* 0x000fc80000000000 */
.L_x_3628:
[----:B------:R-:W-:Y:S05]  /*4b90*/  BSYNC B0 ;  /* 0x0000000000007941 */ /* 0x000fea0003800000 */
.L_x_3627:
        /* <DEDUP_REMOVED lines=14> */
.L_x_3591:
        /* <DEDUP_REMOVED lines=62> */
.L_x_3656:
        /* <DEDUP_REMOVED lines=17> */
.L_x_3634:
[----:B------:R-:W2:Y:S04]  /*5170*/  LDG.E.STRONG.GPU R4, desc[UR46][R2.64] ;  /* 0x0000002e02047981 */ /* 0x000ea8000c1ef900 */
[----:B--2---:R-:W-:Y:S01]  /*5180*/  CCTL.IVALL ;  /* 0x00000000ff00798f */ /* 0x004fe20002000000 */
[----:B------:R-:W-:Y:S05]  /*5190*/  YIELD ;  /* 0x0000000000007946 */ /* 0x000fea0003800000 */
[----:B------:R-:W-:-:S13]  /*51a0*/  ISETP.NE.AND P3, PT, R4, UR27, PT ;  /* 0x0000001b04007c0c */ /* 0x000fda000bf65270 */
[----:B------:R-:W-:Y:S05]  /*51b0*/  @P3 BRA `(.L_x_3634) ;  /* 0xfffffffc00ec3947 */ /* 0x000fea000383ffff */
.L_x_3633:
[----:B------:R-:W-:Y:S05]  /*51c0*/  BSYNC B0 ;  /* 0x0000000000007941 */ /* 0x000fea0003800000 */
.L_x_3632:
[----:B------:R-:W-:-:S03]  /*51d0*/  UMOV UR16, 0xffffffff ;  /* 0xffffffff00107882 */ /* 0x000fc60000000000 */
[----:B------:R-:W-:Y:S05]  /*51e0*/  BRA.DIV UR16, `(.L_x_3635) ;  /* 0x0000003210f87947 */ /* 0x000fea000b800000 */
[----:B------:R-:W-:Y:S01]  /*51f0*/  NOP ;  /* 0x0000000000007918 */ /* 0x000fe20000000000 */
.L_x_3705:
        /* <DEDUP_REMOVED lines=19> */
.L_x_3637:
[----:B------:R-:W-:Y:S05]  /*5330*/  BSYNC B0 ;  /* 0x0000000000007941 */ /* 0x000fea0003800000 */
.L_x_3636:
        /* <DEDUP_REMOVED lines=13> */
.L_x_3639:
[----:B------:R-:W-:Y:S05]  /*5410*/  BSYNC B0 ;  /* 0x0000000000007941 */ /* 0x000fea0003800000 */
.L_x_3638:
[----:B------:R-:W-:Y:S06]  /*5420*/  BAR.ARV 0xa, 0xa0 ;  /* 0x0282800000007b1d */ /* 0x000fec0000002000 */
[----:B------:R-:W-:Y:S04]  /*5430*/  BSSY B0, `(.L_x_3640) ;  /* 0x0000003000007945 */ /* 0x000fe80003800000 */
[----:B------:R-:W-:Y:S05]  /*5440*/  @!P0 BRA `(.L_x_3641) ;  /* 0x0000000000048947 */ /* 0x000fea0003800000 */
[----:B------:R-:W-:-:S04]  /*5450*/  DEPBAR.LE SB0, 0x0 ;  /* 0x000080000000791a */ /* 0x000fc80000000000 */
.L_x_3641:
[----:B------:R-:W-:Y:S05]  /*5460*/  BSYNC B0 ;  /* 0x0000000000007941 */ /* 0x000fea0003800000 */
.L_x_3640:
        /* <DEDUP_REMOVED lines=19> */
.L_x_3643:
[----:B------:R-:W-:Y:S05]  /*55a0*/  BSYNC B0 ;  /* 0x0000000000007941 */ /* 0x000fea0003800000 */
.L_x_3642:
        /* <DEDUP_REMOVED lines=9> */
.L_x_3646:
[----:B------:R-:W2:Y:S04]  /*5640*/  LDG.E.STRONG.GPU R4, desc[UR46][R2.64] ;  /* 0x0000002e02047981 */ /* 0x000ea8000c1ef900 */
[----:B--2---:R-:W-:Y:S01]  /*5650*/  CCTL.IVALL ;  /* 0x00000000ff00798f */ /* 0x004fe20002000000 */
[----:B------:R-:W-:Y:S05]  /*5660*/  YIELD ;  /* 0x0000000000007946 */ /* 0x000fea0003800000 */
[----:B------:R-:W-:-:S13]  /*5670*/  ISETP.NE.AND P3, PT, R4, UR27, PT ;  /* 0x0000001b04007c0c */ /* 0x000fda000bf65270 */
[----:B------:R-:W-:Y:S05]  /*5680*/  @P3 BRA `(.L_x_3646) ;  /* 0xfffffffc00ec3947 */ /* 0x000fea000383ffff */
.L_x_3645:
[----:B------:R-:W-:Y:S05]  /*5690*/  BSYNC B0 ;  /* 0x0000000000007941 */ /* 0x000fea0003800000 */
.L_x_3644:
[----:B------:R-:W-:-:S03]  /*56a0*/  UMOV UR8, 0xffffffff ;  /* 0xffffffff00087882 */ /* 0x000fc60000000000 */
[----:B------:R-:W-:Y:S05]  /*56b0*/  BRA.DIV UR8, `(.L_x_3647) ;  /* 0x0000002e08e07947 */ /* 0x000fea000b800000 */
[----:B------:R-:W-:Y:S01]  /*56c0*/  NOP ;  /* 0x0000000000007918 */ /* 0x000fe20000000000 */
.L_x_3708:
        /* <DEDUP_REMOVED lines=13> */
.L_x_3649:
[----:B------:R-:W-:Y:S05]  /*57a0*/  BSYNC B0 ;  /* 0x0000000000007941 */ /* 0x000fea0003800000 */
.L_x_3648:
        /* <DEDUP_REMOVED lines=13> */
.L_x_3651:
[----:B------:R-:W-:Y:S05]  /*5880*/  BSYNC B0 ;  /* 0x0000000000007941 */ /* 0x000fea0003800000 */
.L_x_3650:
[----:B------:R-:W-:Y:S06]  /*5890*/  BAR.ARV 0xa, 0xa0 ;  /* 0x0282800000007b1d */ /* 0x000fec0000002000 */
[----:B------:R-:W-:Y:S04]  /*58a0*/  BSSY B0, `(.L_x_3652) ;  /* 0x0000003000007945 */ /* 0x000fe80003800000 */
[----:B------:R-:W-:Y:S05]  /*58b0*/  @!P0 BRA `(.L_x_3653) ;  /* 0x0000000000048947 */ /* 0x000fea0003800000 */
[----:B------:R-:W-:-:S04]  /*58c0*/  DEPBAR.LE SB0, 0x0 ;  /* 0x000080000000791a */ /* 0x000fc80000000000 */
.L_x_3653:
[----:B------:R-:W-:Y:S05]  /*58d0*/  BSYNC B0 ;  /* 0x0000000000007941 */ /* 0x000fea0003800000 */
.L_x_3652:
        /* <DEDUP_REMOVED lines=19> */
.L_x_3655:
[----:B------:R-:W-:Y:S05]  /*5a10*/  BSYNC B0 ;  /* 0x0000000000007941 */ /* 0x000fea0003800000 */
.L_x_3654:
[----:B------:R-:W-:Y:S02]  /*5a20*/  UIADD3 UR4, UR4, 0x2, URZ ;  /* 0x0000000204047890 */ /* 0x000fe4000fffe03f */
[----:B------:R-:W-:Y:S01]  /*5a30*/  UIADD3 UR5, UR5, 0x1, URZ ;  /* 0x0000000105057890 */ /* 0x000fe2000fffe03f */
[----:B------:R-:W-:Y:S11]  /*5a40*/  @P2 BRA `(.L_x_3656) ;  /* 0xfffffff400842947 */ /* 0x000ff6000383ffff */
.L_x_3631:
        /* <DEDUP_REMOVED lines=13> */
.L_x_3659:
[----:B------:R-:W2:Y:S04]  /*5b20*/  LDG.E.STRONG.GPU R0, desc[UR46][R2.64] ;  /* 0x0000002e02007981 */ /* 0x000ea8000c1ef900 */
[----:B--2---:R-:W-:Y:S01]  /*5b30*/  CCTL.IVALL ;  /* 0x00000000ff00798f */ /* 0x004fe20002000000 */
[----:B------:R-:W-:Y:S05]  /*5b40*/  YIELD ;  /* 0x0000000000007946 */ /* 0x000fea0003800000 */
[----:B------:R-:W-:-:S13]  /*5b50*/  ISETP.NE.AND P2, PT, R0, UR27, PT ;  /* 0x0000001b00007c0c */ /* 0x000fda000bf45270 */
[----:B------:R-:W-:Y:S05]  /*5b60*/  @P2 BRA `(.L_x_3659) ;  /* 0xfffffffc00ec2947 */ /* 0x000fea000383ffff */
.L_x_3658:
[----:B------:R-:W-:Y:S05]  /*5b70*/  BSYNC B0 ;  /* 0x0000000000007941 */ /* 0x000fea0003800000 */
.L_x_3657:
[----:B------:R-:W-:-:S03]  /*5b80*/  UMOV UR5, 0xffffffff ;  /* 0xffffffff00057882 */ /* 0x000fc60000000000 */
[----:B------:R-:W-:Y:S05]  /*5b90*/  BRA.DIV UR5, `(.L_x_3660) ;  /* 0x0000002a05c47947 */ /* 0x000fea000b800000 */
[----:B------:R-:W-:Y:S01]  /*5ba0*/  NOP ;  /* 0x0000000000007918 */ /* 0x000fe20000000000 */
.L_x_3711:
        /* <DEDUP_REMOVED lines=22> */
.L_x_3662:
[----:B------:R-:W-:Y:S05]  /*5d10*/  BSYNC B0 ;  /* 0x0000000000007941 */ /* 0x000fea0003800000 */
.L_x_3661:
        /* <DEDUP_REMOVED lines=20> */
.L_x_3664:
[----:B------:R-:W-:Y:S05]  /*5e60*/  BSYNC B0 ;  /* 0x0000000000007941 */ /* 0x000fea0003800000 */
.L_x_3663:
[----:B------:R-:W-:Y:S06]  /*5e70*/  BAR.ARV 0xa, 0xa0 ;  /* 0x0282800000007b1d */ /* 0x000fec0000002000 */
[----:B------:R-:W-:Y:S04]  /*5e80*/  BSSY B0, `(.L_x_3665) ;  /* 0x0000003000007945 */ /* 0x000fe80003800000 */
[----:B------:R-:W-:Y:S05]  /*5e90*/  @!P0 BRA `(.L_x_3666) ;  /* 0x0000000000048947 */ /* 0x000fea0003800000 */
[----:B------:R-:W-:-:S04]  /*5ea0*/  DEPBAR.LE SB0, 0x0 ;  /* 0x000080000000791a */ /* 0x000fc80000000000 */
.L_x_3666:
[----:B------:R-:W-:Y:S05]  /*5eb0*/  BSYNC B0 ;  /* 0x0000000000007941 */ /* 0x000fea0003800000 */
.L_x_3665:
        /* <DEDUP_REMOVED lines=19> */
.L_x_3630:
        /* <DEDUP_REMOVED lines=48> */
.L_x_3712:
        /* <DEDUP_REMOVED lines=14> */
.L_x_3670:
        /* <DEDUP_REMOVED lines=136> */
.L_x_3681:
[----:B------:R-:W-:-:S04]  /*6c50*/  SHF.L.U32 R20, R9, 0x1f, RZ ;  /* 0x0000001f09147819 */ /* 0x000fc800000006ff */
[----:B-1----:R-:W1:Y:S02]  /*6c60*/  SYNCS.PHASECHK.TRANS64.TRYWAIT P1, [R0+URZ+0x26840], R20 ;  /* 0x02684014000075a7 */ /* 0x002e64000802017f */
[----:B-123--:R-:W-:Y:S05]  /*6c70*/  @!P1 BRA `(.L_x_3673) ;  /* 0x0000001800bc9947 */ /* 0x00efea0003800000 */
.L_x_3713:
[----:B------:R-:W-:Y:S05]  /*6c80*/  @P0 BRA `(.L_x_3674) ;  /* 0x0000000000140947 */ /* 0x000fea0003800000 */
[----:B------:R-:W-:Y:S01]  /*6c90*/  ISETP.NE.AND P1, PT, R13, RZ, PT ;  /* 0x000000ff0d00720c */ /* 0x000fe20003f25270 */
[----:B------:R-:W-:-:S04]  /*6ca0*/  IMAD.MOV.U32 R3, RZ, RZ, 0x3100 ;  /* 0x00003100ff037424 */ /* 0x000fc800078e00ff */
[----:B------:R2:W-:Y:S08]  /*6cb0*/  SYNCS.ARRIVE.TRANS64 RZ, [R0+URZ+0x26830], R3 ;  /* 0x0268300300ff79a7 */ /* 0x0005f0000800003f */
[----:B------:R-:W-:Y:S05]  /*6cc0*/  @!P1 BRA `(.L_x_3674) ;  /* 0x0000000000049947 */ /* 0x000fea0003800000 */
[----:B------:R-:W-:Y:S01]  /*6cd0*/  BPT.TRAP 0x1 ;  /* 0x000000040000795c */ /* 0x000fe20000300000 */
.L_x_3674:
        /* <DEDUP_REMOVED lines=42> */
.L_x_3714:
[----:B------:R-:W-:Y:S05]  /*6f80*/  @P0 BRA `(.L_x_3676) ;  /* 0x0000000000140947 */ /* 0x000fea0003800000 */
[----:B------:R-:W-:Y:S01]  /*6f90*/  ISETP.NE.AND P1, PT, R13, RZ, PT ;  /* 0x000000ff0d00720c */ /* 0x000fe20003f25270 */
[----:B------:R-:W-:-:S04]  /*6fa0*/  IMAD.MOV.U32 R3, RZ, RZ, 0x3100 ;  /* 0x00003100ff037424 */ /* 0x000fc800078e00ff */
[----:B------:R3:W-:Y:S08]  /*6fb0*/  SYNCS.ARRIVE.TRANS64 RZ, [R0+URZ+0x26818], R3 ;  /* 0x0268180300ff79a7 */ /* 0x0007f0000800003f */
[----:B------:R-:W-:Y:S05]  /*6fc0*/  @!P1 BRA `(.L_x_3676) ;  /* 0x0000000000049947 */ /* 0x000fea0003800000 */
[----:B------:R-:W-:Y:S01]  /*6fd0*/  BPT.TRAP 0x1 ;  /* 0x000000040000795c */ /* 0x000fe20000300000 */
.L_x_3676:
        /* <DEDUP_REMOVED lines=34> */
.L_x_3715:
[----:B-123--:R-:W-:Y:S01]  /*7200*/  SHF.R.S32.HI R20, RZ, 0x1f, R19 ;  /* 0x0000001fff147819 */ /* 0x00efe20000011413 */
[----:B------:R-:W-:Y:S06]  /*7210*/  @P0 BRA `(.L_x_3678) ;  /* 0x0000000000140947 */ /* 0x000fec0003800000 */
[----:B------:R-:W-:Y:S01]  /*7220*/  ISETP.NE.AND P1, PT, R13, RZ, PT ;  /* 0x000000ff0d00720c */ /* 0x000fe20003f25270 */
[----:B------:R-:W-:-:S04]  /*7230*/  IMAD.MOV.U32 R21, RZ, RZ, 0x3100 ;  /* 0x00003100ff157424 */ /* 0x000fc800078e00ff */
[----:B------:R1:W-:Y:S08]  /*7240*/  SYNCS.ARRIVE.TRANS64 RZ, [R0+URZ+0x26838], R21 ;  /* 0x0268381500ff79a7 */ /* 0x0003f0000800003f */
[----:B------:R-:W-:Y:S05]  /*7250*/  @!P1 BRA `(.L_x_3678) ;  /* 0x0000000000049947 */ /* 0x000fea0003800000 */
[----:B------:R-:W-:Y:S01]  /*7260*/  BPT.TRAP 0x1 ;  /* 0x000000040000795c */ /* 0x000fe20000300000 */
.L_x_3678:
        /* <DEDUP_REMOVED lines=38> */
.L_x_3717:
[----:B------:R-:W-:Y:S05]  /*74d0*/  @P0 BRA `(.L_x_3680) ;  /* 0x0000000000140947 */ /* 0x000fea0003800000 */
[----:B------:R-:W-:Y:S01]  /*74e0*/  ISETP.NE.AND P1, PT, R13, RZ, PT ;  /* 0x000000ff0d00720c */ /* 0x000fe20003f25270 */
[----:B--2---:R-:W-:-:S04]  /*74f0*/  IMAD.MOV.U32 R5, RZ, RZ, 0x3100 ;  /* 0x00003100ff057424 */ /* 0x004fc800078e00ff */
[----:B------:R3:W-:Y:S08]  /*7500*/  SYNCS.ARRIVE.TRANS64 RZ, [R0+URZ+0x26810], R5 ;  /* 0x0268100500ff79a7 */ /* 0x0007f0000800003f */
[----:B------:R-:W-:Y:S05]  /*7510*/  @!P1 BRA `(.L_x_3680) ;  /* 0x0000000000049947 */ /* 0x000fea0003800000 */
[----:B------:R-:W-:Y:S01]  /*7520*/  BPT.TRAP 0x1 ;  /* 0x000000040000795c */ /* 0x000fe20000300000 */
.L_x_3680:
        /* <DEDUP_REMOVED lines=36> */
.L_x_3672:
[----:B------:R-:W-:-:S13]  /*7770*/  ISETP.NE.AND P1, PT, R17, RZ, PT ;  /* 0x000000ff1100720c */ /* 0x000fda0003f25270 */
[----:B------:R-:W-:Y:S05]  /*7780*/  @!P1 BRA `(.L_x_3671) ;  /* 0x0000000400609947 */ /* 0x000fea0003800000 */
[----:B------:R-:W-:-:S04]  /*7790*/  SHF.L.U32 R7, R9, 0x1f, RZ ;  /* 0x0000001f09077819 */ /* 0x000fc800000006ff */
[----:B------:R-:W2:Y:S02]  /*77a0*/  SYNCS.PHASECHK.TRANS64.TRYWAIT P1, [R0+URZ+0x26840], R7 ;  /* 0x02684007000075a7 */ /* 0x000ea4000802017f */
[----:B--2---:R-:W-:Y:S05]  /*77b0*/  @!P1 BRA `(.L_x_3682) ;  /* 0x0000001000409947 */ /* 0x004fea0003800000 */
.L_x_3718:
[----:B------:R-:W-:Y:S05]  /*77c0*/  @P0 BRA `(.L_x_3683) ;  /* 0x0000000000140947 */ /* 0x000fea0003800000 */
[----:B------:R-:W-:Y:S01]  /*77d0*/  ISETP.NE.AND P1, PT, R13, RZ, PT ;  /* 0x000000ff0d00720c */ /* 0x000fe20003f25270 */
[----:B------:R-:W-:-:S04]  /*77e0*/  IMAD.MOV.U32 R5, RZ, RZ, 0x3100 ;  /* 0x00003100ff057424 */ /* 0x000fc800078e00ff */
[----:B------:R3:W-:Y:S08]  /*77f0*/  SYNCS.ARRIVE.TRANS64 RZ, [R0+URZ+0x26830], R5 ;  /* 0x0268300500ff79a7 */ /* 0x0007f0000800003f */
[----:B------:R-:W-:Y:S05]  /*7800*/  @!P1 BRA `(.L_x_3683) ;  /* 0x0000000000049947 */ /* 0x000fea0003800000 */
[----:B------:R-:W-:Y:S01]  /*7810*/  BPT.TRAP 0x1 ;  /* 0x000000040000795c */ /* 0x000fe20000300000 */
.L_x_3683:
        /* <DEDUP_REMOVED lines=40> */
.L_x_3719:
[----:B------:R-:W-:Y:S05]  /*7aa0*/  @P0 BRA `(.L_x_3685) ;  /* 0x0000000000140947 */ /* 0x000fea0003800000 */
[----:B------:R-:W-:Y:S01]  /*7ab0*/  ISETP.NE.AND P0, PT, R13, RZ, PT ;  /* 0x000000ff0d00720c */ /* 0x000fe20003f05270 */
[----:B------:R-:W-:-:S04]  /*7ac0*/  IMAD.MOV.U32 R5, RZ, RZ, 0x3100 ;  /* 0x00003100ff057424 */ /* 0x000fc800078e00ff */
[----:B------:R4:W-:Y:S08]  /*7ad0*/  SYNCS.ARRIVE.TRANS64 RZ, [R0+URZ+0x26818], R5 ;  /* 0x0268180500ff79a7 */ /* 0x0009f0000800003f */
[----:B------:R-:W-:Y:S05]  /*7ae0*/  @!P0 BRA `(.L_x_3685) ;  /* 0x0000000000048947 */ /* 0x000fea0003800000 */
[----:B------:R-:W-:Y:S01]  /*7af0*/  BPT.TRAP 0x1 ;  /* 0x000000040000795c */ /* 0x000fe20000300000 */
.L_x_3685:
        /* <DEDUP_REMOVED lines=33> */
.L_x_3671:
[----:B------:R-:W4:Y:S01]  /*7d10*/  S2R R2, SR_TID.X ;  /* 0x0000000000027919 */ /* 0x000f220000002100 */
[----:B------:R-:W-:Y:S01]  /*7d20*/  IMAD R3, R12, 0x8, R0 ;  /* 0x000000080c037824 */ /* 0x000fe200078e0200 */
[----:B----4-:R-:W-:Y:S02]  /*7d30*/  LOP3.LUT R4, R2, 0x7f, RZ, 0xc0, !PT ;  /* 0x0000007f02047812 */ /* 0x010fe400078ec0ff */
[----:B------:R-:W-:Y:S02]  /*7d40*/  SHF.L.U32 R2, R9, 0x1f, RZ ;  /* 0x0000001f09027819 */ /* 0x000fe400000006ff */
[----:B------:R-:W-:Y:S02]  /*7d50*/  ISETP.NE.AND P1, PT, R4, RZ, PT ;  /* 0x000000ff0400720c */ /* 0x000fe40003f25270 */
[----:B------:R-:W4:Y:S02]  /*7d60*/  SYNCS.PHASECHK.TRANS64.TRYWAIT P0, [R3+URZ+0x26840], R2 ;  /* 0x02684002030075a7 */ /* 0x000f24000800017f */
[----:B----4-:R-:W-:Y:S09]  /*7d70*/  @!P0 BRA `(.L_x_3686) ;  /* 0x0000000800f88947 */ /* 0x010ff20003800000 */
.L_x_3720:
[----:B------:R-:W-:Y:S05]  /*7d80*/  @P1 BRA `(.L_x_3687) ;  /* 0x0000000000181947 */ /* 0x000fea0003800000 */
[----:B------:R-:W5:Y:S01]  /*7d90*/  S2R R4, SR_TID.X ;  /* 0x0000000000047919 */ /* 0x000f620000002100 */
[----:B----4-:R-:W-:-:S04]  /*7da0*/  IMAD.MOV.U32 R2, RZ, RZ, 0x3100 ;  /* 0x00003100ff027424 */ /* 0x010fc800078e00ff */
[----:B------:R4:W-:Y:S01]  /*7db0*/  SYNCS.ARRIVE.TRANS64 RZ, [R3+URZ+0x26830], R2 ;  /* 0x0268300203ff79a7 */ /* 0x0009e2000800003f */
[----:B-----5:R-:W-:-:S13]  /*7dc0*/  LOP3.LUT P0, RZ, R4, 0x1f, RZ, 0xc0, !PT ;  /* 0x0000001f04ff7812 */ /* 0x020fda000780c0ff */
[----:B----4-:R-:W-:Y:S05]  /*7dd0*/  @!P0 BRA `(.L_x_3687) ;  /* 0x0000000000048947 */ /* 0x010fea0003800000 */
[----:B------:R-:W-:Y:S01]  /*7de0*/  BPT.TRAP 0x1 ;  /* 0x000000040000795c */ /* 0x000fe20000300000 */
.L_x_3687:
        /* <DEDUP_REMOVED lines=47> */
.L_x_3668:
[----:B------:R-:W-:Y:S05]  /*80e0*/  BSYNC B0 ;  /* 0x0000000000007941 */ /* 0x000fea0003800000 */
.L_x_3667:
[----:B------:R-:W-:-:S03]  /*80f0*/  UMOV UR5, 0xffffffff ;  /* 0xffffffff00057882 */ /* 0x000fc60000000000 */
[----:B------:R-:W-:Y:S05]  /*8100*/  BRA.DIV UR5, `(.L_x_3688) ;  /* 0x0000000a05287947 */ /* 0x000fea000b800000 */
[----:B------:R-:W-:-:S13]  /*8110*/  ELECT P0, URZ, PT ;  /* 0x00000000003f782f */ /* 0x000fda0003800000 */
.L_x_3723:
[----:B------:R-:W-:Y:S05]  /*8120*/  @!P0 BRA `(.L_x_3593) ;  /* 0x0000000000848947 */ /* 0x000fea0003800000 */
[----:B------:R-:W-:-:S06]  /*8130*/  ULOP3.LUT UR5, UR38, 0x2, URZ, 0xfc, !UPT ;  /* 0x0000000226057892 */ /* 0x000fcc000f8efc3f */
[----:B------:R-:W-:-:S05]  /*8140*/  IMAD.U32 R2, RZ, RZ, UR5 ;  /* 0x00000005ff027e24 */ /* 0x000fca000f8e00ff */
[----:B------:R-:W-:-:S13]  /*8150*/  ISETP.NE.AND P0, PT, R2, 0x3, PT ;  /* 0x000000030200780c */ /* 0x000fda0003f05270 */
[----:B------:R-:W-:Y:S05]  /*8160*/  @!P0 BRA `(.L_x_3689) ;  /* 0x0000000000048947 */ /* 0x000fea0003800000 */
[----:B------:R-:W-:Y:S01]  /*8170*/  BPT.TRAP 0x1 ;  /* 0x000000040000795c */ /* 0x000fe20000300000 */
.L_x_3689:
        /* <DEDUP_REMOVED lines=15> */
.L_x_3724:
[----:B------:R-:W2:Y:S02]  /*8270*/  SYNCS.PHASECHK.TRANS64.TRYWAIT P1, [R3+URZ], R2 ;  /* 0x00000002030075a7 */ /* 0x000ea4000802017f */
[----:B--2---:R-:W-:Y:S05]  /*8280*/  @!P1 BRA `(.L_x_3691) ;  /* 0x0000000800009947 */ /* 0x004fea0003800000 */
.L_x_3725:
[----:B------:R-:W-:Y:S05]  /*8290*/  @!P0 BRA `(.L_x_3692) ;  /* 0x0000000000048947 */ /* 0x000fea0003800000 */
[----:B------:R-:W-:Y:S01]  /*82a0*/  BPT.TRAP 0x1 ;  /* 0x000000040000795c */ /* 0x000fe20000300000 */
.L_x_3692:
[----:B--2---:R-:W-:-:S04]  /*82b0*/  VIADD R3, R7, 0x26840 ;  /* 0x0002684007037836 */ /* 0x004fc80000000000 */
[----:B------:R-:W-:-:S04]  /*82c0*/  IMAD R0, R0, 0x8, R3 ;  /* 0x0000000800007824 */ /* 0x000fc800078e0203 */
[----:B------:R-:W2:Y:S02]  /*82d0*/  SYNCS.PHASECHK.TRANS64.TRYWAIT P0, [R0+URZ], R5 ;  /* 0x00000005000075a7 */ /* 0x000ea4000800017f */
[----:B--2---:R-:W-:Y:S05]  /*82e0*/  @!P0 BRA `(.L_x_3693) ;  /* 0x0000000400fc8947 */ /* 0x004fea0003800000 */
.L_x_3726:
[----:B------:R-:W-:-:S07]  /*82f0*/  IMAD R3, R4, 0x8, R3 ;  /* 0x0000000804037824 */ /* 0x000fce00078e0203 */
.L_x_3694:
[----:B---3--:R3:W4:Y:S02]  /*8300*/  SYNCS.PHASECHK.TRANS64.TRYWAIT P0, [R3+URZ], R2 ;  /* 0x00000002030075a7 */ /* 0x008724000800017f */
[----:B----4-:R-:W-:Y:S05]  /*8310*/  @!P0 NANOSLEEP.SYNCS 0x989680 ;  /* 0x009896800000895d */ /* 0x010fea0003900000 */
[----:B------:R-:W4:Y:S02]  /*8320*/  @!P0 SYNCS.PHASECHK.TRANS64 P0, [R3+URZ], R2 ;  /* 0x00000002030085a7 */ /* 0x000f24000800007f */
[----:B----4-:R-:W-:Y:S05]  /*8330*/  @!P0 BRA `(.L_x_3694) ;  /* 0xfffffffc00f08947 */ /* 0x010fea000383ffff */
.L_x_3593:
[----:B------:R-:W-:Y:S05]  /*8340*/  BSYNC B6 ;  /* 0x0000000000067941 */ /* 0x000fea0003800000 */
.L_x_3590:
[----:B------:R-:W-:Y:S05]  /*8350*/  EXIT ;  /* 0x000000000000794d */ /* 0x000fea0003800000 */
.L_x_3598:
[----:B------:R-:W-:Y:S02]  /*8360*/  IMAD.MOV.U32 R13, RZ, RZ, R16 ;  /* 0x000000ffff0d7224 */ /* 0x000fe400078e0010 */
[----:B------:R-:W-:Y:S02]  /*8370*/  IMAD.MOV.U32 R12, RZ, RZ, RZ ;  /* 0x000000ffff0c7224 */ /* 0x000fe400078e00ff */
[----:B------:R-:W-:Y:S02]  /*8380*/  IMAD.MOV.U32 R11, RZ, RZ, 0x1f ;  /* 0x0000001fff0b7424 */ /* 0x000fe400078e00ff */
[----:B------:R-:W-:-:S07]  /*8390*/  IMAD.MOV.U32 R15, RZ, RZ, -0x1 ;  /* 0xffffffffff0f7424 */ /* 0x000fce00078e00ff */
[----:B------:R-:W-:Y:S05]  /*83a0*/  WARPSYNC.COLLECTIVE R15, `(.L_x_3695) ;  /* 0x000000000f087348 */ /* 0x000fea0003c00000 */
[----:B------:R1:W2:Y:S02]  /*83b0*/  SHFL.IDX P6, R14, R13, R12, R11 ;  /* 0x0000000c0d0e7389 */ /* 0x0002a400000c000b */
[----:B-12---:R-:W-:Y:S01]  /*83c0*/  ENDCOLLECTIVE ;  /* 0x000000000000791b */ /* 0x006fe20003800000 */
.L_x_3695:
[----:B------:R-:W-:Y:S05]  /*83d0*/  BRA `(.L_x_3696) ;  /* 0xffffff8400d87947 */ /* 0x000fea000383ffff */
.L_x_3600:
[----:B--2---:R2:W3:Y:S02]  /*83e0*/  SYNCS.PHASECHK.TRANS64.TRYWAIT P0, [R18+URZ+0x26800], R5 ;  /* 0x02680005120075a7 */ /* 0x0044e4000800017f */
[----:B---3--:R-:W-:Y:S05]  /*83f0*/  @!P0 NANOSLEEP.SYNCS 0x989680 ;  /* 0x009896800000895d */ /* 0x008fea0003900000 */
[----:B------:R-:W3:Y:S02]  /*8400*/  @!P0 SYNCS.PHASECHK.TRANS64 P0, [R18+URZ+0x26800], R5 ;  /* 0x02680005120085a7 */ /* 0x000ee4000800007f */
[----:B---3--:R-:W-:Y:S05]  /*8410*/  @!P0 BRA `(.L_x_3600) ;  /* 0xfffffffc00f08947 */ /* 0x008fea000383ffff */
[----:B------:R-:W-:Y:S05]  /*8420*/  BRA `(.L_x_3599) ;  /* 0xffffff8800007947 */ /* 0x000fea000383ffff */
.L_x_3606:
[----:B---3--:R-:W-:-:S04]  /*8430*/  IMAD.U32 R5, RZ, RZ, UR8 ;  /* 0x00000008ff057e24 */ /* 0x008fc8000f8e00ff */
[----:B------:R3:W1:Y:S03]  /*8440*/  SYNCS.PHASECHK.TRANS64.TRYWAIT P1, [R5+URZ+0x26810], R22 ;  /* 0x02681016050075a7 */ /* 0x000666000802017f */
[----:B-1----:R-:W-:Y:S05]  /*8450*/  @!P1 NANOSLEEP.SYNCS 0x989680 ;  /* 0x009896800000995d */ /* 0x002fea0003900000 */
[----:B------:R-:W1:Y:S02]  /*8460*/  @!P1 SYNCS.PHASECHK.TRANS64 P1, [R5+URZ+0x26810], R22 ;  /* 0x02681016050095a7 */ /* 0x000e64000802007f */
[----:B-1----:R-:W-:Y:S05]  /*8470*/  @!P1 BRA `(.L_x_3606) ;  /* 0xfffffffc00ec9947 */ /* 0x002fea000383ffff */
[----:B------:R-:W-:Y:S05]  /*8480*/  BRA `(.L_x_3605) ;  /* 0xffffff94002c7947 */ /* 0x000fea000383ffff */
.L_x_3610:
[----:B------:R-:W-:-:S04]  /*8490*/  IMAD.U32 R121, RZ, RZ, UR8 ;  /* 0x00000008ff797e24 */ /* 0x000fc8000f8e00ff */
[----:B------:R1:W1:Y:S03]  /*84a0*/  SYNCS.PHASECHK.TRANS64.TRYWAIT P1, [R121+URZ+0x26830], R22 ;  /* 0x02683016790075a7 */ /* 0x000266000802017f */
[----:B-1----:R-:W-:Y:S05]  /*84b0*/  @!P1 NANOSLEEP.SYNCS 0x989680 ;  /* 0x009896800000995d */ /* 0x002fea0003900000 */
[----:B------:R-:W1:Y:S02]  /*84c0*/  @!P1 SYNCS.PHASECHK.TRANS64 P1, [R121+URZ+0x26830], R22 ;  /* 0x02683016790095a7 */ /* 0x000e64000802007f */
[----:B-1----:R-:W-:Y:S05]  /*84d0*/  @!P1 BRA `(.L_x_3610) ;  /* 0xfffffffc00ec9947 */ /* 0x002fea000383ffff */
[----:B------:R-:W-:Y:S05]  /*84e0*/  BRA `(.L_x_3609) ;  /* 0xffffff9800387947 */ /* 0x000fea000383ffff */
.L_x_3617:
[----:B------:R-:W-:Y:S01]  /*84f0*/  BSSY B0, `(.L_x_3697) ;  /* 0x0000005000007945 */ /* 0x000fe20003800000 */
[----:B------:R-:W-:-:S07]  /*8500*/  IMAD.MOV.U32 R15, RZ, RZ, -0x1 ;  /* 0xffffffffff0f7424 */ /* 0x000fce00078e00ff */
[----:B-1----:R-:W-:Y:S05]  /*8510*/  WARPSYNC.COLLECTIVE R15, `(.L_x_3698) ;  /* 0x000000000f087348 */ /* 0x002fea0003c00000 */
[----:B------:R-:W-:Y:S01]  /*8520*/  NOP ;  /* 0x0000000000007918 */ /* 0x000fe20000000000 */
[----:B-1----:R-:W-:Y:S01]  /*8530*/  ENDCOLLECTIVE ;  /* 0x000000000000791b */ /* 0x002fe20003800000 */
.L_x_3698:
[----:B------:R-:W-:Y:S05]  /*8540*/  BSYNC B0 ;  /* 0x0000000000007941 */ /* 0x000fea0003800000 */
.L_x_3697:
[----:B------:R-:W-:Y:S05]  /*8550*/  BRA `(.L_x_3699) ;  /* 0xffffffc0001c7947 */ /* 0x000fea000383ffff */
.L_x_3626:
[----:B------:R-:W-:Y:S01]  /*8560*/  BSSY B0, `(.L_x_3700) ;  /* 0x0000005000007945 */ /* 0x000fe20003800000 */
[----:B------:R-:W-:-:S07]  /*8570*/  IMAD.MOV.U32 R15, RZ, RZ, -0x1 ;  /* 0xffffffffff0f7424 */ /* 0x000fce00078e00ff */
[----:B-12---:R-:W-:Y:S05]  /*8580*/  WARPSYNC.COLLECTIVE R15, `(.L_x_3701) ;  /* 0x000000000f087348 */ /* 0x006fea0003c00000 */
[----:B------:R-:W-:Y:S01]  /*8590*/  NOP ;  /* 0x0000000000007918 */ /* 0x000fe20000000000 */
[----:B-12---:R-:W-:Y:S01]  /*85a0*/  ENDCOLLECTIVE ;  /* 0x000000000000791b */ /* 0x006fe20003800000 */
.L_x_3701:
[----:B------:R-:W-:Y:S05]  /*85b0*/  BSYNC B0 ;  /* 0x0000000000007941 */ /* 0x000fea0003800000 */
.L_x_3700:
[----:B------:R-:W-:Y:S05]  /*85c0*/  BRA `(.L_x_3702) ;  /* 0xffffffc400107947 */ /* 0x000fea000383ffff */
.L_x_3635:
[----:B------:R-:W-:Y:S01]  /*85d0*/  BSSY B0, `(.L_x_3703) ;  /* 0x0000005000007945 */ /* 0x000fe20003800000 */
[----:B------:R-:W-:-:S07]  /*85e0*/  IMAD.MOV.U32 R15, RZ, RZ, -0x1 ;  /* 0xffffffffff0f7424 */ /* 0x000fce00078e00ff */
[----:B------:R-:W-:Y:S05]  /*85f0*/  WARPSYNC.COLLECTIVE R15, `(.L_x_3704) ;  /* 0x000000000f087348 */ /* 0x000fea0003c00000 */
[----:B------:R-:W-:Y:S01]  /*8600*/  NOP ;  /* 0x0000000000007918 */ /* 0x000fe20000000000 */
[----:B------:R-:W-:Y:S01]  /*8610*/  ENDCOLLECTIVE ;  /* 0x000000000000791b */ /* 0x000fe20003800000 */
.L_x_3704:
[----:B------:R-:W-:Y:S05]  /*8620*/  BSYNC B0 ;  /* 0x0000000000007941 */ /* 0x000fea0003800000 */
.L_x_3703:
[----:B------:R-:W-:Y:S05]  /*8630*/  BRA `(.L_x_3705) ;  /* 0xffffffc800f07947 */ /* 0x000fea000383ffff */
.L_x_3647:
[----:B------:R-:W-:Y:S01]  /*8640*/  BSSY B0, `(.L_x_3706) ;  /* 0x0000005000007945 */ /* 0x000fe20003800000 */
[----:B------:R-:W-:-:S07]  /*8650*/  IMAD.MOV.U32 R15, RZ, RZ, -0x1 ;  /* 0xffffffffff0f7424 */ /* 0x000fce00078e00ff */
[----:B------:R-:W-:Y:S05]  /*8660*/  WARPSYNC.COLLECTIVE R15, `(.L_x_3707) ;  /* 0x000000000f087348 */ /* 0x000fea0003c00000 */
[----:B------:R-:W-:Y:S01]  /*8670*/  NOP ;  /* 0x0000000000007918 */ /* 0x000fe20000000000 */
[----:B------:R-:W-:Y:S01]  /*8680*/  ENDCOLLECTIVE ;  /* 0x000000000000791b */ /* 0x000fe20003800000 */
.L_x_3707:
[----:B------:R-:W-:Y:S05]  /*8690*/  BSYNC B0 ;  /* 0x0000000000007941 */ /* 0x000fea0003800000 */
.L_x_3706:
[----:B------:R-:W-:Y:S05]  /*86a0*/  BRA `(.L_x_3708) ;  /* 0xffffffd000087947 */ /* 0x000fea000383ffff */
.L_x_3660:
[----:B------:R-:W-:Y:S01]  /*86b0*/  BSSY B0, `(.L_x_3709) ;  /* 0x0000005000007945 */ /* 0x000fe20003800000 */
[----:B------:R-:W-:-:S07]  /*86c0*/  IMAD.MOV.U32 R15, RZ, RZ, -0x1 ;  /* 0xffffffffff0f7424 */ /* 0x000fce00078e00ff */
[----:B------:R-:W-:Y:S05]  /*86d0*/  WARPSYNC.COLLECTIVE R15, `(.L_x_3710) ;  /* 0x000000000f087348 */ /* 0x000fea0003c00000 */
[----:B------:R-:W-:Y:S01]  /*86e0*/  NOP ;  /* 0x0000000000007918 */ /* 0x000fe20000000000 */
[----:B------:R-:W-:Y:S01]  /*86f0*/  ENDCOLLECTIVE ;  /* 0x000000000000791b */ /* 0x000fe20003800000 */
.L_x_3710:
[----:B------:R-:W-:Y:S05]  /*8700*/  BSYNC B0 ;  /* 0x0000000000007941 */ /* 0x000fea0003800000 */
.L_x_3709:
[----:B------:R-:W-:Y:S05]  /*8710*/  BRA `(.L_x_3711) ;  /* 0xffffffd400247947 */ /* 0x000fea000383ffff */
.L_x_3669:
[----:B-1----:R1:W2:Y:S02]  /*8720*/  SYNCS.PHASECHK.TRANS64.TRYWAIT P0, [R0+URZ+0x26820], R3 ;  /* 0x02682003000075a7 */ /* 0x0022a4000800017f */
[----:B--2---:R-:W-:Y:S05]  /*8730*/  @!P0 NANOSLEEP.SYNCS 0x989680 ;  /* 0x009896800000895d */ /* 0x004fea0003900000 */
[----:B------:R-:W2:Y:S02]  /*8740*/  @!P0 SYNCS.PHASECHK.TRANS64 P0, [R0+URZ+0x26820], R3 ;  /* 0x02682003000085a7 */ /* 0x000ea4000800007f */
[----:B--2---:R-:W-:Y:S05]  /*8750*/  @!P0 BRA `(.L_x_3669) ;  /* 0xfffffffc00f08947 */ /* 0x004fea000383ffff */
[----:B------:R-:W-:Y:S05]  /*8760*/  BRA `(.L_x_3712) ;  /* 0xffffffd800e07947 */ /* 0x000fea000383ffff */
.L_x_3673:
[----:B-1----:R1:W2:Y:S02]  /*8770*/  SYNCS.PHASECHK.TRANS64.TRYWAIT P1, [R0+URZ+0x26840], R20 ;  /* 0x02684014000075a7 */ /* 0x0022a4000802017f */
[----:B--2---:R-:W-:Y:S05]  /*8780*/  @!P1 NANOSLEEP.SYNCS 0x989680 ;  /* 0x009896800000995d */ /* 0x004fea0003900000 */
[----:B------:R-:W2:Y:S02]  /*8790*/  @!P1 SYNCS.PHASECHK.TRANS64 P1, [R0+URZ+0x26840], R20 ;  /* 0x02684014000095a7 */ /* 0x000ea4000802007f */
[----:B--2---:R-:W-:Y:S05]  /*87a0*/  @!P1 BRA `(.L_x_3673) ;  /* 0xfffffffc00f09947 */ /* 0x004fea000383ffff */
[----:B------:R-:W-:Y:S05]  /*87b0*/  BRA `(.L_x_3713) ;  /* 0xffffffe400307947 */ /* 0x000fea000383ffff */
.L_x_3675:
[----:B--2---:R2:W3:Y:S02]  /*87c0*/  SYNCS.PHASECHK.TRANS64.TRYWAIT P1, [R0+URZ+0x26828], R20 ;  /* 0x02682814000075a7 */ /* 0x0044e4000802017f */
[----:B---3--:R-:W-:Y:S05]  /*87d0*/  @!P1 NANOSLEEP.SYNCS 0x989680 ;  /* 0x009896800000995d */ /* 0x008fea0003900000 */
[----:B------:R-:W3:Y:S02]  /*87e0*/  @!P1 SYNCS.PHASECHK.TRANS64 P1, [R0+URZ+0x26828], R20 ;  /* 0x02682814000095a7 */ /* 0x000ee4000802007f */
[----:B---3--:R-:W-:Y:S05]  /*87f0*/  @!P1 BRA `(.L_x_3675) ;  /* 0xfffffffc00f09947 */ /* 0x008fea000383ffff */
[----:B------:R-:W-:Y:S05]  /*8800*/  BRA `(.L_x_3714) ;  /* 0xffffffe400dc7947 */ /* 0x000fea000383ffff */
.L_x_3677:
[----:B---3--:R3:W4:Y:S02]  /*8810*/  SYNCS.PHASECHK.TRANS64.TRYWAIT P1, [R0+URZ+0x26848], R20 ;  /* 0x02684814000075a7 */ /* 0x008724000802017f */
[----:B----4-:R-:W-:Y:S05]  /*8820*/  @!P1 NANOSLEEP.SYNCS 0x989680 ;  /* 0x009896800000995d */ /* 0x010fea0003900000 */
[----:B------:R-:W4:Y:S02]  /*8830*/  @!P1 SYNCS.PHASECHK.TRANS64 P1, [R0+URZ+0x26848], R20 ;  /* 0x02684814000095a7 */ /* 0x000f24000802007f */
[----:B----4-:R-:W-:Y:S05]  /*8840*/  @!P1 BRA `(.L_x_3677) ;  /* 0xfffffffc00f09947 */ /* 0x010fea000383ffff */
[----:B------:R-:W-:Y:S05]  /*8850*/  BRA `(.L_x_3715) ;  /* 0xffffffe800687947 */ /* 0x000fea000383ffff */
.L_x_3679:
[----:B------:R-:W-:-:S07]  /*8860*/  SHF.L.U32 R5, R9, 0x1f, RZ ;  /* 0x0000001f09057819 */ /* 0x000fce00000006ff */
.L_x_3716:
[----:B--2---:R2:W3:Y:S02]  /*8870*/  SYNCS.PHASECHK.TRANS64.TRYWAIT P1, [R0+URZ+0x26820], R5 ;  /* 0x02682005000075a7 */ /* 0x0044e4000802017f */
[----:B---3--:R-:W-:Y:S05]  /*8880*/  @!P1 NANOSLEEP.SYNCS 0x989680 ;  /* 0x009896800000995d */ /* 0x008fea0003900000 */
[----:B------:R-:W3:Y:S02]  /*8890*/  @!P1 SYNCS.PHASECHK.TRANS64 P1, [R0+URZ+0x26820], R5 ;  /* 0x02682005000095a7 */ /* 0x000ee4000802007f */
[----:B---3--:R-:W-:Y:S05]  /*88a0*/  @!P1 BRA `(.L_x_3716) ;  /* 0xfffffffc00f09947 */ /* 0x008fea000383ffff */
[----:B------:R-:W-:Y:S05]  /*88b0*/  BRA `(.L_x_3717) ;  /* 0xffffffec00047947 */ /* 0x000fea000383ffff */
.L_x_3682:
[----:B--2---:R2:W3:Y:S02]  /*88c0*/  SYNCS.PHASECHK.TRANS64.TRYWAIT P1, [R0+URZ+0x26840], R7 ;  /* 0x02684007000075a7 */ /* 0x0044e4000802017f */
[----:B---3--:R-:W-:Y:S05]  /*88d0*/  @!P1 NANOSLEEP.SYNCS 0x989680 ;  /* 0x009896800000995d */ /* 0x008fea0003900000 */
[----:B------:R-:W3:Y:S02]  /*88e0*/  @!P1 SYNCS.PHASECHK.TRANS64 P1, [R0+URZ+0x26840], R7 ;  /* 0x02684007000095a7 */ /* 0x000ee4000802007f */
[----:B---3--:R-:W-:Y:S05]  /*88f0*/  @!P1 BRA `(.L_x_3682) ;  /* 0xfffffffc00f09947 */ /* 0x008fea000383ffff */
[----:B------:R-:W-:Y:S05]  /*8900*/  BRA `(.L_x_3718) ;  /* 0xffffffec00ac7947 */ /* 0x000fea000383ffff */
.L_x_3684:
[----:B---3--:R3:W4:Y:S02]  /*8910*/  SYNCS.PHASECHK.TRANS64.TRYWAIT P1, [R0+URZ+0x26828], R7 ;  /* 0x02682807000075a7 */ /* 0x008724000802017f */
[----:B----4-:R-:W-:Y:S05]  /*8920*/  @!P1 NANOSLEEP.SYNCS 0x989680 ;  /* 0x009896800000995d */ /* 0x010fea0003900000 */
[----:B------:R-:W4:Y:S02]  /*8930*/  @!P1 SYNCS.PHASECHK.TRANS64 P1, [R0+URZ+0x26828], R7 ;  /* 0x02682807000095a7 */ /* 0x000f24000802007f */
[----:B----4-:R-:W-:Y:S05]  /*8940*/  @!P1 BRA `(.L_x_3684) ;  /* 0xfffffffc00f09947 */ /* 0x010fea000383ffff */
[----:B------:R-:W-:Y:S05]  /*8950*/  BRA `(.L_x_3719) ;  /* 0xfffffff000507947 */ /* 0x000fea000383ffff */
.L_x_3686:
[----:B----4-:R4:W1:Y:S02]  /*8960*/  SYNCS.PHASECHK.TRANS64.TRYWAIT P0, [R3+URZ+0x26840], R2 ;  /* 0x02684002030075a7 */ /* 0x010864000800017f */
[----:B-1----:R-:W-:Y:S05]  /*8970*/  @!P0 NANOSLEEP.SYNCS 0x989680 ;  /* 0x009896800000895d */ /* 0x002fea0003900000 */
[----:B------:R-:W1:Y:S02]  /*8980*/  @!P0 SYNCS.PHASECHK.TRANS64 P0, [R3+URZ+0x26840], R2 ;  /* 0x02684002030085a7 */ /* 0x000e64000800007f */
[----:B-1----:R-:W-:Y:S05]  /*8990*/  @!P0 BRA `(.L_x_3686) ;  /* 0xfffffffc00f08947 */ /* 0x002fea000383ffff */
[----:B------:R-:W-:Y:S05]  /*89a0*/  BRA `(.L_x_3720) ;  /* 0xfffffff000f47947 */ /* 0x000fea000383ffff */
.L_x_3688:
[----:B------:R-:W-:Y:S01]  /*89b0*/  BSSY B0, `(.L_x_3721) ;  /* 0x0000006000007945 */ /* 0x000fe20003800000 */
[----:B------:R-:W-:-:S07]  /*89c0*/  IMAD.MOV.U32 R15, RZ, RZ, -0x1 ;  /* 0xffffffffff0f7424 */ /* 0x000fce00078e00ff */
[----:B------:R-:W-:Y:S05]  /*89d0*/  WARPSYNC.COLLECTIVE R15, `(.L_x_3722) ;  /* 0x000000000f0c7348 */ /* 0x000fea0003c00000 */
[----:B------:R-:W-:Y:S02]  /*89e0*/  ELECT P6, UR62, PT ;  /* 0x00000000003e782f */ /* 0x000fe400038c0000 */
[----:B------:R-:W-:Y:S01]  /*89f0*/  MOV R14, UR62 ;  /* 0x0000003e000e7c02 */ /* 0x000fe20008000f00 */
[----:B------:R-:W-:Y:S10]  /*8a00*/  ENDCOLLECTIVE ;  /* 0x000000000000791b */ /* 0x000ff40003800000 */
.L_x_3722:
[----:B------:R-:W-:Y:S05]  /*8a10*/  BSYNC B0 ;  /* 0x0000000000007941 */ /* 0x000fea0003800000 */
.L_x_3721:
[----:B------:R-:W-:Y:S01]  /*8a20*/  PLOP3.LUT P0, PT, P6, PT, PT, 0x80, 0x0 ;  /* 0x000000000000781c */ /* 0x000fe2000370f070 */
[----:B------:R-:W-:-:S12]  /*8a30*/  BRA `(.L_x_3723) ;  /* 0xfffffff400b87947 */ /* 0x000fd8000383ffff */
.L_x_3690:
[----:B-1----:R1:W2:Y:S02]  /*8a40*/  SYNCS.PHASECHK.TRANS64.TRYWAIT P1, [R6+URZ], R5 ;  /* 0x00000005060075a7 */ /* 0x0022a4000802017f */
[----:B--2---:R-:W-:Y:S05]  /*8a50*/  @!P1 NANOSLEEP.SYNCS 0x989680 ;  /* 0x009896800000995d */ /* 0x004fea0003900000 */
[----:B------:R-:W2:Y:S02]  /*8a60*/  @!P1 SYNCS.PHASECHK.TRANS64 P1, [R6+URZ], R5 ;  /* 0x00000005060095a7 */ /* 0x000ea4000802007f */
[----:B--2---:R-:W-:Y:S05]  /*8a70*/  @!P1 BRA `(.L_x_3690) ;  /* 0xfffffffc00f09947 */ /* 0x004fea000383ffff */
[----:B------:R-:W-:Y:S05]  /*8a80*/  BRA `(.L_x_3724) ;  /* 0xfffffff400f87947 */ /* 0x000fea000383ffff */
.L_x_3691:
[----:B--2---:R2:W3:Y:S02]  /*8a90*/  SYNCS.PHASECHK.TRANS64.TRYWAIT P1, [R3+URZ], R2 ;  /* 0x00000002030075a7 */ /* 0x0044e4000802017f */
[----:B---3--:R-:W-:Y:S05]  /*8aa0*/  @!P1 NANOSLEEP.SYNCS 0x989680 ;  /* 0x009896800000995d */ /* 0x008fea0003900000 */
[----:B------:R-:W3:Y:S02]  /*8ab0*/  @!P1 SYNCS.PHASECHK.TRANS64 P1, [R3+URZ], R2 ;  /* 0x00000002030095a7 */ /* 0x000ee4000802007f */
[----:B---3--:R-:W-:Y:S05]  /*8ac0*/  @!P1 BRA `(.L_x_3691) ;  /* 0xfffffffc00f09947 */ /* 0x008fea000383ffff */
[----:B------:R-:W-:Y:S05]  /*8ad0*/  BRA `(.L_x_3725) ;  /* 0xfffffff400ec7947 */ /* 0x000fea000383ffff */
.L_x_3693:
[----:B--2---:R2:W3:Y:S02]  /*8ae0*/  SYNCS.PHASECHK.TRANS64.TRYWAIT P0, [R0+URZ], R5 ;  /* 0x00000005000075a7 */ /* 0x0044e4000800017f */
[----:B---3--:R-:W-:Y:S05]  /*8af0*/  @!P0 NANOSLEEP.SYNCS 0x989680 ;  /* 0x009896800000895d */ /* 0x008fea0003900000 */
[----:B------:R-:W3:Y:S02]  /*8b00*/  @!P0 SYNCS.PHASECHK.TRANS64 P0, [R0+URZ], R5 ;  /* 0x00000005000085a7 */ /* 0x000ee4000800007f */
[----:B---3--:R-:W-:Y:S05]  /*8b10*/  @!P0 BRA `(.L_x_3693) ;  /* 0xfffffffc00f08947 */ /* 0x008fea000383ffff */
[----:B------:R-:W-:Y:S05]  /*8b20*/  BRA `(.L_x_3726) ;  /* 0xfffffff400f07947 */ /* 0x000fea000383ffff */
.L_x_3727:
        /* <DEDUP_REMOVED lines=13> */
.L_x_6580:


//--------------------- .text._ZN7cutlass13device_kernelIN5flash11enable_sm90INS1_16FlashAttnBwdSm90INS1_25CollectiveMainloopBwdSm90ILi2ELi2ELi2EN4cute5tupleIJNS5_1CILi1EEES8_S8_EEENS6_IJNS7_ILi64EEENS7_ILi128EEENS7_ILi96EEEEEENS_6half_tEfNS_4arch4Sm90ELb0ELb0ELb0ELb1ELb0ELb1ELb0ELb0ELi2ELi1ELi2ELi1ELb1EEENS1_21CollectiveEpilogueBwdISD_SE_SG_Li256ELb1ELb0ELi1EEENS1_19SingleTileSchedulerILb1ELb0ELb0ELi128EEEEEEEEEvNT_6ParamsE --------------------------
	.section	.text._ZN7cutlass13device_kernelIN5flash11enable_sm90INS1_16FlashAttnBwdSm90INS1_25CollectiveMainloopBwdSm90ILi2ELi2ELi2EN4cute5tupleIJNS5_1CILi1EEES8_S8_EEENS6_IJNS7_ILi64EEENS7_ILi128EEENS7_ILi96EEEEEENS_6half_tEfNS_4arch4Sm90ELb0ELb0ELb0ELb1ELb0ELb1ELb0ELb0ELi2ELi1ELi2ELi1ELb1EEENS1_21CollectiveEpilogueBwdISD_SE_SG_Li256ELb1ELb0ELi1EEENS1_19SingleTileSchedulerILb1ELb0ELb0ELi128EEEEEEEEEvNT_6ParamsE,"ax",@progbits
	.align	128
.text._ZN7cutlass13device_kernelIN5flash11enable_sm90INS1_16FlashAttnBwdSm90INS1_25CollectiveMainloopBwdSm90ILi2ELi2ELi2EN4cute5tupleIJNS5_1CILi1EEES8_S8_EEENS6_IJNS7_ILi64EEENS7_ILi128EEENS7_ILi96EEEEEENS_6half_tEfNS_4arch4Sm90ELb0ELb0ELb0ELb1ELb0ELb1ELb0ELb0ELi2ELi1ELi2ELi1ELb1EEENS1_21CollectiveEpilogueBwdISD_SE_SG_Li256ELb1ELb0ELi1EEENS1_19SingleTileSchedulerILb1ELb0ELb0ELi128EEEEEEEEEvNT_6ParamsE:
        .type           _ZN7cutlass13device_kernelIN5flash11enable_sm90INS1_16FlashAttnBwdSm90INS1_25CollectiveMainloopBwdSm90ILi2ELi2ELi2EN4cute5tupleIJNS5_1CILi1EEES8_S8_EEENS6_IJNS7_ILi64EEENS7_ILi128EEENS7_ILi96EEEEEENS_6half_tEfNS_4arch4Sm90ELb0ELb0ELb0ELb1ELb0ELb1ELb0ELb0ELi2ELi1ELi2ELi1ELb1EEENS1_21CollectiveEpilogueBwdISD_SE_SG_Li256ELb1ELb0ELi1EEENS1_19SingleTileSchedulerILb1ELb0ELb0ELi128EEEEEEEEEvNT_6ParamsE,@function
        .size           _ZN7cutlass13device_kernelIN5flash11enable_sm90INS1_16FlashAttnBwdSm90INS1_25CollectiveMainloopBwdSm90ILi2ELi2ELi2EN4cute5tupleIJNS5_1CILi1EEES8_S8_EEENS6_IJNS7_ILi64EEENS7_ILi128EEENS7_ILi96EEEEEENS_6half_tEfNS_4arch4Sm90ELb0ELb0ELb0ELb1ELb0ELb1ELb0ELb0ELi2ELi1ELi2ELi1ELb1EEENS1_21CollectiveEpilogueBwdISD_SE_SG_Li256ELb1ELb0ELi1EEENS1_19SingleTileSchedulerILb1ELb0ELb0ELi128EEEEEEEEEvNT_6ParamsE,(.L_x_6581 - _ZN7cutlass13device_kernelIN5flash11enable_sm90INS1_16FlashAttnBwdSm90INS1_25CollectiveMainloopBwdSm90ILi2ELi2ELi2EN4cute5tupleIJNS5_1CILi1EEES8_S8_EEENS6_IJNS7_ILi64EEENS7_ILi128EEENS7_ILi96EEEEEENS_6half_tEfNS_4arch4Sm90ELb0ELb0ELb0ELb1ELb0ELb1ELb0ELb0ELi2ELi1ELi2ELi1ELb1EEENS1_21CollectiveEpilogueBwdISD_SE_SG_Li256ELb1ELb0ELi1EEENS1_19SingleTileSchedulerILb1ELb0ELb0ELi128EEEEEEEEEvNT_6ParamsE)
        .other          _ZN7cutlass13device_kernelIN5flash11enable_sm90INS1_16FlashAttnBwdSm90INS1_25CollectiveMainloopBwdSm90ILi2ELi2ELi2EN4cute5tupleIJNS5_1CILi1EEES8_S8_EEENS6_IJNS7_ILi64EEENS7_ILi128EEENS7_ILi96EEEEEENS_6half_tEfNS_4arch4Sm90ELb0ELb0ELb0ELb1ELb0ELb1ELb0ELb0ELi2ELi1ELi2ELi1ELb1EEENS1_21CollectiveEpilogueBwdISD_SE_SG_Li256ELb1ELb0ELi1EEENS1_19SingleTileSchedulerILb1ELb0ELb0ELi128EEEEEEEEEvNT_6ParamsE,@"STO_CUDA_ENTRY STV_DEFAULT"
_ZN7cutlass13device_kernelIN5flash11enable_sm90INS1_16FlashAttnBwdSm90INS1_25CollectiveMainloopBwdSm90ILi2ELi2ELi2EN4cute5tupleIJNS5_1CILi1EEES8_S8_EEENS6_IJNS7_ILi64EEENS7_ILi128EEENS7_ILi96EEEEEENS_6half_tEfNS_4arch4Sm90ELb0ELb0ELb0ELb1ELb0ELb1ELb0ELb0ELi2ELi1ELi2ELi1ELb1EEENS1_21CollectiveEpilogueBwdISD_SE_SG_Li256ELb1ELb0ELi1EEENS1_19SingleTileSchedulerILb1ELb0ELb0ELi128EEEEEEEEEvNT_6ParamsE:
        /* <DEDUP_REMOVED lines=23> */
.L_x_3729:
[----:B------:R-:W-:Y:S05]  /*0170*/  BSYNC B0 ;  /* 0x0000000000007941 */ /* 0x000fea0003800000 */
.L_x_3728:
        /* <DEDUP_REMOVED lines=37> */
.L_x_3730:
        /* <DEDUP_REMOVED lines=22> */
.L_x_3731:
[----:B------:R-:W-:Y:S01]  /*0530*/  PLOP3.LUT P0, PT, PT, PT, UP0, 0x80, 0x0 ;  /* 0x000000000000781c */ /* 0x000fe20003f0f008 */
[----:B------:R-:W-:Y:S01]  /*0540*/  NOP ;  /* 0x0000000000007918 */ /* 0x000fe20000000000 */
[----:B------:R-:W-:Y:S01]  /*0550*/  ULDC.64 UR46, c[0x0][0x208] ;  /* 0x00008200002e7ab9 */ /* 0x000fe20000000a00 */
[----:B------:R-:W-:Y:S01]  /*0560*/  BSSY B6, `(.L_x_3732) ;  /* 0x0000945000067945 */ /* 0x000fe20003800000 */
[----:B-12-4-:R-:W-:Y:S09]  /*0570*/  BAR.SYNC.DEFER_BLOCKING 0x0 ;  /* 0x0000000000007b1d */ /* 0x016ff20000010000 */
[----:B------:R-:W-:Y:S05]  /*0580*/  @!P0 BRA `(.L_x_3733) ;  /* 0x0000005800c88947 */ /* 0x000fea0003800000 */
.L_x_3734:
        /* <DEDUP_REMOVED lines=21> */
.L_x_3735:
        /* <DEDUP_REMOVED lines=14> */
.L_x_3737:
[----:B------:R-:W-:-:S05]  /*07c0*/  ULDC UR4, c[0x0][0x8bc] ;  /* 0x00022f0000047ab9 */ /* 0x000fca0000000800 */
.L_x_3736:
        /* <DEDUP_REMOVED lines=21> */
.L_x_3739:
        /* <DEDUP_REMOVED lines=14> */
.L_x_3740:
        /* <DEDUP_REMOVED lines=10> */
.L_x_3741:
        /* <DEDUP_REMOVED lines=11> */
.L_x_3742:
        /* <DEDUP_REMOVED lines=72> */
.L_x_3745:
        /* <DEDUP_REMOVED lines=15> */
.L_x_3744:
        /* <DEDUP_REMOVED lines=22> */
.L_x_3747:
        /* <DEDUP_REMOVED lines=15> */
.L_x_3746:
[----:B------:R-:W-:Y:S01]  /*1310*/  SHF.R.S32.HI R25, RZ, 0x1f, R22 ;  /* 0x0000001fff197819 */ /* 0x000fe20000011416 */
[----:B------:R-:W-:-:S03]  /*1320*/  UMOV UR4, 0xffffffff ;  /* 0xffffffff00047882 */ /* 0x000fc60000000000 */
[----:B------:R-:W-:-:S04]  /*1330*/  LEA.HI R0, R25, R22, RZ, 0x7 ;  /* 0x0000001619007211 */ /* 0x000fc800078f38ff */
[----:B------:R-:W-:Y:S01]  /*1340*/  SHF.R.S32.HI R16, RZ, 0x7, R0 ;  /* 0x00000007ff107819 */ /* 0x000fe20000011400 */
[----:B------:R-:W-:Y:S06]  /*1350*/  BRA.DIV UR4, `(.L_x_3748) ;  /* 0x00000086049c7947 */ /* 0x000fec000b800000 */
[----:B------:R2:W3:Y:S02]  /*1360*/  SHFL.IDX PT, R14, R16, RZ, 0x1f ;  /* 0x00001fff100e7589 */ /* 0x0004e400000e0000 */
.L_x_3836:
        /* <DEDUP_REMOVED lines=14> */
.L_x_3749:
        /* <DEDUP_REMOVED lines=19> */
.L_x_3751:
        /* <DEDUP_REMOVED lines=119> */
[----:B------:R-:W-:Y:S02]  /*1cf0*/  USHF.R.S32.HI UR7, URZ, 0x6, UR6 ;  /* 0x000000063f077899 */ /* 0x000fe40008011406 */
[----:B------:R-:W-:Y:S01]  /*1d00*/  ULOP3.LUT UR11, UR38, 0x1, URZ, 0xfc, !UPT ;  /* 0x00000001260b7892 */ /* 0x000fe2000f8efc3f */
[----:B------:R-:W-:Y:S01]  /*1d10*/  UMOV UR4, URZ ;  /* 0x0000003f00047c82 */ /* 0x000fe20008000000 */
[----:B------:R-:W-:Y:S01]  /*1d20*/  UMOV UR5, URZ ;  /* 0x0000003f00057c82 */ /* 0x000fe20008000000 */
[----:B------:R-:W-:Y:S01]  /*1d30*/  UMOV UR6, URZ ;  /* 0x0000003f00067c82 */ /* 0x000fe20008000000 */
[----:B-12-4-:R-:W-:-:S08]  /*1d40*/  ULDC UR13, c[0x0][0x744] ;  /* 0x0001d100000d7ab9 */ /* 0x016fd00000000800 */
.L_x_3762:
[----:B------:R-:W-:-:S06]  /*1d50*/  UISETP.NE.AND UP0, UPT, UR11, 0x3, UPT ;  /* 0x000000030b00788c */ /* 0x000fcc000bf05270 */
[----:B------:R-:W-:-:S13]  /*1d60*/  PLOP3.LUT P0, PT, PT, PT, UP0, 0x80, 0x0 ;  /* 0x000000000000781c */ /* 0x000fda0003f0f008 */
[----:B-1----:R-:W-:Y:S05]  /*1d70*/  @!P0 BRA `(.L_x_3752) ;  /* 0x0000000000048947 */ /* 0x002fea0003800000 */
[----:B------:R-:W-:Y:S01]  /*1d80*/  BPT.TRAP 0x1 ;  /* 0x000000040000795c */ /* 0x000fe20000300000 */
.L_x_3752:
[----:B------:R-:W-:Y:S01]  /*1d90*/  R2UR UR8, R18 ;  /* 0x00000000120872ca */ /* 0x000fe200000e0000 */
[----:B------:R-:W-:-:S05]  /*1da0*/  IMAD.U32 R16, RZ, RZ, UR5 ;  /* 0x00000005ff107e24 */ /* 0x000fca000f8e00ff */
[----:B------:R-:W-:-:S07]  /*1db0*/  SHF.L.U32 R16, R16, 0x1f, RZ ;  /* 0x0000001f10107819 */ /* 0x000fce00000006ff */
[----:B------:R-:W-:-:S09]  /*1dc0*/  ULEA UR8, UR6, UR8, 0x3 ;  /* 0x0000000806087291 */ /* 0x000fd2000f8e183f */
[----:B------:R1:W2:Y:S01]  /*1dd0*/  SYNCS.PHASECHK.TRANS64.TRYWAIT P1, [UR8+0x26810], R16 ;  /* 0x02681010ff0075a7 */ /* 0x0002a20008020148 */
[----:B------:R-:W-:Y:S05]  /*1de0*/  @!P0 BRA `(.L_x_3753) ;  /* 0x0000000000048947 */ /* 0x000fea0003800000 */
[----:B------:R-:W-:Y:S01]  /*1df0*/  BPT.TRAP 0x1 ;  /* 0x000000040000795c */ /* 0x000fe20000300000 */
.L_x_3753:
[----:B--2---:R-:W-:Y:S05]  /*1e00*/  @P1 BRA `(.L_x_3754) ;  /* 0x0000000000081947 */ /* 0x004fea0003800000 */
[----:B------:R-:W2:Y:S02]  /*1e10*/  SYNCS.PHASECHK.TRANS64.TRYWAIT P1, [UR8+0x26810], R16 ;  /* 0x02681010ff0075a7 */ /* 0x000ea40008020148 */
[----:B--2---:R-:W-:Y:S05]  /*1e20*/  @!P1 BRA `(.L_x_3755) ;  /* 0x0000007c001c9947 */ /* 0x004fea0003800000 */
.L_x_3754:
        /* <DEDUP_REMOVED lines=67> */
.L_x_3756:
[----:B------:R1:W1:Y:S01]  /*2260*/  SYNCS.PHASECHK.TRANS64.TRYWAIT P1, [UR8+0x26830], R16 ;  /* 0x02683010ff0075a7 */ /* 0x0002620008020148 */
[----:B------:R-:W-:Y:S05]  /*2270*/  @!P0 BRA `(.L_x_3757) ;  /* 0x0000000000048947 */ /* 0x000fea0003800000 */
[----:B------:R-:W-:Y:S01]  /*2280*/  BPT.TRAP 0x1 ;  /* 0x000000040000795c */ /* 0x000fe20000300000 */
.L_x_3757:
[----:B-1----:R-:W-:Y:S05]  /*2290*/  @P1 BRA `(.L_x_3758) ;  /* 0x0000000000081947 */ /* 0x002fea0003800000 */
[----:B------:R-:W1:Y:S02]  /*22a0*/  SYNCS.PHASECHK.TRANS64.TRYWAIT P1, [UR8+0x26830], R16 ;  /* 0x02683010ff0075a7 */ /* 0x000e640008020148 */
[----:B-1----:R-:W-:Y:S05]  /*22b0*/  @!P1 BRA `(.L_x_3759) ;  /* 0x0000007800109947 */ /* 0x002fea0003800000 */
.L_x_3758:
        /* <DEDUP_REMOVED lines=9> */
[----:B------:R-:W-:Y:S01]  /*2350*/  FSEL R22, R157, -INF , P2 ;  /* 0xff8000009d167808 */ /* 0x000fe20001000000 */
[----:B---3--:R-:W-:Y:S01]  /*2360*/  FFMA.FTZ R152, R5, UR13, -R210 ;  /* 0x0000000d05987c23 */ /* 0x008fe200080108d2 */
[----:B------:R-:W-:Y:S01]  /*2370*/  UIADD3 UR10, UR10, 0x18000, URZ ;  /* 0x000180000a0a7890 */ /* 0x000fe2000fffe03f */
[----:B------:R-:W-:Y:S01]  /*2380*/  FSEL R5, R156, -INF , P2 ;  /* 0xff8000009c057808 */ /* 0x000fe20001000000 */
[----:B------:R-:W-:Y:S01]  /*2390*/  FFMA.FTZ R153, R16, UR13, -R211 ;  /* 0x0000000d10997c23 */ /* 0x000fe200080108d3 */
[----:B------:R-:W-:Y:S01]  /*23a0*/  FSEL R156, R165, -INF , P2 ;  /* 0xff800000a59c7808 */ /* 0x000fe20001000000 */
[----:B------:R-:W-:Y:S01]  /*23b0*/  USHF.R.U32.HI UR10, URZ, 0x4, UR10 ;  /* 0x000000043f0a7899 */ /* 0x000fe2000801160a */
[----:B------:R-:W-:Y:S01]  /*23c0*/  FSEL R157, R164, -INF , P2 ;  /* 0xff800000a49d7808 */ /* 0x000fe20001000000 */
[----:B----4-:R-:W-:Y:S01]  /*23d0*/  FFMA.FTZ R213, R22, UR13, -R209 ;  /* 0x0000000d16d57c23 */ /* 0x010fe200080108d1 */
[----:B------:R-:W-:Y:S01]  /*23e0*/  FFMA.FTZ R16, R5, UR13, -R208 ;  /* 0x0000000d05107c23 */ /* 0x000fe200080108d0 */
[----:B------:R-:W-:Y:S01]  /*23f0*/  ULOP3.LUT UR10, UR10, 0x3fff, URZ, 0xc0, !UPT ;  /* 0x00003fff0a0a7892 */ /* 0x000fe2000f8ec03f */
[----:B------:R-:W-:Y:S01]  /*2400*/  FSEL R22, R161, -INF , P2 ;  /* 0xff800000a1167808 */ /* 0x000fe20001000000 */
[----:B------:R-:W-:Y:S01]  /*2410*/  FFMA.FTZ R161, R156, UR13, -R15 ;  /* 0x0000000d9ca17c23 */ /* 0x000fe2000801080f */
[----:B------:R-:W-:Y:S01]  /*2420*/  FSEL R5, R160, -INF , P2 ;  /* 0xff800000a0057808 */ /* 0x000fe20001000000 */
[----:B------:R-:W-:Y:S01]  /*2430*/  ULOP3.LUT UR12, UR10, 0x10000, URZ, 0xfc, !UPT ;  /* 0x000100000a0c7892 */ /* 0x000fe2000f8efc3f */
[----:B------:R-:W-:Y:S01]  /*2440*/  FFMA.FTZ R160, R157, UR13, -R14 ;  /* 0x0000000d9da07c23 */ /* 0x000fe2000801080e */
[----:B------:R-:W-:Y:S01]  /*2450*/  FSEL R156, R169, -INF , P2 ;  /* 0xff800000a99c7808 */ /* 0x000fe20001000000 */
[----:B------:R-:W-:Y:S01]  /*2460*/  FFMA.FTZ R22, R22, UR13, -R21 ;  /* 0x0000000d16167c23 */ /* 0x000fe20008010815 */
[----:B------:R-:W-:Y:S01]  /*2470*/  UIMAD UR12, UR6, 0x300, UR12 ;  /* 0x00000300060c78a4 */ /* 0x000fe2000f8e020c */
[----:B------:R-:W-:Y:S01]  /*2480*/  FSEL R157, R168, -INF , P2 ;  /* 0xff800000a89d7808 */ /* 0x000fe20001000000 */
[----:B------:R-:W-:Y:S01]  /*2490*/  FFMA.FTZ R5, R5, UR13, -R20 ;  /* 0x0000000d05057c23 */ /* 0x000fe20008010814 */
[----:B------:R-:W-:Y:S01]  /*24a0*/  FFMA.FTZ R165, R156, UR13, -R13 ;  /* 0x0000000d9ca57c23 */ /* 0x000fe2000801080d */
[----:B------:R-:W-:Y:S01]  /*24b0*/  FSEL R156, R173, -INF , P2 ;  /* 0xff800000ad9c7808 */ /* 0x000fe20001000000 */
[----:B------:R-:W-:Y:S01]  /*24c0*/  MUFU.EX2 R152, R152 ;  /* 0x0000009800987308 */ /* 0x000fe20000000800 */
        /* <DEDUP_REMOVED lines=19> */
[----:B------:R-:W-:Y:S01]  /*2600*/  FFMA.FTZ R216, R158, UR13, -R7 ;  /* 0x0000000d9ed87c23 */ /* 0x000fe20008010807 */
[----:B------:R-:W-:Y:S01]  /*2610*/  FFMA.FTZ R155, R155, UR13, -R20 ;  /* 0x0000000d9b9b7c23 */ /* 0x000fe20008010814 */
[----:B------:R-:W-:Y:S01]  /*2620*/  FSEL R20, R163, -INF , P1 ;  /* 0xff800000a3147808 */ /* 0x000fe20000800000 */
[----:B------:R1:W-:Y:S01]  /*2630*/  MUFU.EX2 R172, R157 ;  /* 0x0000009d00ac7308 */ /* 0x0003e20000000800 */
[----:B------:R-:W-:Y:S01]  /*2640*/  FFMA.FTZ R209, R154, UR13, -R209 ;  /* 0x0000000d9ad17c23 */ /* 0x000fe200080108d1 */
[----:B------:R-:W-:Y:S01]  /*2650*/  FSEL R211, R180, -INF , P2 ;  /* 0xff800000b4d37808 */ /* 0x000fe20001000000 */
[----:B------:R-:W-:Y:S01]  /*2660*/  ULOP3.LUT UR10, UR10, 0x1000000, URZ, 0xfc, !UPT ;  /* 0x010000000a0a7892 */ /* 0x000fe2000f8efc3f */
[----:B------:R-:W-:Y:S01]  /*2670*/  FFMA.FTZ R20, R20, UR13, -R21 ;  /* 0x0000000d14147c23 */ /* 0x000fe20008010815 */
[----:B------:R-:W-:-:S02]  /*2680*/  FSEL R21, R166, -INF , P1 ;  /* 0xff800000a6157808 */ /* 0x000fc40000800000 */
[----:B------:R-:W-:Y:S01]  /*2690*/  FSEL R214, R181, -INF , P2 ;  /* 0xff800000b5d67808 */ /* 0x000fe20001000000 */
[----:B------:R-:W-:Y:S01]  /*26a0*/  MUFU.EX2 R163, R20 ;  /* 0x0000001400a37308 */ /* 0x000fe20000000800 */
[----:B-1----:R-:W-:Y:S01]  /*26b0*/  FSEL R157, R174, -INF , P1 ;  /* 0xff800000ae9d7808 */ /* 0x002fe20000800000 */
[----:B------:R-:W-:Y:S01]  /*26c0*/  FFMA.FTZ R166, R21, UR13, -R14 ;  /* 0x0000000d15a67c23 */ /* 0x000fe2000801080e */
        /* <DEDUP_REMOVED lines=8> */
[----:B------:R-:W-:-:S02]  /*2750*/  FSEL R208, R177, -INF , P2 ;  /* 0xff800000b1d07808 */ /* 0x000fc40001000000 */
[----:B------:R-:W-:Y:S01]  /*2760*/  FSEL R179, R182, -INF , P1 ;  /* 0xff800000b6b37808 */ /* 0x000fe20000800000 */
[----:B------:R-:W-:Y:S01]  /*2770*/  FFMA.FTZ R170, R15, UR13, -R12 ;  /* 0x0000000d0faa7c23 */ /* 0x000fe2000801080c */
[----:B------:R-:W-:Y:S01]  /*2780*/  FSEL R12, R171, -INF , P1 ;  /* 0xff800000ab0c7808 */ /* 0x000fe20000800000 */
[----:B------:R-:W-:Y:S01]  /*2790*/  FFMA.FTZ R208, R208, UR13, -R11 ;  /* 0x0000000dd0d07c23 */ /* 0x000fe2000801080b */
[----:B------:R-:W-:Y:S01]  /*27a0*/  FSEL R182, R183, -INF , P1 ;  /* 0xff800000b7b67808 */ /* 0x000fe20000800000 */
[----:B------:R-:W-:Y:S01]  /*27b0*/  MUFU.EX2 R169, R156 ;  /* 0x0000009c00a97308 */ /* 0x000fe20000000800 */
[----:B------:R-:W-:Y:S01]  /*27c0*/  FFMA.FTZ R183, R181, UR13, -R10 ;  /* 0x0000000db5b77c23 */ /* 0x000fe2000801080a */
[----:B------:R-:W-:Y:S01]  /*27d0*/  FFMA.FTZ R171, R12, UR13, -R13 ;  /* 0x0000000d0cab7c23 */ /* 0x000fe2000801080d */
[----:B------:R-:W-:Y:S01]  /*27e0*/  FFMA.FTZ R179, R179, UR13, -R8 ;  /* 0x0000000db3b37c23 */ /* 0x000fe20008010808 */
[----:B------:R-:W-:-:S04]  /*27f0*/  FFMA.FTZ R10, R182, UR13, -R9 ;  /* 0x0000000db60a7c23 */ /* 0x000fc80008010809 */
[----:B------:R-:W1:Y:S08]  /*2800*/  MUFU.EX2 R173, R173 ;  /* 0x000000ad00ad7308 */ /* 0x000e700000000800 */
[----:B------:R-:W3:Y:S08]  /*2810*/  MUFU.EX2 R210, R210 ;  /* 0x000000d200d27308 */ /* 0x000ef00000000800 */
[----:B------:R4:W5:Y:S08]  /*2820*/  MUFU.EX2 R177, R215 ;  /* 0x000000d700b17308 */ /* 0x0009700000000800 */
[----:B------:R-:W2:Y:S01]  /*2830*/  MUFU.EX2 R178, R216 ;  /* 0x000000d800b27308 */ /* 0x000ea20000000800 */
[----:B------:R-:W-:-:S02]  /*2840*/  WARPGROUP.DEPBAR.LE gsb0, 0x0 ;  /* 0x00008000000079c5 */ /* 0x000fc40000010000 */
[----:B------:R-:W-:Y:S01]  /*2850*/  WARPGROUP.ARRIVE ;  /* 0x00000000000079c5 */ /* 0x000fe20000000000 */
[----:B----4-:R-:W-:Y:S01]  /*2860*/  FFMA.FTZ R215, R180, UR13, -R11 ;  /* 0x0000000db4d77c23 */ /* 0x010fe2000801080b */
[----:B------:R-:W-:Y:S01]  /*2870*/  FFMA.FTZ R180, R211, UR13, -R8 ;  /* 0x0000000dd3b47c23 */ /* 0x000fe20008010808 */
[----:B------:R-:W-:Y:S02]  /*2880*/  FFMA.FTZ R11, R214, UR13, -R9 ;  /* 0x0000000dd60b7c23 */ /* 0x000fe40008010809 */
        /* <DEDUP_REMOVED lines=8> */
[----:B------:R-:W4:Y:S08]  /*2910*/  MUFU.EX2 R5, R5 ;  /* 0x0000000500057308 */ /* 0x000f300000000800 */
[----:B------:R-:W4:Y:S08]  /*2920*/  MUFU.EX2 R22, R22 ;  /* 0x0000001600167308 */ /* 0x000f300000000800 */
[----:B------:R-:W4:Y:S08]  /*2930*/  MUFU.EX2 R160, R160 ;  /* 0x000000a000a07308 */ /* 0x000f300000000800 */
[----:B------:R-:W4:Y:S08]  /*2940*/  MUFU.EX2 R161, R161 ;  /* 0x000000a100a17308 */ /* 0x000f300000000800 */
[----:B------:R-:W4:Y:S01]  /*2950*/  MUFU.EX2 R166, R166 ;  /* 0x000000a600a67308 */ /* 0x000f220000000800 */
[----:B------:R-:W-:-:S02]  /*2960*/  WARPGROUP.DEPBAR.LE gsb0, 0x0 ;  /* 0x00008000000079c5 */ /* 0x000fc40000010000 */
[----:B------:R-:W-:-:S05]  /*2970*/  WARPGROUP.ARRIVE ;  /* 0x00000000000079c5 */ /* 0x000fca0000000000 */
[----:B------:R-:W4:Y:S01]  /*2980*/  MUFU.EX2 R167, R167 ;  /* 0x000000a700a77308 */ /* 0x000f220000000800 */
[----:B------:R-:W-:Y:S01]  /*2990*/  HGMMA.64x64x16.F32 R120, R188, gdesc[UR12], R120, gsb0 ;  /* 0x00e0000cbc787df0 */ /* 0x000fe20008000878 */
[----:B------:R-:W-:Y:S01]  /*29a0*/  UIADD3 UR14, UR12, 0x102, URZ ;  /* 0x000001020c0e7890 */ /* 0x000fe2000fffe03f */
[----:B------:R-:W-:-:S05]  /*29b0*/  UMOV UR15, 0x80000020 ;  /* 0x80000020000f7882 */ /* 0x000fca0000000000 */
[----:B------:R-:W4:Y:S08]  /*29c0*/  MUFU.EX2 R164, R164 ;  /* 0x000000a400a47308 */ /* 0x000f300000000800 */
[----:B------:R-:W4:Y:S08]  /*29d0*/  MUFU.EX2 R165, R165 ;  /* 0x000000a500a57308 */ /* 0x000f300000000800 */
[----:B------:R-:W-:Y:S08]  /*29e0*/  MUFU.EX2 R168, R168 ;  /* 0x000000a800a87308 */ /* 0x000ff00000000800 */
        /* <DEDUP_REMOVED lines=27> */
[----:B------:R-:W3:Y:S04]  /*2ba0*/  LDS.64 R20, [R212+0x1e220] ;  /* 0x01e22000d4147984 */ /* 0x000ee80000000a00 */
[----:B------:R-:W5:Y:S04]  /*2bb0*/  LDS.64 R12, [R212+0x1e260] ;  /* 0x01e26000d40c7984 */ /* 0x000f680000000a00 */
[----:B------:R-:W2:Y:S04]  /*2bc0*/  LDS.64 R6, [R212+0x1e2a0] ;  /* 0x01e2a000d4067984 */ /* 0x000ea80000000a00 */
[----:B------:R-:W4:Y:S04]  /*2bd0*/  LDS.64 R154, [R212+0x1e240] ;  /* 0x01e24000d49a7984 */ /* 0x000f280000000a00 */
[----:B------:R-:W4:Y:S04]  /*2be0*/  LDS.64 R156, [R212+0x1e280] ;  /* 0x01e28000d49c7984 */ /* 0x000f280000000a00 */
[----:B------:R-:W4:Y:S04]  /*2bf0*/  LDS.64 R174, [R212+0x1e2e0] ;  /* 0x01e2e000d4ae7984 */ /* 0x000f280000000a00 */
[----:B------:R-:W4:Y:S01]  /*2c00*/  LDS.64 R158, [R212+0x1e2c0] ;  /* 0x01e2c000d49e7984 */ /* 0x000f220000000a00 */
[--C-:B-1----:R-:W-:Y:S01]  /*2c10*/  FADD.FTZ R181, R120, -R14.reuse ;  /* 0x8000000e78b57221 */ /* 0x102fe20000010000 */
[--C-:B------:R-:W-:Y:S01]  /*2c20*/  FADD.FTZ R120, R121, -R15.reuse ;  /* 0x8000000f79787221 */ /* 0x100fe20000010000 */
[----:B------:R-:W-:Y:S01]  /*2c30*/  FADD.FTZ R15, R123, -R15 ;  /* 0x8000000f7b0f7221 */ /* 0x000fe20000010000 */
[----:B------:R-:W-:Y:S01]  /*2c40*/  FADD.FTZ R14, R122, -R14 ;  /* 0x8000000e7a0e7221 */ /* 0x000fe20000010000 */
[--C-:B---3--:R-:W-:Y:S01]  /*2c50*/  FADD.FTZ R121, R124, -R20.reuse ;  /* 0x800000147c797221 */ /* 0x108fe20000010000 */
[----:B------:R-:W-:Y:S01]  /*2c60*/  FADD.FTZ R123, R126, -R20 ;  /* 0x800000147e7b7221 */ /* 0x000fe20000010000 */
[--C-:B------:R-:W-:Y:S01]  /*2c70*/  FADD.FTZ R20, R125, -R21.reuse ;  /* 0x800000157d147221 */ /* 0x100fe20000010000 */
[----:B------:R-:W-:Y:S01]  /*2c80*/  FADD.FTZ R122, R127, -R21 ;  /* 0x800000157f7a7221 */ /* 0x000fe20000010000 */
[--C-:B-----5:R-:W-:Y:S01]  /*2c90*/  FADD.FTZ R125, R132, -R12.reuse ;  /* 0x8000000c847d7221 */ /* 0x120fe20000010000 */
[----:B------:R-:W-:Y:S01]  /*2ca0*/  FADD.FTZ R127, R134, -R12 ;  /* 0x8000000c867f7221 */ /* 0x000fe20000010000 */
[--C-:B------:R-:W-:Y:S01]  /*2cb0*/  FADD.FTZ R12, R133, -R13.reuse ;  /* 0x8000000d850c7221 */ /* 0x100fe20000010000 */
[----:B------:R-:W-:Y:S01]  /*2cc0*/  FADD.FTZ R126, R135, -R13 ;  /* 0x8000000d877e7221 */ /* 0x000fe20000010000 */
[----:B------:R-:W-:Y:S01]  /*2cd0*/  FMUL.FTZ R14, R173, R14 ;  /* 0x0000000ead0e7220 */ /* 0x000fe20000410000 */
[----:B------:R-:W1:Y:S01]  /*2ce0*/  MUFU.EX2 R13, R215 ;  /* 0x000000d7000d7308 */ /* 0x000e620000000800 */
[----:B------:R-:W-:Y:S01]  /*2cf0*/  FMUL.FTZ R15, R210, R15 ;  /* 0x0000000fd20f7220 */ /* 0x000fe20000410000 */
[--C-:B--2---:R-:W-:Y:S01]  /*2d00*/  FADD.FTZ R133, R140, -R6.reuse ;  /* 0x800000068c857221 */ /* 0x104fe20000010000 */
[----:B------:R-:W-:Y:S01]  /*2d10*/  FADD.FTZ R6, R142, -R6 ;  /* 0x800000068e067221 */ /* 0x000fe20000010000 */
[----:B------:R-:W-:Y:S01]  /*2d20*/  FADD.FTZ R143, R143, -R7 ;  /* 0x800000078f8f7221 */ /* 0x000fe20000010000 */
[--C-:B----4-:R-:W-:Y:S01]  /*2d30*/  FADD.FTZ R128, R128, -R154.reuse ;  /* 0x8000009a80807221 */ /* 0x110fe20000010000 */
[----:B------:R-:W-:Y:S01]  /*2d40*/  FADD.FTZ R21, R130, -R154 ;  /* 0x8000009a82157221 */ /* 0x000fe20000010000 */
[--C-:B------:R-:W-:Y:S01]  /*2d50*/  FADD.FTZ R154, R137, -R157.reuse ;  /* 0x8000009d899a7221 */ /* 0x100fe20000010000 */
[----:B------:R-:W-:Y:S01]  /*2d60*/  FADD.FTZ R130, R139, -R157 ;  /* 0x8000009d8b827221 */ /* 0x000fe20000010000 */
[--C-:B------:R-:W-:Y:S01]  /*2d70*/  FADD.FTZ R124, R131, -R155.reuse ;  /* 0x8000009b837c7221 */ /* 0x100fe20000010000 */
[----:B------:R-:W-:Y:S01]  /*2d80*/  F2FP.F16.F32.PACK_AB R157, R15, R14 ;  /* 0x0000000e0f9d723e */ /* 0x000fe200000000ff */
[----:B------:R-:W-:Y:S01]  /*2d90*/  FADD.FTZ R129, R129, -R155 ;  /* 0x8000009b81817221 */ /* 0x000fe20000010000 */
        /* <DEDUP_REMOVED lines=77> */
[----:B------:R-:W-:Y:S01]  /*3270*/  F2FP.F16.F32.PACK_AB R175, R10, R179 ;  /* 0x000000b30aaf723e */ /* 0x000fe200000000ff */
[----:B------:R-:W-:-:S02]  /*3280*/  WARPGROUP.DEPBAR.LE gsb0, 0x0 ;  /* 0x00008000000079c5 */ /* 0x000fc40000010000 */
[----:B------:R-:W-:Y:S01]  /*3290*/  F2FP.F16.F32.PACK_AB R120, R22, R5 ;  /* 0x000000051678723e */ /* 0x000fe200000000ff */
[----:B------:R-:W-:Y:S01]  /*32a0*/  IMAD R5, R23, 0x1000, R18 ;  /* 0x0000100017057824 */ /* 0x000fe200078e0212 */
[----:B------:R-:W-:Y:S02]  /*32b0*/  F2FP.F16.F32.PACK_AB R121, R163, R162 ;  /* 0x000000a2a379723e */ /* 0x000fe400000000ff */
[----:B------:R-:W-:Y:S02]  /*32c0*/  F2FP.F16.F32.PACK_AB R122, R161, R160 ;  /* 0x000000a0a17a723e */ /* 0x000fe400000000ff */
[----:B------:R-:W-:Y:S02]  /*32d0*/  F2FP.F16.F32.PACK_AB R123, R167, R166 ;  /* 0x000000a6a77b723e */ /* 0x000fe400000000ff */
[----:B------:R-:W-:Y:S02]  /*32e0*/  F2FP.F16.F32.PACK_AB R166, R169, R168 ;  /* 0x000000a8a9a6723e */ /* 0x000fe400000000ff */
[----:B------:R-:W-:Y:S01]  /*32f0*/  WARPGROUP.ARRIVE ;  /* 0x00000000000079c5 */ /* 0x000fe20000000000 */
[----:B------:R-:W-:-:S05]  /*3300*/  F2FP.F16.F32.PACK_AB R167, R178, R177 ;  /* 0x000000b1b2a7723e */ /* 0x000fca00000000ff */
        /* <DEDUP_REMOVED lines=179> */
.L_x_3760:
        /* <DEDUP_REMOVED lines=46> */
.L_x_3761:
        /* <DEDUP_REMOVED lines=62> */
.L_x_3743:
        /* <DEDUP_REMOVED lines=150> */
.L_x_3764:
        /* <DEDUP_REMOVED lines=60> */
.L_x_3766:
[----:B------:R-:W-:Y:S05]  /*5220*/  BSYNC B0 ;  /* 0x0000000000007941 */ /* 0x000fea0003800000 */
.L_x_3765:
        /* <DEDUP_REMOVED lines=22> */
.L_x_3768:
[----:B------:R-:W-:Y:S05]  /*5390*/  BSYNC B0 ;  /* 0x0000000000007941 */ /* 0x000fea0003800000 */
.L_x_3767:
        /* <DEDUP_REMOVED lines=26> */
.L_x_3770:
[----:B------:R-:W-:Y:S05]  /*5540*/  BSYNC B0 ;  /* 0x0000000000007941 */ /* 0x000fea0003800000 */
.L_x_3769:
        /* <DEDUP_REMOVED lines=23> */
.L_x_3763:
        /* <DEDUP_REMOVED lines=41> */
.L_x_3771:
        /* <DEDUP_REMOVED lines=47> */
.L_x_3773:
[----:B------:R-:W-:Y:S05]  /*5c40*/  BSYNC B0 ;  /* 0x0000000000007941 */ /* 0x000fea0003800000 */
.L_x_3772:
        /* <DEDUP_REMOVED lines=21> */
.L_x_3775:
[----:B------:R-:W-:Y:S05]  /*5da0*/  BSYNC B0 ;  /* 0x0000000000007941 */ /* 0x000fea0003800000 */
.L_x_3774:
        /* <DEDUP_REMOVED lines=25> */
.L_x_3777:
[----:B------:R-:W-:Y:S05]  /*5f40*/  BSYNC B0 ;  /* 0x0000000000007941 */ /* 0x000fea0003800000 */
.L_x_3776:
        /* <DEDUP_REMOVED lines=22> */
.L_x_3733:
        /* <DEDUP_REMOVED lines=20> */
.L_x_3779:
        /* <DEDUP_REMOVED lines=13> */
.L_x_3781:
[----:B------:R-:W-:-:S05]  /*62c0*/  ULDC UR5, c[0x0][0x8bc] ;  /* 0x00022f0000057ab9 */ /* 0x000fca0000000800 */
.L_x_3780:
        /* <DEDUP_REMOVED lines=40> */
.L_x_3782:
        /* <DEDUP_REMOVED lines=49> */
.L_x_3796:
        /* <DEDUP_REMOVED lines=21> */
.L_x_3785:
[----:B------:R-:W-:Y:S05]  /*69b0*/  BSYNC B0 ;  /* 0x0000000000007941 */ /* 0x000fea0003800000 */
.L_x_3784:
        /* <DEDUP_REMOVED lines=13> */
.L_x_3787:
[----:B------:R-:W-:Y:S05]  /*6a90*/  BSYNC B0 ;  /* 0x0000000000007941 */ /* 0x000fea0003800000 */
.L_x_3786:
[----:B------:R-:W-:Y:S06]  /*6aa0*/  BAR.ARV 0xa, 0xa0 ;  /* 0x0282800000007b1d */ /* 0x000fec0000002000 */
[----:B------:R-:W-:Y:S04]  /*6ab0*/  BSSY B0, `(.L_x_3788) ;  /* 0x0000003000007945 */ /* 0x000fe80003800000 */
[----:B------:R-:W-:Y:S05]  /*6ac0*/  @!P0 BRA `(.L_x_3789) ;  /* 0x0000000000048947 */ /* 0x000fea0003800000 */
[----:B------:R-:W-:-:S04]  /*6ad0*/  DEPBAR.LE SB0, 0x0 ;  /* 0x000080000000791a */ /* 0x000fc80000000000 */
.L_x_3789:
[----:B------:R-:W-:Y:S05]  /*6ae0*/  BSYNC B0 ;  /* 0x0000000000007941 */ /* 0x000fea0003800000 */
.L_x_3788:
        /* <DEDUP_REMOVED lines=13> */
.L_x_3791:
[----:B------:R-:W-:Y:S05]  /*6bc0*/  BSYNC B0 ;  /* 0x0000000000007941 */ /* 0x000fea0003800000 */
.L_x_3790:
        /* <DEDUP_REMOVED lines=13> */
.L_x_3793:
[----:B------:R-:W-:Y:S05]  /*6ca0*/  BSYNC B0 ;  /* 0x0000000000007941 */ /* 0x000fea0003800000 */
.L_x_3792:
[----:B------:R-:W-:Y:S01]  /*6cb0*/  VIADD R0, R0, 0xfffffffe ;  /* 0xfffffffe00007836 */ /* 0x000fe20000000000 */
[----:B------:R-:W-:Y:S06]  /*6cc0*/  BAR.ARV 0xa, 0xa0 ;  /* 0x0282800000007b1d */ /* 0x000fec0000002000 */
[----:B------:R-:W-:Y:S01]  /*6cd0*/  BSSY B0, `(.L_x_3794) ;  /* 0x0000004000007945 */ /* 0x000fe20003800000 */
[----:B------:R-:W-:-:S03]  /*6ce0*/  ISETP.NE.AND P1, PT, R0, RZ, PT ;  /* 0x000000ff0000720c */ /* 0x000fc60003f25270 */
[----:B------:R-:W-:Y:S10]  /*6cf0*/  @!P0 BRA `(.L_x_3795) ;  /* 0x0000000000048947 */ /* 0x000ff40003800000 */
[----:B------:R-:W-:-:S04]  /*6d00*/  DEPBAR.LE SB0, 0x0 ;  /* 0x000080000000791a */ /* 0x000fc80000000000 */
.L_x_3795:
[----:B------:R-:W-:Y:S05]  /*6d10*/  BSYNC B0 ;  /* 0x0000000000007941 */ /* 0x000fea0003800000 */
.L_x_3794:
[----:B------:R-:W-:Y:S06]  /*6d20*/  BAR.ARV 0xb, 0xa0 ;  /* 0x02c2800000007b1d */ /* 0x000fec0000002000 */
[----:B------:R-:W-:Y:S02]  /*6d30*/  UIADD3 UR5, UR5, 0x2, URZ ;  /* 0x0000000205057890 */ /* 0x000fe4000fffe03f */
[----:B------:R-:W-:Y:S01]  /*6d40*/  UIADD3 UR4, UR4, 0x1, URZ ;  /* 0x0000000104047890 */ /* 0x000fe2000fffe03f */
[----:B------:R-:W-:Y:S11]  /*6d50*/  @P1 BRA `(.L_x_3796) ;  /* 0xfffffff800c01947 */ /* 0x000ff6000383ffff */
[----:B------:R-:W-:-:S12]  /*6d60*/  UIADD3 UR6, UR16, 0x3000, URZ ;  /* 0x0000300010067890 */ /* 0x000fd8000fffe03f */
.L_x_3783:
        /* <DEDUP_REMOVED lines=19> */
.L_x_3798:
[----:B------:R-:W-:Y:S05]  /*6ea0*/  BSYNC B0 ;  /* 0x0000000000007941 */ /* 0x000fea0003800000 */
.L_x_3797:
        /* <DEDUP_REMOVED lines=19> */
.L_x_3800:
[----:B------:R-:W-:Y:S05]  /*6fe0*/  BSYNC B0 ;  /* 0x0000000000007941 */ /* 0x000fea0003800000 */
.L_x_3799:
[----:B------:R-:W-:Y:S06]  /*6ff0*/  BAR.ARV 0xa, 0xa0 ;  /* 0x0282800000007b1d */ /* 0x000fec0000002000 */
[----:B------:R-:W-:Y:S04]  /*7000*/  BSSY B0, `(.L_x_3801) ;  /* 0x0000003000007945 */ /* 0x000fe80003800000 */
[----:B------:R-:W-:Y:S05]  /*7010*/  @!P0 BRA `(.L_x_3802) ;  /* 0x0000000000048947 */ /* 0x000fea0003800000 */
[----:B------:R-:W-:-:S04]  /*7020*/  DEPBAR.LE SB0, 0x0 ;  /* 0x000080000000791a */ /* 0x000fc80000000000 */
.L_x_3802:
[----:B------:R-:W-:Y:S05]  /*7030*/  BSYNC B0 ;  /* 0x0000000000007941 */ /* 0x000fea0003800000 */
.L_x_3801:
[----:B------:R-:W-:Y:S06]  /*7040*/  BAR.ARV 0xb, 0xa0 ;  /* 0x02c2800000007b1d */ /* 0x000fec0000002000 */
[----:B------:R-:W-:Y:S05]  /*7050*/  BRA `(.L_x_3738) ;  /* 0x0000002800547947 */ /* 0x000fea0003800000 */
.L_x_3778:
        /* <DEDUP_REMOVED lines=13> */
.L_x_3803:
        /* <DEDUP_REMOVED lines=14> */
.L_x_3805:
[----:B------:R-:W-:-:S05]  /*7210*/  ULDC UR4, c[0x0][0x8bc] ;  /* 0x00022f0000047ab9 */ /* 0x000fca0000000800 */
.L_x_3804:
        /* <DEDUP_REMOVED lines=56> */
.L_x_3807:
        /* <DEDUP_REMOVED lines=63> */
.L_x_3837:
        /* <DEDUP_REMOVED lines=13> */
.L_x_3810:
        /* <DEDUP_REMOVED lines=125> */
.L_x_3821:
[----:B------:R-:W-:-:S04]  /*8230*/  SHF.L.U32 R21, R9, 0x1f, RZ ;  /* 0x0000001f09157819 */ /* 0x000fc800000006ff */
[----:B-1----:R-:W1:Y:S02]  /*8240*/  SYNCS.PHASECHK.TRANS64.TRYWAIT P1, [R0+URZ+0x26840], R21 ;  /* 0x02684015000075a7 */ /* 0x002e64000802017f */
[----:B-12---:R-:W-:Y:S05]  /*8250*/  @!P1 BRA `(.L_x_3813) ;  /* 0x0000001800549947 */ /* 0x006fea0003800000 */
.L_x_3838:
[----:B------:R-:W-:Y:S05]  /*8260*/  @P0 BRA `(.L_x_3814) ;  /* 0x0000000000140947 */ /* 0x000fea0003800000 */
[----:B------:R-:W-:Y:S01]  /*8270*/  ISETP.NE.AND P1, PT, R16, RZ, PT ;  /* 0x000000ff1000720c */ /* 0x000fe20003f25270 */
[----:B------:R-:W-:-:S04]  /*8280*/  IMAD.MOV.U32 R3, RZ, RZ, 0x3100 ;  /* 0x00003100ff037424 */ /* 0x000fc800078e00ff */
[----:B------:R2:W-:Y:S08]  /*8290*/  SYNCS.ARRIVE.TRANS64 RZ, [R0+URZ+0x26830], R3 ;  /* 0x0268300300ff79a7 */ /* 0x0005f0000800003f */
[----:B------:R-:W-:Y:S05]  /*82a0*/  @!P1 BRA `(.L_x_3814) ;  /* 0x0000000000049947 */ /* 0x000fea0003800000 */
[----:B------:R-:W-:Y:S01]  /*82b0*/  BPT.TRAP 0x1 ;  /* 0x000000040000795c */ /* 0x000fe20000300000 */
.L_x_3814:
        /* <DEDUP_REMOVED lines=43> */
.L_x_3839:
[----:B------:R-:W-:Y:S05]  /*8570*/  @P0 BRA `(.L_x_3816) ;  /* 0x0000000000140947 */ /* 0x000fea0003800000 */
[----:B------:R-:W-:Y:S01]  /*8580*/  ISETP.NE.AND P1, PT, R16, RZ, PT ;  /* 0x000000ff1000720c */ /* 0x000fe20003f25270 */
[----:B------:R-:W-:-:S04]  /*8590*/  IMAD.MOV.U32 R3, RZ, RZ, 0x3100 ;  /* 0x00003100ff037424 */ /* 0x000fc800078e00ff */
[----:B------:R3:W-:Y:S08]  /*85a0*/  SYNCS.ARRIVE.TRANS64 RZ, [R0+URZ+0x26818], R3 ;  /* 0x0268180300ff79a7 */ /* 0x0007f0000800003f */
[----:B------:R-:W-:Y:S05]  /*85b0*/  @!P1 BRA `(.L_x_3816) ;  /* 0x0000000000049947 */ /* 0x000fea0003800000 */
[----:B------:R-:W-:Y:S01]  /*85c0*/  BPT.TRAP 0x1 ;  /* 0x000000040000795c */ /* 0x000fe20000300000 */
.L_x_3816:
        /* <DEDUP_REMOVED lines=36> */
.L_x_3840:
        /* <DEDUP_REMOVED lines=9> */
.L_x_3818:
        /* <DEDUP_REMOVED lines=38> */
.L_x_3842:
[----:B------:R-:W-:Y:S05]  /*8b00*/  @P0 BRA `(.L_x_3820) ;  /* 0x0000000000140947 */ /* 0x000fea0003800000 */
[----:B------:R-:W-:Y:S01]  /*8b10*/  ISETP.NE.AND P1, PT, R16, RZ, PT ;  /* 0x000000ff1000720c */ /* 0x000fe20003f25270 */
[----:B-1----:R-:W-:-:S04]  /*8b20*/  IMAD.MOV.U32 R5, RZ, RZ, 0x3100 ;  /* 0x00003100ff057424 */ /* 0x002fc800078e00ff */
[----:B------:R2:W-:Y:S08]  /*8b30*/  SYNCS.ARRIVE.TRANS64 RZ, [R0+URZ+0x26810], R5 ;  /* 0x0268100500ff79a7 */ /* 0x0005f0000800003f */
[----:B------:R-:W-:Y:S05]  /*8b40*/  @!P1 BRA `(.L_x_3820) ;  /* 0x0000000000049947 */ /* 0x000fea0003800000 */
[----:B------:R-:W-:Y:S01]  /*8b50*/  BPT.TRAP 0x1 ;  /* 0x000000040000795c */ /* 0x000fe20000300000 */
.L_x_3820:
        /* <DEDUP_REMOVED lines=37> */
.L_x_3812:
[----:B------:R-:W-:-:S13]  /*8db0*/  ISETP.NE.AND P1, PT, R13, RZ, PT ;  /* 0x000000ff0d00720c */ /* 0x000fda0003f25270 */
[----:B------:R-:W-:Y:S05]  /*8dc0*/  @!P1 BRA `(.L_x_3811) ;  /* 0x0000000400689947 */ /* 0x000fea0003800000 */
[----:B------:R-:W-:-:S04]  /*8dd0*/  SHF.L.U32 R7, R9, 0x1f, RZ ;  /* 0x0000001f09077819 */ /* 0x000fc800000006ff */
[----:B------:R-:W1:Y:S02]  /*8de0*/  SYNCS.PHASECHK.TRANS64.TRYWAIT P1, [R0+URZ+0x26840], R7 ;  /* 0x02684007000075a7 */ /* 0x000e64000802017f */
[----:B-1----:R-:W-:Y:S05]  /*8df0*/  @!P1 BRA `(.L_x_3822) ;  /* 0x0000000c00c09947 */ /* 0x002fea0003800000 */
.L_x_3843:
[----:B------:R-:W-:Y:S05]  /*8e00*/  @P0 BRA `(.L_x_3823) ;  /* 0x0000000000140947 */ /* 0x000fea0003800000 */
[----:B------:R-:W-:Y:S01]  /*8e10*/  ISETP.NE.AND P1, PT, R16, RZ, PT ;  /* 0x000000ff1000720c */ /* 0x000fe20003f25270 */
[----:B------:R-:W-:-:S04]  /*8e20*/  IMAD.MOV.U32 R5, RZ, RZ, 0x3100 ;  /* 0x00003100ff057424 */ /* 0x000fc800078e00ff */
[----:B------:R2:W-:Y:S08]  /*8e30*/  SYNCS.ARRIVE.TRANS64 RZ, [R0+URZ+0x26830], R5 ;  /* 0x0268300500ff79a7 */ /* 0x0005f0000800003f */
[----:B------:R-:W-:Y:S05]  /*8e40*/  @!P1 BRA `(.L_x_3823) ;  /* 0x0000000000049947 */ /* 0x000fea0003800000 */
[----:B------:R-:W-:Y:S01]  /*8e50*/  BPT.TRAP 0x1 ;  /* 0x000000040000795c */ /* 0x000fe20000300000 */
.L_x_3823:
        /* <DEDUP_REMOVED lines=41> */
.L_x_3844:
[----:B------:R-:W-:Y:S05]  /*90f0*/  @P0 BRA `(.L_x_3825) ;  /* 0x0000000000140947 */ /* 0x000fea0003800000 */
[----:B------:R-:W-:Y:S01]  /*9100*/  ISETP.NE.AND P0, PT, R16, RZ, PT ;  /* 0x000000ff1000720c */ /* 0x000fe20003f05270 */
[----:B------:R-:W-:-:S04]  /*9110*/  IMAD.MOV.U32 R5, RZ, RZ, 0x3100 ;  /* 0x00003100ff057424 */ /* 0x000fc800078e00ff */
[----:B------:R3:W-:Y:S08]  /*9120*/  SYNCS.ARRIVE.TRANS64 RZ, [R0+URZ+0x26818], R5 ;  /* 0x0268180500ff79a7 */ /* 0x0007f0000800003f */
[----:B------:R-:W-:Y:S05]  /*9130*/  @!P0 BRA `(.L_x_3825) ;  /* 0x0000000000048947 */ /* 0x000fea0003800000 */
[----:B------:R-:W-:Y:S01]  /*9140*/  BPT.TRAP 0x1 ;  /* 0x000000040000795c */ /* 0x000fe20000300000 */
.L_x_3825:
        /* <DEDUP_REMOVED lines=34> */
.L_x_3811:
[----:B------:R-:W3:Y:S01]  /*9370*/  S2R R2, SR_TID.X ;  /* 0x0000000000027919 */ /* 0x000ee20000002100 */
[----:B------:R-:W-:Y:S01]  /*9380*/  IMAD R3, R12, 0x8, R0 ;  /* 0x000000080c037824 */ /* 0x000fe200078e0200 */
[----:B---3--:R-:W-:Y:S02]  /*9390*/  LOP3.LUT R4, R2, 0x7f, RZ, 0xc0, !PT ;  /* 0x0000007f02047812 */ /* 0x008fe400078ec0ff */
[----:B------:R-:W-:Y:S02]  /*93a0*/  SHF.L.U32 R2, R9, 0x1f, RZ ;  /* 0x0000001f09027819 */ /* 0x000fe400000006ff */
[----:B------:R-:W-:Y:S02]  /*93b0*/  ISETP.NE.AND P1, PT, R4, RZ, PT ;  /* 0x000000ff0400720c */ /* 0x000fe40003f25270 */
[----:B------:R-:W3:Y:S02]  /*93c0*/  SYNCS.PHASECHK.TRANS64.TRYWAIT P0, [R3+URZ+0x26840], R2 ;  /* 0x02684002030075a7 */ /* 0x000ee4000800017f */
[----:B---3--:R-:W-:Y:S09]  /*93d0*/  @!P0 BRA `(.L_x_3826) ;  /* 0x0000000800708947 */ /* 0x008ff20003800000 */
.L_x_3845:
[----:B------:R-:W-:Y:S05]  /*93e0*/  @P1 BRA `(.L_x_3827) ;  /* 0x0000000000181947 */ /* 0x000fea0003800000 */
[----:B------:R-:W4:Y:S01]  /*93f0*/  S2R R4, SR_TID.X ;  /* 0x0000000000047919 */ /* 0x000f220000002100 */
[----:B---3--:R-:W-:-:S04]  /*9400*/  IMAD.MOV.U32 R2, RZ, RZ, 0x3100 ;  /* 0x00003100ff027424 */ /* 0x008fc800078e00ff */
[----:B------:R3:W-:Y:S01]  /*9410*/  SYNCS.ARRIVE.TRANS64 RZ, [R3+URZ+0x26830], R2 ;  /* 0x0268300203ff79a7 */ /* 0x0007e2000800003f */
[----:B----4-:R-:W-:-:S13]  /*9420*/  LOP3.LUT P0, RZ, R4, 0x1f, RZ, 0xc0, !PT ;  /* 0x0000001f04ff7812 */ /* 0x010fda000780c0ff */
[----:B---3--:R-:W-:Y:S05]  /*9430*/  @!P0 BRA `(.L_x_3827) ;  /* 0x0000000000048947 */ /* 0x008fea0003800000 */
[----:B------:R-:W-:Y:S01]  /*9440*/  BPT.TRAP 0x1 ;  /* 0x000000040000795c */ /* 0x000fe20000300000 */
.L_x_3827:
        /* <DEDUP_REMOVED lines=48> */
.L_x_3808:
[----:B------:R-:W-:Y:S05]  /*9750*/  BSYNC B0 ;  /* 0x0000000000007941 */ /* 0x000fea0003800000 */
.L_x_3806:
[----:B------:R-:W-:-:S03]  /*9760*/  UMOV UR8, 0xffffffff ;  /* 0xffffffff00087882 */ /* 0x000fc60000000000 */
[----:B------:R-:W-:Y:S05]  /*9770*/  BRA.DIV UR8, `(.L_x_3828) ;  /* 0x00000006089c7947 */ /* 0x000fea000b800000 */
[----:B------:R-:W-:-:S13]  /*9780*/  ELECT P0, URZ, PT ;  /* 0x00000000003f782f */ /* 0x000fda0003800000 */
.L_x_3848:
[----:B------:R-:W-:Y:S05]  /*9790*/  @!P0 BRA `(.L_x_3738) ;  /* 0x0000000000848947 */ /* 0x000fea0003800000 */
[----:B------:R-:W-:-:S06]  /*97a0*/  ULOP3.LUT UR8, UR38, 0x2, URZ, 0xfc, !UPT ;  /* 0x0000000226087892 */ /* 0x000fcc000f8efc3f */
[----:B------:R-:W-:-:S05]  /*97b0*/  IMAD.U32 R2, RZ, RZ, UR8 ;  /* 0x00000008ff027e24 */ /* 0x000fca000f8e00ff */
[----:B------:R-:W-:-:S13]  /*97c0*/  ISETP.NE.AND P2, PT, R2, 0x3, PT ;  /* 0x000000030200780c */ /* 0x000fda0003f45270 */
[----:B------:R-:W-:Y:S05]  /*97d0*/  @!P2 BRA `(.L_x_3829) ;  /* 0x000000000004a947 */ /* 0x000fea0003800000 */
[----:B--2---:R-:W-:Y:S01]  /*97e0*/  BPT.TRAP 0x1 ;  /* 0x000000040000795c */ /* 0x004fe20000300000 */
.L_x_3829:
        /* <DEDUP_REMOVED lines=15> */
.L_x_3849:
[----:B------:R-:W3:Y:S02]  /*98e0*/  SYNCS.PHASECHK.TRANS64.TRYWAIT P0, [R3+URZ], R2 ;  /* 0x00000002030075a7 */ /* 0x000ee4000800017f */
[----:B---3--:R-:W-:Y:S05]  /*98f0*/  @!P0 BRA `(.L_x_3831) ;  /* 0x0000000400748947 */ /* 0x008fea0003800000 */
.L_x_3850:
[----:B------:R-:W-:Y:S05]  /*9900*/  @!P2 BRA `(.L_x_3832) ;  /* 0x000000000004a947 */ /* 0x000fea0003800000 */
[----:B--2---:R-:W-:Y:S01]  /*9910*/  BPT.TRAP 0x1 ;  /* 0x000000040000795c */ /* 0x004fe20000300000 */
.L_x_3832:
[----:B---3--:R-:W-:-:S04]  /*9920*/  VIADD R3, R7, 0x26840 ;  /* 0x0002684007037836 */ /* 0x008fc80000000000 */
[----:B------:R-:W-:-:S04]  /*9930*/  IMAD R0, R0, 0x8, R3 ;  /* 0x0000000800007824 */ /* 0x000fc800078e0203 */
[----:B------:R-:W3:Y:S02]  /*9940*/  SYNCS.PHASECHK.TRANS64.TRYWAIT P0, [R0+URZ], R5 ;  /* 0x00000005000075a7 */ /* 0x000ee4000800017f */
[----:B---3--:R-:W-:Y:S05]  /*9950*/  @!P0 BRA `(.L_x_3833) ;  /* 0x0000000400708947 */ /* 0x008fea0003800000 */
.L_x_3851:
[----:B------:R-:W-:-:S07]  /*9960*/  IMAD R3, R4, 0x8, R3 ;  /* 0x0000000804037824 */ /* 0x000fce00078e0203 */
.L_x_3834:
[----:B----4-:R4:W1:Y:S02]  /*9970*/  SYNCS.PHASECHK.TRANS64.TRYWAIT P0, [R3+URZ], R2 ;  /* 0x00000002030075a7 */ /* 0x010864000800017f */
[----:B-1----:R-:W-:Y:S05]  /*9980*/  @!P0 NANOSLEEP.SYNCS 0x989680 ;  /* 0x009896800000895d */ /* 0x002fea0003900000 */
[----:B------:R-:W1:Y:S02]  /*9990*/  @!P0 SYNCS.PHASECHK.TRANS64 P0, [R3+URZ], R2 ;  /* 0x00000002030085a7 */ /* 0x000e64000800007f */
[----:B-1----:R-:W-:Y:S05]  /*99a0*/  @!P0 BRA `(.L_x_3834) ;  /* 0xfffffffc00f08947 */ /* 0x002fea000383ffff */
.L_x_3738:
[----:B--2---:R-:W-:Y:S05]  /*99b0*/  BSYNC B6 ;  /* 0x0000000000067941 */ /* 0x004fea0003800000 */
.L_x_3732:
[----:B------:R-:W-:Y:S05]  /*99c0*/  EXIT ;  /* 0x000000000000794d */ /* 0x000fea0003800000 */
.L_x_3748:
[----:B------:R-:W-:Y:S02]  /*99d0*/  IMAD.MOV.U32 R13, RZ, RZ, R16 ;  /* 0x000000ffff0d7224 */ /* 0x000fe400078e0010 */
[----:B------:R-:W-:Y:S02]  /*99e0*/  IMAD.MOV.U32 R12, RZ, RZ, RZ ;  /* 0x000000ffff0c7224 */ /* 0x000fe400078e00ff */
[----:B------:R-:W-:Y:S02]  /*99f0*/  IMAD.MOV.U32 R11, RZ, RZ, 0x1f ;  /* 0x0000001fff0b7424 */ /* 0x000fe400078e00ff */
[----:B------:R-:W-:-:S07]  /*9a00*/  IMAD.MOV.U32 R15, RZ, RZ, -0x1 ;  /* 0xffffffffff0f7424 */ /* 0x000fce00078e00ff */
[----:B-1---5:R-:W-:Y:S05]  /*9a10*/  WARPSYNC.COLLECTIVE R15, `(.L_x_3835) ;  /* 0x000000000f087348 */ /* 0x022fea0003c00000 */
[----:B------:R2:W3:Y:S02]  /*9a20*/  SHFL.IDX P6, R14, R13, R12, R11 ;  /* 0x0000000c0d0e7389 */ /* 0x0004e400000c000b */
[----:B-123-5:R-:W-:Y:S01]  /*9a30*/  ENDCOLLECTIVE ;  /* 0x000000000000791b */ /* 0x02efe20003800000 */
.L_x_3835:
[----:B------:R-:W-:Y:S05]  /*9a40*/  BRA `(.L_x_3836) ;  /* 0xffffff7800487947 */ /* 0x000fea000383ffff */
.L_x_3750:
[----:B-1----:R1:W3:Y:S02]  /*9a50*/  SYNCS.PHASECHK.TRANS64.TRYWAIT P0, [R18+URZ+0x26800], R5 ;  /* 0x02680005120075a7 */ /* 0x0022e4000800017f */
[----:B---3--:R-:W-:Y:S05]  /*9a60*/  @!P0 NANOSLEEP.SYNCS 0x989680 ;  /* 0x009896800000895d */ /* 0x008fea0003900000 */
[----:B------:R-:W3:Y:S02]  /*9a70*/  @!P0 SYNCS.PHASECHK.TRANS64 P0, [R18+URZ+0x26800], R5 ;  /* 0x02680005120085a7 */ /* 0x000ee4000800007f */
[----:B---3--:R-:W-:Y:S05]  /*9a80*/  @!P0 BRA `(.L_x_3750) ;  /* 0xfffffffc00f08947 */ /* 0x008fea000383ffff */
[----:B------:R-:W-:Y:S05]  /*9a90*/  BRA `(.L_x_3749) ;  /* 0xffffff78006c7947 */ /* 0x000fea000383ffff */
.L_x_3755:
[----:B--2---:R-:W-:-:S04]  /*9aa0*/  IMAD.U32 R5, RZ, RZ, UR8 ;  /* 0x00000008ff057e24 */ /* 0x004fc8000f8e00ff */
[----:B------:R2:W3:Y:S03]  /*9ab0*/  SYNCS.PHASECHK.TRANS64.TRYWAIT P1, [R5+URZ+0x26810], R16 ;  /* 0x02681010050075a7 */ /* 0x0004e6000802017f */
[----:B---3--:R-:W-:Y:S05]  /*9ac0*/  @!P1 NANOSLEEP.SYNCS 0x989680 ;  /* 0x009896800000995d */ /* 0x008fea0003900000 */
[----:B------:R-:W3:Y:S02]  /*9ad0*/  @!P1 SYNCS.PHASECHK.TRANS64 P1, [R5+URZ+0x26810], R16 ;  /* 0x02681010050095a7 */ /* 0x000ee4000802007f */
[----:B---3--:R-:W-:Y:S05]  /*9ae0*/  @!P1 BRA `(.L_x_3755) ;  /* 0xfffffffc00ec9947 */ /* 0x008fea000383ffff */
[----:B------:R-:W-:Y:S05]  /*9af0*/  BRA `(.L_x_3754) ;  /* 0xffffff8000cc7947 */ /* 0x000fea000383ffff */
.L_x_3759:
[----:B------:R-:W-:-:S04]  /*9b00*/  IMAD.U32 R5, RZ, RZ, UR8 ;  /* 0x00000008ff057e24 */ /* 0x000fc8000f8e00ff */
[----:B------:R1:W1:Y:S03]  /*9b10*/  SYNCS.PHASECHK.TRANS64.TRYWAIT P1, [R5+URZ+0x26830], R16 ;  /* 0x02683010050075a7 */ /* 0x000266000802017f */
[----:B-1----:R-:W-:Y:S05]  /*9b20*/  @!P1 NANOSLEEP.SYNCS 0x989680 ;  /* 0x009896800000995d */ /* 0x002fea0003900000 */
[----:B------:R-:W1:Y:S02]  /*9b30*/  @!P1 SYNCS.PHASECHK.TRANS64 P1, [R5+URZ+0x26830], R16 ;  /* 0x02683010050095a7 */ /* 0x000e64000802007f */
[----:B-1----:R-:W-:Y:S05]  /*9b40*/  @!P1 BRA `(.L_x_3759) ;  /* 0xfffffffc00ec9947 */ /* 0x002fea000383ffff */
[----:B------:R-:W-:Y:S05]  /*9b50*/  BRA `(.L_x_3758) ;  /* 0xffffff8400d87947 */ /* 0x000fea000383ffff */
.L_x_3809:
[----:B-1----:R1:W2:Y:S02]  /*9b60*/  SYNCS.PHASECHK.TRANS64.TRYWAIT P0, [R0+URZ+0x26820], R3 ;  /* 0x02682003000075a7 */ /* 0x0022a4000800017f */
[----:B--2---:R-:W-:Y:S05]  /*9b70*/  @!P0 NANOSLEEP.SYNCS 0x989680 ;  /* 0x009896800000895d */ /* 0x004fea0003900000 */
[----:B------:R-:W2:Y:S02]  /*9b80*/  @!P0 SYNCS.PHASECHK.TRANS64 P0, [R0+URZ+0x26820], R3 ;  /* 0x02682003000085a7 */ /* 0x000ea4000800007f */
[----:B--2---:R-:W-:Y:S05]  /*9b90*/  @!P0 BRA `(.L_x_3809) ;  /* 0xfffffffc00f08947 */ /* 0x004fea000383ffff */
[----:B------:R-:W-:Y:S05]  /*9ba0*/  BRA `(.L_x_3837) ;  /* 0xffffffdc00787947 */ /* 0x000fea000383ffff */
.L_x_3813:
[----:B-1----:R1:W2:Y:S02]  /*9bb0*/  SYNCS.PHASECHK.TRANS64.TRYWAIT P1, [R0+URZ+0x26840], R21 ;  /* 0x02684015000075a7 */ /* 0x0022a4000802017f */
[----:B--2---:R-:W-:Y:S05]  /*9bc0*/  @!P1 NANOSLEEP.SYNCS 0x989680 ;  /* 0x009896800000995d */ /* 0x004fea0003900000 */
[----:B------:R-:W2:Y:S02]  /*9bd0*/  @!P1 SYNCS.PHASECHK.TRANS64 P1, [R0+URZ+0x26840], R21 ;  /* 0x02684015000095a7 */ /* 0x000ea4000802007f */
[----:B--2---:R-:W-:Y:S05]  /*9be0*/  @!P1 BRA `(.L_x_3813) ;  /* 0xfffffffc00f09947 */ /* 0x004fea000383ffff */
[----:B------:R-:W-:Y:S05]  /*9bf0*/  BRA `(.L_x_3838) ;  /* 0xffffffe400987947 */ /* 0x000fea000383ffff */
.L_x_3815:
[----:B--2---:R2:W3:Y:S02]  /*9c00*/  SYNCS.PHASECHK.TRANS64.TRYWAIT P1, [R0+URZ+0x26828], R21 ;  /* 0x02682815000075a7 */ /* 0x0044e4000802017f */
[----:B---3--:R-:W-:Y:S05]  /*9c10*/  @!P1 NANOSLEEP.SYNCS 0x989680 ;  /* 0x009896800000995d */ /* 0x008fea0003900000 */
[----:B------:R-:W3:Y:S02]  /*9c20*/  @!P1 SYNCS.PHASECHK.TRANS64 P1, [R0+URZ+0x26828], R21 ;  /* 0x02682815000095a7 */ /* 0x000ee4000802007f */
[----:B---3--:R-:W-:Y:S05]  /*9c30*/  @!P1 BRA `(.L_x_3815) ;  /* 0xfffffffc00f09947 */ /* 0x008fea000383ffff */
[----:B------:R-:W-:Y:S05]  /*9c40*/  BRA `(.L_x_3839) ;  /* 0xffffffe800487947 */ /* 0x000fea000383ffff */
.L_x_3817:
[----:B---3--:R3:W4:Y:S02]  /*9c50*/  SYNCS.PHASECHK.TRANS64.TRYWAIT P1, [R0+URZ+0x26848], R21 ;  /* 0x02684815000075a7 */ /* 0x008724000802017f */
[----:B----4-:R-:W-:Y:S05]  /*9c60*/  @!P1 NANOSLEEP.SYNCS 0x989680 ;  /* 0x009896800000995d */ /* 0x010fea0003900000 */
[----:B------:R-:W4:Y:S02]  /*9c70*/  @!P1 SYNCS.PHASECHK.TRANS64 P1, [R0+URZ+0x26848], R21 ;  /* 0x02684815000095a7 */ /* 0x000f24000802007f */
[----:B----4-:R-:W-:Y:S05]  /*9c80*/  @!P1 BRA `(.L_x_3817) ;  /* 0xfffffffc00f09947 */ /* 0x010fea000383ffff */
[----:B------:R-:W-:Y:S05]  /*9c90*/  BRA `(.L_x_3840) ;  /* 0xffffffe800dc7947 */ /* 0x000fea000383ffff */
.L_x_3819:
[----:B------:R-:W-:-:S07]  /*9ca0*/  SHF.L.U32 R5, R9, 0x1f, RZ ;  /* 0x0000001f09057819 */ /* 0x000fce00000006ff */
.L_x_3841:
[----:B-1----:R1:W2:Y:S02]  /*9cb0*/  SYNCS.PHASECHK.TRANS64.TRYWAIT P1, [R0+URZ+0x26820], R5 ;  /* 0x02682005000075a7 */ /* 0x0022a4000802017f */
[----:B--2---:R-:W-:Y:S05]  /*9cc0*/  @!P1 NANOSLEEP.SYNCS 0x989680 ;  /* 0x009896800000995d */ /* 0x004fea0003900000 */
[----:B------:R-:W2:Y:S02]  /*9cd0*/  @!P1 SYNCS.PHASECHK.TRANS64 P1, [R0+URZ+0x26820], R5 ;  /* 0x02682005000095a7 */ /* 0x000ea4000802007f */
[----:B--2---:R-:W-:Y:S05]  /*9ce0*/  @!P1 BRA `(.L_x_3841) ;  /* 0xfffffffc00f09947 */ /* 0x004fea000383ffff */
[----:B------:R-:W-:Y:S05]  /*9cf0*/  BRA `(.L_x_3842) ;  /* 0xffffffec00807947 */ /* 0x000fea000383ffff */
.L_x_3822:
[----:B-1----:R1:W2:Y:S02]  /*9d00*/  SYNCS.PHASECHK.TRANS64.TRYWAIT P1, [R0+URZ+0x26840], R7 ;  /* 0x02684007000075a7 */ /* 0x0022a4000802017f */
[----:B--2---:R-:W-:Y:S05]  /*9d10*/  @!P1 NANOSLEEP.SYNCS 0x989680 ;  /* 0x009896800000995d */ /* 0x004fea0003900000 */
[----:B------:R-:W2:Y:S02]  /*9d20*/  @!P1 SYNCS.PHASECHK.TRANS64 P1, [R0+URZ+0x26840], R7 ;  /* 0x02684007000095a7 */ /* 0x000ea4000802007f */
[----:B--2---:R-:W-:Y:S05]  /*9d30*/  @!P1 BRA `(.L_x_3822) ;  /* 0xfffffffc00f09947 */ /* 0x004fea000383ffff */
[----:B------:R-:W-:Y:S05]  /*9d40*/  BRA `(.L_x_3843) ;  /* 0xfffffff0002c7947 */ /* 0x000fea000383ffff */
.L_x_3824:
[----:B--2---:R2:W3:Y:S02]  /*9d50*/  SYNCS.PHASECHK.TRANS64.TRYWAIT P1, [R0+URZ+0x26828], R7 ;  /* 0x02682807000075a7 */ /* 0x0044e4000802017f */
[----:B---3--:R-:W-:Y:S05]  /*9d60*/  @!P1 NANOSLEEP.SYNCS 0x989680 ;  /* 0x009896800000995d */ /* 0x008fea0003900000 */
[----:B------:R-:W3:Y:S02]  /*9d70*/  @!P1 SYNCS.PHASECHK.TRANS64 P1, [R0+URZ+0x26828], R7 ;  /* 0x02682807000095a7 */ /* 0x000ee4000802007f */
[----:B---3--:R-:W-:Y:S05]  /*9d80*/  @!P1 BRA `(.L_x_3824) ;  /* 0xfffffffc00f09947 */ /* 0x008fea000383ffff */
[----:B------:R-:W-:Y:S05]  /*9d90*/  BRA `(.L_x_3844) ;  /* 0xfffffff000d47947 */ /* 0x000fea000383ffff */
.L_x_3826:
[----:B---3--:R3:W4:Y:S02]  /*9da0*/  SYNCS.PHASECHK.TRANS64.TRYWAIT P0, [R3+URZ+0x26840], R2 ;  /* 0x02684002030075a7 */ /* 0x008724000800017f */
[----:B----4-:R-:W-:Y:S05]  /*9db0*/  @!P0 NANOSLEEP.SYNCS 0x989680 ;  /* 0x009896800000895d */ /* 0x010fea0003900000 */
[----:B------:R-:W4:Y:S02]  /*9dc0*/  @!P0 SYNCS.PHASECHK.TRANS64 P0, [R3+URZ+0x26840], R2 ;  /* 0x02684002030085a7 */ /* 0x000f24000800007f */
[----:B----4-:R-:W-:Y:S05]  /*9dd0*/  @!P0 BRA `(.L_x_3826) ;  /* 0xfffffffc00f08947 */ /* 0x010fea000383ffff */
[----:B------:R-:W-:Y:S05]  /*9de0*/  BRA `(.L_x_3845) ;  /* 0xfffffff4007c7947 */ /* 0x000fea000383ffff */
.L_x_3828:
[----:B------:R-:W-:Y:S01]  /*9df0*/  BSSY B0, `(.L_x_3846) ;  /* 0x0000006000007945 */ /* 0x000fe20003800000 */
[----:B------:R-:W-:-:S07]  /*9e00*/  IMAD.MOV.U32 R15, RZ, RZ, -0x1 ;  /* 0xffffffffff0f7424 */ /* 0x000fce00078e00ff */
[----:B--2---:R-:W-:Y:S05]  /*9e10*/  WARPSYNC.COLLECTIVE R15, `(.L_x_3847) ;  /* 0x000000000f0c7348 */ /* 0x004fea0003c00000 */
[----:B------:R-:W-:Y:S02]  /*9e20*/  ELECT P6, UR62, PT ;  /* 0x00000000003e782f */ /* 0x000fe400038c0000 */
[----:B------:R-:W-:Y:S01]  /*9e30*/  MOV R14, UR62 ;  /* 0x0000003e000e7c02 */ /* 0x000fe20008000f00 */
[----:B--2---:R-:W-:Y:S10]  /*9e40*/  ENDCOLLECTIVE ;  /* 0x000000000000791b */ /* 0x004ff40003800000 */
.L_x_3847:
[----:B------:R-:W-:Y:S05]  /*9e50*/  BSYNC B0 ;  /* 0x0000000000007941 */ /* 0x000fea0003800000 */
.L_x_3846:
[----:B------:R-:W-:Y:S01]  /*9e60*/  PLOP3.LUT P0, PT, P6, PT, PT, 0x80, 0x0 ;  /* 0x000000000000781c */ /* 0x000fe2000370f070 */
[----:B------:R-:W-:-:S12]  /*9e70*/  BRA `(.L_x_3848) ;  /* 0xfffffff800447947 */ /* 0x000fd8000383ffff */
.L_x_3830:
[----:B-1----:R1:W3:Y:S02]  /*9e80*/  SYNCS.PHASECHK.TRANS64.TRYWAIT P0, [R6+URZ], R5 ;  /* 0x00000005060075a7 */ /* 0x0022e4000800017f */
[----:B---3--:R-:W-:Y:S05]  /*9e90*/  @!P0 NANOSLEEP.SYNCS 0x989680 ;  /* 0x009896800000895d */ /* 0x008fea0003900000 */
[----:B------:R-:W3:Y:S02]  /*9ea0*/  @!P0 SYNCS.PHASECHK.TRANS64 P0, [R6+URZ], R5 ;  /* 0x00000005060085a7 */ /* 0x000ee4000800007f */
[----:B---3--:R-:W-:Y:S05]  /*9eb0*/  @!P0 BRA `(.L_x_3830) ;  /* 0xfffffffc00f08947 */ /* 0x008fea000383ffff */
[----:B------:R-:W-:Y:S05]  /*9ec0*/  BRA `(.L_x_3849) ;  /* 0xfffffff800847947 */ /* 0x000fea000383ffff */
.L_x_3831:
[----:B---3--:R3:W4:Y:S02]  /*9ed0*/  SYNCS.PHASECHK.TRANS64.TRYWAIT P0, [R3+URZ], R2 ;  /* 0x00000002030075a7 */ /* 0x008724000800017f */
[----:B----4-:R-:W-:Y:S05]  /*9ee0*/  @!P0 NANOSLEEP.SYNCS 0x989680 ;  /* 0x009896800000895d */ /* 0x010fea0003900000 */
[----:B------:R-:W4:Y:S02]  /*9ef0*/  @!P0 SYNCS.PHASECHK.TRANS64 P0, [R3+URZ], R2 ;  /* 0x00000002030085a7 */ /* 0x000f24000800007f */
[----:B----4-:R-:W-:Y:S05]  /*9f00*/  @!P0 BRA `(.L_x_3831) ;  /* 0xfffffffc00f08947 */ /* 0x010fea000383ffff */
[----:B------:R-:W-:Y:S05]  /*9f10*/  BRA `(.L_x_3850) ;  /* 0xfffffff800787947 */ /* 0x000fea000383ffff */
.L_x_3833:
[----:B---3--:R3:W4:Y:S02]  /*9f20*/  SYNCS.PHASECHK.TRANS64.TRYWAIT P0, [R0+URZ], R5 ;  /* 0x00000005000075a7 */ /* 0x008724000800017f */
[----:B----4-:R-:W-:Y:S05]  /*9f30*/  @!P0 NANOSLEEP.SYNCS 0x989680 ;  /* 0x009896800000895d */ /* 0x010fea0003900000 */
[----:B------:R-:W4:Y:S02]  /*9f40*/  @!P0 SYNCS.PHASECHK.TRANS64 P0, [R0+URZ], R5 ;  /* 0x00000005000085a7 */ /* 0x000f24000800007f */
[----:B----4-:R-:W-:Y:S05]  /*9f50*/  @!P0 BRA `(.L_x_3833) ;  /* 0xfffffffc00f08947 */ /* 0x010fea000383ffff */
[----:B------:R-:W-:Y:S05]  /*9f60*/  BRA `(.L_x_3851) ;  /* 0xfffffff8007c7947 */ /* 0x000fea000383ffff */
.L_x_3852:
        /* <DEDUP_REMOVED lines=9> */
.L_x_6581:


//--------------------- .text._ZN7cutlass13device_kernelIN5flash11enable_sm90INS1_16FlashAttnBwdSm90INS1_25CollectiveMainloopBwdSm90ILi2ELi2ELi2EN4cute5tupleIJNS5_1CILi1EEES8_S8_EEENS6_IJNS7_ILi64EEENS7_ILi128EEENS7_ILi96EEEEEENS_6half_tEfNS_4arch4Sm90ELb0ELb0ELb0ELb1ELb1ELb1ELb0ELb0ELi2ELi1ELi2ELi1ELb1EEENS1_21CollectiveEpilogueBwdISD_SE_SG_Li256ELb1ELb0ELi1EEENS1_19SingleTileSchedulerILb1ELb0ELb0ELi128EEEEEEEEEvNT_6ParamsE --------------------------
	.section	.text._ZN7cutlass13device_kernelIN5flash11enable_sm90INS1_16FlashAttnBwdSm90INS1_25CollectiveMainloopBwdSm90ILi2ELi2ELi2EN4cute5tupleIJNS5_1CILi1EEES8_S8_EEENS6_IJNS7_ILi64EEENS7_ILi128EEENS7_ILi96EEEEEENS_6half_tEfNS_4arch4Sm90ELb0ELb0ELb0ELb1ELb1ELb1ELb0ELb0ELi2ELi1ELi2ELi1ELb1EEENS1_21CollectiveEpilogueBwdISD_SE_SG_Li256ELb1ELb0ELi1EEENS1_19SingleTileSchedulerILb1ELb0ELb0ELi128EEEEEEEEEvNT_6ParamsE,"ax",@progbits
	.align	128
.text._ZN7cutlass13device_kernelIN5flash11enable_sm90INS1_16FlashAttnBwdSm90INS1_25CollectiveMainloopBwdSm90ILi2ELi2ELi2EN4cute5tupleIJNS5_1CILi1EEES8_S8_EEENS6_IJNS7_ILi64EEENS7_ILi128EEENS7_ILi96EEEEEENS_6half_tEfNS_4arch4Sm90ELb0ELb0ELb0ELb1ELb1ELb1ELb0ELb0ELi2ELi1ELi2ELi1ELb1EEENS1_21CollectiveEpilogueBwdISD_SE_SG_Li256ELb1ELb0ELi1EEENS1_19SingleTileSchedulerILb1ELb0ELb0ELi128EEEEEEEEEvNT_6ParamsE:
        .type           _ZN7cutlass13device_kernelIN5flash11enable_sm90INS1_16FlashAttnBwdSm90INS1_25CollectiveMainloopBwdSm90ILi2ELi2ELi2EN4cute5tupleIJNS5_1CILi1EEES8_S8_EEENS6_IJNS7_ILi64EEENS7_ILi128EEENS7_ILi96EEEEEENS_6half_tEfNS_4arch4Sm90ELb0ELb0ELb0ELb1ELb1ELb1ELb0ELb0ELi2ELi1ELi2ELi1ELb1EEENS1_21CollectiveEpilogueBwdISD_SE_SG_Li256ELb1ELb0ELi1EEENS1_19SingleTileSchedulerILb1ELb0ELb0ELi128EEEEEEEEEvNT_6ParamsE,@function
        .size           _ZN7cutlass13device_kernelIN5flash11enable_sm90INS1_16FlashAttnBwdSm90INS1_25CollectiveMainloopBwdSm90ILi2ELi2ELi2EN4cute5tupleIJNS5_1CILi1EEES8_S8_EEENS6_IJNS7_ILi64EEENS7_ILi128EEENS7_ILi96EEEEEENS_6half_tEfNS_4arch4Sm90ELb0ELb0ELb0ELb1ELb1ELb1ELb0ELb0ELi2ELi1ELi2ELi1ELb1EEENS1_21CollectiveEpilogueBwdISD_SE_SG_Li256ELb1ELb0ELi1EEENS1_19SingleTileSchedulerILb1ELb0ELb0ELi128EEEEEEEEEvNT_6ParamsE,(.L_x_6582 - _ZN7cutlass13device_kernelIN5flash11enable_sm90INS1_16FlashAttnBwdSm90INS1_25CollectiveMainloopBwdSm90ILi2ELi2ELi2EN4cute5tupleIJNS5_1CILi1EEES8_S8_EEENS6_IJNS7_ILi64EEENS7_ILi128EEENS7_ILi96EEEEEENS_6half_tEfNS_4arch4Sm90ELb0ELb0ELb0ELb1ELb1ELb1ELb0ELb0ELi2ELi1ELi2ELi1ELb1EEENS1_21CollectiveEpilogueBwdISD_SE_SG_Li256ELb1ELb0ELi1EEENS1_19SingleTileSchedulerILb1ELb0ELb0ELi128EEEEEEEEEvNT_6ParamsE)
        .other          _ZN7cutlass13device_kernelIN5flash11enable_sm90INS1_16FlashAttnBwdSm90INS1_25CollectiveMainloopBwdSm90ILi2ELi2ELi2EN4cute5tupleIJNS5_1CILi1EEES8_S8_EEENS6_IJNS7_ILi64EEENS7_ILi128EEENS7_ILi96EEEEEENS_6half_tEfNS_4arch4Sm90ELb0ELb0ELb0ELb1ELb1ELb1ELb0ELb0ELi2ELi1ELi2ELi1ELb1EEENS1_21CollectiveEpilogueBwdISD_SE_SG_Li256ELb1ELb0ELi1EEENS1_19SingleTileSchedulerILb1ELb0ELb0ELi128EEEEEEEEEvNT_6ParamsE,@"STO_CUDA_ENTRY STV_DEFAULT"
_ZN7cutlass13device_kernelIN5flash11enable_sm90INS1_16FlashAttnBwdSm90INS1_25CollectiveMainloopBwdSm90ILi2ELi2ELi2EN4cute5tupleIJNS5_1CILi1EEES8_S8_EEENS6_IJNS7_ILi64EEENS7_ILi128EEENS7_ILi96EEEEEENS_6half_tEfNS_4arch4Sm90ELb0ELb0ELb0ELb1ELb1ELb1ELb0ELb0ELi2ELi1ELi2ELi1ELb1EEENS1_21CollectiveEpilogueBwdISD_SE_SG_Li256ELb1ELb0ELi1EEENS1_19SingleTileSchedulerILb1ELb0ELb0ELi128EEEEEEEEEvNT_6ParamsE:
        /* <DEDUP_REMOVED lines=23> */
.L_x_3854:
[----:B------:R-:W-:Y:S05]  /*0170*/  BSYNC B0 ;  /* 0x0000000000007941 */ /* 0x000fea0003800000 */
.L_x_3853:
        /* <DEDUP_REMOVED lines=37> */
.L_x_3855:
        /* <DEDUP_REMOVED lines=22> */
.L_x_3856:
[----:B------:R-:W-:Y:S01]  /*0530*/  PLOP3.LUT P0, PT, PT, PT, UP0, 0x80, 0x0 ;  /* 0x000000000000781c */ /* 0x000fe20003f0f008 */
[----:B------:R-:W-:Y:S01]  /*0540*/  NOP ;  /* 0x0000000000007918 */ /* 0x000fe20000000000 */
[----:B------:R-:W-:Y:S01]  /*0550*/  ULDC.64 UR46, c[0x0][0x208] ;  /* 0x00008200002e7ab9 */ /* 0x000fe20000000a00 */
[----:B------:R-:W-:Y:S01]  /*0560*/  BSSY B6, `(.L_x_3857) ;  /* 0x00009ca000067945 */ /* 0x000fe20003800000 */
[----:B-12-4-:R-:W-:Y:S09]  /*0570*/  BAR.SYNC.DEFER_BLOCKING 0x0 ;  /* 0x0000000000007b1d */ /* 0x016ff20000010000 */
[----:B------:R-:W-:Y:S05]  /*0580*/  @!P0 BRA `(.L_x_3858) ;  /* 0x0000005800c88947 */ /* 0x000fea0003800000 */
.L_x_3859:
        /* <DEDUP_REMOVED lines=21> */
.L_x_3860:
        /* <DEDUP_REMOVED lines=14> */
.L_x_3862:
[----:B------:R-:W-:-:S05]  /*07c0*/  ULDC UR4, c[0x0][0x8bc] ;  /* 0x00022f0000047ab9 */ /* 0x000fca0000000800 */
.L_x_3861:
        /* <DEDUP_REMOVED lines=21> */
.L_x_3864:
        /* <DEDUP_REMOVED lines=14> */
.L_x_3865:
        /* <DEDUP_REMOVED lines=10> */
.L_x_3866:
        /* <DEDUP_REMOVED lines=11> */
.L_x_3867:
        /* <DEDUP_REMOVED lines=72> */
.L_x_3870:
        /* <DEDUP_REMOVED lines=15> */
.L_x_3869:
        /* <DEDUP_REMOVED lines=22> */
.L_x_3872:
        /* <DEDUP_REMOVED lines=15> */
.L_x_3871:
[----:B------:R-:W-:Y:S01]  /*1310*/  SHF.R.S32.HI R25, RZ, 0x1f, R22 ;  /* 0x0000001fff197819 */ /* 0x000fe20000011416 */
[----:B------:R-:W-:-:S03]  /*1320*/  UMOV UR4, 0xffffffff ;  /* 0xffffffff00047882 */ /* 0x000fc60000000000 */
[----:B------:R-:W-:-:S04]  /*1330*/  LEA.HI R0, R25, R22, RZ, 0x7 ;  /* 0x0000001619007211 */ /* 0x000fc800078f38ff */
[----:B------:R-:W-:Y:S01]  /*1340*/  SHF.R.S32.HI R16, RZ, 0x7, R0 ;  /* 0x00000007ff107819 */ /* 0x000fe20000011400 */
[----:B------:R-:W-:Y:S06]  /*1350*/  BRA.DIV UR4, `(.L_x_3873) ;  /* 0x0000008e04b07947 */ /* 0x000fec000b800000 */
[----:B------:R2:W3:Y:S02]  /*1360*/  SHFL.IDX PT, R14, R16, RZ, 0x1f ;  /* 0x00001fff100e7589 */ /* 0x0004e400000e0000 */
.L_x_3977:
        /* <DEDUP_REMOVED lines=14> */
.L_x_3874:
        /* <DEDUP_REMOVED lines=19> */
.L_x_3876:
        /* <DEDUP_REMOVED lines=125> */
.L_x_3887:
[----:B------:R-:W-:-:S06]  /*1d50*/  UISETP.NE.AND UP0, UPT, UR11, 0x3, UPT ;  /* 0x000000030b00788c */ /* 0x000fcc000bf05270 */
[----:B------:R-:W-:-:S13]  /*1d60*/  PLOP3.LUT P0, PT, PT, PT, UP0, 0x80, 0x0 ;  /* 0x000000000000781c */ /* 0x000fda0003f0f008 */
[----:B-1----:R-:W-:Y:S05]  /*1d70*/  @!P0 BRA `(.L_x_3877) ;  /* 0x0000000000048947 */ /* 0x002fea0003800000 */
[----:B------:R-:W-:Y:S01]  /*1d80*/  BPT.TRAP 0x1 ;  /* 0x000000040000795c */ /* 0x000fe20000300000 */
.L_x_3877:
[----:B------:R-:W-:Y:S01]  /*1d90*/  R2UR UR8, R18 ;  /* 0x00000000120872ca */ /* 0x000fe200000e0000 */
[----:B------:R-:W-:-:S05]  /*1da0*/  IMAD.U32 R16, RZ, RZ, UR5 ;  /* 0x00000005ff107e24 */ /* 0x000fca000f8e00ff */
[----:B------:R-:W-:-:S07]  /*1db0*/  SHF.L.U32 R16, R16, 0x1f, RZ ;  /* 0x0000001f10107819 */ /* 0x000fce00000006ff */
[----:B------:R-:W-:-:S09]  /*1dc0*/  ULEA UR8, UR6, UR8, 0x3 ;  /* 0x0000000806087291 */ /* 0x000fd2000f8e183f */
[----:B------:R1:W2:Y:S01]  /*1dd0*/  SYNCS.PHASECHK.TRANS64.TRYWAIT P1, [UR8+0x26810], R16 ;  /* 0x02681010ff0075a7 */ /* 0x0002a20008020148 */
[----:B------:R-:W-:Y:S05]  /*1de0*/  @!P0 BRA `(.L_x_3878) ;  /* 0x0000000000048947 */ /* 0x000fea0003800000 */
[----:B------:R-:W-:Y:S01]  /*1df0*/  BPT.TRAP 0x1 ;  /* 0x000000040000795c */ /* 0x000fe20000300000 */
.L_x_3878:
[----:B--2---:R-:W-:Y:S05]  /*1e00*/  @P1 BRA `(.L_x_3879) ;  /* 0x0000000000081947 */ /* 0x004fea0003800000 */
[----:B------:R-:W2:Y:S02]  /*1e10*/  SYNCS.PHASECHK.TRANS64.TRYWAIT P1, [UR8+0x26810], R16 ;  /* 0x02681010ff0075a7 */ /* 0x000ea40008020148 */
[----:B--2---:R-:W-:Y:S05]  /*1e20*/  @!P1 BRA `(.L_x_3880) ;  /* 0x0000008400309947 */ /* 0x004fea0003800000 */
.L_x_3879:
        /* <DEDUP_REMOVED lines=67> */
.L_x_3881:
[----:B------:R1:W1:Y:S01]  /*2260*/  SYNCS.PHASECHK.TRANS64.TRYWAIT P1, [UR8+0x26830], R16 ;  /* 0x02683010ff0075a7 */ /* 0x0002620008020148 */
[----:B------:R-:W-:Y:S05]  /*2270*/  @!P0 BRA `(.L_x_3882) ;  /* 0x0000000000048947 */ /* 0x000fea0003800000 */
[----:B------:R-:W-:Y:S01]  /*2280*/  BPT.TRAP 0x1 ;  /* 0x000000040000795c */ /* 0x000fe20000300000 */
.L_x_3882:
[----:B-1----:R-:W-:Y:S05]  /*2290*/  @P1 BRA `(.L_x_3883) ;  /* 0x0000000000081947 */ /* 0x002fea0003800000 */
[----:B------:R-:W1:Y:S02]  /*22a0*/  SYNCS.PHASECHK.TRANS64.TRYWAIT P1, [UR8+0x26830], R16 ;  /* 0x02683010ff0075a7 */ /* 0x000e640008020148 */
[----:B-1----:R-:W-:Y:S05]  /*22b0*/  @!P1 BRA `(.L_x_3884) ;  /* 0x0000008000249947 */ /* 0x002fea0003800000 */
.L_x_3883:
        /* <DEDUP_REMOVED lines=440> */
.L_x_3885:
        /* <DEDUP_REMOVED lines=46> */
.L_x_3886:
        /* <DEDUP_REMOVED lines=62> */
.L_x_3868:
        /* <DEDUP_REMOVED lines=150> */
.L_x_3889:
        /* <DEDUP_REMOVED lines=60> */
.L_x_3891:
[----:B------:R-:W-:Y:S05]  /*5220*/  BSYNC B0 ;  /* 0x0000000000007941 */ /* 0x000fea0003800000 */
.L_x_3890:
        /* <DEDUP_REMOVED lines=22> */
.L_x_3893:
[----:B------:R-:W-:Y:S05]  /*5390*/  BSYNC B0 ;  /* 0x0000000000007941 */ /* 0x000fea0003800000 */
.L_x_3892:
        /* <DEDUP_REMOVED lines=26> */
.L_x_3895:
[----:B------:R-:W-:Y:S05]  /*5540*/  BSYNC B0 ;  /* 0x0000000000007941 */ /* 0x000fea0003800000 */
.L_x_3894:
        /* <DEDUP_REMOVED lines=23> */
.L_x_3888:
        /* <DEDUP_REMOVED lines=41> */
.L_x_3896:
        /* <DEDUP_REMOVED lines=47> */
.L_x_3898:
[----:B------:R-:W-:Y:S05]  /*5c40*/  BSYNC B0 ;  /* 0x0000000000007941 */ /* 0x000fea0003800000 */
.L_x_3897:
        /* <DEDUP_REMOVED lines=21> */
.L_x_3900:
[----:B------:R-:W-:Y:S05]  /*5da0*/  BSYNC B0 ;  /* 0x0000000000007941 */ /* 0x000fea0003800000 */
.L_x_3899:
        /* <DEDUP_REMOVED lines=25> */
.L_x_3902:
[----:B------:R-:W-:Y:S05]  /*5f40*/  BSYNC B0 ;  /* 0x0000000000007941 */ /* 0x000fea0003800000 */
.L_x_3901:
        /* <DEDUP_REMOVED lines=22> */
.L_x_3858:
        /* <DEDUP_REMOVED lines=21> */
.L_x_3904:
        /* <DEDUP_REMOVED lines=13> */
.L_x_3906:
[----:B------:R-:W-:-:S05]  /*62d0*/  ULDC UR4, c[0x0][0x8bc] ;  /* 0x00022f0000047ab9 */ /* 0x000fca0000000800 */
.L_x_3905:
        /* <DEDUP_REMOVED lines=39> */
.L_x_3907:
        /* <DEDUP_REMOVED lines=61> */
.L_x_3933:
        /* <DEDUP_REMOVED lines=17> */
.L_x_3911:
[----:B------:R-:W2:Y:S04]  /*6a30*/  LDG.E.STRONG.GPU R4, desc[UR46][R2.64] ;  /* 0x0000002e02047981 */ /* 0x000ea8000c1ef900 */
[----:B--2---:R-:W-:Y:S01]  /*6a40*/  CCTL.IVALL ;  /* 0x00000000ff00798f */ /* 0x004fe20002000000 */
[----:B------:R-:W-:Y:S05]  /*6a50*/  YIELD ;  /* 0x0000000000007946 */ /* 0x000fea0003800000 */
[----:B------:R-:W-:-:S13]  /*6a60*/  ISETP.NE.AND P2, PT, R4, UR25, PT ;  /* 0x0000001904007c0c */ /* 0x000fda000bf45270 */
[----:B------:R-:W-:Y:S05]  /*6a70*/  @P2 BRA `(.L_x_3911) ;  /* 0xfffffffc00ec2947 */ /* 0x000fea000383ffff */
.L_x_3910:
[----:B------:R-:W-:Y:S05]  /*6a80*/  BSYNC B0 ;  /* 0x0000000000007941 */ /* 0x000fea0003800000 */
.L_x_3909:
[----:B------:R-:W-:-:S03]  /*6a90*/  UMOV UR16, 0xffffffff ;  /* 0xffffffff00107882 */ /* 0x000fc60000000000 */
[----:B------:R-:W-:Y:S05]  /*6aa0*/  BRA.DIV UR16, `(.L_x_3912) ;  /* 0x0000003a10407947 */ /* 0x000fea000b800000 */
[----:B------:R-:W-:Y:S01]  /*6ab0*/  NOP ;  /* 0x0000000000007918 */ /* 0x000fe20000000000 */
.L_x_3980:
        /* <DEDUP_REMOVED lines=19> */
.L_x_3914:
[----:B------:R-:W-:Y:S05]  /*6bf0*/  BSYNC B0 ;  /* 0x0000000000007941 */ /* 0x000fea0003800000 */
.L_x_3913:
        /* <DEDUP_REMOVED lines=13> */
.L_x_3916:
[----:B------:R-:W-:Y:S05]  /*6cd0*/  BSYNC B0 ;  /* 0x0000000000007941 */ /* 0x000fea0003800000 */
.L_x_3915:
[----:B------:R-:W-:Y:S06]  /*6ce0*/  BAR.ARV 0xa, 0xa0 ;  /* 0x0282800000007b1d */ /* 0x000fec0000002000 */
[----:B------:R-:W-:Y:S04]  /*6cf0*/  BSSY B0, `(.L_x_3917) ;  /* 0x0000003000007945 */ /* 0x000fe80003800000 */
[----:B------:R-:W-:Y:S05]  /*6d00*/  @!P0 BRA `(.L_x_3918) ;  /* 0x0000000000048947 */ /* 0x000fea0003800000 */
[----:B------:R-:W-:-:S04]  /*6d10*/  DEPBAR.LE SB0, 0x0 ;  /* 0x000080000000791a */ /* 0x000fc80000000000 */
.L_x_3918:
[----:B------:R-:W-:Y:S05]  /*6d20*/  BSYNC B0 ;  /* 0x0000000000007941 */ /* 0x000fea0003800000 */
.L_x_3917:
        /* <DEDUP_REMOVED lines=19> */
.L_x_3920:
[----:B------:R-:W-:Y:S05]  /*6e60*/  BSYNC B0 ;  /* 0x0000000000007941 */ /* 0x000fea0003800000 */
.L_x_3919:
        /* <DEDUP_REMOVED lines=9> */
.L_x_3923:
[----:B------:R-:W2:Y:S04]  /*6f00*/  LDG.E.STRONG.GPU R4, desc[UR46][R2.64] ;  /* 0x0000002e02047981 */ /* 0x000ea8000c1ef900 */
[----:B--2---:R-:W-:Y:S01]  /*6f10*/  CCTL.IVALL ;  /* 0x00000000ff00798f */ /* 0x004fe20002000000 */
[----:B------:R-:W-:Y:S05]  /*6f20*/  YIELD ;  /* 0x0000000000007946 */ /* 0x000fea0003800000 */
[----:B------:R-:W-:-:S13]  /*6f30*/  ISETP.NE.AND P2, PT, R4, UR25, PT ;  /* 0x0000001904007c0c */ /* 0x000fda000bf45270 */
[----:B------:R-:W-:Y:S05]  /*6f40*/  @P2 BRA `(.L_x_3923) ;  /* 0xfffffffc00ec2947 */ /* 0x000fea000383ffff */
.L_x_3922:
[----:B------:R-:W-:Y:S05]  /*6f50*/  BSYNC B0 ;  /* 0x0000000000007941 */ /* 0x000fea0003800000 */
.L_x_3921:
[----:B------:R-:W-:-:S03]  /*6f60*/  UMOV UR6, 0xffffffff ;  /* 0xffffffff00067882 */ /* 0x000fc60000000000 */
[----:B------:R-:W-:Y:S05]  /*6f70*/  BRA.DIV UR6, `(.L_x_3924) ;  /* 0x0000003606287947 */ /* 0x000fea000b800000 */
[----:B------:R-:W-:Y:S01]  /*6f80*/  NOP ;  /* 0x0000000000007918 */ /* 0x000fe20000000000 */
.L_x_3983:
        /* <DEDUP_REMOVED lines=13> */
.L_x_3926:
[----:B------:R-:W-:Y:S05]  /*7060*/  BSYNC B0 ;  /* 0x0000000000007941 */ /* 0x000fea0003800000 */
.L_x_3925:
        /* <DEDUP_REMOVED lines=13> */
.L_x_3928:
[----:B------:R-:W-:Y:S05]  /*7140*/  BSYNC B0 ;  /* 0x0000000000007941 */ /* 0x000fea0003800000 */
.L_x_3927:
[----:B------:R-:W-:Y:S06]  /*7150*/  BAR.ARV 0xa, 0xa0 ;  /* 0x0282800000007b1d */ /* 0x000fec0000002000 */
[----:B------:R-:W-:Y:S04]  /*7160*/  BSSY B0, `(.L_x_3929) ;  /* 0x0000003000007945 */ /* 0x000fe80003800000 */
[----:B------:R-:W-:Y:S05]  /*7170*/  @!P0 BRA `(.L_x_3930) ;  /* 0x0000000000048947 */ /* 0x000fea0003800000 */
[----:B------:R-:W-:-:S04]  /*7180*/  DEPBAR.LE SB0, 0x0 ;  /* 0x000080000000791a */ /* 0x000fc80000000000 */
.L_x_3930:
[----:B------:R-:W-:Y:S05]  /*7190*/  BSYNC B0 ;  /* 0x0000000000007941 */ /* 0x000fea0003800000 */
.L_x_3929:
        /* <DEDUP_REMOVED lines=19> */
.L_x_3932:
[----:B------:R-:W-:Y:S05]  /*72d0*/  BSYNC B0 ;  /* 0x0000000000007941 */ /* 0x000fea0003800000 */
.L_x_3931:
[----:B------:R-:W-:Y:S02]  /*72e0*/  UIADD3 UR4, UR4, 0x2, URZ ;  /* 0x0000000204047890 */ /* 0x000fe4000fffe03f */
[----:B------:R-:W-:Y:S01]  /*72f0*/  UIADD3 UR5, UR5, 0x1, URZ ;  /* 0x0000000105057890 */ /* 0x000fe2000fffe03f */
[----:B------:R-:W-:Y:S11]  /*7300*/  @P1 BRA `(.L_x_3933) ;  /* 0xfffffff400841947 */ /* 0x000ff6000383ffff */
.L_x_3908:
        /* <DEDUP_REMOVED lines=13> */
.L_x_3936:
[----:B------:R-:W2:Y:S04]  /*73e0*/  LDG.E.STRONG.GPU R0, desc[UR46][R2.64] ;  /* 0x0000002e02007981 */ /* 0x000ea8000c1ef900 */
[----:B--2---:R-:W-:Y:S01]  /*73f0*/  CCTL.IVALL ;  /* 0x00000000ff00798f */ /* 0x004fe20002000000 */
[----:B------:R-:W-:Y:S05]  /*7400*/  YIELD ;  /* 0x0000000000007946 */ /* 0x000fea0003800000 */
[----:B------:R-:W-:-:S13]  /*7410*/  ISETP.NE.AND P1, PT, R0, UR25, PT ;  /* 0x0000001900007c0c */ /* 0x000fda000bf25270 */
[----:B------:R-:W-:Y:S05]  /*7420*/  @P1 BRA `(.L_x_3936) ;  /* 0xfffffffc00ec1947 */ /* 0x000fea000383ffff */
.L_x_3935:
[----:B------:R-:W-:Y:S05]  /*7430*/  BSYNC B0 ;  /* 0x0000000000007941 */ /* 0x000fea0003800000 */
.L_x_3934:
[----:B------:R-:W-:-:S03]  /*7440*/  UMOV UR5, 0xffffffff ;  /* 0xffffffff00057882 */ /* 0x000fc60000000000 */
[----:B------:R-:W-:Y:S05]  /*7450*/  BRA.DIV UR5, `(.L_x_3937) ;  /* 0x00000032050c7947 */ /* 0x000fea000b800000 */
[----:B------:R-:W-:Y:S01]  /*7460*/  NOP ;  /* 0x0000000000007918 */ /* 0x000fe20000000000 */
.L_x_3986:
        /* <DEDUP_REMOVED lines=22> */
.L_x_3939:
[----:B------:R-:W-:Y:S05]  /*75d0*/  BSYNC B0 ;  /* 0x0000000000007941 */ /* 0x000fea0003800000 */
.L_x_3938:
        /* <DEDUP_REMOVED lines=20> */
.L_x_3941:
[----:B------:R-:W-:Y:S05]  /*7720*/  BSYNC B0 ;  /* 0x0000000000007941 */ /* 0x000fea0003800000 */
.L_x_3940:
[----:B------:R-:W-:Y:S06]  /*7730*/  BAR.ARV 0xa, 0xa0 ;  /* 0x0282800000007b1d */ /* 0x000fec0000002000 */
[----:B------:R-:W-:Y:S04]  /*7740*/  BSSY B0, `(.L_x_3942) ;  /* 0x0000003000007945 */ /* 0x000fe80003800000 */
[----:B------:R-:W-:Y:S05]  /*7750*/  @!P0 BRA `(.L_x_3943) ;  /* 0x0000000000048947 */ /* 0x000fea0003800000 */
[----:B------:R-:W-:-:S04]  /*7760*/  DEPBAR.LE SB0, 0x0 ;  /* 0x000080000000791a */ /* 0x000fc80000000000 */
.L_x_3943:
[----:B------:R-:W-:Y:S05]  /*7770*/  BSYNC B0 ;  /* 0x0000000000007941 */ /* 0x000fea0003800000 */
.L_x_3942:
        /* <DEDUP_REMOVED lines=19> */
.L_x_3903:
        /* <DEDUP_REMOVED lines=13> */
.L_x_3944:
        /* <DEDUP_REMOVED lines=14> */
.L_x_3946:
[----:B------:R-:W-:-:S05]  /*7a60*/  ULDC UR4, c[0x0][0x8bc] ;  /* 0x00022f0000047ab9 */ /* 0x000fca0000000800 */
.L_x_3945:
        /* <DEDUP_REMOVED lines=56> */
.L_x_3948:
        /* <DEDUP_REMOVED lines=63> */
.L_x_3987:
        /* <DEDUP_REMOVED lines=13> */
.L_x_3951:
        /* <DEDUP_REMOVED lines=125> */
.L_x_3962:
[----:B------:R-:W-:-:S04]  /*8a80*/  SHF.L.U32 R21, R9, 0x1f, RZ ;  /* 0x0000001f09157819 */ /* 0x000fc800000006ff */
[----:B-1----:R-:W1:Y:S02]  /*8a90*/  SYNCS.PHASECHK.TRANS64.TRYWAIT P1, [R0+URZ+0x26840], R21 ;  /* 0x02684015000075a7 */ /* 0x002e64000802017f */
[----:B-12---:R-:W-:Y:S05]  /*8aa0*/  @!P1 BRA `(.L_x_3954) ;  /* 0x0000001800a89947 */ /* 0x006fea0003800000 */
.L_x_3988:
[----:B------:R-:W-:Y:S05]  /*8ab0*/  @P0 BRA `(.L_x_3955) ;  /* 0x0000000000140947 */ /* 0x000fea0003800000 */
[----:B------:R-:W-:Y:S01]  /*8ac0*/  ISETP.NE.AND P1, PT, R16, RZ, PT ;  /* 0x000000ff1000720c */ /* 0x000fe20003f25270 */
[----:B------:R-:W-:-:S04]  /*8ad0*/  IMAD.MOV.U32 R3, RZ, RZ, 0x3100 ;  /* 0x00003100ff037424 */ /* 0x000fc800078e00ff */
[----:B------:R2:W-:Y:S08]  /*8ae0*/  SYNCS.ARRIVE.TRANS64 RZ, [R0+URZ+0x26830], R3 ;  /* 0x0268300300ff79a7 */ /* 0x0005f0000800003f */
[----:B------:R-:W-:Y:S05]  /*8af0*/  @!P1 BRA `(.L_x_3955) ;  /* 0x0000000000049947 */ /* 0x000fea0003800000 */
[----:B------:R-:W-:Y:S01]  /*8b00*/  BPT.TRAP 0x1 ;  /* 0x000000040000795c */ /* 0x000fe20000300000 */
.L_x_3955:
        /* <DEDUP_REMOVED lines=43> */
.L_x_3989:
[----:B------:R-:W-:Y:S05]  /*8dc0*/  @P0 BRA `(.L_x_3957) ;  /* 0x0000000000140947 */ /* 0x000fea0003800000 */
[----:B------:R-:W-:Y:S01]  /*8dd0*/  ISETP.NE.AND P1, PT, R16, RZ, PT ;  /* 0x000000ff1000720c */ /* 0x000fe20003f25270 */
[----:B------:R-:W-:-:S04]  /*8de0*/  IMAD.MOV.U32 R3, RZ, RZ, 0x3100 ;  /* 0x00003100ff037424 */ /* 0x000fc800078e00ff */
[----:B------:R3:W-:Y:S08]  /*8df0*/  SYNCS.ARRIVE.TRANS64 RZ, [R0+URZ+0x26818], R3 ;  /* 0x0268180300ff79a7 */ /* 0x0007f0000800003f */
[----:B------:R-:W-:Y:S05]  /*8e00*/  @!P1 BRA `(.L_x_3957) ;  /* 0x0000000000049947 */ /* 0x000fea0003800000 */
[----:B------:R-:W-:Y:S01]  /*8e10*/  BPT.TRAP 0x1 ;  /* 0x000000040000795c */ /* 0x000fe20000300000 */
.L_x_3957:
        /* <DEDUP_REMOVED lines=36> */
.L_x_3990:
        /* <DEDUP_REMOVED lines=9> */
.L_x_3959:
        /* <DEDUP_REMOVED lines=38> */
.L_x_3992:
[----:B------:R-:W-:Y:S05]  /*9350*/  @P0 BRA `(.L_x_3961) ;  /* 0x0000000000140947 */ /* 0x000fea0003800000 */
[----:B------:R-:W-:Y:S01]  /*9360*/  ISETP.NE.AND P1, PT, R16, RZ, PT ;  /* 0x000000ff1000720c */ /* 0x000fe20003f25270 */
[----:B-1----:R-:W-:-:S04]  /*9370*/  IMAD.MOV.U32 R5, RZ, RZ, 0x3100 ;  /* 0x00003100ff057424 */ /* 0x002fc800078e00ff */
[----:B------:R2:W-:Y:S08]  /*9380*/  SYNCS.ARRIVE.TRANS64 RZ, [R0+URZ+0x26810], R5 ;  /* 0x0268100500ff79a7 */ /* 0x0005f0000800003f */
[----:B------:R-:W-:Y:S05]  /*9390*/  @!P1 BRA `(.L_x_3961) ;  /* 0x0000000000049947 */ /* 0x000fea0003800000 */
[----:B------:R-:W-:Y:S01]  /*93a0*/  BPT.TRAP 0x1 ;  /* 0x000000040000795c */ /* 0x000fe20000300000 */
.L_x_3961:
        /* <DEDUP_REMOVED lines=37> */
.L_x_3953:
[----:B------:R-:W-:-:S13]  /*9600*/  ISETP.NE.AND P1, PT, R13, RZ, PT ;  /* 0x000000ff0d00720c */ /* 0x000fda0003f25270 */
[----:B------:R-:W-:Y:S05]  /*9610*/  @!P1 BRA `(.L_x_3952) ;  /* 0x0000000400689947 */ /* 0x000fea0003800000 */
[----:B------:R-:W-:-:S04]  /*9620*/  SHF.L.U32 R7, R9, 0x1f, RZ ;  /* 0x0000001f09077819 */ /* 0x000fc800000006ff */
[----:B------:R-:W1:Y:S02]  /*9630*/  SYNCS.PHASECHK.TRANS64.TRYWAIT P1, [R0+URZ+0x26840], R7 ;  /* 0x02684007000075a7 */ /* 0x000e64000802017f */
[----:B-1----:R-:W-:Y:S05]  /*9640*/  @!P1 BRA `(.L_x_3963) ;  /* 0x0000001000149947 */ /* 0x002fea0003800000 */
.L_x_3993:
[----:B------:R-:W-:Y:S05]  /*9650*/  @P0 BRA `(.L_x_3964) ;  /* 0x0000000000140947 */ /* 0x000fea0003800000 */
[----:B------:R-:W-:Y:S01]  /*9660*/  ISETP.NE.AND P1, PT, R16, RZ, PT ;  /* 0x000000ff1000720c */ /* 0x000fe20003f25270 */
[----:B------:R-:W-:-:S04]  /*9670*/  IMAD.MOV.U32 R5, RZ, RZ, 0x3100 ;  /* 0x00003100ff057424 */ /* 0x000fc800078e00ff */
[----:B------:R2:W-:Y:S08]  /*9680*/  SYNCS.ARRIVE.TRANS64 RZ, [R0+URZ+0x26830], R5 ;  /* 0x0268300500ff79a7 */ /* 0x0005f0000800003f */
[----:B------:R-:W-:Y:S05]  /*9690*/  @!P1 BRA `(.L_x_3964) ;  /* 0x0000000000049947 */ /* 0x000fea0003800000 */
[----:B------:R-:W-:Y:S01]  /*96a0*/  BPT.TRAP 0x1 ;  /* 0x000000040000795c */ /* 0x000fe20000300000 */
.L_x_3964:
        /* <DEDUP_REMOVED lines=41> */
.L_x_3994:
[----:B------:R-:W-:Y:S05]  /*9940*/  @P0 BRA `(.L_x_3966) ;  /* 0x0000000000140947 */ /* 0x000fea0003800000 */
[----:B------:R-:W-:Y:S01]  /*9950*/  ISETP.NE.AND P0, PT, R16, RZ, PT ;  /* 0x000000ff1000720c */ /* 0x000fe20003f05270 */
[----:B------:R-:W-:-:S04]  /*9960*/  IMAD.MOV.U32 R5, RZ, RZ, 0x3100 ;  /* 0x00003100ff057424 */ /* 0x000fc800078e00ff */
[----:B------:R3:W-:Y:S08]  /*9970*/  SYNCS.ARRIVE.TRANS64 RZ, [R0+URZ+0x26818], R5 ;  /* 0x0268180500ff79a7 */ /* 0x0007f0000800003f */
[----:B------:R-:W-:Y:S05]  /*9980*/  @!P0 BRA `(.L_x_3966) ;  /* 0x0000000000048947 */ /* 0x000fea0003800000 */
[----:B------:R-:W-:Y:S01]  /*9990*/  BPT.TRAP 0x1 ;  /* 0x000000040000795c */ /* 0x000fe20000300000 */
.L_x_3966:
        /* <DEDUP_REMOVED lines=34> */
.L_x_3952:
[----:B------:R-:W3:Y:S01]  /*9bc0*/  S2R R2, SR_TID.X ;  /* 0x0000000000027919 */ /* 0x000ee20000002100 */
[----:B------:R-:W-:Y:S01]  /*9bd0*/  IMAD R3, R12, 0x8, R0 ;  /* 0x000000080c037824 */ /* 0x000fe200078e0200 */
[----:B---3--:R-:W-:Y:S02]  /*9be0*/  LOP3.LUT R4, R2, 0x7f, RZ, 0xc0, !PT ;  /* 0x0000007f02047812 */ /* 0x008fe400078ec0ff */
[----:B------:R-:W-:Y:S02]  /*9bf0*/  SHF.L.U32 R2, R9, 0x1f, RZ ;  /* 0x0000001f09027819 */ /* 0x000fe400000006ff */
[----:B------:R-:W-:Y:S02]  /*9c00*/  ISETP.NE.AND P1, PT, R4, RZ, PT ;  /* 0x000000ff0400720c */ /* 0x000fe40003f25270 */
[----:B------:R-:W3:Y:S02]  /*9c10*/  SYNCS.PHASECHK.TRANS64.TRYWAIT P0, [R3+URZ+0x26840], R2 ;  /* 0x02684002030075a7 */ /* 0x000ee4000800017f */
[----:B---3--:R-:W-:Y:S09]  /*9c20*/  @!P0 BRA `(.L_x_3967) ;  /* 0x0000000800c48947 */ /* 0x008ff20003800000 */
.L_x_3995:
[----:B------:R-:W-:Y:S05]  /*9c30*/  @P1 BRA `(.L_x_3968) ;  /* 0x0000000000181947 */ /* 0x000fea0003800000 */
[----:B------:R-:W4:Y:S01]  /*9c40*/  S2R R4, SR_TID.X ;  /* 0x0000000000047919 */ /* 0x000f220000002100 */
[----:B---3--:R-:W-:-:S04]  /*9c50*/  IMAD.MOV.U32 R2, RZ, RZ, 0x3100 ;  /* 0x00003100ff027424 */ /* 0x008fc800078e00ff */
[----:B------:R3:W-:Y:S01]  /*9c60*/  SYNCS.ARRIVE.TRANS64 RZ, [R3+URZ+0x26830], R2 ;  /* 0x0268300203ff79a7 */ /* 0x0007e2000800003f */
[----:B----4-:R-:W-:-:S13]  /*9c70*/  LOP3.LUT P0, RZ, R4, 0x1f, RZ, 0xc0, !PT ;  /* 0x0000001f04ff7812 */ /* 0x010fda000780c0ff */
[----:B---3--:R-:W-:Y:S05]  /*9c80*/  @!P0 BRA `(.L_x_3968) ;  /* 0x0000000000048947 */ /* 0x008fea0003800000 */
[----:B------:R-:W-:Y:S01]  /*9c90*/  BPT.TRAP 0x1 ;  /* 0x000000040000795c */ /* 0x000fe20000300000 */
.L_x_3968:
        /* <DEDUP_REMOVED lines=48> */
.L_x_3949:
[----:B------:R-:W-:Y:S05]  /*9fa0*/  BSYNC B0 ;  /* 0x0000000000007941 */ /* 0x000fea0003800000 */
.L_x_3947:
[----:B------:R-:W-:-:S03]  /*9fb0*/  UMOV UR8, 0xffffffff ;  /* 0xffffffff00087882 */ /* 0x000fc60000000000 */
[----:B------:R-:W-:Y:S05]  /*9fc0*/  BRA.DIV UR8, `(.L_x_3969) ;  /* 0x0000000608f07947 */ /* 0x000fea000b800000 */
[----:B------:R-:W-:-:S13]  /*9fd0*/  ELECT P0, URZ, PT ;  /* 0x00000000003f782f */ /* 0x000fda0003800000 */
.L_x_3998:
[----:B------:R-:W-:Y:S05]  /*9fe0*/  @!P0 BRA `(.L_x_3863) ;  /* 0x0000000000848947 */ /* 0x000fea0003800000 */
[----:B------:R-:W-:-:S06]  /*9ff0*/  ULOP3.LUT UR8, UR38, 0x2, URZ, 0xfc, !UPT ;  /* 0x0000000226087892 */ /* 0x000fcc000f8efc3f */
[----:B------:R-:W-:-:S05]  /*a000*/  IMAD.U32 R2, RZ, RZ, UR8 ;  /* 0x00000008ff027e24 */ /* 0x000fca000f8e00ff */
[----:B------:R-:W-:-:S13]  /*a010*/  ISETP.NE.AND P2, PT, R2, 0x3, PT ;  /* 0x000000030200780c */ /* 0x000fda0003f45270 */
[----:B------:R-:W-:Y:S05]  /*a020*/  @!P2 BRA `(.L_x_3970) ;  /* 0x000000000004a947 */ /* 0x000fea0003800000 */
[----:B--2---:R-:W-:Y:S01]  /*a030*/  BPT.TRAP 0x1 ;  /* 0x000000040000795c */ /* 0x004fe20000300000 */
.L_x_3970:
        /* <DEDUP_REMOVED lines=15> */
.L_x_3999:
[----:B------:R-:W3:Y:S02]  /*a130*/  SYNCS.PHASECHK.TRANS64.TRYWAIT P0, [R3+URZ], R2 ;  /* 0x00000002030075a7 */ /* 0x000ee4000800017f */
[----:B---3--:R-:W-:Y:S05]  /*a140*/  @!P0 BRA `(.L_x_3972) ;  /* 0x0000000400c88947 */ /* 0x008fea0003800000 */
.L_x_4000:
[----:B------:R-:W-:Y:S05]  /*a150*/  @!P2 BRA `(.L_x_3973) ;  /* 0x000000000004a947 */ /* 0x000fea0003800000 */
[----:B--2---:R-:W-:Y:S01]  /*a160*/  BPT.TRAP 0x1 ;  /* 0x000000040000795c */ /* 0x004fe20000300000 */
.L_x_3973:
[----:B---3--:R-:W-:-:S04]  /*a170*/  VIADD R3, R7, 0x26840 ;  /* 0x0002684007037836 */ /* 0x008fc80000000000 */
[----:B------:R-:W-:-:S04]  /*a180*/  IMAD R0, R0, 0x8, R3 ;  /* 0x0000000800007824 */ /* 0x000fc800078e0203 */
[----:B------:R-:W3:Y:S02]  /*a190*/  SYNCS.PHASECHK.TRANS64.TRYWAIT P0, [R0+URZ], R5 ;  /* 0x00000005000075a7 */ /* 0x000ee4000800017f */
[----:B---3--:R-:W-:Y:S05]  /*a1a0*/  @!P0 BRA `(.L_x_3974) ;  /* 0x0000000400c48947 */ /* 0x008fea0003800000 */
.L_x_4001:
[----:B------:R-:W-:-:S07]  /*a1b0*/  IMAD R3, R4, 0x8, R3 ;  /* 0x0000000804037824 */ /* 0x000fce00078e0203 */
.L_x_3975:
[----:B----4-:R4:W1:Y:S02]  /*a1c0*/  SYNCS.PHASECHK.TRANS64.TRYWAIT P0, [R3+URZ], R2 ;  /* 0x00000002030075a7 */ /* 0x010864000800017f */
[----:B-1----:R-:W-:Y:S05]  /*a1d0*/  @!P0 NANOSLEEP.SYNCS 0x989680 ;  /* 0x009896800000895d */ /* 0x002fea0003900000 */
[----:B------:R-:W1:Y:S02]  /*a1e0*/  @!P0 SYNCS.PHASECHK.TRANS64 P0, [R3+URZ], R2 ;  /* 0x00000002030085a7 */ /* 0x000e64000800007f */
[----:B-1----:R-:W-:Y:S05]  /*a1f0*/  @!P0 BRA `(.L_x_3975) ;  /* 0xfffffffc00f08947 */ /* 0x002fea000383ffff */
.L_x_3863:
[----:B--2---:R-:W-:Y:S05]  /*a200*/  BSYNC B6 ;  /* 0x0000000000067941 */ /* 0x004fea0003800000 */
.L_x_3857:
[----:B------:R-:W-:Y:S05]  /*a210*/  EXIT ;  /* 0x000000000000794d */ /* 0x000fea0003800000 */
.L_x_3873:
[----:B------:R-:W-:Y:S02]  /*a220*/  IMAD.MOV.U32 R13, RZ, RZ, R16 ;  /* 0x000000ffff0d7224 */ /* 0x000fe400078e0010 */
[----:B------:R-:W-:Y:S02]  /*a230*/  IMAD.MOV.U32 R12, RZ, RZ, RZ ;  /* 0x000000ffff0c7224 */ /* 0x000fe400078e00ff */
[----:B------:R-:W-:Y:S02]  /*a240*/  IMAD.MOV.U32 R11, RZ, RZ, 0x1f ;  /* 0x0000001fff0b7424 */ /* 0x000fe400078e00ff */
[----:B------:R-:W-:-:S07]  /*a250*/  IMAD.MOV.U32 R15, RZ, RZ, -0x1 ;  /* 0xffffffffff0f7424 */ /* 0x000fce00078e00ff */
[----:B-1---5:R-:W-:Y:S05]  /*a260*/  WARPSYNC.COLLECTIVE R15, `(.L_x_3976) ;  /* 0x000000000f087348 */ /* 0x022fea0003c00000 */
[----:B------:R2:W3:Y:S02]  /*a270*/  SHFL.IDX P6, R14, R13, R12, R11 ;  /* 0x0000000c0d0e7389 */ /* 0x0004e400000c000b */
[----:B-123-5:R-:W-:Y:S01]  /*a280*/  ENDCOLLECTIVE ;  /* 0x000000000000791b */ /* 0x02efe20003800000 */
.L_x_3976:
[----:B------:R-:W-:Y:S05]  /*a290*/  BRA `(.L_x_3977) ;  /* 0xffffff7000347947 */ /* 0x000fea000383ffff */
.L_x_3875:
[----:B-1----:R1:W3:Y:S02]  /*a2a0*/  SYNCS.PHASECHK.TRANS64.TRYWAIT P0, [R18+URZ+0x26800], R5 ;  /* 0x02680005120075a7 */ /* 0x0022e4000800017f */
[----:B---3--:R-:W-:Y:S05]  /*a2b0*/  @!P0 NANOSLEEP.SYNCS 0x989680 ;  /* 0x009896800000895d */ /* 0x008fea0003900000 */
[----:B------:R-:W3:Y:S02]  /*a2c0*/  @!P0 SYNCS.PHASECHK.TRANS64 P0, [R18+URZ+0x26800], R5 ;  /* 0x02680005120085a7 */ /* 0x000ee4000800007f */
[----:B---3--:R-:W-:Y:S05]  /*a2d0*/  @!P0 BRA `(.L_x_3875) ;  /* 0xfffffffc00f08947 */ /* 0x008fea000383ffff */
[----:B------:R-:W-:Y:S05]  /*a2e0*/  BRA `(.L_x_3874) ;  /* 0xffffff7000587947 */ /* 0x000fea000383ffff */
.L_x_3880:
[----:B--2---:R-:W-:-:S04]  /*a2f0*/  IMAD.U32 R5, RZ, RZ, UR8 ;  /* 0x00000008ff057e24 */ /* 0x004fc8000f8e00ff */
[----:B------:R2:W3:Y:S03]  /*a300*/  SYNCS.PHASECHK.TRANS64.TRYWAIT P1, [R5+URZ+0x26810], R16 ;  /* 0x02681010050075a7 */ /* 0x0004e6000802017f */
[----:B---3--:R-:W-:Y:S05]  /*a310*/  @!P1 NANOSLEEP.SYNCS 0x989680 ;  /* 0x009896800000995d */ /* 0x008fea0003900000 */
[----:B------:R-:W3:Y:S02]  /*a320*/  @!P1 SYNCS.PHASECHK.TRANS64 P1, [R5+URZ+0x26810], R16 ;  /* 0x02681010050095a7 */ /* 0x000ee4000802007f */
[----:B---3--:R-:W-:Y:S05]  /*a330*/  @!P1 BRA `(.L_x_3880) ;  /* 0xfffffffc00ec9947 */ /* 0x008fea000383ffff */
[----:B------:R-:W-:Y:S05]  /*a340*/  BRA `(.L_x_3879) ;  /* 0xffffff7800b87947 */ /* 0x000fea000383ffff */
.L_x_3884:
[----:B------:R-:W-:-:S04]  /*a350*/  IMAD.U32 R5, RZ, RZ, UR8 ;  /* 0x00000008ff057e24 */ /* 0x000fc8000f8e00ff */
[----:B------:R1:W1:Y:S03]  /*a360*/  SYNCS.PHASECHK.TRANS64.TRYWAIT P1, [R5+URZ+0x26830], R16 ;  /* 0x02683010050075a7 */ /* 0x000266000802017f */
[----:B-1----:R-:W-:Y:S05]  /*a370*/  @!P1 NANOSLEEP.SYNCS 0x989680 ;  /* 0x009896800000995d */ /* 0x002fea0003900000 */
[----:B------:R-:W1:Y:S02]  /*a380*/  @!P1 SYNCS.PHASECHK.TRANS64 P1, [R5+URZ+0x26830], R16 ;  /* 0x02683010050095a7 */ /* 0x000e64000802007f */
[----:B-1----:R-:W-:Y:S05]  /*a390*/  @!P1 BRA `(.L_x_3884) ;  /* 0xfffffffc00ec9947 */ /* 0x002fea000383ffff */
[----:B------:R-:W-:Y:S05]  /*a3a0*/  BRA `(.L_x_3883) ;  /* 0xffffff7c00c47947 */ /* 0x000fea000383ffff */
.L_x_3912:
[----:B------:R-:W-:Y:S01]  /*a3b0*/  BSSY B0, `(.L_x_3978) ;  /* 0x0000005000007945 */ /* 0x000fe20003800000 */
[----:B------:R-:W-:-:S07]  /*a3c0*/  IMAD.MOV.U32 R15, RZ, RZ, -0x1 ;  /* 0xffffffffff0f7424 */ /* 0x000fce00078e00ff */
[----:B------:R-:W-:Y:S05]  /*a3d0*/  WARPSYNC.COLLECTIVE R15, `(.L_x_3979) ;  /* 0x000000000f087348 */ /* 0x000fea0003c00000 */
[----:B------:R-:W-:Y:S01]  /*a3e0*/  NOP ;  /* 0x0000000000007918 */ /* 0x000fe20000000000 */
[----:B------:R-:W-:Y:S01]  /*a3f0*/  ENDCOLLECTIVE ;  /* 0x000000000000791b */ /* 0x000fe20003800000 */
.L_x_3979:
[----:B------:R-:W-:Y:S05]  /*a400*/  BSYNC B0 ;  /* 0x0000000000007941 */ /* 0x000fea0003800000 */
.L_x_3978:
[----:B------:R-:W-:Y:S05]  /*a410*/  BRA `(.L_x_3980) ;  /* 0xffffffc400a87947 */ /* 0x000fea000383ffff */
.L_x_3924:
[----:B------:R-:W-:Y:S01]  /*a420*/  BSSY B0, `(.L_x_3981) ;  /* 0x0000005000007945 */ /* 0x000fe20003800000 */
[----:B------:R-:W-:-:S07]  /*a430*/  IMAD.MOV.U32 R15, RZ, RZ, -0x1 ;  /* 0xffffffffff0f7424 */ /* 0x000fce00078e00ff */
[----:B------:R-:W-:Y:S05]  /*a440*/  WARPSYNC.COLLECTIVE R15, `(.L_x_3982) ;  /* 0x000000000f087348 */ /* 0x000fea0003c00000 */
[----:B------:R-:W-:Y:S01]  /*a450*/  NOP ;  /* 0x0000000000007918 */ /* 0x000fe20000000000 */
[----:B------:R-:W-:Y:S01]  /*a460*/  ENDCOLLECTIVE ;  /* 0x000000000000791b */ /* 0x000fe20003800000 */
.L_x_3982:
[----:B------:R-:W-:Y:S05]  /*a470*/  BSYNC B0 ;  /* 0x0000000000007941 */ /* 0x000fea0003800000 */
.L_x_3981:
[----:B------:R-:W-:Y:S05]  /*a480*/  BRA `(.L_x_3983) ;  /* 0xffffffc800c07947 */ /* 0x000fea000383ffff */
.L_x_3937:
[----:B------:R-:W-:Y:S01]  /*a490*/  BSSY B0, `(.L_x_3984) ;  /* 0x0000005000007945 */ /* 0x000fe20003800000 */
[----:B------:R-:W-:-:S07]  /*a4a0*/  IMAD.MOV.U32 R15, RZ, RZ, -0x1 ;  /* 0xffffffffff0f7424 */ /* 0x000fce00078e00ff */
[----:B------:R-:W-:Y:S05]  /*a4b0*/  WARPSYNC.COLLECTIVE R15, `(.L_x_3985) ;  /* 0x000000000f087348 */ /* 0x000fea0003c00000 */
[----:B------:R-:W-:Y:S01]  /*a4c0*/  NOP ;  /* 0x0000000000007918 */ /* 0x000fe20000000000 */
[----:B------:R-:W-:Y:S01]  /*a4d0*/  ENDCOLLECTIVE ;  /* 0x000000000000791b */ /* 0x000fe20003800000 */
.L_x_3985:
[----:B------:R-:W-:Y:S05]  /*a4e0*/  BSYNC B0 ;  /* 0x0000000000007941 */ /* 0x000fea0003800000 */
.L_x_3984:
[----:B------:R-:W-:Y:S05]  /*a4f0*/  BRA `(.L_x_3986) ;  /* 0xffffffcc00dc7947 */ /* 0x000fea000383ffff */
.L_x_3950:
[----:B-1----:R1:W2:Y:S02]  /*a500*/  SYNCS.PHASECHK.TRANS64.TRYWAIT P0, [R0+URZ+0x26820], R3 ;  /* 0x02682003000075a7 */ /* 0x0022a4000800017f */
[----:B--2---:R-:W-:Y:S05]  /*a510*/  @!P0 NANOSLEEP.SYNCS 0x989680 ;  /* 0x009896800000895d */ /* 0x004fea0003900000 */
[----:B------:R-:W2:Y:S02]  /*a520*/  @!P0 SYNCS.PHASECHK.TRANS64 P0, [R0+URZ+0x26820], R3 ;  /* 0x02682003000085a7 */ /* 0x000ea4000800007f */
[----:B--2---:R-:W-:Y:S05]  /*a530*/  @!P0 BRA `(.L_x_3950) ;  /* 0xfffffffc00f08947 */ /* 0x004fea000383ffff */
[----:B------:R-:W-:Y:S05]  /*a540*/  BRA `(.L_x_3987) ;  /* 0xffffffdc00247947 */ /* 0x000fea000383ffff */
.L_x_3954:
[----:B-1----:R1:W2:Y:S02]  /*a550*/  SYNCS.PHASECHK.TRANS64.TRYWAIT P1, [R0+URZ+0x26840], R21 ;  /* 0x02684015000075a7 */ /* 0x0022a4000802017f */
[----:B--2---:R-:W-:Y:S05]  /*a560*/  @!P1 NANOSLEEP.SYNCS 0x989680 ;  /* 0x009896800000995d */ /* 0x004fea0003900000 */
[----:B------:R-:W2:Y:S02]  /*a570*/  @!P1 SYNCS.PHASECHK.TRANS64 P1, [R0+URZ+0x26840], R21 ;  /* 0x02684015000095a7 */ /* 0x000ea4000802007f */
[----:B--2---:R-:W-:Y:S05]  /*a580*/  @!P1 BRA `(.L_x_3954) ;  /* 0xfffffffc00f09947 */ /* 0x004fea000383ffff */
[----:B------:R-:W-:Y:S05]  /*a590*/  BRA `(.L_x_3988) ;  /* 0xffffffe400447947 */ /* 0x000fea000383ffff */
.L_x_3956:
[----:B--2---:R2:W3:Y:S02]  /*a5a0*/  SYNCS.PHASECHK.TRANS64.TRYWAIT P1, [R0+URZ+0x26828], R21 ;  /* 0x02682815000075a7 */ /* 0x0044e4000802017f */
[----:B---3--:R-:W-:Y:S05]  /*a5b0*/  @!P1 NANOSLEEP.SYNCS 0x989680 ;  /* 0x009896800000995d */ /* 0x008fea0003900000 */
[----:B------:R-:W3:Y:S02]  /*a5c0*/  @!P1 SYNCS.PHASECHK.TRANS64 P1, [R0+URZ+0x26828], R21 ;  /* 0x02682815000095a7 */ /* 0x000ee4000802007f */
[----:B---3--:R-:W-:Y:S05]  /*a5d0*/  @!P1 BRA `(.L_x_3956) ;  /* 0xfffffffc00f09947 */ /* 0x008fea000383ffff */
[----:B------:R-:W-:Y:S05]  /*a5e0*/  BRA `(.L_x_3989) ;  /* 0xffffffe400f47947 */ /* 0x000fea000383ffff */
.L_x_3958:
[----:B---3--:R3:W4:Y:S02]  /*a5f0*/  SYNCS.PHASECHK.TRANS64.TRYWAIT P1, [R0+URZ+0x26848], R21 ;  /* 0x02684815000075a7 */ /* 0x008724000802017f */
[----:B----4-:R-:W-:Y:S05]  /*a600*/  @!P1 NANOSLEEP.SYNCS 0x989680 ;  /* 0x009896800000995d */ /* 0x010fea0003900000 */
[----:B------:R-:W4:Y:S02]  /*a610*/  @!P1 SYNCS.PHASECHK.TRANS64 P1, [R0+URZ+0x26848], R21 ;  /* 0x02684815000095a7 */ /* 0x000f24000802007f */
[----:B----4-:R-:W-:Y:S05]  /*a620*/  @!P1 BRA `(.L_x_3958) ;  /* 0xfffffffc00f09947 */ /* 0x010fea000383ffff */
[----:B------:R-:W-:Y:S05]  /*a630*/  BRA `(.L_x_3990) ;  /* 0xffffffe800887947 */ /* 0x000fea000383ffff */
.L_x_3960:
[----:B------:R-:W-:-:S07]  /*a640*/  SHF.L.U32 R5, R9, 0x1f, RZ ;  /* 0x0000001f09057819 */ /* 0x000fce00000006ff */
.L_x_3991:
[----:B-1----:R1:W2:Y:S02]  /*a650*/  SYNCS.PHASECHK.TRANS64.TRYWAIT P1, [R0+URZ+0x26820], R5 ;  /* 0x02682005000075a7 */ /* 0x0022a4000802017f */
[----:B--2---:R-:W-:Y:S05]  /*a660*/  @!P1 NANOSLEEP.SYNCS 0x989680 ;  /* 0x009896800000995d */ /* 0x004fea0003900000 */
[----:B------:R-:W2:Y:S02]  /*a670*/  @!P1 SYNCS.PHASECHK.TRANS64 P1, [R0+URZ+0x26820], R5 ;  /* 0x02682005000095a7 */ /* 0x000ea4000802007f */
[----:B--2---:R-:W-:Y:S05]  /*a680*/  @!P1 BRA `(.L_x_3991) ;  /* 0xfffffffc00f09947 */ /* 0x004fea000383ffff */
[----:B------:R-:W-:Y:S05]  /*a690*/  BRA `(.L_x_3992) ;  /* 0xffffffec002c7947 */ /* 0x000fea000383ffff */
.L_x_3963:
[----:B-1----:R1:W2:Y:S02]  /*a6a0*/  SYNCS.PHASECHK.TRANS64.TRYWAIT P1, [R0+URZ+0x26840], R7 ;  /* 0x02684007000075a7 */ /* 0x0022a4000802017f */
[----:B--2---:R-:W-:Y:S05]  /*a6b0*/  @!P1 NANOSLEEP.SYNCS 0x989680 ;  /* 0x009896800000995d */ /* 0x004fea0003900000 */
[----:B------:R-:W2:Y:S02]  /*a6c0*/  @!P1 SYNCS.PHASECHK.TRANS64 P1, [R0+URZ+0x26840], R7 ;  /* 0x02684007000095a7 */ /* 0x000ea4000802007f */
[----:B--2---:R-:W-:Y:S05]  /*a6d0*/  @!P1 BRA `(.L_x_3963) ;  /* 0xfffffffc00f09947 */ /* 0x004fea000383ffff */
[----:B------:R-:W-:Y:S05]  /*a6e0*/  BRA `(.L_x_3993) ;  /* 0xffffffec00d87947 */ /* 0x000fea000383ffff */
.L_x_3965:
[----:B--2---:R2:W3:Y:S02]  /*a6f0*/  SYNCS.PHASECHK.TRANS64.TRYWAIT P1, [R0+URZ+0x26828], R7 ;  /* 0x02682807000075a7 */ /* 0x0044e4000802017f */
[----:B---3--:R-:W-:Y:S05]  /*a700*/  @!P1 NANOSLEEP.SYNCS 0x989680 ;  /* 0x009896800000995d */ /* 0x008fea0003900000 */
[----:B------:R-:W3:Y:S02]  /*a710*/  @!P1 SYNCS.PHASECHK.TRANS64 P1, [R0+URZ+0x26828], R7 ;  /* 0x02682807000095a7 */ /* 0x000ee4000802007f */
[----:B---3--:R-:W-:Y:S05]  /*a720*/  @!P1 BRA `(.L_x_3965) ;  /* 0xfffffffc00f09947 */ /* 0x008fea000383ffff */
[----:B------:R-:W-:Y:S05]  /*a730*/  BRA `(.L_x_3994) ;  /* 0xfffffff000807947 */ /* 0x000fea000383ffff */
.L_x_3967:
[----:B---3--:R3:W4:Y:S02]  /*a740*/  SYNCS.PHASECHK.TRANS64.TRYWAIT P0, [R3+URZ+0x26840], R2 ;  /* 0x02684002030075a7 */ /* 0x008724000800017f */
[----:B----4-:R-:W-:Y:S05]  /*a750*/  @!P0 NANOSLEEP.SYNCS 0x989680 ;  /* 0x009896800000895d */ /* 0x010fea0003900000 */
[----:B------:R-:W4:Y:S02]  /*a760*/  @!P0 SYNCS.PHASECHK.TRANS64 P0, [R3+URZ+0x26840], R2 ;  /* 0x02684002030085a7 */ /* 0x000f24000800007f */
[----:B----4-:R-:W-:Y:S05]  /*a770*/  @!P0 BRA `(.L_x_3967) ;  /* 0xfffffffc00f08947 */ /* 0x010fea000383ffff */
[----:B------:R-:W-:Y:S05]  /*a780*/  BRA `(.L_x_3995) ;  /* 0xfffffff400287947 */ /* 0x000fea000383ffff */
.L_x_3969:
[----:B------:R-:W-:Y:S01]  /*a790*/  BSSY B0, `(.L_x_3996) ;  /* 0x0000006000007945 */ /* 0x000fe20003800000 */
[----:B------:R-:W-:-:S07]  /*a7a0*/  IMAD.MOV.U32 R15, RZ, RZ, -0x1 ;  /* 0xffffffffff0f7424 */ /* 0x000fce00078e00ff */
[----:B--2---:R-:W-:Y:S05]  /*a7b0*/  WARPSYNC.COLLECTIVE R15, `(.L_x_3997) ;  /* 0x000000000f0c7348 */ /* 0x004fea0003c00000 */
[----:B------:R-:W-:Y:S02]  /*a7c0*/  ELECT P6, UR62, PT ;  /* 0x00000000003e782f */ /* 0x000fe400038c0000 */
[----:B------:R-:W-:Y:S01]  /*a7d0*/  MOV R14, UR62 ;  /* 0x0000003e000e7c02 */ /* 0x000fe20008000f00 */
[----:B--2---:R-:W-:Y:S10]  /*a7e0*/  ENDCOLLECTIVE ;  /* 0x000000000000791b */ /* 0x004ff40003800000 */
.L_x_3997:
[----:B------:R-:W-:Y:S05]  /*a7f0*/  BSYNC B0 ;  /* 0x0000000000007941 */ /* 0x000fea0003800000 */
.L_x_3996:
[----:B------:R-:W-:Y:S01]  /*a800*/  PLOP3.LUT P0, PT, P6, PT, PT, 0x80, 0x0 ;  /* 0x000000000000781c */ /* 0x000fe2000370f070 */
[----:B------:R-:W-:-:S12]  /*a810*/  BRA `(.L_x_3998) ;  /* 0xfffffff400f07947 */ /* 0x000fd8000383ffff */
.L_x_3971:
[----:B-1----:R1:W3:Y:S02]  /*a820*/  SYNCS.PHASECHK.TRANS64.TRYWAIT P0, [R6+URZ], R5 ;  /* 0x00000005060075a7 */ /* 0x0022e4000800017f */
[----:B---3--:R-:W-:Y:S05]  /*a830*/  @!P0 NANOSLEEP.SYNCS 0x989680 ;  /* 0x009896800000895d */ /* 0x008fea0003900000 */
[----:B------:R-:W3:Y:S02]  /*a840*/  @!P0 SYNCS.PHASECHK.TRANS64 P0, [R6+URZ], R5 ;  /* 0x00000005060085a7 */ /* 0x000ee4000800007f */
[----:B---3--:R-:W-:Y:S05]  /*a850*/  @!P0 BRA `(.L_x_3971) ;  /* 0xfffffffc00f08947 */ /* 0x008fea000383ffff */
[----:B------:R-:W-:Y:S05]  /*a860*/  BRA `(.L_x_3999) ;  /* 0xfffffff800307947 */ /* 0x000fea000383ffff */
.L_x_3972:
[----:B---3--:R3:W4:Y:S02]  /*a870*/  SYNCS.PHASECHK.TRANS64.TRYWAIT P0, [R3+URZ], R2 ;  /* 0x00000002030075a7 */ /* 0x008724000800017f */
[----:B----4-:R-:W-:Y:S05]  /*a880*/  @!P0 NANOSLEEP.SYNCS 0x989680 ;  /* 0x009896800000895d */ /* 0x010fea0003900000 */
[----:B------:R-:W4:Y:S02]  /*a890*/  @!P0 SYNCS.PHASECHK.TRANS64 P0, [R3+URZ], R2 ;  /* 0x00000002030085a7 */ /* 0x000f24000800007f */
[----:B----4-:R-:W-:Y:S05]  /*a8a0*/  @!P0 BRA `(.L_x_3972) ;  /* 0xfffffffc00f08947 */ /* 0x010fea000383ffff */
[----:B------:R-:W-:Y:S05]  /*a8b0*/  BRA `(.L_x_4000) ;  /* 0xfffffff800247947 */ /* 0x000fea000383ffff */
.L_x_3974:
[----:B---3--:R3:W4:Y:S02]  /*a8c0*/  SYNCS.PHASECHK.TRANS64.TRYWAIT P0, [R0+URZ], R5 ;  /* 0x00000005000075a7 */ /* 0x008724000800017f */
[----:B----4-:R-:W-:Y:S05]  /*a8d0*/  @!P0 NANOSLEEP.SYNCS 0x989680 ;  /* 0x009896800000895d */ /* 0x010fea0003900000 */
[----:B------:R-:W4:Y:S02]  /*a8e0*/  @!P0 SYNCS.PHASECHK.TRANS64 P0, [R0+URZ], R5 ;  /* 0x00000005000085a7 */ /* 0x000f24000800007f */
[----:B----4-:R-:W-:Y:S05]  /*a8f0*/  @!P0 BRA `(.L_x_3974) ;  /* 0xfffffffc00f08947 */ /* 0x010fea000383ffff */
[----:B------:R-:W-:Y:S05]  /*a900*/  BRA `(.L_x_4001) ;  /* 0xfffffff800287947 */ /* 0x000fea000383ffff */
.L_x_4002:
        /* <DEDUP_REMOVED lines=15> */
.L_x_6582:


//--------------------- .text._ZN7cutlass13device_kernelIN5flash11enable_sm90INS1_16FlashAttnBwdSm90INS1_25CollectiveMainloopBwdSm90ILi2ELi2ELi2EN4cute5tupleIJNS5_1CILi1EEES8_S8_EEENS6_IJNS7_ILi64EEENS7_ILi128EEENS7_ILi96EEEEEENS_6half_tEfNS_4arch4Sm90ELb0ELb0ELb0ELb1ELb0ELb1ELb0ELb0ELi2ELi1ELi2ELi1ELb1EEENS1_24CollectiveEpilogueBwdGQAISD_fSG_Li256ELb1ELb0EEENS1_19SingleTileSchedulerILb1ELb0ELb0ELi128EEEEEEEEEvNT_6ParamsE --------------------------
	.section	.text._ZN7cutlass13device_kernelIN5flash11enable_sm90INS1_16FlashAttnBwdSm90INS1_25CollectiveMainloopBwdSm90ILi2ELi2ELi2EN4cute5tupleIJNS5_1CILi1EEES8_S8_EEENS6_IJNS7_ILi64EEENS7_ILi128EEENS7_ILi96EEEEEENS_6half_tEfNS_4arch4Sm90ELb0ELb0ELb0ELb1ELb0ELb1ELb0ELb0ELi2ELi1ELi2ELi1ELb1EEENS1_24CollectiveEpilogueBwdGQAISD_fSG_Li256ELb1ELb0EEENS1_19SingleTileSchedulerILb1ELb0ELb0ELi128EEEEEEEEEvNT_6ParamsE,"ax",@progbits
	.align	128
.text._ZN7cutlass13device_kernelIN5flash11enable_sm90INS1_16FlashAttnBwdSm90INS1_25CollectiveMainloopBwdSm90ILi2ELi2ELi2EN4cute5tupleIJNS5_1CILi1EEES8_S8_EEENS6_IJNS7_ILi64EEENS7_ILi128EEENS7_ILi96EEEEEENS_6half_tEfNS_4arch4Sm90ELb0ELb0ELb0ELb1ELb0ELb1ELb0ELb0ELi2ELi1ELi2ELi1ELb1EEENS1_24CollectiveEpilogueBwdGQAISD_fSG_Li256ELb1ELb0EEENS1_19SingleTileSchedulerILb1ELb0ELb0ELi128EEEEEEEEEvNT_6ParamsE:
        .type           _ZN7cutlass13device_kernelIN5flash11enable_sm90INS1_16FlashAttnBwdSm90INS1_25CollectiveMainloopBwdSm90ILi2ELi2ELi2EN4cute5tupleIJNS5_1CILi1EEES8_S8_EEENS6_IJNS7_ILi64EEENS7_ILi128EEENS7_ILi96EEEEEENS_6half_tEfNS_4arch4Sm90ELb0ELb0ELb0ELb1ELb0ELb1ELb0ELb0ELi2ELi1ELi2ELi1ELb1EEENS1_24CollectiveEpilogueBwdGQAISD_fSG_Li256ELb1ELb0EEENS1_19SingleTileSchedulerILb1ELb0ELb0ELi128EEEEEEEEEvNT_6ParamsE,@function
        .size           _ZN7cutlass13device_kernelIN5flash11enable_sm90INS1_16FlashAttnBwdSm90INS1_25CollectiveMainloopBwdSm90ILi2ELi2ELi2EN4cute5tupleIJNS5_1CILi1EEES8_S8_EEENS6_IJNS7_ILi64EEENS7_ILi128EEENS7_ILi96EEEEEENS_6half_tEfNS_4arch4Sm90ELb0ELb0ELb0ELb1ELb0ELb1ELb0ELb0ELi2ELi1ELi2ELi1ELb1EEENS1_24CollectiveEpilogueBwdGQAISD_fSG_Li256ELb1ELb0EEENS1_19SingleTileSchedulerILb1ELb0ELb0ELi128EEEEEEEEEvNT_6ParamsE,(.L_x_6583 - _ZN7cutlass13device_kernelIN5flash11enable_sm90INS1_16FlashAttnBwdSm90INS1_25CollectiveMainloopBwdSm90ILi2ELi2ELi2EN4cute5tupleIJNS5_1CILi1EEES8_S8_EEENS6_IJNS7_ILi64EEENS7_ILi128EEENS7_ILi96EEEEEENS_6half_tEfNS_4arch4Sm90ELb0ELb0ELb0ELb1ELb0ELb1ELb0ELb0ELi2ELi1ELi2ELi1ELb1EEENS1_24CollectiveEpilogueBwdGQAISD_fSG_Li256ELb1ELb0EEENS1_19SingleTileSchedulerILb1ELb0ELb0ELi128EEEEEEEEEvNT_6ParamsE)
        .other          _ZN7cutlass13device_kernelIN5flash11enable_sm90INS1_16FlashAttnBwdSm90INS1_25CollectiveMainloopBwdSm90ILi2ELi2ELi2EN4cute5tupleIJNS5_1CILi1EEES8_S8_EEENS6_IJNS7_ILi64EEENS7_ILi128EEENS7_ILi96EEEEEENS_6half_tEfNS_4arch4Sm90ELb0ELb0ELb0ELb1ELb0ELb1ELb0ELb0ELi2ELi1ELi2ELi1ELb1EEENS1_24CollectiveEpilogueBwdGQAISD_fSG_Li256ELb1ELb0EEENS1_19SingleTileSchedulerILb1ELb0ELb0ELi128EEEEEEEEEvNT_6ParamsE,@"STO_CUDA_ENTRY STV_DEFAULT"
_ZN7cutlass13device_kernelIN5flash11enable_sm90INS1_16FlashAttnBwdSm90INS1_25CollectiveMainloopBwdSm90ILi2ELi2ELi2EN4cute5tupleIJNS5_1CILi1EEES8_S8_EEENS6_IJNS7_ILi64EEENS7_ILi128EEENS7_ILi96EEEEEENS_6half_tEfNS_4arch4Sm90ELb0ELb0ELb0ELb1ELb0ELb1ELb0ELb0ELi2ELi1ELi2ELi1ELb1EEENS1_24CollectiveEpilogueBwdGQAISD_fSG_Li256ELb1ELb0EEENS1_19SingleTileSchedulerILb1ELb0ELb0ELi128EEEEEEEEEvNT_6ParamsE:
        /* <DEDUP_REMOVED lines=23> */
.L_x_4004:
[----:B------:R-:W-:Y:S05]  /*0170*/  BSYNC B0 ;  /* 0x0000000000007941 */ /* 0x000fea0003800000 */
.L_x_4003:
        /* <DEDUP_REMOVED lines=37> */
.L_x_4005:
        /* <DEDUP_REMOVED lines=22> */
.L_x_4006:
[----:B------:R-:W-:Y:S01]  /*0530*/  PLOP3.LUT P0, PT, PT, PT, UP0, 0x80, 0x0 ;  /* 0x000000000000781c */ /* 0x000fe20003f0f008 */
[----:B------:R-:W-:Y:S01]  /*0540*/  NOP ;  /* 0x0000000000007918 */ /* 0x000fe20000000000 */
[----:B------:R-:W-:Y:S01]  /*0550*/  ULDC.64 UR46, c[0x0][0x208] ;  /* 0x00008200002e7ab9 */ /* 0x000fe20000000a00 */
[----:B------:R-:W-:Y:S01]  /*0560*/  BSSY B6, `(.L_x_4007) ;  /* 0x000081e000067945 */ /* 0x000fe20003800000 */
[----:B-12-4-:R-:W-:Y:S09]  /*0570*/  BAR.SYNC.DEFER_BLOCKING 0x0 ;  /* 0x0000000000007b1d */ /* 0x016ff20000010000 */
[----:B------:R-:W-:Y:S05]  /*0580*/  @!P0 BRA `(.L_x_4008) ;  /* 0x00000048002c8947 */ /* 0x000fea0003800000 */
.L_x_4009:
        /* <DEDUP_REMOVED lines=21> */
.L_x_4010:
        /* <DEDUP_REMOVED lines=14> */
.L_x_4012:
[----:B------:R-:W-:-:S05]  /*07c0*/  ULDC UR4, c[0x0][0x8c4] ;  /* 0x0002310000047ab9 */ /* 0x000fca0000000800 */
.L_x_4011:
        /* <DEDUP_REMOVED lines=21> */
.L_x_4014:
        /* <DEDUP_REMOVED lines=14> */
.L_x_4015:
        /* <DEDUP_REMOVED lines=10> */
.L_x_4016:
        /* <DEDUP_REMOVED lines=11> */
.L_x_4017:
        /* <DEDUP_REMOVED lines=71> */
.L_x_4020:
        /* <DEDUP_REMOVED lines=15> */
.L_x_4019:
        /* <DEDUP_REMOVED lines=22> */
.L_x_4022:
        /* <DEDUP_REMOVED lines=15> */
.L_x_4021:
[----:B------:R-:W-:Y:S01]  /*1300*/  SHF.R.S32.HI R25, RZ, 0x1f, R22 ;  /* 0x0000001fff197819 */ /* 0x000fe20000011416 */
[----:B------:R-:W-:-:S03]  /*1310*/  UMOV UR4, 0xffffffff ;  /* 0xffffffff00047882 */ /* 0x000fc60000000000 */
[----:B------:R-:W-:-:S04]  /*1320*/  LEA.HI R0, R25, R22, RZ, 0x7 ;  /* 0x0000001619007211 */ /* 0x000fc800078f38ff */
[----:B------:R-:W-:Y:S01]  /*1330*/  SHF.R.S32.HI R16, RZ, 0x7, R0 ;  /* 0x00000007ff107819 */ /* 0x000fe20000011400 */
[----:B------:R-:W-:Y:S06]  /*1340*/  BRA.DIV UR4, `(.L_x_4023) ;  /* 0x0000007604047947 */ /* 0x000fec000b800000 */
[----:B------:R1:W2:Y:S02]  /*1350*/  SHFL.IDX PT, R14, R16, RZ, 0x1f ;  /* 0x00001fff100e7589 */ /* 0x0002a400000e0000 */
.L_x_4100:
        /* <DEDUP_REMOVED lines=14> */
.L_x_4024:
        /* <DEDUP_REMOVED lines=19> */
.L_x_4026:
        /* <DEDUP_REMOVED lines=119> */
[----:B------:R-:W-:Y:S02]  /*1ce0*/  USHF.R.S32.HI UR7, URZ, 0x6, UR6 ;  /* 0x000000063f077899 */ /* 0x000fe40008011406 */
[----:B------:R-:W-:Y:S01]  /*1cf0*/  ULOP3.LUT UR11, UR38, 0x1, URZ, 0xfc, !UPT ;  /* 0x00000001260b7892 */ /* 0x000fe2000f8efc3f */
[----:B------:R-:W-:Y:S01]  /*1d00*/  UMOV UR4, URZ ;  /* 0x0000003f00047c82 */ /* 0x000fe20008000000 */
[----:B------:R-:W-:Y:S01]  /*1d10*/  UMOV UR5, URZ ;  /* 0x0000003f00057c82 */ /* 0x000fe20008000000 */
[----:B------:R-:W-:Y:S01]  /*1d20*/  UMOV UR6, URZ ;  /* 0x0000003f00067c82 */ /* 0x000fe20008000000 */
[----:B-1-34-:R-:W-:-:S08]  /*1d30*/  ULDC UR13, c[0x0][0x744] ;  /* 0x0001d100000d7ab9 */ /* 0x01afd00000000800 */
.L_x_4037:
[----:B------:R-:W-:-:S06]  /*1d40*/  UISETP.NE.AND UP0, UPT, UR11, 0x3, UPT ;  /* 0x000000030b00788c */ /* 0x000fcc000bf05270 */
[----:B------:R-:W-:-:S13]  /*1d50*/  PLOP3.LUT P0, PT, PT, PT, UP0, 0x80, 0x0 ;  /* 0x000000000000781c */ /* 0x000fda0003f0f008 */
[----:B-1----:R-:W-:Y:S05]  /*1d60*/  @!P0 BRA `(.L_x_4027) ;  /* 0x0000000000048947 */ /* 0x002fea0003800000 */
[----:B------:R-:W-:Y:S01]  /*1d70*/  BPT.TRAP 0x1 ;  /* 0x000000040000795c */ /* 0x000fe20000300000 */
.L_x_4027:
[----:B------:R-:W-:Y:S01]  /*1d80*/  R2UR UR8, R18 ;  /* 0x00000000120872ca */ /* 0x000fe200000e0000 */
[----:B------:R-:W-:-:S05]  /*1d90*/  IMAD.U32 R16, RZ, RZ, UR5 ;  /* 0x00000005ff107e24 */ /* 0x000fca000f8e00ff */
[----:B------:R-:W-:-:S07]  /*1da0*/  SHF.L.U32 R16, R16, 0x1f, RZ ;  /* 0x0000001f10107819 */ /* 0x000fce00000006ff */
[----:B------:R-:W-:-:S09]  /*1db0*/  ULEA UR8, UR6, UR8, 0x3 ;  /* 0x0000000806087291 */ /* 0x000fd2000f8e183f */
[----:B------:R1:W2:Y:S01]  /*1dc0*/  SYNCS.PHASECHK.TRANS64.TRYWAIT P1, [UR8+0x26810], R16 ;  /* 0x02681010ff0075a7 */ /* 0x0002a20008020148 */
[----:B------:R-:W-:Y:S05]  /*1dd0*/  @!P0 BRA `(.L_x_4028) ;  /* 0x0000000000048947 */ /* 0x000fea0003800000 */
[----:B------:R-:W-:Y:S01]  /*1de0*/  BPT.TRAP 0x1 ;  /* 0x000000040000795c */ /* 0x000fe20000300000 */
.L_x_4028:
[----:B--2---:R-:W-:Y:S05]  /*1df0*/  @P1 BRA `(.L_x_4029) ;  /* 0x0000000000081947 */ /* 0x004fea0003800000 */
[----:B------:R-:W2:Y:S02]  /*1e00*/  SYNCS.PHASECHK.TRANS64.TRYWAIT P1, [UR8+0x26810], R16 ;  /* 0x02681010ff0075a7 */ /* 0x000ea40008020148 */
[----:B--2---:R-:W-:Y:S05]  /*1e10*/  @!P1 BRA `(.L_x_4030) ;  /* 0x0000006800849947 */ /* 0x004fea0003800000 */
.L_x_4029:
        /* <DEDUP_REMOVED lines=67> */
.L_x_4031:
[----:B------:R1:W1:Y:S01]  /*2250*/  SYNCS.PHASECHK.TRANS64.TRYWAIT P1, [UR8+0x26830], R16 ;  /* 0x02683010ff0075a7 */ /* 0x0002620008020148 */
[----:B------:R-:W-:Y:S05]  /*2260*/  @!P0 BRA `(.L_x_4032) ;  /* 0x0000000000048947 */ /* 0x000fea0003800000 */
[----:B------:R-:W-:Y:S01]  /*2270*/  BPT.TRAP 0x1 ;  /* 0x000000040000795c */ /* 0x000fe20000300000 */
.L_x_4032:
[----:B-1----:R-:W-:Y:S05]  /*2280*/  @P1 BRA `(.L_x_4033) ;  /* 0x0000000000081947 */ /* 0x002fea0003800000 */
[----:B------:R-:W1:Y:S02]  /*2290*/  SYNCS.PHASECHK.TRANS64.TRYWAIT P1, [UR8+0x26830], R16 ;  /* 0x02683010ff0075a7 */ /* 0x000e640008020148 */
[----:B-1----:R-:W-:Y:S05]  /*22a0*/  @!P1 BRA `(.L_x_4034) ;  /* 0x0000006400789947 */ /* 0x002fea0003800000 */
.L_x_4033:
        /* <DEDUP_REMOVED lines=440> */
.L_x_4035:
        /* <DEDUP_REMOVED lines=46> */
.L_x_4036:
        /* <DEDUP_REMOVED lines=66> */
.L_x_4018:
        /* <DEDUP_REMOVED lines=101> */
.L_x_4040:
[----:B------:R-:W-:Y:S01]  /*4b80*/  @P0 ELECT P1, URZ, PT ;  /* 0x00000000003f082f */ /* 0x000fe20003820000 */
[----:B------:R2:W-:-:S12]  /*4b90*/  UBLKRED.G.S.ADD.F32.RN [UR6], [UR4], UR5, desc[UR8] ;  /* 0x00000806040073bb */ /* 0x0005d800080a1405 */
[----:B------:R-:W-:Y:S02]  /*4ba0*/  @P1 PLOP3.LUT P0, PT, P1, PT, PT, 0x8, 0x0 ;  /* 0x000000000000181c */ /* 0x000fe40000f0e170 */
[----:B------:R-:W-:-:S11]  /*4bb0*/  PLOP3.LUT P1, PT, PT, PT, PT, 0x8, 0x0 ;  /* 0x000000000000781c */ /* 0x000fd60003f2e170 */
[----:B--2---:R-:W-:Y:S05]  /*4bc0*/  @P0 BRA.U.ANY `(.L_x_4040) ;  /* 0xfffffffd00ec0947 */ /* 0x004fea000393ffff */
[----:B------:R0:W-:Y:S01]  /*4bd0*/  UTMACMDFLUSH ;  /* 0x00000000000079b7 */ /* 0x0001e20000000000 */
[----:B------:R-:W-:-:S04]  /*4be0*/  DEPBAR.LE SB0, 0x0 ;  /* 0x000080000000791a */ /* 0x000fc80000000000 */
.L_x_4039:
[----:B------:R-:W-:Y:S05]  /*4bf0*/  BSYNC B0 ;  /* 0x0000000000007941 */ /* 0x000fea0003800000 */
.L_x_4038:
        /* <DEDUP_REMOVED lines=28> */
.L_x_4041:
        /* <DEDUP_REMOVED lines=8> */
.L_x_4008:
        /* <DEDUP_REMOVED lines=20> */
.L_x_4043:
        /* <DEDUP_REMOVED lines=13> */
.L_x_4045:
[----:B------:R-:W-:-:S05]  /*5050*/  ULDC UR5, c[0x0][0x8c4] ;  /* 0x0002310000057ab9 */ /* 0x000fca0000000800 */
.L_x_4044:
        /* <DEDUP_REMOVED lines=40> */
.L_x_4046:
        /* <DEDUP_REMOVED lines=49> */
.L_x_4060:
        /* <DEDUP_REMOVED lines=21> */
.L_x_4049:
[----:B------:R-:W-:Y:S05]  /*5740*/  BSYNC B0 ;  /* 0x0000000000007941 */ /* 0x000fea0003800000 */
.L_x_4048:
        /* <DEDUP_REMOVED lines=13> */
.L_x_4051:
[----:B------:R-:W-:Y:S05]  /*5820*/  BSYNC B0 ;  /* 0x0000000000007941 */ /* 0x000fea0003800000 */
.L_x_4050:
[----:B------:R-:W-:Y:S06]  /*5830*/  BAR.ARV 0xa, 0xa0 ;  /* 0x0282800000007b1d */ /* 0x000fec0000002000 */
[----:B------:R-:W-:Y:S04]  /*5840*/  BSSY B0, `(.L_x_4052) ;  /* 0x0000003000007945 */ /* 0x000fe80003800000 */
[----:B------:R-:W-:Y:S05]  /*5850*/  @!P0 BRA `(.L_x_4053) ;  /* 0x0000000000048947 */ /* 0x000fea0003800000 */
[----:B------:R-:W-:-:S04]  /*5860*/  DEPBAR.LE SB0, 0x0 ;  /* 0x000080000000791a */ /* 0x000fc80000000000 */
.L_x_4053:
[----:B------:R-:W-:Y:S05]  /*5870*/  BSYNC B0 ;  /* 0x0000000000007941 */ /* 0x000fea0003800000 */
.L_x_4052:
        /* <DEDUP_REMOVED lines=13> */
.L_x_4055:
[----:B------:R-:W-:Y:S05]  /*5950*/  BSYNC B0 ;  /* 0x0000000000007941 */ /* 0x000fea0003800000 */
.L_x_4054:
        /* <DEDUP_REMOVED lines=13> */
.L_x_4057:
[----:B------:R-:W-:Y:S05]  /*5a30*/  BSYNC B0 ;  /* 0x0000000000007941 */ /* 0x000fea0003800000 */
.L_x_4056:
[----:B------:R-:W-:Y:S01]  /*5a40*/  VIADD R0, R0, 0xfffffffe ;  /* 0xfffffffe00007836 */ /* 0x000fe20000000000 */
[----:B------:R-:W-:Y:S06]  /*5a50*/  BAR.ARV 0xa, 0xa0 ;  /* 0x0282800000007b1d */ /* 0x000fec0000002000 */
[----:B------:R-:W-:Y:S01]  /*5a60*/  BSSY B0, `(.L_x_4058) ;  /* 0x0000004000007945 */ /* 0x000fe20003800000 */
[----:B------:R-:W-:-:S03]  /*5a70*/  ISETP.NE.AND P1, PT, R0, RZ, PT ;  /* 0x000000ff0000720c */ /* 0x000fc60003f25270 */
[----:B------:R-:W-:Y:S10]  /*5a80*/  @!P0 BRA `(.L_x_4059) ;  /* 0x0000000000048947 */ /* 0x000ff40003800000 */
[----:B------:R-:W-:-:S04]  /*5a90*/  DEPBAR.LE SB0, 0x0 ;  /* 0x000080000000791a */ /* 0x000fc80000000000 */
.L_x_4059:
[----:B------:R-:W-:Y:S05]  /*5aa0*/  BSYNC B0 ;  /* 0x0000000000007941 */ /* 0x000fea0003800000 */
.L_x_4058:
[----:B------:R-:W-:Y:S06]  /*5ab0*/  BAR.ARV 0xb, 0xa0 ;  /* 0x02c2800000007b1d */ /* 0x000fec0000002000 */
[----:B------:R-:W-:Y:S02]  /*5ac0*/  UIADD3 UR5, UR5, 0x2, URZ ;  /* 0x0000000205057890 */ /* 0x000fe4000fffe03f */
[----:B------:R-:W-:Y:S01]  /*5ad0*/  UIADD3 UR4, UR4, 0x1, URZ ;  /* 0x0000000104047890 */ /* 0x000fe2000fffe03f */
[----:B------:R-:W-:Y:S11]  /*5ae0*/  @P1 BRA `(.L_x_4060) ;  /* 0xfffffff800c01947 */ /* 0x000ff6000383ffff */
[----:B------:R-:W-:-:S12]  /*5af0*/  UIADD3 UR6, UR16, 0x3000, URZ ;  /* 0x0000300010067890 */ /* 0x000fd8000fffe03f */
.L_x_4047:
        /* <DEDUP_REMOVED lines=19> */
.L_x_4062:
[----:B------:R-:W-:Y:S05]  /*5c30*/  BSYNC B0 ;  /* 0x0000000000007941 */ /* 0x000fea0003800000 */
.L_x_4061:
        /* <DEDUP_REMOVED lines=19> */
.L_x_4064:
[----:B------:R-:W-:Y:S05]  /*5d70*/  BSYNC B0 ;  /* 0x0000000000007941 */ /* 0x000fea0003800000 */
.L_x_4063:
[----:B------:R-:W-:Y:S06]  /*5d80*/  BAR.ARV 0xa, 0xa0 ;  /* 0x0282800000007b1d */ /* 0x000fec0000002000 */
[----:B------:R-:W-:Y:S04]  /*5d90*/  BSSY B0, `(.L_x_4065) ;  /* 0x0000003000007945 */ /* 0x000fe80003800000 */
[----:B------:R-:W-:Y:S05]  /*5da0*/  @!P0 BRA `(.L_x_4066) ;  /* 0x0000000000048947 */ /* 0x000fea0003800000 */
[----:B------:R-:W-:-:S04]  /*5db0*/  DEPBAR.LE SB0, 0x0 ;  /* 0x000080000000791a */ /* 0x000fc80000000000 */
.L_x_4066:
[----:B------:R-:W-:Y:S05]  /*5dc0*/  BSYNC B0 ;  /* 0x0000000000007941 */ /* 0x000fea0003800000 */
.L_x_4065:
[----:B------:R-:W-:Y:S06]  /*5dd0*/  BAR.ARV 0xb, 0xa0 ;  /* 0x02c2800000007b1d */ /* 0x000fec0000002000 */
[----:B------:R-:W-:Y:S05]  /*5de0*/  BRA `(.L_x_4013) ;  /* 0x0000002800547947 */ /* 0x000fea0003800000 */
.L_x_4042:
        /* <DEDUP_REMOVED lines=13> */
.L_x_4067:
        /* <DEDUP_REMOVED lines=14> */
.L_x_4069:
[----:B------:R-:W-:-:S05]  /*5fa0*/  ULDC UR4, c[0x0][0x8c4] ;  /* 0x0002310000047ab9 */ /* 0x000fca0000000800 */
.L_x_4068:
        /* <DEDUP_REMOVED lines=56> */
.L_x_4071:
        /* <DEDUP_REMOVED lines=63> */
.L_x_4101:
        /* <DEDUP_REMOVED lines=13> */
.L_x_4074:
        /* <DEDUP_REMOVED lines=125> */
.L_x_4085:
[----:B------:R-:W-:-:S04]  /*6fc0*/  SHF.L.U32 R21, R9, 0x1f, RZ ;  /* 0x0000001f09157819 */ /* 0x000fc800000006ff */
[----:B-1----:R-:W1:Y:S02]  /*6fd0*/  SYNCS.PHASECHK.TRANS64.TRYWAIT P1, [R0+URZ+0x26840], R21 ;  /* 0x02684015000075a7 */ /* 0x002e64000802017f */
[----:B-12---:R-:W-:Y:S05]  /*6fe0*/  @!P1 BRA `(.L_x_4077) ;  /* 0x0000001800549947 */ /* 0x006fea0003800000 */
.L_x_4102:
[----:B------:R-:W-:Y:S05]  /*6ff0*/  @P0 BRA `(.L_x_4078) ;  /* 0x0000000000140947 */ /* 0x000fea0003800000 */
[----:B------:R-:W-:Y:S01]  /*7000*/  ISETP.NE.AND P1, PT, R16, RZ, PT ;  /* 0x000000ff1000720c */ /* 0x000fe20003f25270 */
[----:B------:R-:W-:-:S04]  /*7010*/  IMAD.MOV.U32 R3, RZ, RZ, 0x3100 ;  /* 0x00003100ff037424 */ /* 0x000fc800078e00ff */
[----:B------:R2:W-:Y:S08]  /*7020*/  SYNCS.ARRIVE.TRANS64 RZ, [R0+URZ+0x26830], R3 ;  /* 0x0268300300ff79a7 */ /* 0x0005f0000800003f */
[----:B------:R-:W-:Y:S05]  /*7030*/  @!P1 BRA `(.L_x_4078) ;  /* 0x0000000000049947 */ /* 0x000fea0003800000 */
[----:B------:R-:W-:Y:S01]  /*7040*/  BPT.TRAP 0x1 ;  /* 0x000000040000795c */ /* 0x000fe20000300000 */
.L_x_4078:
        /* <DEDUP_REMOVED lines=43> */
.L_x_4103:
[----:B------:R-:W-:Y:S05]  /*7300*/  @P0 BRA `(.L_x_4080) ;  /* 0x0000000000140947 */ /* 0x000fea0003800000 */
[----:B------:R-:W-:Y:S01]  /*7310*/  ISETP.NE.AND P1, PT, R16, RZ, PT ;  /* 0x000000ff1000720c */ /* 0x000fe20003f25270 */
[----:B------:R-:W-:-:S04]  /*7320*/  IMAD.MOV.U32 R3, RZ, RZ, 0x3100 ;  /* 0x00003100ff037424 */ /* 0x000fc800078e00ff */
[----:B------:R3:W-:Y:S08]  /*7330*/  SYNCS.ARRIVE.TRANS64 RZ, [R0+URZ+0x26818], R3 ;  /* 0x0268180300ff79a7 */ /* 0x0007f0000800003f */
[----:B------:R-:W-:Y:S05]  /*7340*/  @!P1 BRA `(.L_x_4080) ;  /* 0x0000000000049947 */ /* 0x000fea0003800000 */
[----:B------:R-:W-:Y:S01]  /*7350*/  BPT.TRAP 0x1 ;  /* 0x000000040000795c */ /* 0x000fe20000300000 */
.L_x_4080:
        /* <DEDUP_REMOVED lines=36> */
.L_x_4104:
        /* <DEDUP_REMOVED lines=9> */
.L_x_4082:
        /* <DEDUP_REMOVED lines=38> */
.L_x_4106:
[----:B------:R-:W-:Y:S05]  /*7890*/  @P0 BRA `(.L_x_4084) ;  /* 0x0000000000140947 */ /* 0x000fea0003800000 */
[----:B------:R-:W-:Y:S01]  /*78a0*/  ISETP.NE.AND P1, PT, R16, RZ, PT ;  /* 0x000000ff1000720c */ /* 0x000fe20003f25270 */
[----:B-1----:R-:W-:-:S04]  /*78b0*/  IMAD.MOV.U32 R5, RZ, RZ, 0x3100 ;  /* 0x00003100ff057424 */ /* 0x002fc800078e00ff */
[----:B------:R2:W-:Y:S08]  /*78c0*/  SYNCS.ARRIVE.TRANS64 RZ, [R0+URZ+0x26810], R5 ;  /* 0x0268100500ff79a7 */ /* 0x0005f0000800003f */
[----:B------:R-:W-:Y:S05]  /*78d0*/  @!P1 BRA `(.L_x_4084) ;  /* 0x0000000000049947 */ /* 0x000fea0003800000 */
[----:B------:R-:W-:Y:S01]  /*78e0*/  BPT.TRAP 0x1 ;  /* 0x000000040000795c */ /* 0x000fe20000300000 */
.L_x_4084:
        /* <DEDUP_REMOVED lines=37> */
.L_x_4076:
[----:B------:R-:W-:-:S13]  /*7b40*/  ISETP.NE.AND P1, PT, R13, RZ, PT ;  /* 0x000000ff0d00720c */ /* 0x000fda0003f25270 */
[----:B------:R-:W-:Y:S05]  /*7b50*/  @!P1 BRA `(.L_x_4075) ;  /* 0x0000000400689947 */ /* 0x000fea0003800000 */
[----:B------:R-:W-:-:S04]  /*7b60*/  SHF.L.U32 R7, R9, 0x1f, RZ ;  /* 0x0000001f09077819 */ /* 0x000fc800000006ff */
[----:B------:R-:W1:Y:S02]  /*7b70*/  SYNCS.PHASECHK.TRANS64.TRYWAIT P1, [R0+URZ+0x26840], R7 ;  /* 0x02684007000075a7 */ /* 0x000e64000802017f */
[----:B-1----:R-:W-:Y:S05]  /*7b80*/  @!P1 BRA `(.L_x_4086) ;  /* 0x0000000c00c09947 */ /* 0x002fea0003800000 */
.L_x_4107:
[----:B------:R-:W-:Y:S05]  /*7b90*/  @P0 BRA `(.L_x_4087) ;  /* 0x0000000000140947 */ /* 0x000fea0003800000 */
[----:B------:R-:W-:Y:S01]  /*7ba0*/  ISETP.NE.AND P1, PT, R16, RZ, PT ;  /* 0x000000ff1000720c */ /* 0x000fe20003f25270 */
[----:B------:R-:W-:-:S04]  /*7bb0*/  IMAD.MOV.U32 R5, RZ, RZ, 0x3100 ;  /* 0x00003100ff057424 */ /* 0x000fc800078e00ff */
[----:B------:R2:W-:Y:S08]  /*7bc0*/  SYNCS.ARRIVE.TRANS64 RZ, [R0+URZ+0x26830], R5 ;  /* 0x0268300500ff79a7 */ /* 0x0005f0000800003f */
[----:B------:R-:W-:Y:S05]  /*7bd0*/  @!P1 BRA `(.L_x_4087) ;  /* 0x0000000000049947 */ /* 0x000fea0003800000 */
[----:B------:R-:W-:Y:S01]  /*7be0*/  BPT.TRAP 0x1 ;  /* 0x000000040000795c */ /* 0x000fe20000300000 */
.L_x_4087:
        /* <DEDUP_REMOVED lines=41> */
.L_x_4108:
[----:B------:R-:W-:Y:S05]  /*7e80*/  @P0 BRA `(.L_x_4089) ;  /* 0x0000000000140947 */ /* 0x000fea0003800000 */
[----:B------:R-:W-:Y:S01]  /*7e90*/  ISETP.NE.AND P0, PT, R16, RZ, PT ;  /* 0x000000ff1000720c */ /* 0x000fe20003f05270 */
[----:B------:R-:W-:-:S04]  /*7ea0*/  IMAD.MOV.U32 R5, RZ, RZ, 0x3100 ;  /* 0x00003100ff057424 */ /* 0x000fc800078e00ff */
[----:B------:R3:W-:Y:S08]  /*7eb0*/  SYNCS.ARRIVE.TRANS64 RZ, [R0+URZ+0x26818], R5 ;  /* 0x0268180500ff79a7 */ /* 0x0007f0000800003f */
[----:B------:R-:W-:Y:S05]  /*7ec0*/  @!P0 BRA `(.L_x_4089) ;  /* 0x0000000000048947 */ /* 0x000fea0003800000 */
[----:B------:R-:W-:Y:S01]  /*7ed0*/  BPT.TRAP 0x1 ;  /* 0x000000040000795c */ /* 0x000fe20000300000 */
.L_x_4089:
        /* <DEDUP_REMOVED lines=34> */
.L_x_4075:
[----:B------:R-:W3:Y:S01]  /*8100*/  S2R R2, SR_TID.X ;  /* 0x0000000000027919 */ /* 0x000ee20000002100 */
[----:B------:R-:W-:Y:S01]  /*8110*/  IMAD R3, R12, 0x8, R0 ;  /* 0x000000080c037824 */ /* 0x000fe200078e0200 */
[----:B---3--:R-:W-:Y:S02]  /*8120*/  LOP3.LUT R4, R2, 0x7f, RZ, 0xc0, !PT ;  /* 0x0000007f02047812 */ /* 0x008fe400078ec0ff */
[----:B------:R-:W-:Y:S02]  /*8130*/  SHF.L.U32 R2, R9, 0x1f, RZ ;  /* 0x0000001f09027819 */ /* 0x000fe400000006ff */
[----:B------:R-:W-:Y:S02]  /*8140*/  ISETP.NE.AND P1, PT, R4, RZ, PT ;  /* 0x000000ff0400720c */ /* 0x000fe40003f25270 */
[----:B------:R-:W3:Y:S02]  /*8150*/  SYNCS.PHASECHK.TRANS64.TRYWAIT P0, [R3+URZ+0x26840], R2 ;  /* 0x02684002030075a7 */ /* 0x000ee4000800017f */
[----:B---3--:R-:W-:Y:S09]  /*8160*/  @!P0 BRA `(.L_x_4090) ;  /* 0x0000000800708947 */ /* 0x008ff20003800000 */
.L_x_4109:
[----:B------:R-:W-:Y:S05]  /*8170*/  @P1 BRA `(.L_x_4091) ;  /* 0x0000000000181947 */ /* 0x000fea0003800000 */
[----:B------:R-:W4:Y:S01]  /*8180*/  S2R R4, SR_TID.X ;  /* 0x0000000000047919 */ /* 0x000f220000002100 */
[----:B---3--:R-:W-:-:S04]  /*8190*/  IMAD.MOV.U32 R2, RZ, RZ, 0x3100 ;  /* 0x00003100ff027424 */ /* 0x008fc800078e00ff */
[----:B------:R3:W-:Y:S01]  /*81a0*/  SYNCS.ARRIVE.TRANS64 RZ, [R3+URZ+0x26830], R2 ;  /* 0x0268300203ff79a7 */ /* 0x0007e2000800003f */
[----:B----4-:R-:W-:-:S13]  /*81b0*/  LOP3.LUT P0, RZ, R4, 0x1f, RZ, 0xc0, !PT ;  /* 0x0000001f04ff7812 */ /* 0x010fda000780c0ff */
[----:B---3--:R-:W-:Y:S05]  /*81c0*/  @!P0 BRA `(.L_x_4091) ;  /* 0x0000000000048947 */ /* 0x008fea0003800000 */
[----:B------:R-:W-:Y:S01]  /*81d0*/  BPT.TRAP 0x1 ;  /* 0x000000040000795c */ /* 0x000fe20000300000 */
.L_x_4091:
        /* <DEDUP_REMOVED lines=48> */
.L_x_4072:
[----:B------:R-:W-:Y:S05]  /*84e0*/  BSYNC B0 ;  /* 0x0000000000007941 */ /* 0x000fea0003800000 */
.L_x_4070:
[----:B------:R-:W-:-:S03]  /*84f0*/  UMOV UR8, 0xffffffff ;  /* 0xffffffff00087882 */ /* 0x000fc60000000000 */
[----:B------:R-:W-:Y:S05]  /*8500*/  BRA.DIV UR8, `(.L_x_4092) ;  /* 0x00000006089c7947 */ /* 0x000fea000b800000 */
[----:B------:R-:W-:-:S13]  /*8510*/  ELECT P0, URZ, PT ;  /* 0x00000000003f782f */ /* 0x000fda0003800000 */
.L_x_4112:
[----:B------:R-:W-:Y:S05]  /*8520*/  @!P0 BRA `(.L_x_4013) ;  /* 0x0000000000848947 */ /* 0x000fea0003800000 */
[----:B------:R-:W-:-:S06]  /*8530*/  ULOP3.LUT UR8, UR38, 0x2, URZ, 0xfc, !UPT ;  /* 0x0000000226087892 */ /* 0x000fcc000f8efc3f */
[----:B------:R-:W-:-:S05]  /*8540*/  IMAD.U32 R2, RZ, RZ, UR8 ;  /* 0x00000008ff027e24 */ /* 0x000fca000f8e00ff */
[----:B------:R-:W-:-:S13]  /*8550*/  ISETP.NE.AND P0, PT, R2, 0x3, PT ;  /* 0x000000030200780c */ /* 0x000fda0003f05270 */
[----:B------:R-:W-:Y:S05]  /*8560*/  @!P0 BRA `(.L_x_4093) ;  /* 0x0000000000048947 */ /* 0x000fea0003800000 */
[----:B--2---:R-:W-:Y:S01]  /*8570*/  BPT.TRAP 0x1 ;  /* 0x000000040000795c */ /* 0x004fe20000300000 */
.L_x_4093:
        /* <DEDUP_REMOVED lines=15> */
.L_x_4113:
[----:B------:R-:W3:Y:S02]  /*8670*/  SYNCS.PHASECHK.TRANS64.TRYWAIT P1, [R3+URZ], R2 ;  /* 0x00000002030075a7 */ /* 0x000ee4000802017f */
[----:B---3--:R-:W-:Y:S05]  /*8680*/  @!P1 BRA `(.L_x_4095) ;  /* 0x0000000400749947 */ /* 0x008fea0003800000 */
.L_x_4114:
[----:B------:R-:W-:Y:S05]  /*8690*/  @!P0 BRA `(.L_x_4096) ;  /* 0x0000000000048947 */ /* 0x000fea0003800000 */
[----:B--2---:R-:W-:Y:S01]  /*86a0*/  BPT.TRAP 0x1 ;  /* 0x000000040000795c */ /* 0x004fe20000300000 */
.L_x_4096:
[----:B---3--:R-:W-:-:S04]  /*86b0*/  VIADD R3, R7, 0x26840 ;  /* 0x0002684007037836 */ /* 0x008fc80000000000 */
[----:B------:R-:W-:-:S04]  /*86c0*/  IMAD R0, R0, 0x8, R3 ;  /* 0x0000000800007824 */ /* 0x000fc800078e0203 */
[----:B------:R-:W3:Y:S02]  /*86d0*/  SYNCS.PHASECHK.TRANS64.TRYWAIT P0, [R0+URZ], R5 ;  /* 0x00000005000075a7 */ /* 0x000ee4000800017f */
[----:B---3--:R-:W-:Y:S05]  /*86e0*/  @!P0 BRA `(.L_x_4097) ;  /* 0x0000000400708947 */ /* 0x008fea0003800000 */
.L_x_4115:
[----:B------:R-:W-:-:S07]  /*86f0*/  IMAD R3, R4, 0x8, R3 ;  /* 0x0000000804037824 */ /* 0x000fce00078e0203 */
.L_x_4098:
[----:B----4-:R4:W1:Y:S02]  /*8700*/  SYNCS.PHASECHK.TRANS64.TRYWAIT P0, [R3+URZ], R2 ;  /* 0x00000002030075a7 */ /* 0x010864000800017f */
[----:B-1----:R-:W-:Y:S05]  /*8710*/  @!P0 NANOSLEEP.SYNCS 0x989680 ;  /* 0x009896800000895d */ /* 0x002fea0003900000 */
[----:B------:R-:W1:Y:S02]  /*8720*/  @!P0 SYNCS.PHASECHK.TRANS64 P0, [R3+URZ], R2 ;  /* 0x00000002030085a7 */ /* 0x000e64000800007f */
[----:B-1----:R-:W-:Y:S05]  /*8730*/  @!P0 BRA `(.L_x_4098) ;  /* 0xfffffffc00f08947 */ /* 0x002fea000383ffff */
.L_x_4013:
[----:B--2---:R-:W-:Y:S05]  /*8740*/  BSYNC B6 ;  /* 0x0000000000067941 */ /* 0x004fea0003800000 */
.L_x_4007:
[----:B------:R-:W-:Y:S05]  /*8750*/  EXIT ;  /* 0x000000000000794d */ /* 0x000fea0003800000 */
.L_x_4023:
[----:B------:R-:W-:Y:S02]  /*8760*/  IMAD.MOV.U32 R13, RZ, RZ, R16 ;  /* 0x000000ffff0d7224 */ /* 0x000fe400078e0010 */
[----:B------:R-:W-:Y:S02]  /*8770*/  IMAD.MOV.U32 R12, RZ, RZ, RZ ;  /* 0x000000ffff0c7224 */ /* 0x000fe400078e00ff */
[----:B------:R-:W-:Y:S02]  /*8780*/  IMAD.MOV.U32 R11, RZ, RZ, 0x1f ;  /* 0x0000001fff0b7424 */ /* 0x000fe400078e00ff */
[----:B------:R-:W-:-:S07]  /*8790*/  IMAD.MOV.U32 R15, RZ, RZ, -0x1 ;  /* 0xffffffffff0f7424 */ /* 0x000fce00078e00ff */
[----:B-----5:R-:W-:Y:S05]  /*87a0*/  WARPSYNC.COLLECTIVE R15, `(.L_x_4099) ;  /* 0x000000000f087348 */ /* 0x020fea0003c00000 */
[----:B------:R1:W2:Y:S02]  /*87b0*/  SHFL.IDX P6, R14, R13, R12, R11 ;  /* 0x0000000c0d0e7389 */ /* 0x0002a400000c000b */
[----:B-12--5:R-:W-:Y:S01]  /*87c0*/  ENDCOLLECTIVE ;  /* 0x000000000000791b */ /* 0x026fe20003800000 */
.L_x_4099:
[----:B------:R-:W-:Y:S05]  /*87d0*/  BRA `(.L_x_4100) ;  /* 0xffffff8800e07947 */ /* 0x000fea000383ffff */
.L_x_4025:
[----:B--2---:R2:W3:Y:S02]  /*87e0*/  SYNCS.PHASECHK.TRANS64.TRYWAIT P1, [R18+URZ+0x26800], R5 ;  /* 0x02680005120075a7 */ /* 0x0044e4000802017f */
[----:B---3--:R-:W-:Y:S05]  /*87f0*/  @!P1 NANOSLEEP.SYNCS 0x989680 ;  /* 0x009896800000995d */ /* 0x008fea0003900000 */
[----:B------:R-:W3:Y:S02]  /*8800*/  @!P1 SYNCS.PHASECHK.TRANS64 P1, [R18+URZ+0x26800], R5 ;  /* 0x02680005120095a7 */ /* 0x000ee4000802007f */
[----:B---3--:R-:W-:Y:S05]  /*8810*/  @!P1 BRA `(.L_x_4025) ;  /* 0xfffffffc00f09947 */ /* 0x008fea000383ffff */
[----:B------:R-:W-:Y:S05]  /*8820*/  BRA `(.L_x_4024) ;  /* 0xffffff8c00047947 */ /* 0x000fea000383ffff */
.L_x_4030:
[----:B--2---:R-:W-:-:S04]  /*8830*/  IMAD.U32 R5, RZ, RZ, UR8 ;  /* 0x00000008ff057e24 */ /* 0x004fc8000f8e00ff */
[----:B------:R2:W3:Y:S03]  /*8840*/  SYNCS.PHASECHK.TRANS64.TRYWAIT P1, [R5+URZ+0x26810], R16 ;  /* 0x02681010050075a7 */ /* 0x0004e6000802017f */
[----:B---3--:R-:W-:Y:S05]  /*8850*/  @!P1 NANOSLEEP.SYNCS 0x989680 ;  /* 0x009896800000995d */ /* 0x008fea0003900000 */
[----:B------:R-:W3:Y:S02]  /*8860*/  @!P1 SYNCS.PHASECHK.TRANS64 P1, [R5+URZ+0x26810], R16 ;  /* 0x02681010050095a7 */ /* 0x000ee4000802007f */
[----:B---3--:R-:W-:Y:S05]  /*8870*/  @!P1 BRA `(.L_x_4030) ;  /* 0xfffffffc00ec9947 */ /* 0x008fea000383ffff */
[----:B------:R-:W-:Y:S05]  /*8880*/  BRA `(.L_x_4029) ;  /* 0xffffff9400647947 */ /* 0x000fea000383ffff */
.L_x_4034:
[----:B------:R-:W-:-:S04]  /*8890*/  IMAD.U32 R5, RZ, RZ, UR8 ;  /* 0x00000008ff057e24 */ /* 0x000fc8000f8e00ff */
[----:B------:R1:W1:Y:S03]  /*88a0*/  SYNCS.PHASECHK.TRANS64.TRYWAIT P1, [R5+URZ+0x26830], R16 ;  /* 0x02683010050075a7 */ /* 0x000266000802017f */
[----:B-1----:R-:W-:Y:S05]  /*88b0*/  @!P1 NANOSLEEP.SYNCS 0x989680 ;  /* 0x009896800000995d */ /* 0x002fea0003900000 */
[----:B------:R-:W1:Y:S02]  /*88c0*/  @!P1 SYNCS.PHASECHK.TRANS64 P1, [R5+URZ+0x26830], R16 ;  /* 0x02683010050095a7 */ /* 0x000e64000802007f */
[----:B-1----:R-:W-:Y:S05]  /*88d0*/  @!P1 BRA `(.L_x_4034) ;  /* 0xfffffffc00ec9947 */ /* 0x002fea000383ffff */
[----:B------:R-:W-:Y:S05]  /*88e0*/  BRA `(.L_x_4033) ;  /* 0xffffff9800707947 */ /* 0x000fea000383ffff */
.L_x_4073:
[----:B-1----:R1:W2:Y:S02]  /*88f0*/  SYNCS.PHASECHK.TRANS64.TRYWAIT P0, [R0+URZ+0x26820], R3 ;  /* 0x02682003000075a7 */ /* 0x0022a4000800017f */
[----:B--2---:R-:W-:Y:S05]  /*8900*/  @!P0 NANOSLEEP.SYNCS 0x989680 ;  /* 0x009896800000895d */ /* 0x004fea0003900000 */
[----:B------:R-:W2:Y:S02]  /*8910*/  @!P0 SYNCS.PHASECHK.TRANS64 P0, [R0+URZ+0x26820], R3 ;  /* 0x02682003000085a7 */ /* 0x000ea4000800007f */
[----:B--2---:R-:W-:Y:S05]  /*8920*/  @!P0 BRA `(.L_x_4073) ;  /* 0xfffffffc00f08947 */ /* 0x004fea000383ffff */
[----:B------:R-:W-:Y:S05]  /*8930*/  BRA `(.L_x_4101) ;  /* 0xffffffdc00787947 */ /* 0x000fea000383ffff */
.L_x_4077:
[----:B-1----:R1:W2:Y:S02]  /*8940*/  SYNCS.PHASECHK.TRANS64.TRYWAIT P1, [R0+URZ+0x26840], R21 ;  /* 0x02684015000075a7 */ /* 0x0022a4000802017f */
[----:B--2---:R-:W-:Y:S05]  /*8950*/  @!P1 NANOSLEEP.SYNCS 0x989680 ;  /* 0x009896800000995d */ /* 0x004fea0003900000 */
[----:B------:R-:W2:Y:S02]  /*8960*/  @!P1 SYNCS.PHASECHK.TRANS64 P1, [R0+URZ+0x26840], R21 ;  /* 0x02684015000095a7 */ /* 0x000ea4000802007f */
[----:B--2---:R-:W-:Y:S05]  /*8970*/  @!P1 BRA `(.L_x_4077) ;  /* 0xfffffffc00f09947 */ /* 0x004fea000383ffff */
[----:B------:R-:W-:Y:S05]  /*8980*/  BRA `(.L_x_4102) ;  /* 0xffffffe400987947 */ /* 0x000fea000383ffff */
.L_x_4079:
[----:B--2---:R2:W3:Y:S02]  /*8990*/  SYNCS.PHASECHK.TRANS64.TRYWAIT P1, [R0+URZ+0x26828], R21 ;  /* 0x02682815000075a7 */ /* 0x0044e4000802017f */
[----:B---3--:R-:W-:Y:S05]  /*89a0*/  @!P1 NANOSLEEP.SYNCS 0x989680 ;  /* 0x009896800000995d */ /* 0x008fea0003900000 */
[----:B------:R-:W3:Y:S02]  /*89b0*/  @!P1 SYNCS.PHASECHK.TRANS64 P1, [R0+URZ+0x26828], R21 ;  /* 0x02682815000095a7 */ /* 0x000ee4000802007f */
[----:B---3--:R-:W-:Y:S05]  /*89c0*/  @!P1 BRA `(.L_x_4079) ;  /* 0xfffffffc00f09947 */ /* 0x008fea000383ffff */
[----:B------:R-:W-:Y:S05]  /*89d0*/  BRA `(.L_x_4103) ;  /* 0xffffffe800487947 */ /* 0x000fea000383ffff */
.L_x_4081:
[----:B---3--:R3:W4:Y:S02]  /*89e0*/  SYNCS.PHASECHK.TRANS64.TRYWAIT P1, [R0+URZ+0x26848], R21 ;  /* 0x02684815000075a7 */ /* 0x008724000802017f */
[----:B----4-:R-:W-:Y:S05]  /*89f0*/  @!P1 NANOSLEEP.SYNCS 0x989680 ;  /* 0x009896800000995d */ /* 0x010fea0003900000 */
[----:B------:R-:W4:Y:S02]  /*8a00*/  @!P1 SYNCS.PHASECHK.TRANS64 P1, [R0+URZ+0x26848], R21 ;  /* 0x02684815000095a7 */ /* 0x000f24000802007f */
[----:B----4-:R-:W-:Y:S05]  /*8a10*/  @!P1 BRA `(.L_x_4081) ;  /* 0xfffffffc00f09947 */ /* 0x010fea000383ffff */
[----:B------:R-:W-:Y:S05]  /*8a20*/  BRA `(.L_x_4104) ;  /* 0xffffffe800dc7947 */ /* 0x000fea000383ffff */
.L_x_4083:
[----:B------:R-:W-:-:S07]  /*8a30*/  SHF.L.U32 R5, R9, 0x1f, RZ ;  /* 0x0000001f09057819 */ /* 0x000fce00000006ff */
.L_x_4105:
[----:B-1----:R1:W2:Y:S02]  /*8a40*/  SYNCS.PHASECHK.TRANS64.TRYWAIT P1, [R0+URZ+0x26820], R5 ;  /* 0x02682005000075a7 */ /* 0x0022a4000802017f */
[----:B--2---:R-:W-:Y:S05]  /*8a50*/  @!P1 NANOSLEEP.SYNCS 0x989680 ;  /* 0x009896800000995d */ /* 0x004fea0003900000 */
[----:B------:R-:W2:Y:S02]  /*8a60*/  @!P1 SYNCS.PHASECHK.TRANS64 P1, [R0+URZ+0x26820], R5 ;  /* 0x02682005000095a7 */ /* 0x000ea4000802007f */
[----:B--2---:R-:W-:Y:S05]  /*8a70*/  @!P1 BRA `(.L_x_4105) ;  /* 0xfffffffc00f09947 */ /* 0x004fea000383ffff */
[----:B------:R-:W-:Y:S05]  /*8a80*/  BRA `(.L_x_4106) ;  /* 0xffffffec00807947 */ /* 0x000fea000383ffff */
.L_x_4086:
[----:B-1----:R1:W2:Y:S02]  /*8a90*/  SYNCS.PHASECHK.TRANS64.TRYWAIT P1, [R0+URZ+0x26840], R7 ;  /* 0x02684007000075a7 */ /* 0x0022a4000802017f */
[----:B--2---:R-:W-:Y:S05]  /*8aa0*/  @!P1 NANOSLEEP.SYNCS 0x989680 ;  /* 0x009896800000995d */ /* 0x004fea0003900000 */
[----:B------:R-:W2:Y:S02]  /*8ab0*/  @!P1 SYNCS.PHASECHK.TRANS64 P1, [R0+URZ+0x26840], R7 ;  /* 0x02684007000095a7 */ /* 0x000ea4000802007f */
[----:B--2---:R-:W-:Y:S05]  /*8ac0*/  @!P1 BRA `(.L_x_4086) ;  /* 0xfffffffc00f09947 */ /* 0x004fea000383ffff */
[----:B------:R-:W-:Y:S05]  /*8ad0*/  BRA `(.L_x_4107) ;  /* 0xfffffff0002c7947 */ /* 0x000fea000383ffff */
.L_x_4088:
[----:B--2---:R2:W3:Y:S02]  /*8ae0*/  SYNCS.PHASECHK.TRANS64.TRYWAIT P1, [R0+URZ+0x26828], R7 ;  /* 0x02682807000075a7 */ /* 0x0044e4000802017f */
[----:B---3--:R-:W-:Y:S05]  /*8af0*/  @!P1 NANOSLEEP.SYNCS 0x989680 ;  /* 0x009896800000995d */ /* 0x008fea0003900000 */
[----:B------:R-:W3:Y:S02]  /*8b00*/  @!P1 SYNCS.PHASECHK.TRANS64 P1, [R0+URZ+0x26828], R7 ;  /* 0x02682807000095a7 */ /* 0x000ee4000802007f */
[----:B---3--:R-:W-:Y:S05]  /*8b10*/  @!P1 BRA `(.L_x_4088) ;  /* 0xfffffffc00f09947 */ /* 0x008fea000383ffff */
[----:B------:R-:W-:Y:S05]  /*8b20*/  BRA `(.L_x_4108) ;  /* 0xfffffff000d47947 */ /* 0x000fea000383ffff */
.L_x_4090:
[----:B---3--:R3:W4:Y:S02]  /*8b30*/  SYNCS.PHASECHK.TRANS64.TRYWAIT P0, [R3+URZ+0x26840], R2 ;  /* 0x02684002030075a7 */ /* 0x008724000800017f */
[----:B----4-:R-:W-:Y:S05]  /*8b40*/  @!P0 NANOSLEEP.SYNCS 0x989680 ;  /* 0x009896800000895d */ /* 0x010fea0003900000 */
[----:B------:R-:W4:Y:S02]  /*8b50*/  @!P0 SYNCS.PHASECHK.TRANS64 P0, [R3+URZ+0x26840], R2 ;  /* 0x02684002030085a7 */ /* 0x000f24000800007f */
[----:B----4-:R-:W-:Y:S05]  /*8b60*/  @!P0 BRA `(.L_x_4090) ;  /* 0xfffffffc00f08947 */ /* 0x010fea000383ffff */
[----:B------:R-:W-:Y:S05]  /*8b70*/  BRA `(.L_x_4109) ;  /* 0xfffffff4007c7947 */ /* 0x000fea000383ffff */
.L_x_4092:
[----:B------:R-:W-:Y:S01]  /*8b80*/  BSSY B0, `(.L_x_4110) ;  /* 0x0000006000007945 */ /* 0x000fe20003800000 */
[----:B------:R-:W-:-:S07]  /*8b90*/  IMAD.MOV.U32 R15, RZ, RZ, -0x1 ;  /* 0xffffffffff0f7424 */ /* 0x000fce00078e00ff */
[----:B--2---:R-:W-:Y:S05]  /*8ba0*/  WARPSYNC.COLLECTIVE R15, `(.L_x_4111) ;  /* 0x000000000f0c7348 */ /* 0x004fea0003c00000 */
[----:B------:R-:W-:Y:S02]  /*8bb0*/  ELECT P6, UR62, PT ;  /* 0x00000000003e782f */ /* 0x000fe400038c0000 */
[----:B------:R-:W-:Y:S01]  /*8bc0*/  MOV R14, UR62 ;  /* 0x0000003e000e7c02 */ /* 0x000fe20008000f00 */
[----:B--2---:R-:W-:Y:S10]  /*8bd0*/  ENDCOLLECTIVE ;  /* 0x000000000000791b */ /* 0x004ff40003800000 */
.L_x_4111:
[----:B------:R-:W-:Y:S05]  /*8be0*/  BSYNC B0 ;  /* 0x0000000000007941 */ /* 0x000fea0003800000 */
.L_x_4110:
[----:B------:R-:W-:Y:S01]  /*8bf0*/  PLOP3.LUT P0, PT, P6, PT, PT, 0x80, 0x0 ;  /* 0x000000000000781c */ /* 0x000fe2000370f070 */
[----:B------:R-:W-:-:S12]  /*8c00*/  BRA `(.L_x_4112) ;  /* 0xfffffff800447947 */ /* 0x000fd8000383ffff */
.L_x_4094:
[----:B-1----:R1:W3:Y:S02]  /*8c10*/  SYNCS.PHASECHK.TRANS64.TRYWAIT P1, [R6+URZ], R5 ;  /* 0x00000005060075a7 */ /* 0x0022e4000802017f */
[----:B---3--:R-:W-:Y:S05]  /*8c20*/  @!P1 NANOSLEEP.SYNCS 0x989680 ;  /* 0x009896800000995d */ /* 0x008fea0003900000 */
[----:B------:R-:W3:Y:S02]  /*8c30*/  @!P1 SYNCS.PHASECHK.TRANS64 P1, [R6+URZ], R5 ;  /* 0x00000005060095a7 */ /* 0x000ee4000802007f */
[----:B---3--:R-:W-:Y:S05]  /*8c40*/  @!P1 BRA `(.L_x_4094) ;  /* 0xfffffffc00f09947 */ /* 0x008fea000383ffff */
[----:B------:R-:W-:Y:S05]  /*8c50*/  BRA `(.L_x_4113) ;  /* 0xfffffff800847947 */ /* 0x000fea000383ffff */
.L_x_4095:
[----:B---3--:R3:W4:Y:S02]  /*8c60*/  SYNCS.PHASECHK.TRANS64.TRYWAIT P1, [R3+URZ], R2 ;  /* 0x00000002030075a7 */ /* 0x008724000802017f */
[----:B----4-:R-:W-:Y:S05]  /*8c70*/  @!P1 NANOSLEEP.SYNCS 0x989680 ;  /* 0x009896800000995d */ /* 0x010fea0003900000 */
[----:B------:R-:W4:Y:S02]  /*8c80*/  @!P1 SYNCS.PHASECHK.TRANS64 P1, [R3+URZ], R2 ;  /* 0x00000002030095a7 */ /* 0x000f24000802007f */
[----:B----4-:R-:W-:Y:S05]  /*8c90*/  @!P1 BRA `(.L_x_4095) ;  /* 0xfffffffc00f09947 */ /* 0x010fea000383ffff */
[----:B------:R-:W-:Y:S05]  /*8ca0*/  BRA `(.L_x_4114) ;  /* 0xfffffff800787947 */ /* 0x000fea000383ffff */
.L_x_4097:
[----:B---3--:R3:W4:Y:S02]  /*8cb0*/  SYNCS.PHASECHK.TRANS64.TRYWAIT P0, [R0+URZ], R5 ;  /* 0x00000005000075a7 */ /* 0x008724000800017f */
[----:B----4-:R-:W-:Y:S05]  /*8cc0*/  @!P0 NANOSLEEP.SYNCS 0x989680 ;  /* 0x009896800000895d */ /* 0x010fea0003900000 */
[----:B------:R-:W4:Y:S02]  /*8cd0*/  @!P0 SYNCS.PHASECHK.TRANS64 P0, [R0+URZ], R5 ;  /* 0x00000005000085a7 */ /* 0x000f24000800007f */
[----:B----4-:R-:W-:Y:S05]  /*8ce0*/  @!P0 BRA `(.L_x_4097) ;  /* 0xfffffffc00f08947 */ /* 0x010fea000383ffff */
[----:B------:R-:W-:Y:S05]  /*8cf0*/  BRA `(.L_x_4115) ;  /* 0xfffffff8007c7947 */ /* 0x000fea000383ffff */
.L_x_4116:
        /* <DEDUP_REMOVED lines=16> */
.L_x_6583:


//--------------------- .text._ZN7cutlass13device_kernelIN5flash11enable_sm90INS1_16FlashAttnBwdSm90INS1_25CollectiveMainloopBwdSm90ILi2ELi2ELi2EN4cute5tupleIJNS5_1CILi1EEES8_S8_EEENS6_IJNS7_ILi64EEENS7_ILi128EEENS7_ILi96EEEEEENS_6half_tEfNS_4arch4Sm90ELb0ELb0ELb0ELb1ELb1ELb1ELb0ELb0ELi2ELi1ELi2ELi1ELb1EEENS1_24CollectiveEpilogueBwdGQAISD_fSG_Li256ELb1ELb1EEENS1_19SingleTileSchedulerILb1ELb0ELb0ELi128EEEEEEEEEvNT_6ParamsE --------------------------
	.section	.text._ZN7cutlass13device_kernelIN5flash11enable_sm90INS1_16FlashAttnBwdSm90INS1_25CollectiveMainloopBwdSm90ILi2ELi2ELi2EN4cute5tupleIJNS5_1CILi1EEES8_S8_EEENS6_IJNS7_ILi64EEENS7_ILi128EEENS7_ILi96EEEEEENS_6half_tEfNS_4arch4Sm90ELb0ELb0ELb0ELb1ELb1ELb1ELb0ELb0ELi2ELi1ELi2ELi1ELb1EEENS1_24CollectiveEpilogueBwdGQAISD_fSG_Li256ELb1ELb1EEENS1_19SingleTileSchedulerILb1ELb0ELb0ELi128EEEEEEEEEvNT_6ParamsE,"ax",@progbits
	.align	128
.text._ZN7cutlass13device_kernelIN5flash11enable_sm90INS1_16FlashAttnBwdSm90INS1_25CollectiveMainloopBwdSm90ILi2ELi2ELi2EN4cute5tupleIJNS5_1CILi1EEES8_S8_EEENS6_IJNS7_ILi64EEENS7_ILi128EEENS7_ILi96EEEEEENS_6half_tEfNS_4arch4Sm90ELb0ELb0ELb0ELb1ELb1ELb1ELb0ELb0ELi2ELi1ELi2ELi1ELb1EEENS1_24CollectiveEpilogueBwdGQAISD_fSG_Li256ELb1ELb1EEENS1_19SingleTileSchedulerILb1ELb0ELb0ELi128EEEEEEEEEvNT_6ParamsE:
        .type           _ZN7cutlass13device_kernelIN5flash11enable_sm90INS1_16FlashAttnBwdSm90INS1_25CollectiveMainloopBwdSm90ILi2ELi2ELi2EN4cute5tupleIJNS5_1CILi1EEES8_S8_EEENS6_IJNS7_ILi64EEENS7_ILi128EEENS7_ILi96EEEEEENS_6half_tEfNS_4arch4Sm90ELb0ELb0ELb0ELb1ELb1ELb1ELb0ELb0ELi2ELi1ELi2ELi1ELb1EEENS1_24CollectiveEpilogueBwdGQAISD_fSG_Li256ELb1ELb1EEENS1_19SingleTileSchedulerILb1ELb0ELb0ELi128EEEEEEEEEvNT_6ParamsE,@function
        .size           _ZN7cutlass13device_kernelIN5flash11enable_sm90INS1_16FlashAttnBwdSm90INS1_25CollectiveMainloopBwdSm90ILi2ELi2ELi2EN4cute5tupleIJNS5_1CILi1EEES8_S8_EEENS6_IJNS7_ILi64EEENS7_ILi128EEENS7_ILi96EEEEEENS_6half_tEfNS_4arch4Sm90ELb0ELb0ELb0ELb1ELb1ELb1ELb0ELb0ELi2ELi1ELi2ELi1ELb1EEENS1_24CollectiveEpilogueBwdGQAISD_fSG_Li256ELb1ELb1EEENS1_19SingleTileSchedulerILb1ELb0ELb0ELi128EEEEEEEEEvNT_6ParamsE,(.L_x_6584 - _ZN7cutlass13device_kernelIN5flash11enable_sm90INS1_16FlashAttnBwdSm90INS1_25CollectiveMainloopBwdSm90ILi2ELi2ELi2EN4cute5tupleIJNS5_1CILi1EEES8_S8_EEENS6_IJNS7_ILi64EEENS7_ILi128EEENS7_ILi96EEEEEENS_6half_tEfNS_4arch4Sm90ELb0ELb0ELb0ELb1ELb1ELb1ELb0ELb0ELi2ELi1ELi2ELi1ELb1EEENS1_24CollectiveEpilogueBwdGQAISD_fSG_Li256ELb1ELb1EEENS1_19SingleTileSchedulerILb1ELb0ELb0ELi128EEEEEEEEEvNT_6ParamsE)
        .other          _ZN7cutlass13device_kernelIN5flash11enable_sm90INS1_16FlashAttnBwdSm90INS1_25CollectiveMainloopBwdSm90ILi2ELi2ELi2EN4cute5tupleIJNS5_1CILi1EEES8_S8_EEENS6_IJNS7_ILi64EEENS7_ILi128EEENS7_ILi96EEEEEENS_6half_tEfNS_4arch4Sm90ELb0ELb0ELb0ELb1ELb1ELb1ELb0ELb0ELi2ELi1ELi2ELi1ELb1EEENS1_24CollectiveEpilogueBwdGQAISD_fSG_Li256ELb1ELb1EEENS1_19SingleTileSchedulerILb1ELb0ELb0ELi128EEEEEEEEEvNT_6ParamsE,@"STO_CUDA_ENTRY STV_DEFAULT"
_ZN7cutlass13device_kernelIN5flash11enable_sm90INS1_16FlashAttnBwdSm90INS1_25CollectiveMainloopBwdSm90ILi2ELi2ELi2EN4cute5tupleIJNS5_1CILi1EEES8_S8_EEENS6_IJNS7_ILi64EEENS7_ILi128EEENS7_ILi96EEEEEENS_6half_tEfNS_4arch4Sm90ELb0ELb0ELb0ELb1ELb1ELb1ELb0ELb0ELi2ELi1ELi2ELi1ELb1EEENS1_24CollectiveEpilogueBwdGQAISD_fSG_Li256ELb1ELb1EEENS1_19SingleTileSchedulerILb1ELb0ELb0ELi128EEEEEEEEEvNT_6ParamsE:
        /* <DEDUP_REMOVED lines=23> */
.L_x_4118:
[----:B------:R-:W-:Y:S05]  /*0170*/  BSYNC B0 ;  /* 0x0000000000007941 */ /* 0x000fea0003800000 */
.L_x_4117:
        /* <DEDUP_REMOVED lines=37> */
.L_x_4119:
        /* <DEDUP_REMOVED lines=22> */
.L_x_4120:
[----:B------:R-:W-:Y:S01]  /*0530*/  PLOP3.LUT P0, PT, PT, PT, UP0, 0x80, 0x0 ;  /* 0x000000000000781c */ /* 0x000fe20003f0f008 */
[----:B------:R-:W-:Y:S01]  /*0540*/  NOP ;  /* 0x0000000000007918 */ /* 0x000fe20000000000 */
[----:B------:R-:W-:Y:S01]  /*0550*/  ULDC.64 UR46, c[0x0][0x208] ;  /* 0x00008200002e7ab9 */ /* 0x000fe20000000a00 */
[----:B------:R-:W-:Y:S01]  /*0560*/  BSSY B6, `(.L_x_4121) ;  /* 0x00008f2000067945 */ /* 0x000fe20003800000 */
[----:B-12-4-:R-:W-:Y:S09]  /*0570*/  BAR.SYNC.DEFER_BLOCKING 0x0 ;  /* 0x0000000000007b1d */ /* 0x016ff20000010000 */
[----:B------:R-:W-:Y:S05]  /*0580*/  @!P0 BRA `(.L_x_4122) ;  /* 0x0000004c00688947 */ /* 0x000fea0003800000 */
.L_x_4123:
        /* <DEDUP_REMOVED lines=21> */
.L_x_4124:
        /* <DEDUP_REMOVED lines=14> */
.L_x_4126:
[----:B------:R-:W-:-:S05]  /*07c0*/  ULDC UR4, c[0x0][0x8c4] ;  /* 0x0002310000047ab9 */ /* 0x000fca0000000800 */
.L_x_4125:
        /* <DEDUP_REMOVED lines=21> */
.L_x_4128:
        /* <DEDUP_REMOVED lines=14> */
.L_x_4129:
        /* <DEDUP_REMOVED lines=10> */
.L_x_4130:
        /* <DEDUP_REMOVED lines=11> */
.L_x_4131:
        /* <DEDUP_REMOVED lines=71> */
.L_x_4134:
        /* <DEDUP_REMOVED lines=15> */
.L_x_4133:
        /* <DEDUP_REMOVED lines=22> */
.L_x_4136:
        /* <DEDUP_REMOVED lines=15> */
.L_x_4135:
[----:B------:R-:W-:Y:S01]  /*1300*/  SHF.R.S32.HI R25, RZ, 0x1f, R22 ;  /* 0x0000001fff197819 */ /* 0x000fe20000011416 */
[----:B------:R-:W-:-:S03]  /*1310*/  UMOV UR4, 0xffffffff ;  /* 0xffffffff00047882 */ /* 0x000fc60000000000 */
[----:B------:R-:W-:-:S04]  /*1320*/  LEA.HI R0, R25, R22, RZ, 0x7 ;  /* 0x0000001619007211 */ /* 0x000fc800078f38ff */
[----:B------:R-:W-:Y:S01]  /*1330*/  SHF.R.S32.HI R16, RZ, 0x7, R0 ;  /* 0x00000007ff107819 */ /* 0x000fe20000011400 */
[----:B------:R-:W-:Y:S06]  /*1340*/  BRA.DIV UR4, `(.L_x_4137) ;  /* 0x0000008204547947 */ /* 0x000fec000b800000 */
[----:B------:R1:W2:Y:S02]  /*1350*/  SHFL.IDX PT, R14, R16, RZ, 0x1f ;  /* 0x00001fff100e7589 */ /* 0x0002a400000e0000 */
.L_x_4242:
        /* <DEDUP_REMOVED lines=14> */
.L_x_4138:
        /* <DEDUP_REMOVED lines=19> */
.L_x_4140:
        /* <DEDUP_REMOVED lines=125> */
.L_x_4151:
[----:B------:R-:W-:-:S06]  /*1d40*/  UISETP.NE.AND UP0, UPT, UR11, 0x3, UPT ;  /* 0x000000030b00788c */ /* 0x000fcc000bf05270 */
[----:B------:R-:W-:-:S13]  /*1d50*/  PLOP3.LUT P0, PT, PT, PT, UP0, 0x80, 0x0 ;  /* 0x000000000000781c */ /* 0x000fda0003f0f008 */
[----:B-1----:R-:W-:Y:S05]  /*1d60*/  @!P0 BRA `(.L_x_4141) ;  /* 0x0000000000048947 */ /* 0x002fea0003800000 */
[----:B------:R-:W-:Y:S01]  /*1d70*/  BPT.TRAP 0x1 ;  /* 0x000000040000795c */ /* 0x000fe20000300000 */
.L_x_4141:
[----:B------:R-:W-:Y:S01]  /*1d80*/  R2UR UR8, R18 ;  /* 0x00000000120872ca */ /* 0x000fe200000e0000 */
[----:B------:R-:W-:-:S05]  /*1d90*/  IMAD.U32 R16, RZ, RZ, UR5 ;  /* 0x00000005ff107e24 */ /* 0x000fca000f8e00ff */
[----:B------:R-:W-:-:S07]  /*1da0*/  SHF.L.U32 R16, R16, 0x1f, RZ ;  /* 0x0000001f10107819 */ /* 0x000fce00000006ff */
[----:B------:R-:W-:-:S09]  /*1db0*/  ULEA UR8, UR6, UR8, 0x3 ;  /* 0x0000000806087291 */ /* 0x000fd2000f8e183f */
[----:B------:R1:W2:Y:S01]  /*1dc0*/  SYNCS.PHASECHK.TRANS64.TRYWAIT P1, [UR8+0x26810], R16 ;  /* 0x02681010ff0075a7 */ /* 0x0002a20008020148 */
[----:B------:R-:W-:Y:S05]  /*1dd0*/  @!P0 BRA `(.L_x_4142) ;  /* 0x0000000000048947 */ /* 0x000fea0003800000 */
[----:B------:R-:W-:Y:S01]  /*1de0*/  BPT.TRAP 0x1 ;  /* 0x000000040000795c */ /* 0x000fe20000300000 */
.L_x_4142:
[----:B--2---:R-:W-:Y:S05]  /*1df0*/  @P1 BRA `(.L_x_4143) ;  /* 0x0000000000081947 */ /* 0x004fea0003800000 */
[----:B------:R-:W2:Y:S02]  /*1e00*/  SYNCS.PHASECHK.TRANS64.TRYWAIT P1, [UR8+0x26810], R16 ;  /* 0x02681010ff0075a7 */ /* 0x000ea40008020148 */
[----:B--2---:R-:W-:Y:S05]  /*1e10*/  @!P1 BRA `(.L_x_4144) ;  /* 0x0000007400d49947 */ /* 0x004fea0003800000 */
.L_x_4143:
        /* <DEDUP_REMOVED lines=67> */
.L_x_4145:
[----:B------:R1:W1:Y:S01]  /*2250*/  SYNCS.PHASECHK.TRANS64.TRYWAIT P1, [UR8+0x26830], R16 ;  /* 0x02683010ff0075a7 */ /* 0x0002620008020148 */
[----:B------:R-:W-:Y:S05]  /*2260*/  @!P0 BRA `(.L_x_4146) ;  /* 0x0000000000048947 */ /* 0x000fea0003800000 */
[----:B------:R-:W-:Y:S01]  /*2270*/  BPT.TRAP 0x1 ;  /* 0x000000040000795c */ /* 0x000fe20000300000 */
.L_x_4146:
[----:B-1----:R-:W-:Y:S05]  /*2280*/  @P1 BRA `(.L_x_4147) ;  /* 0x0000000000081947 */ /* 0x002fea0003800000 */
[----:B------:R-:W1:Y:S02]  /*2290*/  SYNCS.PHASECHK.TRANS64.TRYWAIT P1, [UR8+0x26830], R16 ;  /* 0x02683010ff0075a7 */ /* 0x000e640008020148 */
[----:B-1----:R-:W-:Y:S05]  /*22a0*/  @!P1 BRA `(.L_x_4148) ;  /* 0x0000007000c89947 */ /* 0x002fea0003800000 */
.L_x_4147:
        /* <DEDUP_REMOVED lines=440> */
.L_x_4149:
        /* <DEDUP_REMOVED lines=46> */
.L_x_4150:
        /* <DEDUP_REMOVED lines=66> */
.L_x_4132:
        /* <DEDUP_REMOVED lines=109> */
.L_x_4154:
[----:B-1----:R-:W2:Y:S04]  /*4c00*/  LDG.E.STRONG.GPU R4, desc[UR46][R2.64] ;  /* 0x0000002e02047981 */ /* 0x002ea8000c1ef900 */
[----:B--2---:R-:W-:Y:S01]  /*4c10*/  CCTL.IVALL ;  /* 0x00000000ff00798f */ /* 0x004fe20002000000 */
[----:B------:R-:W-:Y:S05]  /*4c20*/  YIELD ;  /* 0x0000000000007946 */ /* 0x000fea0003800000 */
[----:B------:R-:W-:-:S13]  /*4c30*/  ISETP.NE.AND P0, PT, R4, UR17, PT ;  /* 0x0000001104007c0c */ /* 0x000fda000bf05270 */
[----:B------:R-:W-:Y:S05]  /*4c40*/  @P0 BRA `(.L_x_4154) ;  /* 0xfffffffc00ec0947 */ /* 0x000fea000383ffff */
.L_x_4153:
[----:B------:R-:W-:Y:S05]  /*4c50*/  BSYNC B0 ;  /* 0x0000000000007941 */ /* 0x000fea0003800000 */
.L_x_4152:
[----:B------:R-:W-:-:S03]  /*4c60*/  UMOV UR4, 0xffffffff ;  /* 0xffffffff00047882 */ /* 0x000fc60000000000 */
[----:B------:R-:W-:Y:S05]  /*4c70*/  BRA.DIV UR4, `(.L_x_4155) ;  /* 0x0000004a046c7947 */ /* 0x000fea000b800000 */
[----:B------:R-:W-:Y:S01]  /*4c80*/  NOP ;  /* 0x0000000000007918 */ /* 0x000fe20000000000 */
.L_x_4245:
        /* <DEDUP_REMOVED lines=16> */
.L_x_4158:
[----:B------:R-:W-:Y:S01]  /*4d90*/  @P0 ELECT P2, URZ, PT ;  /* 0x00000000003f082f */ /* 0x000fe20003840000 */
[----:B------:R2:W-:-:S12]  /*4da0*/  UBLKRED.G.S.ADD.F32.RN [UR4], [UR9], UR6, desc[UR10] ;  /* 0x00000a04090073bb */ /* 0x0005d800080a1406 */
[----:B------:R-:W-:Y:S02]  /*4db0*/  @P2 PLOP3.LUT P0, PT, P2, PT, PT, 0x8, 0x0 ;  /* 0x000000000000281c */ /* 0x000fe4000170e170 */
[----:B------:R-:W-:-:S11]  /*4dc0*/  PLOP3.LUT P2, PT, PT, PT, PT, 0x8, 0x0 ;  /* 0x000000000000781c */ /* 0x000fd60003f4e170 */
[----:B--2---:R-:W-:Y:S05]  /*4dd0*/  @P0 BRA.U.ANY `(.L_x_4158) ;  /* 0xfffffffd00ec0947 */ /* 0x004fea000393ffff */
[----:B------:R0:W-:Y:S01]  /*4de0*/  UTMACMDFLUSH ;  /* 0x00000000000079b7 */ /* 0x0001e20000000000 */
[----:B------:R-:W-:-:S04]  /*4df0*/  DEPBAR.LE SB0, 0x0 ;  /* 0x000080000000791a */ /* 0x000fc80000000000 */
.L_x_4157:
[----:B------:R-:W-:Y:S05]  /*4e00*/  BSYNC B0 ;  /* 0x0000000000007941 */ /* 0x000fea0003800000 */
.L_x_4156:
        /* <DEDUP_REMOVED lines=14> */
.L_x_4160:
[----:B------:R-:W-:Y:S05]  /*4ef0*/  BSYNC B0 ;  /* 0x0000000000007941 */ /* 0x000fea0003800000 */
.L_x_4159:
        /* <DEDUP_REMOVED lines=20> */
.L_x_4163:
[----:B-12---:R-:W2:Y:S04]  /*5040*/  LDG.E.STRONG.GPU R0, desc[UR46][R2.64] ;  /* 0x0000002e02007981 */ /* 0x006ea8000c1ef900 */
[----:B--2---:R-:W-:Y:S01]  /*5050*/  CCTL.IVALL ;  /* 0x00000000ff00798f */ /* 0x004fe20002000000 */
[----:B------:R-:W-:Y:S05]  /*5060*/  YIELD ;  /* 0x0000000000007946 */ /* 0x000fea0003800000 */
[----:B------:R-:W-:-:S13]  /*5070*/  ISETP.NE.AND P0, PT, R0, UR17, PT ;  /* 0x0000001100007c0c */ /* 0x000fda000bf05270 */
[----:B------:R-:W-:Y:S05]  /*5080*/  @P0 BRA `(.L_x_4163) ;  /* 0xfffffffc00ec0947 */ /* 0x000fea000383ffff */
.L_x_4162:
[----:B------:R-:W-:Y:S05]  /*5090*/  BSYNC B0 ;  /* 0x0000000000007941 */ /* 0x000fea0003800000 */
.L_x_4161:
[----:B------:R-:W-:-:S03]  /*50a0*/  UMOV UR4, 0xffffffff ;  /* 0xffffffff00047882 */ /* 0x000fc60000000000 */
[----:B------:R-:W-:Y:S05]  /*50b0*/  BRA.DIV UR4, `(.L_x_4164) ;  /* 0x0000004604787947 */ /* 0x000fea000b800000 */
[----:B------:R-:W-:Y:S01]  /*50c0*/  NOP ;  /* 0x0000000000007918 */ /* 0x000fe20000000000 */
.L_x_4248:
        /* <DEDUP_REMOVED lines=16> */
.L_x_4167:
[----:B------:R-:W-:Y:S01]  /*51d0*/  @P0 ELECT P2, URZ, PT ;  /* 0x00000000003f082f */ /* 0x000fe20003840000 */
[----:B------:R3:W-:-:S12]  /*51e0*/  UBLKRED.G.S.ADD.F32.RN [UR4], [UR9], UR6, desc[UR10] ;  /* 0x00000a04090073bb */ /* 0x0007d800080a1406 */
[----:B------:R-:W-:Y:S02]  /*51f0*/  @P2 PLOP3.LUT P0, PT, P2, PT, PT, 0x8, 0x0 ;  /* 0x000000000000281c */ /* 0x000fe4000170e170 */
[----:B------:R-:W-:-:S11]  /*5200*/  PLOP3.LUT P2, PT, PT, PT, PT, 0x8, 0x0 ;  /* 0x000000000000781c */ /* 0x000fd60003f4e170 */
[----:B---3--:R-:W-:Y:S05]  /*5210*/  @P0 BRA.U.ANY `(.L_x_4167) ;  /* 0xfffffffd00ec0947 */ /* 0x008fea000393ffff */
[----:B------:R0:W-:Y:S01]  /*5220*/  UTMACMDFLUSH ;  /* 0x00000000000079b7 */ /* 0x0001e20000000000 */
[----:B------:R-:W-:-:S04]  /*5230*/  DEPBAR.LE SB0, 0x0 ;  /* 0x000080000000791a */ /* 0x000fc80000000000 */
.L_x_4166:
[----:B------:R-:W-:Y:S05]  /*5240*/  BSYNC B0 ;  /* 0x0000000000007941 */ /* 0x000fea0003800000 */
.L_x_4165:
        /* <DEDUP_REMOVED lines=14> */
.L_x_4122:
        /* <DEDUP_REMOVED lines=21> */
.L_x_4169:
        /* <DEDUP_REMOVED lines=13> */
.L_x_4171:
[----:B------:R-:W-:-:S05]  /*5550*/  ULDC UR4, c[0x0][0x8c4] ;  /* 0x0002310000047ab9 */ /* 0x000fca0000000800 */
.L_x_4170:
        /* <DEDUP_REMOVED lines=39> */
.L_x_4172:
        /* <DEDUP_REMOVED lines=61> */
.L_x_4198:
        /* <DEDUP_REMOVED lines=17> */
.L_x_4176:
[----:B------:R-:W2:Y:S04]  /*5cb0*/  LDG.E.STRONG.GPU R4, desc[UR46][R2.64] ;  /* 0x0000002e02047981 */ /* 0x000ea8000c1ef900 */
[----:B--2---:R-:W-:Y:S01]  /*5cc0*/  CCTL.IVALL ;  /* 0x00000000ff00798f */ /* 0x004fe20002000000 */
[----:B------:R-:W-:Y:S05]  /*5cd0*/  YIELD ;  /* 0x0000000000007946 */ /* 0x000fea0003800000 */
[----:B------:R-:W-:-:S13]  /*5ce0*/  ISETP.NE.AND P3, PT, R4, UR25, PT ;  /* 0x0000001904007c0c */ /* 0x000fda000bf65270 */
[----:B------:R-:W-:Y:S05]  /*5cf0*/  @P3 BRA `(.L_x_4176) ;  /* 0xfffffffc00ec3947 */ /* 0x000fea000383ffff */
.L_x_4175:
[----:B------:R-:W-:Y:S05]  /*5d00*/  BSYNC B0 ;  /* 0x0000000000007941 */ /* 0x000fea0003800000 */
.L_x_4174:
[----:B------:R-:W-:-:S03]  /*5d10*/  UMOV UR16, 0xffffffff ;  /* 0xffffffff00107882 */ /* 0x000fc60000000000 */
[----:B------:R-:W-:Y:S05]  /*5d20*/  BRA.DIV UR16, `(.L_x_4177) ;  /* 0x0000003a10787947 */ /* 0x000fea000b800000 */
[----:B------:R-:W-:Y:S01]  /*5d30*/  NOP ;  /* 0x0000000000007918 */ /* 0x000fe20000000000 */
.L_x_4251:
        /* <DEDUP_REMOVED lines=19> */
.L_x_4179:
[----:B------:R-:W-:Y:S05]  /*5e70*/  BSYNC B0 ;  /* 0x0000000000007941 */ /* 0x000fea0003800000 */
.L_x_4178:
        /* <DEDUP_REMOVED lines=13> */
.L_x_4181:
[----:B------:R-:W-:Y:S05]  /*5f50*/  BSYNC B0 ;  /* 0x0000000000007941 */ /* 0x000fea0003800000 */
.L_x_4180:
[----:B------:R-:W-:Y:S06]  /*5f60*/  BAR.ARV 0xa, 0xa0 ;  /* 0x0282800000007b1d */ /* 0x000fec0000002000 */
[----:B------:R-:W-:Y:S04]  /*5f70*/  BSSY B0, `(.L_x_4182) ;  /* 0x0000003000007945 */ /* 0x000fe80003800000 */
[----:B------:R-:W-:Y:S05]  /*5f80*/  @!P0 BRA `(.L_x_4183) ;  /* 0x0000000000048947 */ /* 0x000fea0003800000 */
[----:B------:R-:W-:-:S04]  /*5f90*/  DEPBAR.LE SB0, 0x0 ;  /* 0x000080000000791a */ /* 0x000fc80000000000 */
.L_x_4183:
[----:B------:R-:W-:Y:S05]  /*5fa0*/  BSYNC B0 ;  /* 0x0000000000007941 */ /* 0x000fea0003800000 */
.L_x_4182:
        /* <DEDUP_REMOVED lines=19> */
.L_x_4185:
[----:B------:R-:W-:Y:S05]  /*60e0*/  BSYNC B0 ;  /* 0x0000000000007941 */ /* 0x000fea0003800000 */
.L_x_4184:
        /* <DEDUP_REMOVED lines=9> */
.L_x_4188:
[----:B------:R-:W2:Y:S04]  /*6180*/  LDG.E.STRONG.GPU R4, desc[UR46][R2.64] ;  /* 0x0000002e02047981 */ /* 0x000ea8000c1ef900 */
[----:B--2---:R-:W-:Y:S01]  /*6190*/  CCTL.IVALL ;  /* 0x00000000ff00798f */ /* 0x004fe20002000000 */
[----:B------:R-:W-:Y:S05]  /*61a0*/  YIELD ;  /* 0x0000000000007946 */ /* 0x000fea0003800000 */
[----:B------:R-:W-:-:S13]  /*61b0*/  ISETP.NE.AND P3, PT, R4, UR25, PT ;  /* 0x0000001904007c0c */ /* 0x000fda000bf65270 */
[----:B------:R-:W-:Y:S05]  /*61c0*/  @P3 BRA `(.L_x_4188) ;  /* 0xfffffffc00ec3947 */ /* 0x000fea000383ffff */
.L_x_4187:
[----:B------:R-:W-:Y:S05]  /*61d0*/  BSYNC B0 ;  /* 0x0000000000007941 */ /* 0x000fea0003800000 */
.L_x_4186:
[----:B------:R-:W-:-:S03]  /*61e0*/  UMOV UR6, 0xffffffff ;  /* 0xffffffff00067882 */ /* 0x000fc60000000000 */
[----:B------:R-:W-:Y:S05]  /*61f0*/  BRA.DIV UR6, `(.L_x_4189) ;  /* 0x0000003606607947 */ /* 0x000fea000b800000 */
[----:B------:R-:W-:Y:S01]  /*6200*/  NOP ;  /* 0x0000000000007918 */ /* 0x000fe20000000000 */
.L_x_4254:
        /* <DEDUP_REMOVED lines=13> */
.L_x_4191:
[----:B------:R-:W-:Y:S05]  /*62e0*/  BSYNC B0 ;  /* 0x0000000000007941 */ /* 0x000fea0003800000 */
.L_x_4190:
        /* <DEDUP_REMOVED lines=13> */
.L_x_4193:
[----:B------:R-:W-:Y:S05]  /*63c0*/  BSYNC B0 ;  /* 0x0000000000007941 */ /* 0x000fea0003800000 */
.L_x_4192:
[----:B------:R-:W-:Y:S06]  /*63d0*/  BAR.ARV 0xa, 0xa0 ;  /* 0x0282800000007b1d */ /* 0x000fec0000002000 */
[----:B------:R-:W-:Y:S04]  /*63e0*/  BSSY B0, `(.L_x_4194) ;  /* 0x0000003000007945 */ /* 0x000fe80003800000 */
[----:B------:R-:W-:Y:S05]  /*63f0*/  @!P0 BRA `(.L_x_4195) ;  /* 0x0000000000048947 */ /* 0x000fea0003800000 */
[----:B------:R-:W-:-:S04]  /*6400*/  DEPBAR.LE SB0, 0x0 ;  /* 0x000080000000791a */ /* 0x000fc80000000000 */
.L_x_4195:
[----:B------:R-:W-:Y:S05]  /*6410*/  BSYNC B0 ;  /* 0x0000000000007941 */ /* 0x000fea0003800000 */
.L_x_4194:
        /* <DEDUP_REMOVED lines=19> */
.L_x_4197:
[----:B------:R-:W-:Y:S05]  /*6550*/  BSYNC B0 ;  /* 0x0000000000007941 */ /* 0x000fea0003800000 */
.L_x_4196:
[----:B------:R-:W-:Y:S02]  /*6560*/  UIADD3 UR4, UR4, 0x2, URZ ;  /* 0x0000000204047890 */ /* 0x000fe4000fffe03f */
[----:B------:R-:W-:Y:S01]  /*6570*/  UIADD3 UR5, UR5, 0x1, URZ ;  /* 0x0000000105057890 */ /* 0x000fe2000fffe03f */
[----:B------:R-:W-:Y:S11]  /*6580*/  @P2 BRA `(.L_x_4198) ;  /* 0xfffffff400842947 */ /* 0x000ff6000383ffff */
.L_x_4173:
        /* <DEDUP_REMOVED lines=13> */
.L_x_4201:
[----:B------:R-:W2:Y:S04]  /*6660*/  LDG.E.STRONG.GPU R0, desc[UR46][R2.64] ;  /* 0x0000002e02007981 */ /* 0x000ea8000c1ef900 */
[----:B--2---:R-:W-:Y:S01]  /*6670*/  CCTL.IVALL ;  /* 0x00000000ff00798f */ /* 0x004fe20002000000 */
[----:B------:R-:W-:Y:S05]  /*6680*/  YIELD ;  /* 0x0000000000007946 */ /* 0x000fea0003800000 */
[----:B------:R-:W-:-:S13]  /*6690*/  ISETP.NE.AND P2, PT, R0, UR25, PT ;  /* 0x0000001900007c0c */ /* 0x000fda000bf45270 */
[----:B------:R-:W-:Y:S05]  /*66a0*/  @P2 BRA `(.L_x_4201) ;  /* 0xfffffffc00ec2947 */ /* 0x000fea000383ffff */
.L_x_4200:
[----:B------:R-:W-:Y:S05]  /*66b0*/  BSYNC B0 ;  /* 0x0000000000007941 */ /* 0x000fea0003800000 */
.L_x_4199:
[----:B------:R-:W-:-:S03]  /*66c0*/  UMOV UR5, 0xffffffff ;  /* 0xffffffff00057882 */ /* 0x000fc60000000000 */
[----:B------:R-:W-:Y:S05]  /*66d0*/  BRA.DIV UR5, `(.L_x_4202) ;  /* 0x0000003205447947 */ /* 0x000fea000b800000 */
[----:B------:R-:W-:Y:S01]  /*66e0*/  NOP ;  /* 0x0000000000007918 */ /* 0x000fe20000000000 */
.L_x_4257:
        /* <DEDUP_REMOVED lines=22> */
.L_x_4204:
[----:B------:R-:W-:Y:S05]  /*6850*/  BSYNC B0 ;  /* 0x0000000000007941 */ /* 0x000fea0003800000 */
.L_x_4203:
        /* <DEDUP_REMOVED lines=20> */
.L_x_4206:
[----:B------:R-:W-:Y:S05]  /*69a0*/  BSYNC B0 ;  /* 0x0000000000007941 */ /* 0x000fea0003800000 */
.L_x_4205:
[----:B------:R-:W-:Y:S06]  /*69b0*/  BAR.ARV 0xa, 0xa0 ;  /* 0x0282800000007b1d */ /* 0x000fec0000002000 */
[----:B------:R-:W-:Y:S04]  /*69c0*/  BSSY B0, `(.L_x_4207) ;  /* 0x0000003000007945 */ /* 0x000fe80003800000 */
[----:B------:R-:W-:Y:S05]  /*69d0*/  @!P0 BRA `(.L_x_4208) ;  /* 0x0000000000048947 */ /* 0x000fea0003800000 */
[----:B------:R-:W-:-:S04]  /*69e0*/  DEPBAR.LE SB0, 0x0 ;  /* 0x000080000000791a */ /* 0x000fc80000000000 */
.L_x_4208:
[----:B------:R-:W-:Y:S05]  /*69f0*/  BSYNC B0 ;  /* 0x0000000000007941 */ /* 0x000fea0003800000 */
.L_x_4207:
        /* <DEDUP_REMOVED lines=19> */
.L_x_4168:
        /* <DEDUP_REMOVED lines=13> */
.L_x_4209:
        /* <DEDUP_REMOVED lines=14> */
.L_x_4211:
[----:B------:R-:W-:-:S05]  /*6ce0*/  ULDC UR4, c[0x0][0x8c4] ;  /* 0x0002310000047ab9 */ /* 0x000fca0000000800 */
.L_x_4210:
        /* <DEDUP_REMOVED lines=56> */
.L_x_4213:
        /* <DEDUP_REMOVED lines=63> */
.L_x_4258:
        /* <DEDUP_REMOVED lines=13> */
.L_x_4216:
        /* <DEDUP_REMOVED lines=125> */
.L_x_4227:
[----:B------:R-:W-:-:S04]  /*7d00*/  SHF.L.U32 R21, R9, 0x1f, RZ ;  /* 0x0000001f09157819 */ /* 0x000fc800000006ff */
[----:B-1----:R-:W1:Y:S02]  /*7d10*/  SYNCS.PHASECHK.TRANS64.TRYWAIT P1, [R0+URZ+0x26840], R21 ;  /* 0x02684015000075a7 */ /* 0x002e64000802017f */
[----:B-12---:R-:W-:Y:S05]  /*7d20*/  @!P1 BRA `(.L_x_4219) ;  /* 0x0000001800e09947 */ /* 0x006fea0003800000 */
.L_x_4259:
[----:B------:R-:W-:Y:S05]  /*7d30*/  @P0 BRA `(.L_x_4220) ;  /* 0x0000000000140947 */ /* 0x000fea0003800000 */
[----:B------:R-:W-:Y:S01]  /*7d40*/  ISETP.NE.AND P1, PT, R16, RZ, PT ;  /* 0x000000ff1000720c */ /* 0x000fe20003f25270 */
[----:B------:R-:W-:-:S04]  /*7d50*/  IMAD.MOV.U32 R3, RZ, RZ, 0x3100 ;  /* 0x00003100ff037424 */ /* 0x000fc800078e00ff */
[----:B------:R2:W-:Y:S08]  /*7d60*/  SYNCS.ARRIVE.TRANS64 RZ, [R0+URZ+0x26830], R3 ;  /* 0x0268300300ff79a7 */ /* 0x0005f0000800003f */
[----:B------:R-:W-:Y:S05]  /*7d70*/  @!P1 BRA `(.L_x_4220) ;  /* 0x0000000000049947 */ /* 0x000fea0003800000 */
[----:B------:R-:W-:Y:S01]  /*7d80*/  BPT.TRAP 0x1 ;  /* 0x000000040000795c */ /* 0x000fe20000300000 */
.L_x_4220:
        /* <DEDUP_REMOVED lines=43> */
.L_x_4260:
[----:B------:R-:W-:Y:S05]  /*8040*/  @P0 BRA `(.L_x_4222) ;  /* 0x0000000000140947 */ /* 0x000fea0003800000 */
[----:B------:R-:W-:Y:S01]  /*8050*/  ISETP.NE.AND P1, PT, R16, RZ, PT ;  /* 0x000000ff1000720c */ /* 0x000fe20003f25270 */
[----:B------:R-:W-:-:S04]  /*8060*/  IMAD.MOV.U32 R3, RZ, RZ, 0x3100 ;  /* 0x00003100ff037424 */ /* 0x000fc800078e00ff */
[----:B------:R3:W-:Y:S08]  /*8070*/  SYNCS.ARRIVE.TRANS64 RZ, [R0+URZ+0x26818], R3 ;  /* 0x0268180300ff79a7 */ /* 0x0007f0000800003f */
[----:B------:R-:W-:Y:S05]  /*8080*/  @!P1 BRA `(.L_x_4222) ;  /* 0x0000000000049947 */ /* 0x000fea0003800000 */
[----:B------:R-:W-:Y:S01]  /*8090*/  BPT.TRAP 0x1 ;  /* 0x000000040000795c */ /* 0x000fe20000300000 */
.L_x_4222:
        /* <DEDUP_REMOVED lines=36> */
.L_x_4261:
        /* <DEDUP_REMOVED lines=9> */
.L_x_4224:
        /* <DEDUP_REMOVED lines=38> */
.L_x_4263:
[----:B------:R-:W-:Y:S05]  /*85d0*/  @P0 BRA `(.L_x_4226) ;  /* 0x0000000000140947 */ /* 0x000fea0003800000 */
[----:B------:R-:W-:Y:S01]  /*85e0*/  ISETP.NE.AND P1, PT, R16, RZ, PT ;  /* 0x000000ff1000720c */ /* 0x000fe20003f25270 */
[----:B-1----:R-:W-:-:S04]  /*85f0*/  IMAD.MOV.U32 R5, RZ, RZ, 0x3100 ;  /* 0x00003100ff057424 */ /* 0x002fc800078e00ff */
[----:B------:R2:W-:Y:S08]  /*8600*/  SYNCS.ARRIVE.TRANS64 RZ, [R0+URZ+0x26810], R5 ;  /* 0x0268100500ff79a7 */ /* 0x0005f0000800003f */
[----:B------:R-:W-:Y:S05]  /*8610*/  @!P1 BRA `(.L_x_4226) ;  /* 0x0000000000049947 */ /* 0x000fea0003800000 */
[----:B------:R-:W-:Y:S01]  /*8620*/  BPT.TRAP 0x1 ;  /* 0x000000040000795c */ /* 0x000fe20000300000 */
.L_x_4226:
        /* <DEDUP_REMOVED lines=37> */
.L_x_4218:
[----:B------:R-:W-:-:S13]  /*8880*/  ISETP.NE.AND P1, PT, R13, RZ, PT ;  /* 0x000000ff0d00720c */ /* 0x000fda0003f25270 */
[----:B------:R-:W-:Y:S05]  /*8890*/  @!P1 BRA `(.L_x_4217) ;  /* 0x0000000400689947 */ /* 0x000fea0003800000 */
[----:B------:R-:W-:-:S04]  /*88a0*/  SHF.L.U32 R7, R9, 0x1f, RZ ;  /* 0x0000001f09077819 */ /* 0x000fc800000006ff */
[----:B------:R-:W1:Y:S02]  /*88b0*/  SYNCS.PHASECHK.TRANS64.TRYWAIT P1, [R0+URZ+0x26840], R7 ;  /* 0x02684007000075a7 */ /* 0x000e64000802017f */
[----:B-1----:R-:W-:Y:S05]  /*88c0*/  @!P1 BRA `(.L_x_4228) ;  /* 0x00000010004c9947 */ /* 0x002fea0003800000 */
.L_x_4264:
[----:B------:R-:W-:Y:S05]  /*88d0*/  @P0 BRA `(.L_x_4229) ;  /* 0x0000000000140947 */ /* 0x000fea0003800000 */
[----:B------:R-:W-:Y:S01]  /*88e0*/  ISETP.NE.AND P1, PT, R16, RZ, PT ;  /* 0x000000ff1000720c */ /* 0x000fe20003f25270 */
[----:B------:R-:W-:-:S04]  /*88f0*/  IMAD.MOV.U32 R5, RZ, RZ, 0x3100 ;  /* 0x00003100ff057424 */ /* 0x000fc800078e00ff */
[----:B------:R2:W-:Y:S08]  /*8900*/  SYNCS.ARRIVE.TRANS64 RZ, [R0+URZ+0x26830], R5 ;  /* 0x0268300500ff79a7 */ /* 0x0005f0000800003f */
[----:B------:R-:W-:Y:S05]  /*8910*/  @!P1 BRA `(.L_x_4229) ;  /* 0x0000000000049947 */ /* 0x000fea0003800000 */
[----:B------:R-:W-:Y:S01]  /*8920*/  BPT.TRAP 0x1 ;  /* 0x000000040000795c */ /* 0x000fe20000300000 */
.L_x_4229:
        /* <DEDUP_REMOVED lines=41> */
.L_x_4265:
[----:B------:R-:W-:Y:S05]  /*8bc0*/  @P0 BRA `(.L_x_4231) ;  /* 0x0000000000140947 */ /* 0x000fea0003800000 */
[----:B------:R-:W-:Y:S01]  /*8bd0*/  ISETP.NE.AND P0, PT, R16, RZ, PT ;  /* 0x000000ff1000720c */ /* 0x000fe20003f05270 */
[----:B------:R-:W-:-:S04]  /*8be0*/  IMAD.MOV.U32 R5, RZ, RZ, 0x3100 ;  /* 0x00003100ff057424 */ /* 0x000fc800078e00ff */
[----:B------:R3:W-:Y:S08]  /*8bf0*/  SYNCS.ARRIVE.TRANS64 RZ, [R0+URZ+0x26818], R5 ;  /* 0x0268180500ff79a7 */ /* 0x0007f0000800003f */
[----:B------:R-:W-:Y:S05]  /*8c00*/  @!P0 BRA `(.L_x_4231) ;  /* 0x0000000000048947 */ /* 0x000fea0003800000 */
[----:B------:R-:W-:Y:S01]  /*8c10*/  BPT.TRAP 0x1 ;  /* 0x000000040000795c */ /* 0x000fe20000300000 */
.L_x_4231:
        /* <DEDUP_REMOVED lines=34> */
.L_x_4217:
[----:B------:R-:W3:Y:S01]  /*8e40*/  S2R R2, SR_TID.X ;  /* 0x0000000000027919 */ /* 0x000ee20000002100 */
[----:B------:R-:W-:Y:S01]  /*8e50*/  IMAD R3, R12, 0x8, R0 ;  /* 0x000000080c037824 */ /* 0x000fe200078e0200 */
[----:B---3--:R-:W-:Y:S02]  /*8e60*/  LOP3.LUT R4, R2, 0x7f, RZ, 0xc0, !PT ;  /* 0x0000007f02047812 */ /* 0x008fe400078ec0ff */
[----:B------:R-:W-:Y:S02]  /*8e70*/  SHF.L.U32 R2, R9, 0x1f, RZ ;  /* 0x0000001f09027819 */ /* 0x000fe400000006ff */
[----:B------:R-:W-:Y:S02]  /*8e80*/  ISETP.NE.AND P1, PT, R4, RZ, PT ;  /* 0x000000ff0400720c */ /* 0x000fe40003f25270 */
[----:B------:R-:W3:Y:S02]  /*8e90*/  SYNCS.PHASECHK.TRANS64.TRYWAIT P0, [R3+URZ+0x26840], R2 ;  /* 0x02684002030075a7 */ /* 0x000ee4000800017f */
[----:B---3--:R-:W-:Y:S09]  /*8ea0*/  @!P0 BRA `(.L_x_4232) ;  /* 0x0000000800fc8947 */ /* 0x008ff20003800000 */
.L_x_4266:
[----:B------:R-:W-:Y:S05]  /*8eb0*/  @P1 BRA `(.L_x_4233) ;  /* 0x0000000000181947 */ /* 0x000fea0003800000 */
[----:B------:R-:W4:Y:S01]  /*8ec0*/  S2R R4, SR_TID.X ;  /* 0x0000000000047919 */ /* 0x000f220000002100 */
[----:B---3--:R-:W-:-:S04]  /*8ed0*/  IMAD.MOV.U32 R2, RZ, RZ, 0x3100 ;  /* 0x00003100ff027424 */ /* 0x008fc800078e00ff */
[----:B------:R3:W-:Y:S01]  /*8ee0*/  SYNCS.ARRIVE.TRANS64 RZ, [R3+URZ+0x26830], R2 ;  /* 0x0268300203ff79a7 */ /* 0x0007e2000800003f */
[----:B----4-:R-:W-:-:S13]  /*8ef0*/  LOP3.LUT P0, RZ, R4, 0x1f, RZ, 0xc0, !PT ;  /* 0x0000001f04ff7812 */ /* 0x010fda000780c0ff */
[----:B---3--:R-:W-:Y:S05]  /*8f00*/  @!P0 BRA `(.L_x_4233) ;  /* 0x0000000000048947 */ /* 0x008fea0003800000 */
[----:B------:R-:W-:Y:S01]  /*8f10*/  BPT.TRAP 0x1 ;  /* 0x000000040000795c */ /* 0x000fe20000300000 */
.L_x_4233:
        /* <DEDUP_REMOVED lines=48> */
.L_x_4214:
[----:B------:R-:W-:Y:S05]  /*9220*/  BSYNC B0 ;  /* 0x0000000000007941 */ /* 0x000fea0003800000 */
.L_x_4212:
[----:B------:R-:W-:-:S03]  /*9230*/  UMOV UR8, 0xffffffff ;  /* 0xffffffff00087882 */ /* 0x000fc60000000000 */
[----:B------:R-:W-:Y:S05]  /*9240*/  BRA.DIV UR8, `(.L_x_4234) ;  /* 0x0000000a08287947 */ /* 0x000fea000b800000 */
[----:B------:R-:W-:-:S13]  /*9250*/  ELECT P0, URZ, PT ;  /* 0x00000000003f782f */ /* 0x000fda0003800000 */
.L_x_4269:
[----:B------:R-:W-:Y:S05]  /*9260*/  @!P0 BRA `(.L_x_4127) ;  /* 0x0000000000848947 */ /* 0x000fea0003800000 */
[----:B------:R-:W-:-:S06]  /*9270*/  ULOP3.LUT UR8, UR38, 0x2, URZ, 0xfc, !UPT ;  /* 0x0000000226087892 */ /* 0x000fcc000f8efc3f */
[----:B------:R-:W-:-:S05]  /*9280*/  IMAD.U32 R2, RZ, RZ, UR8 ;  /* 0x00000008ff027e24 */ /* 0x000fca000f8e00ff */
[----:B------:R-:W-:-:S13]  /*9290*/  ISETP.NE.AND P0, PT, R2, 0x3, PT ;  /* 0x000000030200780c */ /* 0x000fda0003f05270 */
[----:B------:R-:W-:Y:S05]  /*92a0*/  @!P0 BRA `(.L_x_4235) ;  /* 0x0000000000048947 */ /* 0x000fea0003800000 */
[----:B--2---:R-:W-:Y:S01]  /*92b0*/  BPT.TRAP 0x1 ;  /* 0x000000040000795c */ /* 0x004fe20000300000 */
.L_x_4235:
        /* <DEDUP_REMOVED lines=15> */
.L_x_4270:
[----:B------:R-:W3:Y:S02]  /*93b0*/  SYNCS.PHASECHK.TRANS64.TRYWAIT P1, [R3+URZ], R2 ;  /* 0x00000002030075a7 */ /* 0x000ee4000802017f */
[----:B---3--:R-:W-:Y:S05]  /*93c0*/  @!P1 BRA `(.L_x_4237) ;  /* 0x0000000800009947 */ /* 0x008fea0003800000 */
.L_x_4271:
[----:B------:R-:W-:Y:S05]  /*93d0*/  @!P0 BRA `(.L_x_4238) ;  /* 0x0000000000048947 */ /* 0x000fea0003800000 */
[----:B--2---:R-:W-:Y:S01]  /*93e0*/  BPT.TRAP 0x1 ;  /* 0x000000040000795c */ /* 0x004fe20000300000 */
.L_x_4238:
[----:B---3--:R-:W-:-:S04]  /*93f0*/  VIADD R3, R7, 0x26840 ;  /* 0x0002684007037836 */ /* 0x008fc80000000000 */
[----:B------:R-:W-:-:S04]  /*9400*/  IMAD R0, R0, 0x8, R3 ;  /* 0x0000000800007824 */ /* 0x000fc800078e0203 */
[----:B------:R-:W3:Y:S02]  /*9410*/  SYNCS.PHASECHK.TRANS64.TRYWAIT P0, [R0+URZ], R5 ;  /* 0x00000005000075a7 */ /* 0x000ee4000800017f */
[----:B---3--:R-:W-:Y:S05]  /*9420*/  @!P0 BRA `(.L_x_4239) ;  /* 0x0000000400fc8947 */ /* 0x008fea0003800000 */
.L_x_4272:
[----:B------:R-:W-:-:S07]  /*9430*/  IMAD R3, R4, 0x8, R3 ;  /* 0x0000000804037824 */ /* 0x000fce00078e0203 */
.L_x_4240:
[----:B----4-:R4:W1:Y:S02]  /*9440*/  SYNCS.PHASECHK.TRANS64.TRYWAIT P0, [R3+URZ], R2 ;  /* 0x00000002030075a7 */ /* 0x010864000800017f */
[----:B-1----:R-:W-:Y:S05]  /*9450*/  @!P0 NANOSLEEP.SYNCS 0x989680 ;  /* 0x009896800000895d */ /* 0x002fea0003900000 */
[----:B------:R-:W1:Y:S02]  /*9460*/  @!P0 SYNCS.PHASECHK.TRANS64 P0, [R3+URZ], R2 ;  /* 0x00000002030085a7 */ /* 0x000e64000800007f */
[----:B-1----:R-:W-:Y:S05]  /*9470*/  @!P0 BRA `(.L_x_4240) ;  /* 0xfffffffc00f08947 */ /* 0x002fea000383ffff */
.L_x_4127:
[----:B--2---:R-:W-:Y:S05]  /*9480*/  BSYNC B6 ;  /* 0x0000000000067941 */ /* 0x004fea0003800000 */
.L_x_4121:
[----:B------:R-:W-:Y:S05]  /*9490*/  EXIT ;  /* 0x000000000000794d */ /* 0x000fea0003800000 */
.L_x_4137:
[----:B------:R-:W-:Y:S02]  /*94a0*/  IMAD.MOV.U32 R13, RZ, RZ, R16 ;  /* 0x000000ffff0d7224 */ /* 0x000fe400078e0010 */
[----:B------:R-:W-:Y:S02]  /*94b0*/  IMAD.MOV.U32 R12, RZ, RZ, RZ ;  /* 0x000000ffff0c7224 */ /* 0x000fe400078e00ff */
[----:B------:R-:W-:Y:S02]  /*94c0*/  IMAD.MOV.U32 R11, RZ, RZ, 0x1f ;  /* 0x0000001fff0b7424 */ /* 0x000fe400078e00ff */
[----:B------:R-:W-:-:S07]  /*94d0*/  IMAD.MOV.U32 R15, RZ, RZ, -0x1 ;  /* 0xffffffffff0f7424 */ /* 0x000fce00078e00ff */
[----:B-----5:R-:W-:Y:S05]  /*94e0*/  WARPSYNC.COLLECTIVE R15, `(.L_x_4241) ;  /* 0x000000000f087348 */ /* 0x020fea0003c00000 */
[----:B------:R1:W2:Y:S02]  /*94f0*/  SHFL.IDX P6, R14, R13, R12, R11 ;  /* 0x0000000c0d0e7389 */ /* 0x0002a400000c000b */
[----:B-12--5:R-:W-:Y:S01]  /*9500*/  ENDCOLLECTIVE ;  /* 0x000000000000791b */ /* 0x026fe20003800000 */
.L_x_4241:
[----:B------:R-:W-:Y:S05]  /*9510*/  BRA `(.L_x_4242) ;  /* 0xffffff7c00907947 */ /* 0x000fea000383ffff */
.L_x_4139:
[----:B--2---:R2:W3:Y:S02]  /*9520*/  SYNCS.PHASECHK.TRANS64.TRYWAIT P0, [R18+URZ+0x26800], R5 ;  /* 0x02680005120075a7 */ /* 0x0044e4000800017f */
[----:B---3--:R-:W-:Y:S05]  /*9530*/  @!P0 NANOSLEEP.SYNCS 0x989680 ;  /* 0x009896800000895d */ /* 0x008fea0003900000 */
[----:B------:R-:W3:Y:S02]  /*9540*/  @!P0 SYNCS.PHASECHK.TRANS64 P0, [R18+URZ+0x26800], R5 ;  /* 0x02680005120085a7 */ /* 0x000ee4000800007f */
[----:B---3--:R-:W-:Y:S05]  /*9550*/  @!P0 BRA `(.L_x_4139) ;  /* 0xfffffffc00f08947 */ /* 0x008fea000383ffff */
[----:B------:R-:W-:Y:S05]  /*9560*/  BRA `(.L_x_4138) ;  /* 0xffffff7c00b47947 */ /* 0x000fea000383ffff */
.L_x_4144:
[----:B--2---:R-:W-:-:S04]  /*9570*/  IMAD.U32 R5, RZ, RZ, UR8 ;  /* 0x00000008ff057e24 */ /* 0x004fc8000f8e00ff */
[----:B------:R2:W3:Y:S03]  /*9580*/  SYNCS.PHASECHK.TRANS64.TRYWAIT P1, [R5+URZ+0x26810], R16 ;  /* 0x02681010050075a7 */ /* 0x0004e6000802017f */
[----:B---3--:R-:W-:Y:S05]  /*9590*/  @!P1 NANOSLEEP.SYNCS 0x989680 ;  /* 0x009896800000995d */ /* 0x008fea0003900000 */
[----:B------:R-:W3:Y:S02]  /*95a0*/  @!P1 SYNCS.PHASECHK.TRANS64 P1, [R5+URZ+0x26810], R16 ;  /* 0x02681010050095a7 */ /* 0x000ee4000802007f */
[----:B---3--:R-:W-:Y:S05]  /*95b0*/  @!P1 BRA `(.L_x_4144) ;  /* 0xfffffffc00ec9947 */ /* 0x008fea000383ffff */
[----:B------:R-:W-:Y:S05]  /*95c0*/  BRA `(.L_x_4143) ;  /* 0xffffff8800147947 */ /* 0x000fea000383ffff */
.L_x_4148:
[----:B------:R-:W-:-:S04]  /*95d0*/  IMAD.U32 R5, RZ, RZ, UR8 ;  /* 0x00000008ff057e24 */ /* 0x000fc8000f8e00ff */
[----:B------:R1:W1:Y:S03]  /*95e0*/  SYNCS.PHASECHK.TRANS64.TRYWAIT P1, [R5+URZ+0x26830], R16 ;  /* 0x02683010050075a7 */ /* 0x000266000802017f */
[----:B-1----:R-:W-:Y:S05]  /*95f0*/  @!P1 NANOSLEEP.SYNCS 0x989680 ;  /* 0x009896800000995d */ /* 0x002fea0003900000 */
[----:B------:R-:W1:Y:S02]  /*9600*/  @!P1 SYNCS.PHASECHK.TRANS64 P1, [R5+URZ+0x26830], R16 ;  /* 0x02683010050095a7 */ /* 0x000e64000802007f */
[----:B-1----:R-:W-:Y:S05]  /*9610*/  @!P1 BRA `(.L_x_4148) ;  /* 0xfffffffc00ec9947 */ /* 0x002fea000383ffff */
[----:B------:R-:W-:Y:S05]  /*9620*/  BRA `(.L_x_4147) ;  /* 0xffffff8c00207947 */ /* 0x000fea000383ffff */
.L_x_4155:
[----:B------:R-:W-:Y:S01]  /*9630*/  BSSY B0, `(.L_x_4243) ;  /* 0x0000005000007945 */ /* 0x000fe20003800000 */
[----:B------:R-:W-:-:S07]  /*9640*/  IMAD.MOV.U32 R15, RZ, RZ, -0x1 ;  /* 0xffffffffff0f7424 */ /* 0x000fce00078e00ff */
[----:B-1---5:R-:W-:Y:S05]  /*9650*/  WARPSYNC.COLLECTIVE R15, `(.L_x_4244) ;  /* 0x000000000f087348 */ /* 0x022fea0003c00000 */
[----:B------:R-:W-:Y:S01]  /*9660*/  NOP ;  /* 0x0000000000007918 */ /* 0x000fe20000000000 */
[----:B-1---5:R-:W-:Y:S01]  /*9670*/  ENDCOLLECTIVE ;  /* 0x000000000000791b */ /* 0x022fe20003800000 */
.L_x_4244:
[----:B------:R-:W-:Y:S05]  /*9680*/  BSYNC B0 ;  /* 0x0000000000007941 */ /* 0x000fea0003800000 */
.L_x_4243:
[----:B------:R-:W-:Y:S05]  /*9690*/  BRA `(.L_x_4245) ;  /* 0xffffffb4007c7947 */ /* 0x000fea000383ffff */
.L_x_4164:
[----:B------:R-:W-:Y:S01]  /*96a0*/  BSSY B0, `(.L_x_4246) ;  /* 0x0000005000007945 */ /* 0x000fe20003800000 */
[----:B------:R-:W-:-:S07]  /*96b0*/  IMAD.MOV.U32 R15, RZ, RZ, -0x1 ;  /* 0xffffffffff0f7424 */ /* 0x000fce00078e00ff */
[----:B-12--5:R-:W-:Y:S05]  /*96c0*/  WARPSYNC.COLLECTIVE R15, `(.L_x_4247) ;  /* 0x000000000f087348 */ /* 0x026fea0003c00000 */
[----:B------:R-:W-:Y:S01]  /*96d0*/  NOP ;  /* 0x0000000000007918 */ /* 0x000fe20000000000 */
[----:B-12--5:R-:W-:Y:S01]  /*96e0*/  ENDCOLLECTIVE ;  /* 0x000000000000791b */ /* 0x026fe20003800000 */
.L_x_4247:
[----:B------:R-:W-:Y:S05]  /*96f0*/  BSYNC B0 ;  /* 0x0000000000007941 */ /* 0x000fea0003800000 */
.L_x_4246:
[----:B------:R-:W-:Y:S05]  /*9700*/  BRA `(.L_x_4248) ;  /* 0xffffffb800707947 */ /* 0x000fea000383ffff */
.L_x_4177:
[----:B------:R-:W-:Y:S01]  /*9710*/  BSSY B0, `(.L_x_4249) ;  /* 0x0000005000007945 */ /* 0x000fe20003800000 */
[----:B------:R-:W-:-:S07]  /*9720*/  IMAD.MOV.U32 R15, RZ, RZ, -0x1 ;  /* 0xffffffffff0f7424 */ /* 0x000fce00078e00ff */
[----:B------:R-:W-:Y:S05]  /*9730*/  WARPSYNC.COLLECTIVE R15, `(.L_x_4250) ;  /* 0x000000000f087348 */ /* 0x000fea0003c00000 */
[----:B------:R-:W-:Y:S01]  /*9740*/  NOP ;  /* 0x0000000000007918 */ /* 0x000fe20000000000 */
[----:B------:R-:W-:Y:S01]  /*9750*/  ENDCOLLECTIVE ;  /* 0x000000000000791b */ /* 0x000fe20003800000 */
.L_x_4250:
[----:B------:R-:W-:Y:S05]  /*9760*/  BSYNC B0 ;  /* 0x0000000000007941 */ /* 0x000fea0003800000 */
.L_x_4249:
[----:B------:R-:W-:Y:S05]  /*9770*/  BRA `(.L_x_4251) ;  /* 0xffffffc400707947 */ /* 0x000fea000383ffff */
.L_x_4189:
[----:B------:R-:W-:Y:S01]  /*9780*/  BSSY B0, `(.L_x_4252) ;  /* 0x0000005000007945 */ /* 0x000fe20003800000 */
[----:B------:R-:W-:-:S07]  /*9790*/  IMAD.MOV.U32 R15, RZ, RZ, -0x1 ;  /* 0xffffffffff0f7424 */ /* 0x000fce00078e00ff */
[----:B------:R-:W-:Y:S05]  /*97a0*/  WARPSYNC.COLLECTIVE R15, `(.L_x_4253) ;  /* 0x000000000f087348 */ /* 0x000fea0003c00000 */
[----:B------:R-:W-:Y:S01]  /*97b0*/  NOP ;  /* 0x0000000000007918 */ /* 0x000fe20000000000 */
[----:B------:R-:W-:Y:S01]  /*97c0*/  ENDCOLLECTIVE ;  /* 0x000000000000791b */ /* 0x000fe20003800000 */
.L_x_4253:
[----:B------:R-:W-:Y:S05]  /*97d0*/  BSYNC B0 ;  /* 0x0000000000007941 */ /* 0x000fea0003800000 */
.L_x_4252:
[----:B------:R-:W-:Y:S05]  /*97e0*/  BRA `(.L_x_4254) ;  /* 0xffffffc800887947 */ /* 0x000fea000383ffff */
.L_x_4202:
[----:B------:R-:W-:Y:S01]  /*97f0*/  BSSY B0, `(.L_x_4255) ;  /* 0x0000005000007945 */ /* 0x000fe20003800000 */
[----:B------:R-:W-:-:S07]  /*9800*/  IMAD.MOV.U32 R15, RZ, RZ, -0x1 ;  /* 0xffffffffff0f7424 */ /* 0x000fce00078e00ff */
[----:B------:R-:W-:Y:S05]  /*9810*/  WARPSYNC.COLLECTIVE R15, `(.L_x_4256) ;  /* 0x000000000f087348 */ /* 0x000fea0003c00000 */
[----:B------:R-:W-:Y:S01]  /*9820*/  NOP ;  /* 0x0000000000007918 */ /* 0x000fe20000000000 */
[----:B------:R-:W-:Y:S01]  /*9830*/  ENDCOLLECTIVE ;  /* 0x000000000000791b */ /* 0x000fe20003800000 */
.L_x_4256:
[----:B------:R-:W-:Y:S05]  /*9840*/  BSYNC B0 ;  /* 0x0000000000007941 */ /* 0x000fea0003800000 */
.L_x_4255:
[----:B------:R-:W-:Y:S05]  /*9850*/  BRA `(.L_x_4257) ;  /* 0xffffffcc00a47947 */ /* 0x000fea000383ffff */
.L_x_4215:
[----:B-1----:R1:W2:Y:S02]  /*9860*/  SYNCS.PHASECHK.TRANS64.TRYWAIT P0, [R0+URZ+0x26820], R3 ;  /* 0x02682003000075a7 */ /* 0x0022a4000800017f */
[----:B--2---:R-:W-:Y:S05]  /*9870*/  @!P0 NANOSLEEP.SYNCS 0x989680 ;  /* 0x009896800000895d */ /* 0x004fea0003900000 */
[----:B------:R-:W2:Y:S02]  /*9880*/  @!P0 SYNCS.PHASECHK.TRANS64 P0, [R0+URZ+0x26820], R3 ;  /* 0x02682003000085a7 */ /* 0x000ea4000800007f */
[----:B--2---:R-:W-:Y:S05]  /*9890*/  @!P0 BRA `(.L_x_4215) ;  /* 0xfffffffc00f08947 */ /* 0x004fea000383ffff */
[----:B------:R-:W-:Y:S05]  /*98a0*/  BRA `(.L_x_4258) ;  /* 0xffffffd800ec7947 */ /* 0x000fea000383ffff */
.L_x_4219:
[----:B-1----:R1:W2:Y:S02]  /*98b0*/  SYNCS.PHASECHK.TRANS64.TRYWAIT P1, [R0+URZ+0x26840], R21 ;  /* 0x02684015000075a7 */ /* 0x0022a4000802017f */
[----:B--2---:R-:W-:Y:S05]  /*98c0*/  @!P1 NANOSLEEP.SYNCS 0x989680 ;  /* 0x009896800000995d */ /* 0x004fea0003900000 */
[----:B------:R-:W2:Y:S02]  /*98d0*/  @!P1 SYNCS.PHASECHK.TRANS64 P1, [R0+URZ+0x26840], R21 ;  /* 0x02684015000095a7 */ /* 0x000ea4000802007f */
[----:B--2---:R-:W-:Y:S05]  /*98e0*/  @!P1 BRA `(.L_x_4219) ;  /* 0xfffffffc00f09947 */ /* 0x004fea000383ffff */
[----:B------:R-:W-:Y:S05]  /*98f0*/  BRA `(.L_x_4259) ;  /* 0xffffffe4000c7947 */ /* 0x000fea000383ffff */
.L_x_4221:
[----:B--2---:R2:W3:Y:S02]  /*9900*/  SYNCS.PHASECHK.TRANS64.TRYWAIT P1, [R0+URZ+0x26828], R21 ;  /* 0x02682815000075a7 */ /* 0x0044e4000802017f */
[----:B---3--:R-:W-:Y:S05]  /*9910*/  @!P1 NANOSLEEP.SYNCS 0x989680 ;  /* 0x009896800000995d */ /* 0x008fea0003900000 */
[----:B------:R-:W3:Y:S02]  /*9920*/  @!P1 SYNCS.PHASECHK.TRANS64 P1, [R0+URZ+0x26828], R21 ;  /* 0x02682815000095a7 */ /* 0x000ee4000802007f */
[----:B---3--:R-:W-:Y:S05]  /*9930*/  @!P1 BRA `(.L_x_4221) ;  /* 0xfffffffc00f09947 */ /* 0x008fea000383ffff */
[----:B------:R-:W-:Y:S05]  /*9940*/  BRA `(.L_x_4260) ;  /* 0xffffffe400bc7947 */ /* 0x000fea000383ffff */
.L_x_4223:
[----:B---3--:R3:W4:Y:S02]  /*9950*/  SYNCS.PHASECHK.TRANS64.TRYWAIT P1, [R0+URZ+0x26848], R21 ;  /* 0x02684815000075a7 */ /* 0x008724000802017f */
[----:B----4-:R-:W-:Y:S05]  /*9960*/  @!P1 NANOSLEEP.SYNCS 0x989680 ;  /* 0x009896800000995d */ /* 0x010fea0003900000 */
[----:B------:R-:W4:Y:S02]  /*9970*/  @!P1 SYNCS.PHASECHK.TRANS64 P1, [R0+URZ+0x26848], R21 ;  /* 0x02684815000095a7 */ /* 0x000f24000802007f */
[----:B----4-:R-:W-:Y:S05]  /*9980*/  @!P1 BRA `(.L_x_4223) ;  /* 0xfffffffc00f09947 */ /* 0x010fea000383ffff */
[----:B------:R-:W-:Y:S05]  /*9990*/  BRA `(.L_x_4261) ;  /* 0xffffffe800507947 */ /* 0x000fea000383ffff */
.L_x_4225:
[----:B------:R-:W-:-:S07]  /*99a0*/  SHF.L.U32 R5, R9, 0x1f, RZ ;  /* 0x0000001f09057819 */ /* 0x000fce00000006ff */
.L_x_4262:
[----:B-1----:R1:W2:Y:S02]  /*99b0*/  SYNCS.PHASECHK.TRANS64.TRYWAIT P1, [R0+URZ+0x26820], R5 ;  /* 0x02682005000075a7 */ /* 0x0022a4000802017f */
[----:B--2---:R-:W-:Y:S05]  /*99c0*/  @!P1 NANOSLEEP.SYNCS 0x989680 ;  /* 0x009896800000995d */ /* 0x004fea0003900000 */
[----:B------:R-:W2:Y:S02]  /*99d0*/  @!P1 SYNCS.PHASECHK.TRANS64 P1, [R0+URZ+0x26820], R5 ;  /* 0x02682005000095a7 */ /* 0x000ea4000802007f */
[----:B--2---:R-:W-:Y:S05]  /*99e0*/  @!P1 BRA `(.L_x_4262) ;  /* 0xfffffffc00f09947 */ /* 0x004fea000383ffff */
[----:B------:R-:W-:Y:S05]  /*99f0*/  BRA `(.L_x_4263) ;  /* 0xffffffe800f47947 */ /* 0x000fea000383ffff */
.L_x_4228:
[----:B-1----:R1:W2:Y:S02]  /*9a00*/  SYNCS.PHASECHK.TRANS64.TRYWAIT P1, [R0+URZ+0x26840], R7 ;  /* 0x02684007000075a7 */ /* 0x0022a4000802017f */
[----:B--2---:R-:W-:Y:S05]  /*9a10*/  @!P1 NANOSLEEP.SYNCS 0x989680 ;  /* 0x009896800000995d */ /* 0x004fea0003900000 */
[----:B------:R-:W2:Y:S02]  /*9a20*/  @!P1 SYNCS.PHASECHK.TRANS64 P1, [R0+URZ+0x26840], R7 ;  /* 0x02684007000095a7 */ /* 0x000ea4000802007f */
[----:B--2---:R-:W-:Y:S05]  /*9a30*/  @!P1 BRA `(.L_x_4228) ;  /* 0xfffffffc00f09947 */ /* 0x004fea000383ffff */
[----:B------:R-:W-:Y:S05]  /*9a40*/  BRA `(.L_x_4264) ;  /* 0xffffffec00a07947 */ /* 0x000fea000383ffff */
.L_x_4230:
[----:B--2---:R2:W3:Y:S02]  /*9a50*/  SYNCS.PHASECHK.TRANS64.TRYWAIT P1, [R0+URZ+0x26828], R7 ;  /* 0x02682807000075a7 */ /* 0x0044e4000802017f */
[----:B---3--:R-:W-:Y:S05]  /*9a60*/  @!P1 NANOSLEEP.SYNCS 0x989680 ;  /* 0x009896800000995d */ /* 0x008fea0003900000 */
[----:B------:R-:W3:Y:S02]  /*9a70*/  @!P1 SYNCS.PHASECHK.TRANS64 P1, [R0+URZ+0x26828], R7 ;  /* 0x02682807000095a7 */ /* 0x000ee4000802007f */
[----:B---3--:R-:W-:Y:S05]  /*9a80*/  @!P1 BRA `(.L_x_4230) ;  /* 0xfffffffc00f09947 */ /* 0x008fea000383ffff */
[----:B------:R-:W-:Y:S05]  /*9a90*/  BRA `(.L_x_4265) ;  /* 0xfffffff000487947 */ /* 0x000fea000383ffff */
.L_x_4232:
[----:B---3--:R3:W4:Y:S02]  /*9aa0*/  SYNCS.PHASECHK.TRANS64.TRYWAIT P0, [R3+URZ+0x26840], R2 ;  /* 0x02684002030075a7 */ /* 0x008724000800017f */
[----:B----4-:R-:W-:Y:S05]  /*9ab0*/  @!P0 NANOSLEEP.SYNCS 0x989680 ;  /* 0x009896800000895d */ /* 0x010fea0003900000 */
[----:B------:R-:W4:Y:S02]  /*9ac0*/  @!P0 SYNCS.PHASECHK.TRANS64 P0, [R3+URZ+0x26840], R2 ;  /* 0x02684002030085a7 */ /* 0x000f24000800007f */
[----:B----4-:R-:W-:Y:S05]  /*9ad0*/  @!P0 BRA `(.L_x_4232) ;  /* 0xfffffffc00f08947 */ /* 0x010fea000383ffff */
[----:B------:R-:W-:Y:S05]  /*9ae0*/  BRA `(.L_x_4266) ;  /* 0xfffffff000f07947 */ /* 0x000fea000383ffff */
.L_x_4234:
[----:B------:R-:W-:Y:S01]  /*9af0*/  BSSY B0, `(.L_x_4267) ;  /* 0x0000006000007945 */ /* 0x000fe20003800000 */
[----:B------:R-:W-:-:S07]  /*9b00*/  IMAD.MOV.U32 R15, RZ, RZ, -0x1 ;  /* 0xffffffffff0f7424 */ /* 0x000fce00078e00ff */
[----:B--2---:R-:W-:Y:S05]  /*9b10*/  WARPSYNC.COLLECTIVE R15, `(.L_x_4268) ;  /* 0x000000000f0c7348 */ /* 0x004fea0003c00000 */
[----:B------:R-:W-:Y:S02]  /*9b20*/  ELECT P6, UR62, PT ;  /* 0x00000000003e782f */ /* 0x000fe400038c0000 */
[----:B------:R-:W-:Y:S01]  /*9b30*/  MOV R14, UR62 ;  /* 0x0000003e000e7c02 */ /* 0x000fe20008000f00 */
[----:B--2---:R-:W-:Y:S10]  /*9b40*/  ENDCOLLECTIVE ;  /* 0x000000000000791b */ /* 0x004ff40003800000 */
.L_x_4268:
[----:B------:R-:W-:Y:S05]  /*9b50*/  BSYNC B0 ;  /* 0x0000000000007941 */ /* 0x000fea0003800000 */
.L_x_4267:
[----:B------:R-:W-:Y:S01]  /*9b60*/  PLOP3.LUT P0, PT, P6, PT, PT, 0x80, 0x0 ;  /* 0x000000000000781c */ /* 0x000fe2000370f070 */
[----:B------:R-:W-:-:S12]  /*9b70*/  BRA `(.L_x_4269) ;  /* 0xfffffff400b87947 */ /* 0x000fd8000383ffff */
.L_x_4236:
[----:B-1----:R1:W3:Y:S02]  /*9b80*/  SYNCS.PHASECHK.TRANS64.TRYWAIT P1, [R6+URZ], R5 ;  /* 0x00000005060075a7 */ /* 0x0022e4000802017f */
[----:B---3--:R-:W-:Y:S05]  /*9b90*/  @!P1 NANOSLEEP.SYNCS 0x989680 ;  /* 0x009896800000995d */ /* 0x008fea0003900000 */
[----:B------:R-:W3:Y:S02]  /*9ba0*/  @!P1 SYNCS.PHASECHK.TRANS64 P1, [R6+URZ], R5 ;  /* 0x00000005060095a7 */ /* 0x000ee4000802007f */
[----:B---3--:R-:W-:Y:S05]  /*9bb0*/  @!P1 BRA `(.L_x_4236) ;  /* 0xfffffffc00f09947 */ /* 0x008fea000383ffff */
[----:B------:R-:W-:Y:S05]  /*9bc0*/  BRA `(.L_x_4270) ;  /* 0xfffffff400f87947 */ /* 0x000fea000383ffff */
.L_x_4237:
[----:B---3--:R3:W4:Y:S02]  /*9bd0*/  SYNCS.PHASECHK.TRANS64.TRYWAIT P1, [R3+URZ], R2 ;  /* 0x00000002030075a7 */ /* 0x008724000802017f */
[----:B----4-:R-:W-:Y:S05]  /*9be0*/  @!P1 NANOSLEEP.SYNCS 0x989680 ;  /* 0x009896800000995d */ /* 0x010fea0003900000 */
[----:B------:R-:W4:Y:S02]  /*9bf0*/  @!P1 SYNCS.PHASECHK.TRANS64 P1, [R3+URZ], R2 ;  /* 0x00000002030095a7 */ /* 0x000f24000802007f */
[----:B----4-:R-:W-:Y:S05]  /*9c00*/  @!P1 BRA `(.L_x_4237) ;  /* 0xfffffffc00f09947 */ /* 0x010fea000383ffff */
[----:B------:R-:W-:Y:S05]  /*9c10*/  BRA `(.L_x_4271) ;  /* 0xfffffff400ec7947 */ /* 0x000fea000383ffff */
.L_x_4239:
[----:B---3--:R3:W4:Y:S02]  /*9c20*/  SYNCS.PHASECHK.TRANS64.TRYWAIT P0, [R0+URZ], R5 ;  /* 0x00000005000075a7 */ /* 0x008724000800017f */
[----:B----4-:R-:W-:Y:S05]  /*9c30*/  @!P0 NANOSLEEP.SYNCS 0x989680 ;  /* 0x009896800000895d */ /* 0x010fea0003900000 */
[----:B------:R-:W4:Y:S02]  /*9c40*/  @!P0 SYNCS.PHASECHK.TRANS64 P0, [R0+URZ], R5 ;  /* 0x00000005000085a7 */ /* 0x000f24000800007f */
[----:B----4-:R-:W-:Y:S05]  /*9c50*/  @!P0 BRA `(.L_x_4239) ;  /* 0xfffffffc00f08947 */ /* 0x010fea000383ffff */
[----:B------:R-:W-:Y:S05]  /*9c60*/  BRA `(.L_x_4272) ;  /* 0xfffffff400f07947 */ /* 0x000fea000383ffff */
.L_x_4273:
        /* <DEDUP_REMOVED lines=9> */
.L_x_6584:


//--------------------- .text._ZN7cutlass13device_kernelIN5flash11enable_sm90INS1_16FlashAttnBwdSm90INS1_25CollectiveMainloopBwdSm90ILi2ELi2ELi2EN4cute5tupleIJNS5_1CILi1EEES8_S8_EEENS6_IJNS7_ILi64EEENS7_ILi128EEENS7_ILi96EEEEEENS_6half_tEfNS_4arch4Sm90ELb0ELb1ELb0ELb0ELb0ELb1ELb0ELb0ELi2ELi1ELi2ELi1ELb1EEENS1_21CollectiveEpilogueBwdISD_SE_SG_Li256ELb0ELb0ELi1EEENS1_19SingleTileSchedulerILb0ELb0ELb0ELi128EEEEEEEEEvNT_6ParamsE --------------------------
	.section	.text._ZN7cutlass13device_kernelIN5flash11enable_sm90INS1_16FlashAttnBwdSm90INS1_25CollectiveMainloopBwdSm90ILi2ELi2ELi2EN4cute5tupleIJNS5_1CILi1EEES8_S8_EEENS6_IJNS7_ILi64EEENS7_ILi128EEENS7_ILi96EEEEEENS_6half_tEfNS_4arch4Sm90ELb0ELb1ELb0ELb0ELb0ELb1ELb0ELb0ELi2ELi1ELi2ELi1ELb1EEENS1_21CollectiveEpilogueBwdISD_SE_SG_Li256ELb0ELb0ELi1EEENS1_19SingleTileSchedulerILb0ELb0ELb0ELi128EEEEEEEEEvNT_6ParamsE,"ax",@progbits
	.align	128
.text._ZN7cutlass13device_kernelIN5flash11enable_sm90INS1_16FlashAttnBwdSm90INS1_25CollectiveMainloopBwdSm90ILi2ELi2ELi2EN4cute5tupleIJNS5_1CILi1EEES8_S8_EEENS6_IJNS7_ILi64EEENS7_ILi128EEENS7_ILi96EEEEEENS_6half_tEfNS_4arch4Sm90ELb0ELb1ELb0ELb0ELb0ELb1ELb0ELb0ELi2ELi1ELi2ELi1ELb1EEENS1_21CollectiveEpilogueBwdISD_SE_SG_Li256ELb0ELb0ELi1EEENS1_19SingleTileSchedulerILb0ELb0ELb0ELi128EEEEEEEEEvNT_6ParamsE:
        .type           _ZN7cutlass13device_kernelIN5flash11enable_sm90INS1_16FlashAttnBwdSm90INS1_25CollectiveMainloopBwdSm90ILi2ELi2ELi2EN4cute5tupleIJNS5_1CILi1EEES8_S8_EEENS6_IJNS7_ILi64EEENS7_ILi128EEENS7_ILi96EEEEEENS_6half_tEfNS_4arch4Sm90ELb0ELb1ELb0ELb0ELb0ELb1ELb0ELb0ELi2ELi1ELi2ELi1ELb1EEENS1_21CollectiveEpilogueBwdISD_SE_SG_Li256ELb0ELb0ELi1EEENS1_19SingleTileSchedulerILb0ELb0ELb0ELi128EEEEEEEEEvNT_6ParamsE,@function
        .size           _ZN7cutlass13device_kernelIN5flash11enable_sm90INS1_16FlashAttnBwdSm90INS1_25CollectiveMainloopBwdSm90ILi2ELi2ELi2EN4cute5tupleIJNS5_1CILi1EEES8_S8_EEENS6_IJNS7_ILi64EEENS7_ILi128EEENS7_ILi96EEEEEENS_6half_tEfNS_4arch4Sm90ELb0ELb1ELb0ELb0ELb0ELb1ELb0ELb0ELi2ELi1ELi2ELi1ELb1EEENS1_21CollectiveEpilogueBwdISD_SE_SG_Li256ELb0ELb0ELi1EEENS1_19SingleTileSchedulerILb0ELb0ELb0ELi128EEEEEEEEEvNT_6ParamsE,(.L_x_6585 - _ZN7cutlass13device_kernelIN5flash11enable_sm90INS1_16FlashAttnBwdSm90INS1_25CollectiveMainloopBwdSm90ILi2ELi2ELi2EN4cute5tupleIJNS5_1CILi1EEES8_S8_EEENS6_IJNS7_ILi64EEENS7_ILi128EEENS7_ILi96EEEEEENS_6half_tEfNS_4arch4Sm90ELb0ELb1ELb0ELb0ELb0ELb1ELb0ELb0ELi2ELi1ELi2ELi1ELb1EEENS1_21CollectiveEpilogueBwdISD_SE_SG_Li256ELb0ELb0ELi1EEENS1_19SingleTileSchedulerILb0ELb0ELb0ELi128EEEEEEEEEvNT_6ParamsE)
        .other          _ZN7cutlass13device_kernelIN5flash11enable_sm90INS1_16FlashAttnBwdSm90INS1_25CollectiveMainloopBwdSm90ILi2ELi2ELi2EN4cute5tupleIJNS5_1CILi1EEES8_S8_EEENS6_IJNS7_ILi64EEENS7_ILi128EEENS7_ILi96EEEEEENS_6half_tEfNS_4arch4Sm90ELb0ELb1ELb0ELb0ELb0ELb1ELb0ELb0ELi2ELi1ELi2ELi1ELb1EEENS1_21CollectiveEpilogueBwdISD_SE_SG_Li256ELb0ELb0ELi1EEENS1_19SingleTileSchedulerILb0ELb0ELb0ELi128EEEEEEEEEvNT_6ParamsE,@"STO_CUDA_ENTRY STV_DEFAULT"
_ZN7cutlass13device_kernelIN5flash11enable_sm90INS1_16FlashAttnBwdSm90INS1_25CollectiveMainloopBwdSm90ILi2ELi2ELi2EN4cute5tupleIJNS5_1CILi1EEES8_S8_EEENS6_IJNS7_ILi64EEENS7_ILi128EEENS7_ILi96EEEEEENS_6half_tEfNS_4arch4Sm90ELb0ELb1ELb0ELb0ELb0ELb1ELb0ELb0ELi2ELi1ELi2ELi1ELb1EEENS1_21CollectiveEpilogueBwdISD_SE_SG_Li256ELb0ELb0ELi1EEENS1_19SingleTileSchedulerILb0ELb0ELb0ELi128EEEEEEEEEvNT_6ParamsE:
[----:B------:R-:W1:Y:S02]  /*0000*/  LDC R1, c[0x0][0x28] ;  /* 0x00000a00ff017b82 */ /* 0x000e640000000800 */
[----:B-1----:R-:W-:Y:S01]  /*0010*/  VIADD R1, R1, 0xfffffff8 ;  /* 0xfffffff801017836 */ /* 0x002fe20000000000 */
[----:B------:R-:W1:Y:S01]  /*0020*/  S2R R3, SR_TID.X ;  /* 0x0000000000037919 */ /* 0x000e620000002100 */
[----:B------:R-:W-:Y:S01]  /*0030*/  ELECT P0, URZ, PT ;  /* 0x00000000003f782f */ /* 0x000fe20003800000 */
[----:B------:R-:W-:Y:S01]  /*0040*/  BSSY B0, `(.L_x_4274) ;  /* 0x000001a000007945 */ /* 0x000fe20003800000 */
[----:B-1----:R-:W-:-:S05]  /*0050*/  SHF.R.U32.HI R0, RZ, 0x5, R3 ;  /* 0x00000005ff007819 */ /* 0x002fca0000011603 */
[----:B------:R-:W1:Y:S02]  /*0060*/  SHFL.IDX PT, R2, R0, RZ, 0x1f ;  /* 0x00001fff00027589 */ /* 0x000e6400000e0000 */
[----:B-1----:R-:W-:Y:S02]  /*0070*/  ISETP.EQ.AND P0, PT, R2, RZ, P0 ;  /* 0x000000ff0200720c */ /* 0x002fe40000702270 */
[----:B------:R-:W-:-:S11]  /*0080*/  SHF.R.U32.HI R2, RZ, 0x7, R3 ;  /* 0x00000007ff027819 */ /* 0x000fd60000011603 */
        /* <DEDUP_REMOVED lines=21> */
.L_x_4275:
[----:B------:R-:W-:Y:S05]  /*01e0*/  BSYNC B0 ;  /* 0x0000000000007941 */ /* 0x000fea0003800000 */
.L_x_4274:
        /* <DEDUP_REMOVED lines=37> */
.L_x_4276:
        /* <DEDUP_REMOVED lines=22> */
.L_x_4277:
[----:B------:R-:W-:Y:S01]  /*05a0*/  PLOP3.LUT P0, PT, PT, PT, UP0, 0x80, 0x0 ;  /* 0x000000000000781c */ /* 0x000fe20003f0f008 */
[----:B------:R-:W-:Y:S01]  /*05b0*/  NOP ;  /* 0x0000000000007918 */ /* 0x000fe20000000000 */
[----:B-12-4-:R-:W-:Y:S11]  /*05c0*/  BAR.SYNC.DEFER_BLOCKING 0x0 ;  /* 0x0000000000007b1d */ /* 0x016ff60000010000 */
[----:B------:R-:W-:Y:S05]  /*05d0*/  @!P0 BRA `(.L_x_4278) ;  /* 0x0000005400e08947 */ /* 0x000fea0003800000 */
.L_x_4279:
        /* <DEDUP_REMOVED lines=85> */
.L_x_4280:
        /* <DEDUP_REMOVED lines=28> */
.L_x_4283:
        /* <DEDUP_REMOVED lines=15> */
.L_x_4282:
        /* <DEDUP_REMOVED lines=22> */
.L_x_4285:
        /* <DEDUP_REMOVED lines=15> */
.L_x_4284:
[----:B------:R-:W-:Y:S01]  /*1030*/  SHF.R.S32.HI R25, RZ, 0x1f, R22 ;  /* 0x0000001fff197819 */ /* 0x000fe20000011416 */
[----:B------:R-:W-:-:S03]  /*1040*/  UMOV UR4, 0xffffffff ;  /* 0xffffffff00047882 */ /* 0x000fc60000000000 */
[----:B------:R-:W-:-:S04]  /*1050*/  LEA.HI R0, R25, R22, RZ, 0x7 ;  /* 0x0000001619007211 */ /* 0x000fc800078f38ff */
[----:B------:R-:W-:Y:S01]  /*1060*/  SHF.R.S32.HI R16, RZ, 0x7, R0 ;  /* 0x00000007ff107819 */ /* 0x000fe20000011400 */
[----:B------:R-:W-:Y:S06]  /*1070*/  BRA.DIV UR4, `(.L_x_4286) ;  /* 0x0000008204147947 */ /* 0x000fec000b800000 */
[----:B------:R1:W2:Y:S02]  /*1080*/  SHFL.IDX PT, R14, R16, RZ, 0x1f ;  /* 0x00001fff100e7589 */ /* 0x0002a400000e0000 */
.L_x_4371:
        /* <DEDUP_REMOVED lines=15> */
.L_x_4287:
[----:B------:R-:W-:Y:S02]  /*1180*/  IMAD.IADD R23, R14, 0x1, -R23 ;  /* 0x000000010e177824 */ /* 0x000fe400078e0a17 */
[----:B------:R-:W-:Y:S01]  /*1190*/  IMAD.SHL.U32 R17, R4, 0x2, RZ ;  /* 0x0000000204117824 */ /* 0x000fe200078e00ff */
        /* <DEDUP_REMOVED lines=17> */
.L_x_4289:
        /* <DEDUP_REMOVED lines=34> */
[----:B------:R-:W-:-:S05]  /*14d0*/  IMAD R7, R7, 0x2, R18 ;  /* 0x0000000207077824 */ /* 0x000fca00078e0212 */
[----:B------:R-:W2:Y:S01]  /*14e0*/  LDSM.16.M88.4 R184, [R7+0x6000] ;  /* 0x0060000007b8783b */ /* 0x000ea20000000200 */
[--C-:B------:R-:W-:Y:S01]  /*14f0*/  SHF.R.S32.HI R4, RZ, 0x2, R26.reuse ;  /* 0x00000002ff047819 */ /* 0x100fe2000001141a */
[----:B------:R-:W-:Y:S01]  /*1500*/  IMAD.SHL.U32 R9, R9, 0x10, RZ ;  /* 0x0000001009097824 */ /* 0x000fe200078e00ff */
[----:B------:R-:W-:Y:S01]  /*1510*/  SHF.R.S32.HI R5, RZ, 0x1f, R26 ;  /* 0x0000001fff057819 */ /* 0x000fe2000001141a */
[----:B------:R-:W3:Y:S01]  /*1520*/  LDSM.16.M88.4 R188, [R7+0x8000] ;  /* 0x0080000007bc783b */ /* 0x000ee20000000200 */
[----:B------:R-:W-:Y:S01]  /*1530*/  LEA.HI R22, R25, R22, RZ, 0x3 ;  /* 0x0000001619167211 */ /* 0x000fe200078f18ff */
[----:B------:R-:W-:Y:S01]  /*1540*/  ULDC UR6, c[0x0][0x290] ;  /* 0x0000a40000067ab9 */ /* 0x000fe20000000800 */
[----:B------:R-:W-:Y:S01]  /*1550*/  LEA.HI R5, R5, R4, RZ, 0x3 ;  /* 0x0000000405057211 */ /* 0x000fe200078f18ff */
[----:B------:R-:W4:Y:S01]  /*1560*/  LDSM.16.M88.4 R192, [R7+0xa000] ;  /* 0x00a0000007c0783b */ /* 0x000f220000000200 */
[----:B------:R-:W-:Y:S01]  /*1570*/  LOP3.LUT R9, R0, 0x30, R9, 0xf8, !PT ;  /* 0x0000003000097812 */ /* 0x000fe200078ef809 */
[----:B------:R-:W-:Y:S01]  /*1580*/  UIMAD UR39, UR39, -0x80, UR6 ;  /* 0xffffff80272778a4 */ /* 0x000fe2000f8e0206 */
[----:B------:R-:W-:Y:S01]  /*1590*/  LOP3.LUT R5, R5, 0xfffffff8, RZ, 0xc0, !PT ;  /* 0xfffffff805057812 */ /* 0x000fe200078ec0ff */
[----:B------:R-:W5:Y:S01]  /*15a0*/  S2R R6, SR_CTAID.X ;  /* 0x0000000000067919 */ /* 0x000f620000002500 */
[----:B------:R-:W-:-:S02]  /*15b0*/  LEA.HI R24, R24, R27, RZ, 0x5 ;  /* 0x0000001b18187211 */ /* 0x000fc400078f28ff */
[----:B------:R-:W-:Y:S02]  /*15c0*/  CS2R R70, SRZ ;  /* 0x0000000000467805 */ /* 0x000fe4000001ff00 */
[----:B------:R-:W-:Y:S01]  /*15d0*/  LOP3.LUT R22, R9, 0x8, R22, 0xf8, !PT ;  /* 0x0000000809167812 */ /* 0x000fe200078ef816 */
[----:B------:R-:W-:Y:S01]  /*15e0*/  IMAD.IADD R5, R4, 0x1, -R5 ;  /* 0x0000000104057824 */ /* 0x000fe200078e0a05 */
[----:B------:R-:W-:Y:S01]  /*15f0*/  SHF.R.U32.HI R11, RZ, 0x3, R0 ;  /* 0x00000003ff0b7819 */ /* 0x000fe20000011600 */
[C---:B------:R-:W-:Y:S01]  /*1600*/  IMAD R0, R16.reuse, 0x8, R3 ;  /* 0x0000000810007824 */ /* 0x040fe200078e0203 */
[----:B------:R-:W-:Y:S01]  /*1610*/  SHF.R.S32.HI R24, RZ, 0x5, R24 ;  /* 0x00000005ff187819 */ /* 0x000fe20000011418 */
[----:B------:R-:W-:Y:S01]  /*1620*/  IMAD R3, R16, 0x300, R27 ;  /* 0x0000030010037824 */ /* 0x000fe200078e021b */
[----:B------:R-:W-:Y:S02]  /*1630*/  LOP3.LUT R11, R22, R11, RZ, 0x3c, !PT ;  /* 0x0000000b160b7212 */ /* 0x000fe400078e3cff */
[----:B------:R-:W-:-:S02]  /*1640*/  CS2R R68, SRZ ;  /* 0x0000000000447805 */ /* 0x000fc4000001ff00 */
[----:B------:R-:W-:Y:S01]  /*1650*/  LEA.HI R4, R16, R16, RZ, 0x1 ;  /* 0x0000001010047211 */ /* 0x000fe200078f08ff */
[----:B------:R-:W-:Y:S01]  /*1660*/  IMAD R24, R24, 0x10, R5 ;  /* 0x0000001018187824 */ /* 0x000fe200078e0205 */
[----:B------:R-:W-:Y:S01]  /*1670*/  CS2R R66, SRZ ;  /* 0x0000000000427805 */ /* 0x000fe2000001ff00 */
[----:B------:R-:W-:Y:S01]  /*1680*/  IMAD.U32 R5, R0, 0x200, R11 ;  /* 0x0000020000057824 */ /* 0x000fe200078e000b */
[----:B------:R-:W-:Y:S01]  /*1690*/  LOP3.LUT R9, R4, 0x3fffffe, RZ, 0xc0, !PT ;  /* 0x03fffffe04097812 */ /* 0x000fe200078ec0ff */
[----:B------:R-:W-:Y:S01]  /*16a0*/  IMAD.MOV.U32 R0, RZ, RZ, 0x20 ;  /* 0x00000020ff007424 */ /* 0x000fe200078e00ff */
[----:B------:R-:W-:Y:S01]  /*16b0*/  CS2R R64, SRZ ;  /* 0x0000000000407805 */ /* 0x000fe2000001ff00 */
[----:B------:R-:W-:Y:S01]  /*16c0*/  IMAD.SHL.U32 R3, R3, 0x4, RZ ;  /* 0x0000000403037824 */ /* 0x000fe200078e00ff */
[----:B------:R-:W-:Y:S01]  /*16d0*/  CS2R R62, SRZ ;  /* 0x00000000003e7805 */ /* 0x000fe2000001ff00 */
[----:B------:R-:W-:Y:S01]  /*16e0*/  IMAD.IADD R9, R16, 0x1, -R9 ;  /* 0x0000000110097824 */ /* 0x000fe200078e0a09 */
[----:B------:R-:W-:Y:S01]  /*16f0*/  SEL R0, R0, 0xffffffe0, !P0 ;  /* 0xffffffe000007807 */ /* 0x000fe20004000000 */
[----:B------:R-:W-:Y:S01]  /*1700*/  IMAD R4, R3, 0x4, R18 ;  /* 0x0000000403047824 */ /* 0x000fe200078e0212 */
[----:B------:R-:W-:Y:S01]  /*1710*/  CS2R R60, SRZ ;  /* 0x00000000003c7805 */ /* 0x000fe2000001ff00 */
[----:B------:R-:W-:Y:S01]  /*1720*/  IMAD R9, R9, 0x40, R24 ;  /* 0x0000004009097824 */ /* 0x000fe200078e0218 */
[----:B------:R-:W-:Y:S01]  /*1730*/  CS2R R58, SRZ ;  /* 0x00000000003a7805 */ /* 0x000fe2000001ff00 */
[----:B------:R-:W-:Y:S01]  /*1740*/  IMAD.IADD R0, R7, 0x1, R0 ;  /* 0x0000000107007824 */ /* 0x000fe200078e0200 */
[----:B------:R-:W-:-:S02]  /*1750*/  CS2R R56, SRZ ;  /* 0x0000000000387805 */ /* 0x000fc4000001ff00 */
[----:B------:R-:W-:Y:S02]  /*1760*/  CS2R R54, SRZ ;  /* 0x0000000000367805 */ /* 0x000fe4000001ff00 */
        /* <DEDUP_REMOVED lines=42> */
[----:B-----5:R-:W-:Y:S01]  /*1a10*/  IMAD R3, R6, -0x80, -R9 ;  /* 0xffffff8006037824 */ /* 0x020fe200078e0a09 */
[----:B--2---:R-:W-:Y:S01]  /*1a20*/  IADD3 R0, -R9, UR39, RZ ;  /* 0x0000002709007c10 */ /* 0x004fe2000fffe1ff */
[----:B------:R-:W-:Y:S01]  /*1a30*/  ULOP3.LUT UR16, UR38, 0x1, URZ, 0xfc, !UPT ;  /* 0x0000000126107892 */ /* 0x000fe2000f8efc3f */
[----:B------:R-:W-:Y:S01]  /*1a40*/  UMOV UR4, URZ ;  /* 0x0000003f00047c82 */ /* 0x000fe20008000000 */
[----:B------:R-:W-:Y:S01]  /*1a50*/  UMOV UR5, URZ ;  /* 0x0000003f00057c82 */ /* 0x000fe20008000000 */
[----:B------:R-:W-:Y:S01]  /*1a60*/  ULDC UR17, c[0x0][0x280] ;  /* 0x0000a00000117ab9 */ /* 0x000fe20000000800 */
[----:B-1-34-:R-:W-:-:S08]  /*1a70*/  ULDC UR18, c[0x0][0x744] ;  /* 0x0001d10000127ab9 */ /* 0x01afd00000000800 */
.L_x_4300:
[----:B------:R-:W-:-:S06]  /*1a80*/  UISETP.NE.AND UP0, UPT, UR16, 0x3, UPT ;  /* 0x000000031000788c */ /* 0x000fcc000bf05270 */
[----:B------:R-:W-:-:S13]  /*1a90*/  PLOP3.LUT P6, PT, PT, PT, UP0, 0x80, 0x0 ;  /* 0x000000000000781c */ /* 0x000fda0003fcf008 */
[----:B-1----:R-:W-:Y:S05]  /*1aa0*/  @!P6 BRA `(.L_x_4290) ;  /* 0x000000000004e947 */ /* 0x002fea0003800000 */
[----:B------:R-:W-:Y:S01]  /*1ab0*/  BPT.TRAP 0x1 ;  /* 0x000000040000795c */ /* 0x000fe20000300000 */
.L_x_4290:
[----:B------:R-:W-:Y:S01]  /*1ac0*/  R2UR UR6, R18 ;  /* 0x00000000120672ca */ /* 0x000fe200000e0000 */
[----:B------:R-:W-:-:S05]  /*1ad0*/  IMAD.U32 R16, RZ, RZ, UR4 ;  /* 0x00000004ff107e24 */ /* 0x000fca000f8e00ff */
[----:B------:R-:W-:-:S07]  /*1ae0*/  SHF.L.U32 R16, R16, 0x1f, RZ ;  /* 0x0000001f10107819 */ /* 0x000fce00000006ff */
[----:B------:R-:W-:-:S09]  /*1af0*/  ULEA UR6, UR5, UR6, 0x3 ;  /* 0x0000000605067291 */ /* 0x000fd2000f8e183f */
[----:B------:R1:W2:Y:S01]  /*1b00*/  SYNCS.PHASECHK.TRANS64.TRYWAIT P0, [UR6+0x26810], R16 ;  /* 0x02681010ff0075a7 */ /* 0x0002a20008000146 */
[----:B------:R-:W-:Y:S05]  /*1b10*/  @!P6 BRA `(.L_x_4291) ;  /* 0x000000000004e947 */ /* 0x000fea0003800000 */
[----:B------:R-:W-:Y:S01]  /*1b20*/  BPT.TRAP 0x1 ;  /* 0x000000040000795c */ /* 0x000fe20000300000 */
.L_x_4291:
[----:B--2---:R-:W-:Y:S05]  /*1b30*/  @P0 BRA `(.L_x_4292) ;  /* 0x0000000000080947 */ /* 0x004fea0003800000 */
[----:B------:R-:W2:Y:S02]  /*1b40*/  SYNCS.PHASECHK.TRANS64.TRYWAIT P0, [UR6+0x26810], R16 ;  /* 0x02681010ff0075a7 */ /* 0x000ea40008000146 */
[----:B--2---:R-:W-:Y:S05]  /*1b50*/  @!P0 BRA `(.L_x_4293) ;  /* 0x0000007400908947 */ /* 0x004fea0003800000 */
.L_x_4292:
[----:B------:R-:W-:Y:S01]  /*1b60*/  R2UR UR7, R18 ;  /* 0x00000000120772ca */ /* 0x000fe200000e0000 */
[----:B------:R-:W-:Y:S01]  /*1b70*/  IMAD R6, R23, 0x800, R18 ;  /* 0x0000080017067824 */ /* 0x000fe200078e0212 */
[----:B------:R-:W-:Y:S01]  /*1b80*/  WARPGROUP.ARRIVE ;  /* 0x00000000000079c5 */ /* 0x000fe20000000000 */
[----:B------:R-:W-:Y:S01]  /*1b90*/  UMOV UR9, 0xc0000010 ;  /* 0xc000001000097882 */ /* 0x000fe20000000000 */
[----:B------:R-:W-:Y:S02]  /*1ba0*/  UMOV UR11, 0x80000020 ;  /* 0x80000020000b7882 */ /* 0x000fe40000000000 */
[----:B------:R-:W-:Y:S01]  /*1bb0*/  R2UR UR8, R6 ;  /* 0x00000000060872ca */ /* 0x000fe200000e0000 */
[----:B------:R-:W-:-:S04]  /*1bc0*/  IMAD.U32 R6, RZ, RZ, UR5 ;  /* 0x00000005ff067e24 */ /* 0x000fc8000f8e00ff */
[----:B--2---:R-:W-:Y:S02]  /*1bd0*/  IMAD R7, R6, 0x40, R17 ;  /* 0x0000004006077824 */ /* 0x004fe400078e0211 */
        /* <DEDUP_REMOVED lines=58> */
.L_x_4294:
[----:B------:R1:W1:Y:S01]  /*1f80*/  SYNCS.PHASECHK.TRANS64.TRYWAIT P0, [UR6+0x26830], R16 ;  /* 0x02683010ff0075a7 */ /* 0x0002620008000146 */
[----:B------:R-:W-:Y:S05]  /*1f90*/  @!P6 BRA `(.L_x_4295) ;  /* 0x000000000004e947 */ /* 0x000fea0003800000 */
[----:B------:R-:W-:Y:S01]  /*1fa0*/  BPT.TRAP 0x1 ;  /* 0x000000040000795c */ /* 0x000fe20000300000 */
.L_x_4295:
[----:B-1----:R-:W-:Y:S05]  /*1fb0*/  @P0 BRA `(.L_x_4296) ;  /* 0x0000000000080947 */ /* 0x002fea0003800000 */
[----:B------:R-:W1:Y:S02]  /*1fc0*/  SYNCS.PHASECHK.TRANS64.TRYWAIT P0, [UR6+0x26830], R16 ;  /* 0x02683010ff0075a7 */ /* 0x000e640008000146 */
[----:B-1----:R-:W-:Y:S05]  /*1fd0*/  @!P0 BRA `(.L_x_4297) ;  /* 0x0000007000888947 */ /* 0x002fea0003800000 */
.L_x_4296:
[----:B------:R-:W-:Y:S01]  /*1fe0*/  R2UR UR8, R18 ;  /* 0x00000000120872ca */ /* 0x000fe200000e0000 */
[----:B------:R-:W-:Y:S01]  /*1ff0*/  WARPGROUP.ARRIVE ;  /* 0x00000000000079c5 */ /* 0x000fe20000000000 */
[----:B------:R-:W-:Y:S01]  /*2000*/  UMOV UR11, 0x80000020 ;  /* 0x80000020000b7882 */ /* 0x000fe20000000000 */
[----:B------:R-:W-:Y:S01]  /*2010*/  UMOV UR15, 0x80000020 ;  /* 0x80000020000f7882 */ /* 0x000fe20000000000 */
[----:B------:R-:W1:Y:S01]  /*2020*/  LDC.64 R218, c[0x0][0x748] ;  /* 0x0001d200ffda7b82 */ /* 0x000e620000000a00 */
[----:B------:R-:W-:Y:S01]  /*2030*/  ULEA UR9, UR37, -UR17, 0x6 ;  /* 0x8000001125097291 */ /* 0x000fe2000f8e303f */
[C---:B------:R-:W-:Y:S01]  /*2040*/  ISETP.GT.AND P1, PT, R3.reuse, RZ, PT ;  /* 0x000000ff0300720c */ /* 0x040fe20003f24270 */
[----:B------:R-:W-:Y:S01]  /*2050*/  UMOV UR23, 0x80000020 ;  /* 0x8000002000177882 */ /* 0x000fe20000000000 */
[----:B------:R-:W-:Y:S02]  /*2060*/  ISETP.GT.AND P0, PT, R0, RZ, PT ;  /* 0x000000ff0000720c */ /* 0x000fe40003f04270 */
[----:B------:R-:W-:-:S02]  /*2070*/  ISETP.GT.AND P2, PT, R3, 0x8, PT ;  /* 0x000000080300780c */ /* 0x000fc40003f44270 */
[C---:B------:R-:W-:Y:S01]  /*2080*/  IADD3 R16, R0.reuse, UR9, R17 ;  /* 0x0000000900107c10 */ /* 0x040fe2000fffe011 */
[----:B------:R-:W-:Y:S01]  /*2090*/  UIADD3 UR8, UR8, 0x18000, URZ ;  /* 0x0001800008087890 */ /* 0x000fe2000fffe03f */
[----:B------:R-:W-:Y:S02]  /*20a0*/  ISETP.GT.AND P3, PT, R0, 0x8, PT ;  /* 0x000000080000780c */ /* 0x000fe40003f64270 */
[----:B------:R-:W-:Y:S01]  /*20b0*/  R2UR UR9, R19 ;  /* 0x00000000130972ca */ /* 0x000fe200000e0000 */
[----:B------:R-:W-:-:S04]  /*20c0*/  USHF.R.U32.HI UR8, URZ, 0x4, UR8 ;  /* 0x000000043f087899 */ /* 0x000fc80008011608 */
[----:B------:R-:W-:-:S04]  /*20d0*/  ULOP3.LUT UR8, UR8, 0x3fff, URZ, 0xc0, !UPT ;  /* 0x00003fff08087892 */ /* 0x000fc8000f8ec03f */
[----:B------:R-:W-:Y:S02]  /*20e0*/  ULOP3.LUT UR10, UR8, 0x10000, URZ, 0xfc, !UPT ;  /* 0x00010000080a7892 */ /* 0x000fe4000f8efc3f */
[----:B------:R-:W-:Y:S01]  /*20f0*/  ULOP3.LUT UR8, UR8, 0x1000000, URZ, 0xfc, !UPT ;  /* 0x0100000008087892 */ /* 0x000fe2000f8efc3f */
[----:B-1----:R-:W-:Y:S01]  /*2100*/  IMAD.IADD R217, R218, 0x1, -R16 ;  /* 0x00000001dad97824 */ /* 0x002fe200078e0a10 */
[----:B------:R-:W-:Y:S01]  /*2110*/  UIMAD UR10, UR5, 0x300, UR10 ;  /* 0x00000300050a78a4 */ /* 0x000fe2000f8e020a */
[--C-:B------:R-:W-:Y:S01]  /*2120*/  IADD3 R216, RZ, -R16, -R219.reuse ;  /* 0x80000010ffd87210 */ /* 0x100fe20007ffe8db */
[----:B------:R-:W-:Y:S01]  /*2130*/  UIMAD UR8, UR5, 0x300, UR8 ;  /* 0x00000300050878a4 */ /* 0x000fe2000f8e0208 */
[----:B------:R-:W-:Y:S01]  /*2140*/  IADD3 R219, -R16, 0x8, -R219 ;  /* 0x0000000810db7810 */ /* 0x000fe20007ffe9db */
[----:B------:R-:W-:Y:S01]  /*2150*/  UIADD3 UR12, UR10, 0x2, URZ ;  /* 0x000000020a0c7890 */ /* 0x000fe2000fffe03f */
[----:B------:R-:W-:Y:S01]  /*2160*/  SEL R217, R217, 0x40, !P1 ;  /* 0x00000040d9d97807 */ /* 0x000fe20004800000 */
[----:B------:R-:W-:Y:S01]  /*2170*/  USHF.R.U32.HI UR9, URZ, 0x4, UR9 ;  /* 0x000000043f097899 */ /* 0x000fe20008011609 */
[----:B------:R-:W-:-:S08]  /*2180*/  SEL R216, R216, 0x40, P0 ;  /* 0x00000040d8d87807 */ /* 0x000fd00000000000 */
[----:B------:R-:W-:Y:S01]  /*2190*/  HGMMA.64x64x16.F32 R120, R184, gdesc[UR8], RZ, !UPT, gsb0 ;  /* 0x00e00008b8787df0 */ /* 0x000fe2000c0008ff */
[C---:B------:R-:W-:Y:S01]  /*21a0*/  ISETP.GE.AND P0, PT, R217.reuse, RZ, PT ;  /* 0x000000ffd900720c */ /* 0x040fe20003f06270 */
[----:B------:R-:W-:Y:S01]  /*21b0*/  UMOV UR14, UR12 ;  /* 0x0000000c000e7c82 */ /* 0x000fe20008000000 */
[----:B------:R-:W-:Y:S01]  /*21c0*/  UIADD3 UR12, UR10, 0x100, URZ ;  /* 0x000001000a0c7890 */ /* 0x000fe2000fffe03f */
[C---:B------:R-:W-:Y:S01]  /*21d0*/  ISETP.GE.AND P1, PT, R217.reuse, 0x1, PT ;  /* 0x00000001d900780c */ /* 0x040fe20003f26270 */
[----:B------:R-:W-:Y:S01]  /*21e0*/  UMOV UR11, 0x80000020 ;  /* 0x80000020000b7882 */ /* 0x000fe20000000000 */
[----:B------:R-:W-:Y:S01]  /*21f0*/  ISETP.GT.OR P0, PT, R216, RZ, !P0 ;  /* 0x000000ffd800720c */ /* 0x000fe20004704670 */
[----:B------:R-:W-:Y:S01]  /*2200*/  ULOP3.LUT UR9, UR9, 0x3fff, URZ, 0xc0, !UPT ;  /* 0x00003fff09097892 */ /* 0x000fe2000f8ec03f */
[----:B------:R-:W-:Y:S02]  /*2210*/  ISETP.GE.AND P5, PT, R217, 0x31, PT ;  /* 0x00000031d900780c */ /* 0x000fe40003fa6270 */
[----:B------:R-:W-:Y:S01]  /*2220*/  FSEL R213, R152, -INF , !P0 ;  /* 0xff80000098d57808 */ /* 0x000fe20004000000 */
[----:B------:R-:W-:Y:S01]  /*2230*/  ULOP3.LUT UR9, UR9, 0x10000, URZ, 0xfc, !UPT ;  /* 0x0001000009097892 */ /* 0x000fe2000f8efc3f */
[----:B------:R-:W-:-:S02]  /*2240*/  ISETP.GT.OR P0, PT, R216, 0x1, !P1 ;  /* 0x00000001d800780c */ /* 0x000fc40004f04670 */
[----:B------:R-:W-:Y:S01]  /*2250*/  ISETP.GE.AND P1, PT, R217, 0x8, PT ;  /* 0x00000008d900780c */ /* 0x000fe20003f26270 */
[----:B---3--:R-:W-:Y:S01]  /*2260*/  FFMA.FTZ R152, R213, UR18, -R210 ;  /* 0x00000012d5987c23 */ /* 0x008fe200080108d2 */
[----:B------:R-:W-:Y:S02]  /*2270*/  FSEL R22, R153, -INF , !P0 ;  /* 0xff80000099167808 */ /* 0x000fe40004000000 */
[----:B------:R-:W-:Y:S02]  /*2280*/  ISETP.GT.OR P0, PT, R216, 0x8, !P1 ;  /* 0x00000008d800780c */ /* 0x000fe40004f04670 */
[----:B------:R-:W-:Y:S01]  /*2290*/  ISETP.GE.AND P1, PT, R217, 0x9, PT ;  /* 0x00000009d900780c */ /* 0x000fe20003f26270 */
[----:B------:R-:W-:Y:S01]  /*22a0*/  FFMA.FTZ R153, R22, UR18, -R211 ;  /* 0x0000001216997c23 */ /* 0x000fe200080108d3 */
[----:B------:R-:W-:Y:S01]  /*22b0*/  FSEL R213, R156, -INF , !P0 ;  /* 0xff8000009cd57808 */ /* 0x000fe20004000000 */
[----:B------:R-:W-:Y:S01]  /*22c0*/  MUFU.EX2 R152, R152 ;  /* 0x0000009800987308 */ /* 0x000fe20000000800 */
[----:B------:R-:W-:-:S02]  /*22d0*/  ISETP.GT.OR P0, PT, R216, 0x9, !P1 ;  /* 0x00000009d800780c */ /* 0x000fc40004f04670 */
[----:B------:R-:W-:Y:S01]  /*22e0*/  ISETP.GE.AND P1, PT, R217, 0x10, PT ;  /* 0x00000010d900780c */ /* 0x000fe20003f26270 */
[----:B----4-:R-:W-:Y:S01]  /*22f0*/  FFMA.FTZ R212, R213, UR18, -R208 ;  /* 0x00000012d5d47c23 */ /* 0x010fe200080108d0 */
[----:B------:R-:W-:Y:S02]  /*2300*/  FSEL R22, R157, -INF , !P0 ;  /* 0xff8000009d167808 */ /* 0x000fe40004000000 */
[----:B------:R-:W-:Y:S01]  /*2310*/  ISETP.GT.OR P0, PT, R216, 0x10, !P1 ;  /* 0x00000010d800780c */ /* 0x000fe20004f04670 */
[----:B------:R-:W-:Y:S01]  /*2320*/  MUFU.EX2 R153, R153 ;  /* 0x0000009900997308 */ /* 0x000fe20000000800 */
[----:B------:R-:W-:Y:S01]  /*2330*/  ISETP.GE.AND P1, PT, R217, 0x11, PT ;  /* 0x00000011d900780c */ /* 0x000fe20003f26270 */
[----:B------:R-:W-:Y:S01]  /*2340*/  FFMA.FTZ R215, R22, UR18, -R209 ;  /* 0x0000001216d77c23 */ /* 0x000fe200080108d1 */
[----:B------:R-:W-:Y:S02]  /*2350*/  FSEL R157, R160, -INF , !P0 ;  /* 0xff800000a09d7808 */ /* 0x000fe40004000000 */
[----:B------:R-:W-:-:S02]  /*2360*/  ISETP.GT.OR P0, PT, R216, 0x11, !P1 ;  /* 0x00000011d800780c */ /* 0x000fc40004f04670 */
[----:B------:R-:W-:Y:S01]  /*2370*/  ISETP.GE.AND P1, PT, R217, 0x18, PT ;  /* 0x00000018d900780c */ /* 0x000fe20003f26270 */
[----:B------:R-:W-:Y:S01]  /*2380*/  FFMA.FTZ R22, R157, UR18, -R14 ;  /* 0x000000129d167c23 */ /* 0x000fe2000801080e */
[----:B------:R-:W-:Y:S01]  /*2390*/  FSEL R156, R161, -INF , !P0 ;  /* 0xff800000a19c7808 */ /* 0x000fe20004000000 */
[----:B------:R-:W1:Y:S01]  /*23a0*/  MUFU.EX2 R212, R212 ;  /* 0x000000d400d47308 */ /* 0x000e620000000800 */
[----:B------:R-:W-:Y:S02]  /*23b0*/  ISETP.GT.OR P0, PT, R216, 0x18, !P1 ;  /* 0x00000018d800780c */ /* 0x000fe40004f04670 */
[C---:B------:R-:W-:Y:S01]  /*23c0*/  ISETP.GE.AND P1, PT, R217.reuse, 0x19, PT ;  /* 0x00000019d900780c */ /* 0x040fe20003f26270 */
[----:B------:R-:W-:Y:S01]  /*23d0*/  FFMA.FTZ R213, R156, UR18, -R15 ;  /* 0x000000129cd57c23 */ /* 0x000fe2000801080f */
[----:B------:R-:W-:Y:S02]  /*23e0*/  FSEL R157, R164, -INF , !P0 ;  /* 0xff800000a49d7808 */ /* 0x000fe40004000000 */
[----:B------:R-:W-:Y:S01]  /*23f0*/  ISETP.GT.OR P0, PT, R216, 0x19, !P1 ;  /* 0x00000019d800780c */ /* 0x000fe20004f04670 */
[----:B------:R-:W3:Y:S01]  /*2400*/  MUFU.EX2 R215, R215 ;  /* 0x000000d700d77308 */ /* 0x000ee20000000800 */
[----:B------:R-:W-:Y:S01]  /*2410*/  ISETP.GE.AND P1, PT, R217, 0x20, PT ;  /* 0x00000020d900780c */ /* 0x000fe20003f26270 */
[----:B------:R-:W-:Y:S01]  /*2420*/  FFMA.FTZ R160, R157, UR18, -R20 ;  /* 0x000000129da07c23 */ /* 0x000fe20008010814 */
[----:B------:R-:W-:-:S02]  /*2430*/  IADD3 R156, R218, 0x8, -R16 ;  /* 0x00000008da9c7810 */ /* 0x000fc40007ffe810 */
[----:B------:R-:W-:Y:S02]  /*2440*/  FSEL R16, R165, -INF , !P0 ;  /* 0xff800000a5107808 */ /* 0x000fe40004000000 */
[----:B------:R-:W-:Y:S01]  /*2450*/  ISETP.GT.OR P0, PT, R216, 0x20, !P1 ;  /* 0x00000020d800780c */ /* 0x000fe20004f04670 */
[----:B------:R-:W-:Y:S01]  /*2460*/  MUFU.EX2 R22, R22 ;  /* 0x0000001600167308 */ /* 0x000fe20000000800 */
[----:B------:R-:W-:Y:S01]  /*2470*/  ISETP.GE.AND P1, PT, R217, 0x21, PT ;  /* 0x00000021d900780c */ /* 0x000fe20003f26270 */
[----:B------:R-:W-:Y:S01]  /*2480*/  FFMA.FTZ R165, R16, UR18, -R21 ;  /* 0x0000001210a57c23 */ /* 0x000fe20008010815 */
[----:B------:R-:W-:Y:S02]  /*2490*/  SEL R156, R156, 0x40, !P2 ;  /* 0x000000409c9c7807 */ /* 0x000fe40005000000 */
[----:B------:R-:W-:Y:S02]  /*24a0*/  FSEL R157, R168, -INF , !P0 ;  /* 0xff800000a89d7808 */ /* 0x000fe40004000000 */
[----:B------:R-:W-:Y:S01]  /*24b0*/  ISETP.GT.OR P0, PT, R216, 0x21, !P1 ;  /* 0x00000021d800780c */ /* 0x000fe20004f04670 */
[----:B------:R-:W-:Y:S01]  /*24c0*/  MUFU.EX2 R213, R213 ;  /* 0x000000d500d57308 */ /* 0x000fe20000000800 */
[----:B------:R-:W-:Y:S01]  /*24d0*/  SEL R218, R219, 0x40, P3 ;  /* 0x00000040dbda7807 */ /* 0x000fe20001800000 */
[----:B------:R-:W-:Y:S01]  /*24e0*/  FFMA.FTZ R16, R157, UR18, -R12 ;  /* 0x000000129d107c23 */ /* 0x000fe2000801080c */
[----:B------:R-:W-:-:S02]  /*24f0*/  ISETP.GE.AND P1, PT, R156, RZ, PT ;  /* 0x000000ff9c00720c */ /* 0x000fc40003f26270 */
[----:B------:R-:W-:Y:S02]  /*2500*/  FSEL R164, R169, -INF , !P0 ;  /* 0xff800000a9a47808 */ /* 0x000fe40004000000 */
[----:B------:R-:W-:Y:S01]  /*2510*/  ISETP.GT.OR P0, PT, R218, RZ, !P1 ;  /* 0x000000ffda00720c */ /* 0x000fe20004f04670 */
[----:B------:R-:W-:Y:S01]  /*2520*/  MUFU.EX2 R160, R160 ;  /* 0x000000a000a07308 */ /* 0x000fe20000000800 */
[----:B------:R-:W-:Y:S01]  /*2530*/  ISETP.GE.AND P1, PT, R156, 0x1, PT ;  /* 0x000000019c00780c */ /* 0x000fe20003f26270 */
[----:B------:R-:W-:Y:S01]  /*2540*/  FFMA.FTZ R161, R164, UR18, -R13 ;  /* 0x00000012a4a17c23 */ /* 0x000fe2000801080d */
[----:B------:R-:W-:Y:S01]  /*2550*/  FSEL R157, R154, -INF , !P0 ;  /* 0xff8000009a9d7808 */ /* 0x000fe20004000000 */
[----:B------:R-:W-:Y:S02]  /*2560*/  WARPGROUP.DEPBAR.LE gsb0, 0x0 ;  /* 0x00008000000079c5 */ /* 0x000fe40000010000 */
[----:B------:R-:W-:Y:S01]  /*2570*/  WARPGROUP.ARRIVE ;  /* 0x00000000000079c5 */ /* 0x000fe20000000000 */
[----:B------:R-:W-:Y:S01]  /*2580*/  ISETP.GT.OR P0, PT, R218, 0x1, !P1 ;  /* 0x00000001da00780c */ /* 0x000fe20004f04670 */
[----:B------:R-:W-:Y:S01]  /*2590*/  FFMA.FTZ R157, R157, UR18, -R210 ;  /* 0x000000129d9d7c23 */ /* 0x000fe200080108d2 */
[----:B------:R-:W-:Y:S01]  /*25a0*/  ISETP.GE.AND P1, PT, R156, 0x8, PT ;  /* 0x000000089c00780c */ /* 0x000fe20003f26270 */
[----:B------:R-:W-:Y:S01]  /*25b0*/  MUFU.EX2 R165, R165 ;  /* 0x000000a500a57308 */ /* 0x000fe20000000800 */
[----:B------:R-:W-:Y:S01]  /*25c0*/  FSEL R154, R155, -INF , !P0 ;  /* 0xff8000009b9a7808 */ /* 0x000fe20004000000 */
[----:B------:R-:W-:Y:S01]  /*25d0*/  HGMMA.64x64x16.F32 R120, R196, gdesc[UR12], R120, gsb0 ;  /* 0x00e0000cc4787df0 */ /* 0x000fe20008000878 */
[----:B------:R-:W-:Y:S01]  /*25e0*/  UMOV UR14, UR12 ;  /* 0x0000000c000e7c82 */ /* 0x000fe20008000000 */
[----:B------:R-:W-:Y:S01]  /*25f0*/  UMOV UR15, 0x80000020 ;  /* 0x80000020000f7882 */ /* 0x000fe20000000000 */
[----:B------:R-:W-:Y:S01]  /*2600*/  UIADD3 UR12, UR10, 0x102, URZ ;  /* 0x000001020a0c7890 */ /* 0x000fe2000fffe03f */
[----:B------:R-:W-:Y:S01]  /*2610*/  ISETP.GT.OR P0, PT, R218, 0x8, !P1 ;  /* 0x00000008da00780c */ /* 0x000fe20004f04670 */
[----:B------:R-:W-:Y:S01]  /*2620*/  FFMA.FTZ R169, R154, UR18, -R211 ;  /* 0x000000129aa97c23 */ /* 0x000fe200080108d3 */
[----:B------:R-:W-:Y:S01]  /*2630*/  ISETP.GE.AND P1, PT, R156, 0x9, PT ;  /* 0x000000099c00780c */ /* 0x000fe20003f26270 */
[----:B------:R-:W4:Y:S01]  /*2640*/  MUFU.EX2 R164, R157 ;  /* 0x0000009d00a47308 */ /* 0x000f220000000800 */
[----:B------:R-:W-:-:S02]  /*2650*/  FSEL R155, R158, -INF , !P0 ;  /* 0xff8000009e9b7808 */ /* 0x000fc40004000000 */
[----:B------:R-:W-:Y:S02]  /*2660*/  ISETP.GT.OR P0, PT, R218, 0x9, !P1 ;  /* 0x00000009da00780c */ /* 0x000fe40004f04670 */
[----:B------:R-:W-:Y:S01]  /*2670*/  ISETP.GE.AND P1, PT, R156, 0x10, PT ;  /* 0x000000109c00780c */ /* 0x000fe20003f26270 */
[----:B------:R-:W-:Y:S01]  /*2680*/  FFMA.FTZ R168, R155, UR18, -R208 ;  /* 0x000000129ba87c23 */ /* 0x000fe200080108d0 */
[----:B------:R-:W-:Y:S01]  /*2690*/  FSEL R154, R159, -INF , !P0 ;  /* 0xff8000009f9a7808 */ /* 0x000fe20004000000 */
[----:B------:R-:W5:Y:S01]  /*26a0*/  MUFU.EX2 R169, R169 ;  /* 0x000000a900a97308 */ /* 0x000f620000000800 */
[----:B------:R-:W-:Y:S02]  /*26b0*/  ISETP.GT.OR P0, PT, R218, 0x10, !P1 ;  /* 0x00000010da00780c */ /* 0x000fe40004f04670 */
[----:B------:R-:W-:Y:S01]  /*26c0*/  ISETP.GE.AND P1, PT, R156, 0x11, PT ;  /* 0x000000119c00780c */ /* 0x000fe20003f26270 */
[----:B------:R-:W-:Y:S01]  /*26d0*/  FFMA.FTZ R209, R154, UR18, -R209 ;  /* 0x000000129ad17c23 */ /* 0x000fe200080108d1 */
[----:B------:R-:W-:-:S02]  /*26e0*/  FSEL R155, R162, -INF , !P0 ;  /* 0xff800000a29b7808 */ /* 0x000fc40004000000 */
[----:B------:R-:W-:Y:S01]  /*26f0*/  ISETP.GT.OR P0, PT, R218, 0x11, !P1 ;  /* 0x00000011da00780c */ /* 0x000fe20004f04670 */
[----:B------:R-:W-:Y:S01]  /*2700*/  MUFU.EX2 R168, R168 ;  /* 0x000000a800a87308 */ /* 0x000fe20000000800 */
[C---:B------:R-:W-:Y:S01]  /*2710*/  ISETP.GE.AND P1, PT, R156.reuse, 0x18, PT ;  /* 0x000000189c00780c */ /* 0x040fe20003f26270 */
[----:B------:R-:W-:Y:S01]  /*2720*/  FFMA.FTZ R14, R155, UR18, -R14 ;  /* 0x000000129b0e7c23 */ /* 0x000fe2000801080e */
[----:B------:R-:W-:Y:S02]  /*2730*/  FSEL R154, R163, -INF , !P0 ;  /* 0xff800000a39a7808 */ /* 0x000fe40004000000 */
[----:B------:R-:W-:Y:S02]  /*2740*/  ISETP.GE.AND P2, PT, R156, 0x19, PT ;  /* 0x000000199c00780c */ /* 0x000fe40003f46270 */
[----:B------:R-:W-:Y:S01]  /*2750*/  ISETP.GT.OR P0, PT, R218, 0x18, !P1 ;  /* 0x00000018da00780c */ /* 0x000fe20004f04670 */
[----:B------:R-:W-:Y:S01]  /*2760*/  FFMA.FTZ R15, R154, UR18, -R15 ;  /* 0x000000129a0f7c23 */ /* 0x000fe2000801080f */
[----:B------:R-:W-:Y:S01]  /*2770*/  ISETP.GE.AND P3, PT, R156, 0x20, PT ;  /* 0x000000209c00780c */ /* 0x000fe20003f66270 */
[----:B------:R-:W-:Y:S01]  /*2780*/  MUFU.EX2 R209, R209 ;  /* 0x000000d100d17308 */ /* 0x000fe20000000800 */
[----:B------:R-:W-:-:S02]  /*2790*/  ISETP.GT.OR P1, PT, R218, 0x19, !P2 ;  /* 0x00000019da00780c */ /* 0x000fc40005724670 */
[----:B------:R-:W-:Y:S02]  /*27a0*/  FSEL R155, R166, -INF , !P0 ;  /* 0xff800000a69b7808 */ /* 0x000fe40004000000 */
[----:B------:R-:W-:Y:S02]  /*27b0*/  ISETP.GT.OR P0, PT, R218, 0x20, !P3 ;  /* 0x00000020da00780c */ /* 0x000fe40005f04670 */
[----:B------:R-:W-:Y:S01]  /*27c0*/  FSEL R154, R167, -INF , !P1 ;  /* 0xff800000a79a7808 */ /* 0x000fe20004800000 */
[----:B------:R-:W-:Y:S01]  /*27d0*/  FFMA.FTZ R162, R155, UR18, -R20 ;  /* 0x000000129ba27c23 */ /* 0x000fe20008010814 */
[----:B------:R-:W-:Y:S01]  /*27e0*/  ISETP.GE.AND P1, PT, R217, 0x28, PT ;  /* 0x00000028d900780c */ /* 0x000fe20003f26270 */
[----:B------:R-:W-:Y:S01]  /*27f0*/  MUFU.EX2 R14, R14 ;  /* 0x0000000e000e7308 */ /* 0x000fe20000000800 */
[----:B------:R-:W-:Y:S01]  /*2800*/  FSEL R155, R170, -INF , !P0 ;  /* 0xff800000aa9b7808 */ /* 0x000fe20004000000 */
[----:B------:R-:W-:Y:S01]  /*2810*/  FFMA.FTZ R154, R154, UR18, -R21 ;  /* 0x000000129a9a7c23 */ /* 0x000fe20008010815 */
[----:B------:R-:W-:-:S02]  /*2820*/  ISETP.GE.AND P0, PT, R156, 0x21, PT ;  /* 0x000000219c00780c */ /* 0x000fc40003f06270 */
[----:B------:R-:W-:Y:S01]  /*2830*/  ISETP.GT.OR P1, PT, R216, 0x28, !P1 ;  /* 0x00000028d800780c */ /* 0x000fe20004f24670 */
[----:B------:R-:W-:Y:S01]  /*2840*/  FFMA.FTZ R166, R155, UR18, -R12 ;  /* 0x000000129ba67c23 */ /* 0x000fe2000801080c */
[----:B------:R-:W-:Y:S01]  /*2850*/  ISETP.GE.AND P4, PT, R156, 0x28, PT ;  /* 0x000000289c00780c */ /* 0x000fe20003f86270 */
[----:B------:R2:W-:Y:S01]  /*2860*/  MUFU.EX2 R163, R154 ;  /* 0x0000009a00a37308 */ /* 0x0005e20000000800 */
[----:B------:R-:W-:Y:S02]  /*2870*/  ISETP.GT.OR P0, PT, R218, 0x21, !P0 ;  /* 0x00000021da00780c */ /* 0x000fe40004704670 */
[----:B------:R-:W-:Y:S02]  /*2880*/  FSEL R21, R172, -INF , !P1 ;  /* 0xff800000ac157808 */ /* 0x000fe40004800000 */
[----:B------:R-:W-:Y:S02]  /*2890*/  ISETP.GT.OR P4, PT, R218, 0x28, !P4 ;  /* 0x00000028da00780c */ /* 0x000fe40006784670 */
[----:B------:R-:W-:Y:S01]  /*28a0*/  FSEL R12, R171, -INF , !P0 ;  /* 0xff800000ab0c7808 */ /* 0x000fe20004000000 */
[--C-:B------:R-:W-:Y:S01]  /*28b0*/  FFMA.FTZ R172, R21, UR18, -R6.reuse ;  /* 0x0000001215ac7c23 */ /* 0x100fe20008010806 */
[----:B------:R-:W-:Y:S01]  /*28c0*/  FSEL R155, R174, -INF , !P4 ;  /* 0xff800000ae9b7808 */ /* 0x000fe20006000000 */
[----:B------:R-:W-:Y:S01]  /*28d0*/  MUFU.EX2 R15, R15 ;  /* 0x0000000f000f7308 */ /* 0x000fe20000000800 */
[C---:B------:R-:W-:Y:S01]  /*28e0*/  ISETP.GE.AND P3, PT, R217.reuse, 0x29, PT ;  /* 0x00000029d900780c */ /* 0x040fe20003f66270 */
[----:B------:R-:W-:Y:S01]  /*28f0*/  FFMA.FTZ R167, R12, UR18, -R13 ;  /* 0x000000120ca77c23 */ /* 0x000fe2000801080d */
[----:B------:R-:W-:Y:S01]  /*2900*/  ISETP.GE.AND P2, PT, R217, 0x30, PT ;  /* 0x00000030d900780c */ /* 0x000fe20003f46270 */
[----:B------:R-:W-:Y:S01]  /*2910*/  FFMA.FTZ R158, R155, UR18, -R6 ;  /* 0x000000129b9e7c23 */ /* 0x000fe20008010806 */
[----:B------:R-:W-:-:S02]  /*2920*/  ISETP.GE.AND P4, PT, R156, 0x29, PT ;  /* 0x000000299c00780c */ /* 0x000fc40003f86270 */
[C---:B------:R-:W-:Y:S01]  /*2930*/  ISETP.GT.OR P3, PT, R216.reuse, 0x29, !P3 ;  /* 0x00000029d800780c */ /* 0x040fe20005f64670 */
[----:B------:R-:W-:Y:S01]  /*2940*/  MUFU.EX2 R162, R162 ;  /* 0x000000a200a27308 */ /* 0x000fe20000000800 */
[C---:B------:R-:W-:Y:S02]  /*2950*/  ISETP.GT.OR P2, PT, R216.reuse, 0x30, !P2 ;  /* 0x00000030d800780c */ /* 0x040fe40005744670 */
[----:B------:R-:W-:Y:S02]  /*2960*/  ISETP.GT.OR P5, PT, R216, 0x31, !P5 ;  /* 0x00000031d800780c */ /* 0x000fe40006fa4670 */
[----:B------:R-:W-:Y:S02]  /*2970*/  ISETP.GT.OR P4, PT, R218, 0x29, !P4 ;  /* 0x00000029da00780c */ /* 0x000fe40006784670 */
[----:B------:R-:W-:Y:S01]  /*2980*/  FSEL R6, R173, -INF , !P3 ;  /* 0xff800000ad067808 */ /* 0x000fe20005800000 */
[----:B------:R-:W-:Y:S01]  /*2990*/  MUFU.EX2 R16, R16 ;  /* 0x0000001000107308 */ /* 0x000fe20000000800 */
[----:B------:R-:W-:-:S02]  /*29a0*/  WARPGROUP.DEPBAR.LE gsb0, 0x0 ;  /* 0x00008000000079c5 */ /* 0x000fc40000010000 */
[----:B------:R-:W-:Y:S01]  /*29b0*/  WARPGROUP.ARRIVE ;  /* 0x00000000000079c5 */ /* 0x000fe20000000000 */
[----:B------:R-:W-:Y:S02]  /*29c0*/  FSEL R211, R176, -INF , !P2 ;  /* 0xff800000b0d37808 */ /* 0x000fe40005000000 */
[----:B------:R-:W-:Y:S01]  /*29d0*/  FSEL R208, R177, -INF , !P5 ;  /* 0xff800000b1d07808 */ /* 0x000fe20006800000 */
[--C-:B------:R-:W-:Y:S01]  /*29e0*/  FFMA.FTZ R177, R6, UR18, -R7.reuse ;  /* 0x0000001206b17c23 */ /* 0x100fe20008010807 */
[----:B------:R-:W-:Y:S01]  /*29f0*/  FSEL R170, R175, -INF , !P4 ;  /* 0xff800000afaa7808 */ /* 0x000fe20006000000 */
[----:B------:R-:W-:Y:S01]  /*2a00*/  HGMMA.64x64x16.F32 R120, R188, gdesc[UR12], R120, gsb0 ;  /* 0x00e0000cbc787df0 */ /* 0x000fe20008000878 */
[----:B------:R-:W-:Y:S01]  /*2a10*/  UMOV UR14, UR12 ;  /* 0x0000000c000e7c82 */ /* 0x000fe20008000000 */
[----:B------:R-:W-:Y:S01]  /*2a20*/  UMOV UR15, 0x80000020 ;  /* 0x80000020000f7882 */ /* 0x000fe20000000000 */
[----:B------:R-:W-:Y:S01]  /*2a30*/  UIADD3 UR12, UR10, 0x200, URZ ;  /* 0x000002000a0c7890 */ /* 0x000fe2000fffe03f */
[C---:B------:R-:W-:Y:S01]  /*2a40*/  ISETP.GE.AND P3, PT, R156.reuse, 0x30, PT ;  /* 0x000000309c00780c */ /* 0x040fe20003f66270 */
[----:B------:R-:W-:Y:S01]  /*2a50*/  UIADD3 UR10, UR10, 0x202, URZ ;  /* 0x000002020a0a7890 */ /* 0x000fe2000fffe03f */
[C---:B------:R-:W-:Y:S01]  /*2a60*/  ISETP.GE.AND P2, PT, R156.reuse, 0x31, PT ;  /* 0x000000319c00780c */ /* 0x040fe20003f46270 */
[----:B------:R1:W5:Y:S01]  /*2a70*/  MUFU.EX2 R173, R158 ;  /* 0x0000009e00ad7308 */ /* 0x0003620000000800 */
[----:B------:R-:W-:Y:S01]  /*2a80*/  ISETP.GE.AND P5, PT, R156, 0x38, PT ;  /* 0x000000389c00780c */ /* 0x000fe20003fa6270 */
[----:B------:R-:W-:Y:S01]  /*2a90*/  FFMA.FTZ R176, R170, UR18, -R7 ;  /* 0x00000012aab07c23 */ /* 0x000fe20008010807 */
[----:B------:R-:W-:Y:S01]  /*2aa0*/  ISETP.GE.AND P4, PT, R156, 0x39, PT ;  /* 0x000000399c00780c */ /* 0x000fe20003f86270 */
[----:B------:R-:W-:Y:S01]  /*2ab0*/  FFMA.FTZ R208, R208, UR18, -R9 ;  /* 0x00000012d0d07c23 */ /* 0x000fe20008010809 */
[----:B------:R-:W-:-:S02]  /*2ac0*/  ISETP.GE.AND P0, PT, R217, 0x39, PT ;  /* 0x00000039d900780c */ /* 0x000fc40003f06270 */
[----:B------:R-:W-:Y:S01]  /*2ad0*/  ISETP.GE.AND P1, PT, R217, 0x38, PT ;  /* 0x00000038d900780c */ /* 0x000fe20003f26270 */
[----:B------:R-:W5:Y:S01]  /*2ae0*/  MUFU.EX2 R176, R176 ;  /* 0x000000b000b07308 */ /* 0x000f620000000800 */
[----:B------:R-:W-:Y:S02]  /*2af0*/  ISETP.GT.OR P0, PT, R216, 0x39, !P0 ;  /* 0x00000039d800780c */ /* 0x000fe40004704670 */
[----:B------:R-:W-:Y:S02]  /*2b00*/  ISETP.GT.OR P3, PT, R218, 0x30, !P3 ;  /* 0x00000030da00780c */ /* 0x000fe40005f64670 */
[----:B------:R-:W-:Y:S02]  /*2b10*/  ISETP.GT.OR P1, PT, R216, 0x38, !P1 ;  /* 0x00000038d800780c */ /* 0x000fe40004f24670 */
[----:B------:R-:W-:Y:S01]  /*2b20*/  ISETP.GT.OR P2, PT, R218, 0x31, !P2 ;  /* 0x00000031da00780c */ /* 0x000fe20005744670 */
[----:B------:R-:W5:Y:S01]  /*2b30*/  MUFU.EX2 R161, R161 ;  /* 0x000000a100a17308 */ /* 0x000f620000000800 */
[----:B------:R-:W-:-:S02]  /*2b40*/  FSEL R210, R181, -INF , !P0 ;  /* 0xff800000b5d27808 */ /* 0x000fc40004000000 */
[----:B------:R-:W-:Y:S02]  /*2b50*/  ISETP.GT.OR P5, PT, R218, 0x38, !P5 ;  /* 0x00000038da00780c */ /* 0x000fe40006fa4670 */
[----:B------:R-:W-:Y:S01]  /*2b60*/  FSEL R181, R178, -INF , !P3 ;  /* 0xff800000b2b57808 */ /* 0x000fe20005800000 */
[--C-:B------:R-:W-:Y:S01]  /*2b70*/  FFMA.FTZ R178, R211, UR18, -R8.reuse ;  /* 0x00000012d3b27c23 */ /* 0x100fe20008010808 */
[----:B------:R-:W-:Y:S01]  /*2b80*/  ISETP.GT.OR P4, PT, R218, 0x39, !P4 ;  /* 0x00000039da00780c */ /* 0x000fe20006784670 */
[----:B------:R-:W5:Y:S01]  /*2b90*/  MUFU.EX2 R166, R166 ;  /* 0x000000a600a67308 */ /* 0x000f620000000800 */
[----:B------:R-:W-:Y:S01]  /*2ba0*/  FSEL R217, R180, -INF , !P1 ;  /* 0xff800000b4d97808 */ /* 0x000fe20004800000 */
[----:B------:R-:W-:Y:S01]  /*2bb0*/  FFMA.FTZ R8, R181, UR18, -R8 ;  /* 0x00000012b5087c23 */ /* 0x000fe20008010808 */
[----:B------:R-:W-:Y:S02]  /*2bc0*/  FSEL R180, R179, -INF , !P2 ;  /* 0xff800000b3b47808 */ /* 0x000fe40005000000 */
[----:B------:R-:W-:-:S02]  /*2bd0*/  FSEL R179, R182, -INF , !P5 ;  /* 0xff800000b6b37808 */ /* 0x000fc40006800000 */
[----:B------:R-:W-:Y:S01]  /*2be0*/  FSEL R182, R183, -INF , !P4 ;  /* 0xff800000b7b67808 */ /* 0x000fe20006000000 */
[----:B------:R-:W-:Y:S01]  /*2bf0*/  FFMA.FTZ R211, R180, UR18, -R9 ;  /* 0x00000012b4d37c23 */ /* 0x000fe20008010809 */
[--C-:B------:R-:W-:Y:S01]  /*2c00*/  FFMA.FTZ R180, R217, UR18, -R10.reuse ;  /* 0x00000012d9b47c23 */ /* 0x100fe2000801080a */
[----:B------:R-:W-:Y:S01]  /*2c10*/  FFMA.FTZ R179, R179, UR18, -R10 ;  /* 0x00000012b3b37c23 */ /* 0x000fe2000801080a */
[--C-:B------:R-:W-:Y:S01]  /*2c20*/  FFMA.FTZ R10, R210, UR18, -R11.reuse ;  /* 0x00000012d20a7c23 */ /* 0x100fe2000801080b */
[----:B------:R-:W-:Y:S01]  /*2c30*/  FFMA.FTZ R11, R182, UR18, -R11 ;  /* 0x00000012b60b7c23 */ /* 0x000fe2000801080b */
[----:B------:R-:W5:Y:S08]  /*2c40*/  MUFU.EX2 R167, R167 ;  /* 0x000000a700a77308 */ /* 0x000f700000000800 */
[----:B------:R-:W5:Y:S08]  /*2c50*/  MUFU.EX2 R172, R172 ;  /* 0x000000ac00ac7308 */ /* 0x000f700000000800 */
[----:B------:R-:W5:Y:S08]  /*2c60*/  MUFU.EX2 R177, R177 ;  /* 0x000000b100b17308 */ /* 0x000f700000000800 */
[----:B------:R-:W5:Y:S08]  /*2c70*/  MUFU.EX2 R178, R178 ;  /* 0x000000b200b27308 */ /* 0x000f700000000800 */
[----:B------:R-:W-:Y:S01]  /*2c80*/  MUFU.EX2 R8, R8 ;  /* 0x0000000800087308 */ /* 0x000fe20000000800 */
[----:B------:R-:W-:-:S02]  /*2c90*/  WARPGROUP.DEPBAR.LE gsb0, 0x0 ;  /* 0x00008000000079c5 */ /* 0x000fc40000010000 */
[----:B------:R-:W-:-:S05]  /*2ca0*/  WARPGROUP.ARRIVE ;  /* 0x00000000000079c5 */ /* 0x000fca0000000000 */
[----:B------:R-:W5:Y:S01]  /*2cb0*/  MUFU.EX2 R9, R208 ;  /* 0x000000d000097308 */ /* 0x000f620000000800 */
[----:B------:R-:W-:Y:S01]  /*2cc0*/  HGMMA.64x64x16.F32 R120, R200, gdesc[UR12], R120, gsb0 ;  /* 0x00e0000cc8787df0 */ /* 0x000fe20008000878 */
[----:B------:R-:W-:Y:S01]  /*2cd0*/  UMOV UR14, UR12 ;  /* 0x0000000c000e7c82 */ /* 0x000fe20008000000 */
[----:B------:R-:W-:Y:S01]  /*2ce0*/  UMOV UR15, 0x80000020 ;  /* 0x80000020000f7882 */ /* 0x000fe20000000000 */
[----:B------:R-:W-:-:S04]  /*2cf0*/  UIADD3 UR12, UR8, 0xc0, URZ ;  /* 0x000000c0080c7890 */ /* 0x000fc8000fffe03f */
[----:B------:R-:W-:Y:S03]  /*2d00*/  MUFU.EX2 R180, R180 ;  /* 0x000000b400b47308 */ /* 0x000fe60000000800 */
[----:B------:R-:W-:-:S05]  /*2d10*/  UMOV UR22, UR12 ;  /* 0x0000000c00167c82 */ /* 0x000fca0008000000 */
[----:B------:R-:W-:Y:S08]  /*2d20*/  MUFU.EX2 R179, R179 ;  /* 0x000000b300b37308 */ /* 0x000ff00000000800 */
[----:B------:R-:W-:Y:S01]  /*2d30*/  MUFU.EX2 R10, R10 ;  /* 0x0000000a000a7308 */ /* 0x000fe20000000800 */
[----:B------:R-:W-:Y:S02]  /*2d40*/  WARPGROUP.DEPBAR.LE gsb0, 0x0 ;  /* 0x00008000000079c5 */ /* 0x000fe40000010000 */
[----:B------:R-:W-:-:S06]  /*2d50*/  WARPGROUP.ARRIVE ;  /* 0x00000000000079c5 */ /* 0x000fcc0000000000 */
[----:B------:R-:W-:Y:S01]  /*2d60*/  HGMMA.64x64x16.F32 R120, R192, gdesc[UR12], R120, gsb0 ;  /* 0x00e0000cc0787df0 */ /* 0x000fe20008000878 */
[----:B------:R-:W-:Y:S02]  /*2d70*/  UMOV UR15, 0xc0000010 ;  /* 0xc0000010000f7882 */ /* 0x000fe40000000000 */
[----:B------:R-:W-:Y:S02]  /*2d80*/  WARPGROUP.DEPBAR.LE gsb0, 0x0 ;  /* 0x00008000000079c5 */ /* 0x000fe40000010000 */
[----:B------:R-:W-:-:S06]  /*2d90*/  WARPGROUP.ARRIVE ;  /* 0x00000000000079c5 */ /* 0x000fcc0000000000 */
[----:B------:R-:W-:Y:S01]  /*2da0*/  HGMMA.64x64x16.F32 R120, R204, gdesc[UR8], R120, gsb0 ;  /* 0x00e00008cc787df0 */ /* 0x000fe20008000878 */
[----:B------:R-:W-:Y:S01]  /*2db0*/  UMOV UR10, UR8 ;  /* 0x00000008000a7c82 */ /* 0x000fe20008000000 */
[----:B------:R-:W-:Y:S01]  /*2dc0*/  UMOV UR11, 0x80000020 ;  /* 0x80000020000b7882 */ /* 0x000fe20000000000 */
[----:B------:R-:W-:Y:S02]  /*2dd0*/  WARPGROUP.DEPBAR.LE gsb0, 0x0 ;  /* 0x00008000000079c5 */ /* 0x000fe40000010000 */
[----:B------:R-:W3:Y:S04]  /*2de0*/  LDS.64 R20, [R214+0x1e200] ;  /* 0x01e20000d6147984 */ /* 0x000ee80000000a00 */
[----:B------:R-:W4:Y:S04]  /*2df0*/  LDS.64 R12, [R214+0x1e220] ;  /* 0x01e22000d60c7984 */ /* 0x000f280000000a00 */
[----:B--2---:R-:W2:Y:S04]  /*2e00*/  LDS.64 R154, [R214+0x1e240] ;  /* 0x01e24000d69a7984 */ /* 0x004ea80000000a00 */
[----:B------:R-:W5:Y:S04]  /*2e10*/  LDS.64 R156, [R214+0x1e260] ;  /* 0x01e26000d69c7984 */ /* 0x000f680000000a00 */
[----:B-1----:R-:W1:Y:S04]  /*2e20*/  LDS.64 R158, [R214+0x1e280] ;  /* 0x01e28000d69e7984 */ /* 0x002e680000000a00 */
[----:B------:R-:W1:Y:S04]  /*2e30*/  LDS.64 R6, [R214+0x1e2a0] ;  /* 0x01e2a000d6067984 */ /* 0x000e680000000a00 */
[----:B------:R-:W1:Y:S04]  /*2e40*/  LDS.64 R170, [R214+0x1e2c0] ;  /* 0x01e2c000d6aa7984 */ /* 0x000e680000000a00 */
[----:B------:R-:W1:Y:S01]  /*2e50*/  LDS.64 R174, [R214+0x1e2e0] ;  /* 0x01e2e000d6ae7984 */ /* 0x000e620000000a00 */
[--C-:B---3--:R-:W-:Y:S01]  /*2e60*/  FADD.FTZ R181, R120, -R20.reuse ;  /* 0x8000001478b57221 */ /* 0x108fe20000010000 */
[----:B------:R-:W-:Y:S01]  /*2e70*/  FADD.FTZ R183, R122, -R20 ;  /* 0x800000147ab77221 */ /* 0x000fe20000010000 */
[--C-:B------:R-:W-:Y:S01]  /*2e80*/  FADD.FTZ R20, R121, -R21.reuse ;  /* 0x8000001579147221 */ /* 0x100fe20000010000 */
[----:B------:R-:W-:Y:S01]  /*2e90*/  FADD.FTZ R120, R123, -R21 ;  /* 0x800000157b787221 */ /* 0x000fe20000010000 */
[--C-:B----4-:R-:W-:Y:S01]  /*2ea0*/  FADD.FTZ R21, R124, -R12.reuse ;  /* 0x8000000c7c157221 */ /* 0x110fe20000010000 */
[----:B------:R-:W-:Y:S01]  /*2eb0*/  FADD.FTZ R123, R126, -R12 ;  /* 0x8000000c7e7b7221 */ /* 0x000fe20000010000 */
[--C-:B------:R-:W-:Y:S01]  /*2ec0*/  FADD.FTZ R12, R125, -R13.reuse ;  /* 0x8000000d7d0c7221 */ /* 0x100fe20000010000 */
[----:B------:R-:W-:Y:S01]  /*2ed0*/  FADD.FTZ R124, R127, -R13 ;  /* 0x8000000d7f7c7221 */ /* 0x000fe20000010000 */
[----:B------:R-:W-:Y:S01]  /*2ee0*/  FMUL.FTZ R21, R212, R21 ;  /* 0x00000015d4157220 */ /* 0x000fe20000410000 */
[--C-:B--2---:R-:W-:Y:S01]  /*2ef0*/  FADD.FTZ R121, R128, -R154.reuse ;  /* 0x8000009a80797221 */ /* 0x104fe20000010000 */
[----:B------:R-:W-:Y:S01]  /*2f00*/  FMUL.FTZ R12, R215, R12 ;  /* 0x0000000cd70c7220 */ /* 0x000fe20000410000 */
[----:B------:R-:W-:Y:S01]  /*2f10*/  FADD.FTZ R126, R131, -R155 ;  /* 0x8000009b837e7221 */ /* 0x000fe20000010000 */
[--C-:B-----5:R-:W-:Y:S01]  /*2f20*/  FADD.FTZ R128, R133, -R157.reuse ;  /* 0x8000009d85807221 */ /* 0x120fe20000010000 */
[----:B------:R-:W-:Y:S01]  /*2f30*/  FADD.FTZ R125, R130, -R154 ;  /* 0x8000009a827d7221 */ /* 0x000fe20000010000 */
[----:B------:R-:W2:Y:S01]  /*2f40*/  MUFU.EX2 R13, R211 ;  /* 0x000000d3000d7308 */ /* 0x000ea20000000800 */
[----:B------:R-:W-:Y:S01]  /*2f50*/  FADD.FTZ R130, R135, -R157 ;  /* 0x8000009d87827221 */ /* 0x000fe20000010000 */
[--C-:B-1----:R-:W-:Y:S01]  /*2f60*/  FADD.FTZ R133, R136, -R158.reuse ;  /* 0x8000009e88857221 */ /* 0x102fe20000010000 */
[----:B------:R-:W-:Y:S01]  /*2f70*/  FADD.FTZ R131, R138, -R158 ;  /* 0x8000009e8a837221 */ /* 0x000fe20000010000 */
[----:B------:R-:W-:Y:S01]  /*2f80*/  F2FP.F16.F32.PACK_AB R158, R12, R21 ;  /* 0x000000150c9e723e */ /* 0x000fe200000000ff */
        /* <DEDUP_REMOVED lines=8> */
[----:B------:R-:W-:Y:S01]  /*3010*/  FADD.FTZ R122, R129, -R155 ;  /* 0x8000009b817a7221 */ /* 0x000fe20000010000 */
[--C-:B------:R-:W-:Y:S01]  /*3020*/  FADD.FTZ R127, R132, -R156.reuse ;  /* 0x8000009c847f7221 */ /* 0x100fe20000010000 */
[----:B------:R-:W-:Y:S01]  /*3030*/  FADD.FTZ R129, R134, -R156 ;  /* 0x8000009c86817221 */ /* 0x000fe20000010000 */
[----:B------:R-:W-:Y:S01]  /*3040*/  FADD.FTZ R132, R139, -R159 ;  /* 0x8000009f8b847221 */ /* 0x000fe20000010000 */
[----:B------:R-:W-:Y:S01]  /*3050*/  F2FP.F16.F32.PACK_AB R157, R20, R157 ;  /* 0x0000009d149d723e */ /* 0x000fe200000000ff */
[----:B------:R-:W-:Y:S01]  /*3060*/  FADD.FTZ R134, R141, -R7 ;  /* 0x800000078d867221 */ /* 0x000fe20000010000 */
[----:B------:R-:W-:Y:S01]  /*3070*/  FMUL.FTZ R6, R173, R6 ;  /* 0x00000006ad067220 */ /* 0x000fe20000410000 */
[----:B------:R-:W-:Y:S01]  /*3080*/  FMUL.FTZ R143, R176, R143 ;  /* 0x0000008fb08f7220 */ /* 0x000fe20000410000 */
[----:B------:R-:W-:-:S02]  /*3090*/  IMAD.U32 R20, RZ, RZ, UR5 ;  /* 0x00000005ff147e24 */ /* 0x000fc4000f8e00ff */
[----:B------:R-:W-:Y:S01]  /*30a0*/  FADD.FTZ R136, R137, -R159 ;  /* 0x8000009f89887221 */ /* 0x000fe20000010000 */
[----:B------:R-:W-:Y:S01]  /*30b0*/  FADD.FTZ R139, R148, -R174 ;  /* 0x800000ae948b7221 */ /* 0x000fe20000010000 */
[----:B------:R-:W-:Y:S01]  /*30c0*/  FADD.FTZ R141, R149, -R175 ;  /* 0x800000af958d7221 */ /* 0x000fe20000010000 */
[--C-:B------:R-:W-:Y:S01]  /*30d0*/  FADD.FTZ R137, R144, -R170.reuse ;  /* 0x800000aa90897221 */ /* 0x100fe20000010000 */
[----:B------:R-:W-:Y:S01]  /*30e0*/  FADD.FTZ R7, R146, -R170 ;  /* 0x800000aa92077221 */ /* 0x000fe20000010000 */
        /* <DEDUP_REMOVED lines=14> */
[----:B-1----:R-:W-:-:S02]  /*31d0*/  IMAD R11, R20, 0x2000, R5 ;  /* 0x00002000140b7824 */ /* 0x002fc400078e0205 */
        /* <DEDUP_REMOVED lines=10> */
[----:B--2---:R-:W-:Y:S01]  /*3280*/  FMUL.FTZ R138, R13, R138 ;  /* 0x0000008a0d8a7220 */ /* 0x004fe20000410000 */
[----:B------:R-:W-:Y:S01]  /*3290*/  FMUL.FTZ R139, R180, R139 ;  /* 0x0000008bb48b7220 */ /* 0x000fe20000410000 */
[----:B------:R-:W-:Y:S01]  /*32a0*/  FMUL.FTZ R146, R10, R141 ;  /* 0x0000008d0a927220 */ /* 0x000fe20000410000 */
        /* <DEDUP_REMOVED lines=11> */
[----:B------:R-:W-:-:S02]  /*3360*/  F2FP.F16.F32.PACK_AB R148, R136, R133 ;  /* 0x000000858894723e */ /* 0x000fc400000000ff */
[----:B------:R-:W-:Y:S01]  /*3370*/  F2FP.F16.F32.PACK_AB R149, R132, R131 ;  /* 0x000000838495723e */ /* 0x000fe200000000ff */
[----:B------:R1:W-:Y:S01]  /*3380*/  STSM.16.MT88.4 [R11+0x1f000], R152 ;  /* 0x01f000980b007844 */ /* 0x0003e20000004200 */
[----:B------:R-:W-:Y:S02]  /*3390*/  F2FP.F16.F32.PACK_AB R150, R134, R135 ;  /* 0x000000878696723e */ /* 0x000fe400000000ff */
        /* <DEDUP_REMOVED lines=22> */
[----:B------:R-:W-:Y:S01]  /*3500*/  UIADD3 UR10, UR8, 0x80, URZ ;  /* 0x00000080080a7890 */ /* 0x000fe2000fffe03f */
[----:B------:R-:W-:Y:S01]  /*3510*/  UMOV UR11, 0x80000020 ;  /* 0x80000020000b7882 */ /* 0x000fe20000000000 */
[----:B------:R-:W-:-:S03]  /*3520*/  ULEA UR8, UR5, UR9, 0xa ;  /* 0x0000000905087291 */ /* 0x000fc6000f8e503f */
[----:B------:R-:W-:Y:S02]  /*3530*/  UMOV UR9, 0x40000040 ;  /* 0x4000004000097882 */ /* 0x000fe40000000000 */
[----:B------:R-:W-:Y:S02]  /*3540*/  UMOV UR13, UR9 ;  /* 0x00000009000d7c82 */ /* 0x000fe40008000000 */
[----:B------:R-:W-:Y:S01]  /*3550*/  UMOV UR12, UR8 ;  /* 0x00000008000c7c82 */ /* 0x000fe20008000000 */
[----:B------:R-:W-:Y:S02]  /*3560*/  WARPGROUP.DEPBAR.LE gsb0, 0x0 ;  /* 0x00008000000079c5 */ /* 0x000fe40000010000 */
[----:B------:R-:W-:Y:S02]  /*3570*/  F2FP.F16.F32.PACK_AB R120, R161, R16 ;  /* 0x00000010a178723e */ /* 0x000fe400000000ff */
[----:B------:R-:W-:Y:S02]  /*3580*/  F2FP.F16.F32.PACK_AB R121, R167, R166 ;  /* 0x000000a6a779723e */ /* 0x000fe400000000ff */
[----:B------:R-:W-:-:S02]  /*3590*/  F2FP.F16.F32.PACK_AB R122, R177, R172 ;  /* 0x000000acb17a723e */ /* 0x000fc400000000ff */
[----:B------:R-:W-:Y:S02]  /*35a0*/  F2FP.F16.F32.PACK_AB R123, R176, R173 ;  /* 0x000000adb07b723e */ /* 0x000fe400000000ff */
[----:B------:R-:W-:Y:S02]  /*35b0*/  F2FP.F16.F32.PACK_AB R176, R9, R178 ;  /* 0x000000b209b0723e */ /* 0x000fe400000000ff */
[----:B------:R-:W-:Y:S01]  /*35c0*/  WARPGROUP.ARRIVE ;  /* 0x00000000000079c5 */ /* 0x000fe20000000000 */
[----:B------:R-:W-:Y:S02]  /*35d0*/  F2FP.F16.F32.PACK_AB R177, R13, R8 ;  /* 0x000000080db1723e */ /* 0x000fe400000000ff */
[----:B------:R-:W-:-:S03]  /*35e0*/  F2FP.F16.F32.PACK_AB R178, R10, R180 ;  /* 0x000000b40ab2723e */ /* 0x000fc600000000ff */
[----:B------:R-:W-:Y:S01]  /*35f0*/  HGMMA.64x96x16.F32 R72, R120, gdesc[UR8].tnspB, R72, gsb0 ;  /* 0x4160000878487df0 */ /* 0x000fe20008000848 */
[----:B------:R-:W-:Y:S01]  /*3600*/  R2UR UR10, R6 ;  /* 0x00000000060a72ca */ /* 0x000fe200000e0000 */
[----:B------:R-:W-:-:S12]  /*3610*/  UMOV UR11, 0xc0000010 ;  /* 0xc0000010000b7882 */ /* 0x000fd80000000000 */
[----:B------:R-:W-:-:S04]  /*3620*/  USHF.R.U32.HI UR10, URZ, 0x4, UR10 ;  /* 0x000000043f0a7899 */ /* 0x000fc8000801160a */
[----:B------:R-:W-:-:S04]  /*3630*/  ULOP3.LUT UR10, UR10, 0x3fff, URZ, 0xc0, !UPT ;  /* 0x00003fff0a0a7892 */ /* 0x000fc8000f8ec03f */
[----:B------:R-:W-:Y:S02]  /*3640*/  UIADD3 UR14, UR10, 0x200, URZ ;  /* 0x000002000a0e7890 */ /* 0x000fe4000fffe03f */
[----:B------:R-:W-:Y:S01]  /*3650*/  UIADD3 UR19, UR10, 0x400, URZ ;  /* 0x000004000a137890 */ /* 0x000fe2000fffe03f */
[----:B------:R-:W-:Y:S02]  /*3660*/  WARPGROUP.DEPBAR.LE gsb0, 0x0 ;  /* 0x00008000000079c5 */ /* 0x000fe40000010000 */
[----:B------:R-:W-:-:S06]  /*3670*/  WARPGROUP.ARRIVE ;  /* 0x00000000000079c5 */ /* 0x000fcc0000000000 */
[----:B------:R-:W-:Y:S03]  /*3680*/  HGMMA.64x96x16.F32 R72, R176, gdesc[UR20].tnspB, R72, gsb0 ;  /* 0x41600014b0487df0 */ /* 0x000fe60008000848 */
        /* <DEDUP_REMOVED lines=10> */
[----:B------:R-:W-:Y:S02]  /*3730*/  UIADD3 UR11, UR10, 0x420, URZ ;  /* 0x000004200a0b7890 */ /* 0x000fe4000fffe03f */
[----:B------:R-:W-:Y:S02]  /*3740*/  WARPGROUP.DEPBAR.LE gsb0, 0x0 ;  /* 0x00008000000079c5 */ /* 0x000fe40000010000 */
[----:B------:R-:W-:-:S06]  /*3750*/  WARPGROUP.ARRIVE ;  /* 0x00000000000079c5 */ /* 0x000fcc0000000000 */
[----:B------:R-:W-:Y:S01]  /*3760*/  HGMMA.64x16x16.F32 R128, gdesc[UR12].tnspB, RZ, !UPT, gsb0 ;  /* 0x402000000c8079f0 */ /* 0x000fe2000c0008ff */
[----:B------:R-:W-:Y:S01]  /*3770*/  UMOV UR12, UR8 ;  /* 0x00000008000c7c82 */ /* 0x000fe20008000000 */
[----:B------:R-:W-:Y:S01]  /*3780*/  UMOV UR13, UR9 ;  /* 0x00000009000d7c82 */ /* 0x000fe20008000000 */
        /* <DEDUP_REMOVED lines=141> */
.L_x_4298:
        /* <DEDUP_REMOVED lines=44> */
.L_x_4299:
        /* <DEDUP_REMOVED lines=62> */
.L_x_4281:
        /* <DEDUP_REMOVED lines=23> */
.L_x_4302:
        /* <DEDUP_REMOVED lines=20> */
.L_x_4303:
        /* <DEDUP_REMOVED lines=18> */
.L_x_4304:
        /* <DEDUP_REMOVED lines=18> */
.L_x_4305:
        /* <DEDUP_REMOVED lines=29> */
[----:B-1----:R-:W-:Y:S01]  /*4dc0*/  LEA.HI R4, R5, R5, RZ, 0x1 ;  /* 0x0000000505047211 */ /* 0x002fe200078f08ff */
        /* <DEDUP_REMOVED lines=119> */
.L_x_4307:
[----:B------:R-:W-:Y:S05]  /*5540*/  BSYNC B0 ;  /* 0x0000000000007941 */ /* 0x000fea0003800000 */
.L_x_4306:
[----:B------:R-:W-:-:S04]  /*5550*/  DEPBAR.LE SB0, 0x0 ;  /* 0x000080000000791a */ /* 0x000fc80000000000 */
[----:B------:R-:W-:Y:S05]  /*5560*/  EXIT ;  /* 0x000000000000794d */ /* 0x000fea0003800000 */
.L_x_4301:
        /* <DEDUP_REMOVED lines=62> */
.L_x_4309:
[----:B------:R-:W-:Y:S05]  /*5950*/  BSYNC B0 ;  /* 0x0000000000007941 */ /* 0x000fea0003800000 */
.L_x_4308:
        /* <DEDUP_REMOVED lines=20> */
.L_x_4311:
[----:B------:R-:W-:Y:S05]  /*5aa0*/  BSYNC B0 ;  /* 0x0000000000007941 */ /* 0x000fea0003800000 */
.L_x_4310:
        /* <DEDUP_REMOVED lines=18> */
.L_x_4313:
[----:B------:R-:W-:Y:S05]  /*5bd0*/  BSYNC B0 ;  /* 0x0000000000007941 */ /* 0x000fea0003800000 */
.L_x_4312:
        /* <DEDUP_REMOVED lines=22> */
.L_x_4315:
[----:B------:R-:W-:Y:S05]  /*5d40*/  BSYNC B0 ;  /* 0x0000000000007941 */ /* 0x000fea0003800000 */
.L_x_4314:
[----:B------:R-:W-:Y:S05]  /*5d50*/  EXIT ;  /* 0x000000000000794d */ /* 0x000fea0003800000 */
.L_x_4278:
        /* <DEDUP_REMOVED lines=41> */
.L_x_4319:
        /* <DEDUP_REMOVED lines=39> */
.L_x_4322:
[----:B------:R-:W-:Y:S05]  /*6260*/  BSYNC B1 ;  /* 0x0000000000017941 */ /* 0x000fea0003800000 */
.L_x_4321:
        /* <DEDUP_REMOVED lines=19> */
.L_x_4324:
[----:B------:R-:W-:Y:S05]  /*63a0*/  BSYNC B1 ;  /* 0x0000000000017941 */ /* 0x000fea0003800000 */
.L_x_4323:
[----:B------:R-:W-:Y:S06]  /*63b0*/  BAR.ARV 0xa, 0xa0 ;  /* 0x0282800000007b1d */ /* 0x000fec0000002000 */
[----:B------:R-:W-:Y:S04]  /*63c0*/  BSSY B1, `(.L_x_4325) ;  /* 0x0000003000017945 */ /* 0x000fe80003800000 */
[----:B------:R-:W-:Y:S05]  /*63d0*/  @!P0 BRA `(.L_x_4326) ;  /* 0x0000000000048947 */ /* 0x000fea0003800000 */
[----:B------:R-:W-:-:S04]  /*63e0*/  DEPBAR.LE SB0, 0x0 ;  /* 0x000080000000791a */ /* 0x000fc80000000000 */
.L_x_4326:
[----:B------:R-:W-:Y:S05]  /*63f0*/  BSYNC B1 ;  /* 0x0000000000017941 */ /* 0x000fea0003800000 */
.L_x_4325:
[----:B------:R-:W-:Y:S06]  /*6400*/  BAR.ARV 0xb, 0xa0 ;  /* 0x02c2800000007b1d */ /* 0x000fec0000002000 */
[----:B------:R-:W-:Y:S01]  /*6410*/  UIADD3 UR12, UR5, 0x1, URZ ;  /* 0x00000001050c7890 */ /* 0x000fe2000fffe03f */
[----:B------:R-:W-:Y:S11]  /*6420*/  BRA `(.L_x_4327) ;  /* 0x0000000000047947 */ /* 0x000ff60003800000 */
.L_x_4320:
[----:B------:R-:W-:-:S05]  /*6430*/  UMOV UR12, UR5 ;  /* 0x00000005000c7c82 */ /* 0x000fca0008000000 */
.L_x_4327:
        /* <DEDUP_REMOVED lines=17> */
.L_x_4340:
        /* <DEDUP_REMOVED lines=20> */
.L_x_4329:
[----:B------:R-:W-:Y:S05]  /*6690*/  BSYNC B1 ;  /* 0x0000000000017941 */ /* 0x000fea0003800000 */
.L_x_4328:
        /* <DEDUP_REMOVED lines=13> */
.L_x_4331:
[----:B------:R-:W-:Y:S05]  /*6770*/  BSYNC B1 ;  /* 0x0000000000017941 */ /* 0x000fea0003800000 */
.L_x_4330:
[----:B------:R-:W-:Y:S06]  /*6780*/  BAR.ARV 0xa, 0xa0 ;  /* 0x0282800000007b1d */ /* 0x000fec0000002000 */
[----:B------:R-:W-:Y:S04]  /*6790*/  BSSY B1, `(.L_x_4332) ;  /* 0x0000003000017945 */ /* 0x000fe80003800000 */
[----:B------:R-:W-:Y:S05]  /*67a0*/  @!P0 BRA `(.L_x_4333) ;  /* 0x0000000000048947 */ /* 0x000fea0003800000 */
[----:B------:R-:W-:-:S04]  /*67b0*/  DEPBAR.LE SB0, 0x0 ;  /* 0x000080000000791a */ /* 0x000fc80000000000 */
.L_x_4333:
[----:B------:R-:W-:Y:S05]  /*67c0*/  BSYNC B1 ;  /* 0x0000000000017941 */ /* 0x000fea0003800000 */
.L_x_4332:
        /* <DEDUP_REMOVED lines=13> */
.L_x_4335:
[----:B------:R-:W-:Y:S05]  /*68a0*/  BSYNC B1 ;  /* 0x0000000000017941 */ /* 0x000fea0003800000 */
.L_x_4334:
        /* <DEDUP_REMOVED lines=13> */
.L_x_4337:
[----:B------:R-:W-:Y:S05]  /*6980*/  BSYNC B1 ;  /* 0x0000000000017941 */ /* 0x000fea0003800000 */
.L_x_4336:
[----:B------:R-:W-:Y:S01]  /*6990*/  UIADD3 UR12, UR12, 0x2, URZ ;  /* 0x000000020c0c7890 */ /* 0x000fe2000fffe03f */
[----:B------:R-:W-:Y:S06]  /*69a0*/  BAR.ARV 0xa, 0xa0 ;  /* 0x0282800000007b1d */ /* 0x000fec0000002000 */
[----:B------:R-:W-:Y:S01]  /*69b0*/  UISETP.GE.AND UP0, UPT, UR12, UR8, UPT ;  /* 0x000000080c00728c */ /* 0x000fe2000bf06270 */
[----:B------:R-:W-:Y:S04]  /*69c0*/  BSSY B1, `(.L_x_4338) ;  /* 0x0000003000017945 */ /* 0x000fe80003800000 */
[----:B------:R-:W-:Y:S06]  /*69d0*/  @!P0 BRA `(.L_x_4339) ;  /* 0x0000000000048947 */ /* 0x000fec0003800000 */
[----:B------:R-:W-:-:S04]  /*69e0*/  DEPBAR.LE SB0, 0x0 ;  /* 0x000080000000791a */ /* 0x000fc80000000000 */
.L_x_4339:
[----:B------:R-:W-:Y:S05]  /*69f0*/  BSYNC B1 ;  /* 0x0000000000017941 */ /* 0x000fea0003800000 */
.L_x_4338:
[----:B------:R-:W-:Y:S06]  /*6a00*/  BAR.ARV 0xb, 0xa0 ;  /* 0x02c2800000007b1d */ /* 0x000fec0000002000 */
[----:B------:R-:W-:Y:S01]  /*6a10*/  PLOP3.LUT P1, PT, PT, PT, UP0, 0x80, 0x0 ;  /* 0x000000000000781c */ /* 0x000fe20003f2f008 */
[----:B------:R-:W-:Y:S02]  /*6a20*/  UIADD3 UR20, UR20, 0x3000, URZ ;  /* 0x0000300014147890 */ /* 0x000fe4000fffe03f */
[----:B------:R-:W-:-:S10]  /*6a30*/  UIADD3 UR4, UR4, 0x3000, URZ ;  /* 0x0000300004047890 */ /* 0x000fd4000fffe03f */
[----:B------:R-:W-:Y:S05]  /*6a40*/  @!P1 BRA `(.L_x_4340) ;  /* 0xfffffff800c09947 */ /* 0x000fea000383ffff */
[----:B------:R-:W-:Y:S05]  /*6a50*/  BRA `(.L_x_4318) ;  /* 0x0000002400947947 */ /* 0x000fea0003800000 */
.L_x_4317:
        /* <DEDUP_REMOVED lines=33> */
.L_x_4342:
        /* <DEDUP_REMOVED lines=43> */
.L_x_4372:
        /* <DEDUP_REMOVED lines=15> */
.L_x_4345:
        /* <DEDUP_REMOVED lines=128> */
.L_x_4356:
[----:B--234-:R-:W-:-:S04]  /*7810*/  SHF.L.U32 R21, R11, 0x1f, RZ ;  /* 0x0000001f0b157819 */ /* 0x01cfc800000006ff */
[----:B------:R-:W1:Y:S02]  /*7820*/  SYNCS.PHASECHK.TRANS64.TRYWAIT P1, [R16+URZ+0x26840], R21 ;  /* 0x02684015100075a7 */ /* 0x000e64000802017f */
[----:B-1----:R-:W-:Y:S05]  /*7830*/  @!P1 BRA `(.L_x_4348) ;  /* 0x00000018009c9947 */ /* 0x002fea0003800000 */
.L_x_4373:
[----:B------:R-:W-:Y:S05]  /*7840*/  @P0 BRA `(.L_x_4349) ;  /* 0x0000000000140947 */ /* 0x000fea0003800000 */
[----:B------:R-:W-:Y:S01]  /*7850*/  ISETP.NE.AND P1, PT, R6, RZ, PT ;  /* 0x000000ff0600720c */ /* 0x000fe20003f25270 */
[----:B------:R-:W-:-:S04]  /*7860*/  IMAD.MOV.U32 R3, RZ, RZ, 0x3100 ;  /* 0x00003100ff037424 */ /* 0x000fc800078e00ff */
[----:B------:R3:W-:Y:S08]  /*7870*/  SYNCS.ARRIVE.TRANS64 RZ, [R16+URZ+0x26830], R3 ;  /* 0x0268300310ff79a7 */ /* 0x0007f0000800003f */
[----:B------:R-:W-:Y:S05]  /*7880*/  @!P1 BRA `(.L_x_4349) ;  /* 0x0000000000049947 */ /* 0x000fea0003800000 */
[----:B------:R-:W-:Y:S01]  /*7890*/  BPT.TRAP 0x1 ;  /* 0x000000040000795c */ /* 0x000fe20000300000 */
.L_x_4349:
        /* <DEDUP_REMOVED lines=43> */
.L_x_4374:
[----:B------:R-:W-:Y:S05]  /*7b50*/  @P0 BRA `(.L_x_4351) ;  /* 0x0000000000140947 */ /* 0x000fea0003800000 */
[----:B------:R-:W-:Y:S01]  /*7b60*/  ISETP.NE.AND P1, PT, R6, RZ, PT ;  /* 0x000000ff0600720c */ /* 0x000fe20003f25270 */
[----:B------:R-:W-:-:S04]  /*7b70*/  IMAD.MOV.U32 R2, RZ, RZ, 0x3100 ;  /* 0x00003100ff027424 */ /* 0x000fc800078e00ff */
[----:B------:R3:W-:Y:S08]  /*7b80*/  SYNCS.ARRIVE.TRANS64 RZ, [R16+URZ+0x26818], R2 ;  /* 0x0268180210ff79a7 */ /* 0x0007f0000800003f */
[----:B------:R-:W-:Y:S05]  /*7b90*/  @!P1 BRA `(.L_x_4351) ;  /* 0x0000000000049947 */ /* 0x000fea0003800000 */
[----:B------:R-:W-:Y:S01]  /*7ba0*/  BPT.TRAP 0x1 ;  /* 0x000000040000795c */ /* 0x000fe20000300000 */
.L_x_4351:
        /* <DEDUP_REMOVED lines=43> */
.L_x_4375:
[----:B------:R-:W-:Y:S05]  /*7e60*/  @P0 BRA `(.L_x_4353) ;  /* 0x0000000000140947 */ /* 0x000fea0003800000 */
[----:B------:R-:W-:Y:S01]  /*7e70*/  ISETP.NE.AND P1, PT, R6, RZ, PT ;  /* 0x000000ff0600720c */ /* 0x000fe20003f25270 */
[----:B-123--:R-:W-:-:S04]  /*7e80*/  IMAD.MOV.U32 R21, RZ, RZ, 0x3100 ;  /* 0x00003100ff157424 */ /* 0x00efc800078e00ff */
[----:B------:R4:W-:Y:S08]  /*7e90*/  SYNCS.ARRIVE.TRANS64 RZ, [R16+URZ+0x26838], R21 ;  /* 0x0268381510ff79a7 */ /* 0x0009f0000800003f */
[----:B------:R-:W-:Y:S05]  /*7ea0*/  @!P1 BRA `(.L_x_4353) ;  /* 0x0000000000049947 */ /* 0x000fea0003800000 */
[----:B------:R-:W-:Y:S01]  /*7eb0*/  BPT.TRAP 0x1 ;  /* 0x000000040000795c */ /* 0x000fe20000300000 */
.L_x_4353:
        /* <DEDUP_REMOVED lines=38> */
.L_x_4377:
[----:B------:R-:W-:Y:S05]  /*8120*/  @P0 BRA `(.L_x_4355) ;  /* 0x0000000000140947 */ /* 0x000fea0003800000 */
[----:B------:R-:W-:Y:S01]  /*8130*/  ISETP.NE.AND P1, PT, R6, RZ, PT ;  /* 0x000000ff0600720c */ /* 0x000fe20003f25270 */
[----:B------:R-:W-:-:S04]  /*8140*/  IMAD.MOV.U32 R5, RZ, RZ, 0x3100 ;  /* 0x00003100ff057424 */ /* 0x000fc800078e00ff */
[----:B------:R1:W-:Y:S08]  /*8150*/  SYNCS.ARRIVE.TRANS64 RZ, [R16+URZ+0x26810], R5 ;  /* 0x0268100510ff79a7 */ /* 0x0003f0000800003f */
[----:B------:R-:W-:Y:S05]  /*8160*/  @!P1 BRA `(.L_x_4355) ;  /* 0x0000000000049947 */ /* 0x000fea0003800000 */
[----:B------:R-:W-:Y:S01]  /*8170*/  BPT.TRAP 0x1 ;  /* 0x000000040000795c */ /* 0x000fe20000300000 */
.L_x_4355:
        /* <DEDUP_REMOVED lines=44> */
.L_x_4347:
[----:B------:R-:W3:Y:S02]  /*8440*/  LDL.LU R4, [R1+0x4] ;  /* 0x0000040001047983 */ /* 0x000ee40000300800 */
[----:B---3--:R-:W-:Y:S02]  /*8450*/  ISETP.NE.AND P1, PT, R4, RZ, PT ;  /* 0x000000ff0400720c */ /* 0x008fe40003f25270 */
[----:B------:R1:W5:Y:S11]  /*8460*/  LDL R4, [R1] ;  /* 0x0000000001047983 */ /* 0x0003760000100800 */
[----:B-1----:R-:W-:Y:S05]  /*8470*/  @!P1 BRA `(.L_x_4346) ;  /* 0x0000000400809947 */ /* 0x002fea0003800000 */
[----:B------:R-:W-:-:S04]  /*8480*/  SHF.L.U32 R13, R11, 0x1f, RZ ;  /* 0x0000001f0b0d7819 */ /* 0x000fc800000006ff */
[----:B------:R-:W1:Y:S02]  /*8490*/  SYNCS.PHASECHK.TRANS64.TRYWAIT P1, [R16+URZ+0x26840], R13 ;  /* 0x0268400d100075a7 */ /* 0x000e64000802017f */
[----:B-1----:R-:W-:Y:S05]  /*84a0*/  @!P1 BRA `(.L_x_4357) ;  /* 0x0000000c00d49947 */ /* 0x002fea0003800000 */
.L_x_4378:
[----:B------:R-:W-:Y:S05]  /*84b0*/  @P0 BRA `(.L_x_4358) ;  /* 0x0000000000140947 */ /* 0x000fea0003800000 */
[----:B------:R-:W-:Y:S01]  /*84c0*/  ISETP.NE.AND P1, PT, R6, RZ, PT ;  /* 0x000000ff0600720c */ /* 0x000fe20003f25270 */
[----:B--2---:R-:W-:-:S04]  /*84d0*/  IMAD.MOV.U32 R5, RZ, RZ, 0x3100 ;  /* 0x00003100ff057424 */ /* 0x004fc800078e00ff */
[----:B------:R3:W-:Y:S08]  /*84e0*/  SYNCS.ARRIVE.TRANS64 RZ, [R16+URZ+0x26830], R5 ;  /* 0x0268300510ff79a7 */ /* 0x0007f0000800003f */
[----:B------:R-:W-:Y:S05]  /*84f0*/  @!P1 BRA `(.L_x_4358) ;  /* 0x0000000000049947 */ /* 0x000fea0003800000 */
[----:B------:R-:W-:Y:S01]  /*8500*/  BPT.TRAP 0x1 ;  /* 0x000000040000795c */ /* 0x000fe20000300000 */
.L_x_4358:
        /* <DEDUP_REMOVED lines=40> */
.L_x_4379:
[----:B------:R-:W-:Y:S05]  /*8790*/  @P0 BRA `(.L_x_4360) ;  /* 0x0000000000140947 */ /* 0x000fea0003800000 */
[----:B------:R-:W-:Y:S01]  /*87a0*/  ISETP.NE.AND P0, PT, R6, RZ, PT ;  /* 0x000000ff0600720c */ /* 0x000fe20003f05270 */
[----:B------:R-:W-:-:S04]  /*87b0*/  IMAD.MOV.U32 R5, RZ, RZ, 0x3100 ;  /* 0x00003100ff057424 */ /* 0x000fc800078e00ff */
[----:B------:R3:W-:Y:S08]  /*87c0*/  SYNCS.ARRIVE.TRANS64 RZ, [R16+URZ+0x26818], R5 ;  /* 0x0268180510ff79a7 */ /* 0x0007f0000800003f */
[----:B------:R-:W-:Y:S05]  /*87d0*/  @!P0 BRA `(.L_x_4360) ;  /* 0x0000000000048947 */ /* 0x000fea0003800000 */
[----:B------:R-:W-:Y:S01]  /*87e0*/  BPT.TRAP 0x1 ;  /* 0x000000040000795c */ /* 0x000fe20000300000 */
.L_x_4360:
        /* <DEDUP_REMOVED lines=41> */
.L_x_4346:
[----:B------:R-:W3:Y:S01]  /*8a80*/  S2R R0, SR_TID.X ;  /* 0x0000000000007919 */ /* 0x000ee20000002100 */
[----:B------:R-:W-:Y:S01]  /*8a90*/  IMAD R3, R19, 0x8, R16 ;  /* 0x0000000813037824 */ /* 0x000fe200078e0210 */
[----:B---3--:R-:W-:Y:S02]  /*8aa0*/  LOP3.LUT R2, R0, 0x7f, RZ, 0xc0, !PT ;  /* 0x0000007f00027812 */ /* 0x008fe400078ec0ff */
[----:B------:R-:W-:Y:S02]  /*8ab0*/  SHF.L.U32 R0, R11, 0x1f, RZ ;  /* 0x0000001f0b007819 */ /* 0x000fe400000006ff */
[----:B------:R-:W-:Y:S02]  /*8ac0*/  ISETP.NE.AND P1, PT, R2, RZ, PT ;  /* 0x000000ff0200720c */ /* 0x000fe40003f25270 */
[----:B------:R-:W3:Y:S02]  /*8ad0*/  SYNCS.PHASECHK.TRANS64.TRYWAIT P0, [R3+URZ+0x26840], R0 ;  /* 0x02684000030075a7 */ /* 0x000ee4000800017f */
[----:B---3--:R-:W-:Y:S09]  /*8ae0*/  @!P0 BRA `(.L_x_4361) ;  /* 0x00000008006c8947 */ /* 0x008ff20003800000 */
.L_x_4380:
[----:B------:R-:W-:Y:S05]  /*8af0*/  @P1 BRA `(.L_x_4362) ;  /* 0x0000000000181947 */ /* 0x000fea0003800000 */
[----:B------:R-:W1:Y:S01]  /*8b00*/  S2R R2, SR_TID.X ;  /* 0x0000000000027919 */ /* 0x000e620000002100 */
[----:B---3--:R-:W-:-:S04]  /*8b10*/  IMAD.MOV.U32 R0, RZ, RZ, 0x3100 ;  /* 0x00003100ff007424 */ /* 0x008fc800078e00ff */
[----:B------:R3:W-:Y:S01]  /*8b20*/  SYNCS.ARRIVE.TRANS64 RZ, [R3+URZ+0x26830], R0 ;  /* 0x0268300003ff79a7 */ /* 0x0007e2000800003f */
[----:B-1----:R-:W-:-:S13]  /*8b30*/  LOP3.LUT P0, RZ, R2, 0x1f, RZ, 0xc0, !PT ;  /* 0x0000001f02ff7812 */ /* 0x002fda000780c0ff */
[----:B---3--:R-:W-:Y:S05]  /*8b40*/  @!P0 BRA `(.L_x_4362) ;  /* 0x0000000000048947 */ /* 0x008fea0003800000 */
[----:B------:R-:W-:Y:S01]  /*8b50*/  BPT.TRAP 0x1 ;  /* 0x000000040000795c */ /* 0x000fe20000300000 */
.L_x_4362:
        /* <DEDUP_REMOVED lines=47> */
.L_x_4343:
[----:B------:R-:W-:Y:S05]  /*8e50*/  BSYNC B1 ;  /* 0x0000000000017941 */ /* 0x000fea0003800000 */
.L_x_4341:
[----:B------:R-:W-:-:S03]  /*8e60*/  UMOV UR7, 0xffffffff ;  /* 0xffffffff00077882 */ /* 0x000fc60000000000 */
[----:B------:R-:W-:Y:S05]  /*8e70*/  BRA.DIV UR7, `(.L_x_4363) ;  /* 0x00000006079c7947 */ /* 0x000fea000b800000 */
[----:B------:R-:W-:-:S13]  /*8e80*/  ELECT P6, URZ, PT ;  /* 0x00000000003f782f */ /* 0x000fda00038c0000 */
.L_x_4383:
[----:B------:R-:W-:Y:S05]  /*8e90*/  @!P6 BRA `(.L_x_4318) ;  /* 0x000000000084e947 */ /* 0x000fea0003800000 */
[----:B------:R-:W-:-:S06]  /*8ea0*/  ULOP3.LUT UR7, UR38, 0x2, URZ, 0xfc, !UPT ;  /* 0x0000000226077892 */ /* 0x000fcc000f8efc3f */
[----:B------:R-:W-:-:S05]  /*8eb0*/  IMAD.U32 R2, RZ, RZ, UR7 ;  /* 0x00000007ff027e24 */ /* 0x000fca000f8e00ff */
[----:B------:R-:W-:-:S13]  /*8ec0*/  ISETP.NE.AND P2, PT, R2, 0x3, PT ;  /* 0x000000030200780c */ /* 0x000fda0003f45270 */
[----:B------:R-:W-:Y:S05]  /*8ed0*/  @!P2 BRA `(.L_x_4364) ;  /* 0x000000000004a947 */ /* 0x000fea0003800000 */
[----:B------:R-:W-:Y:S01]  /*8ee0*/  BPT.TRAP 0x1 ;  /* 0x000000040000795c */ /* 0x000fe20000300000 */
.L_x_4364:
        /* <DEDUP_REMOVED lines=15> */
.L_x_4384:
[----:B------:R-:W2:Y:S02]  /*8fe0*/  SYNCS.PHASECHK.TRANS64.TRYWAIT P0, [R3+URZ], R2 ;  /* 0x00000002030075a7 */ /* 0x000ea4000800017f */
[----:B--2---:R-:W-:Y:S05]  /*8ff0*/  @!P0 BRA `(.L_x_4366) ;  /* 0x0000000400708947 */ /* 0x004fea0003800000 */
.L_x_4385:
[----:B------:R-:W-:Y:S05]  /*9000*/  @!P2 BRA `(.L_x_4367) ;  /* 0x000000000004a947 */ /* 0x000fea0003800000 */
[----:B------:R-:W-:Y:S01]  /*9010*/  BPT.TRAP 0x1 ;  /* 0x000000040000795c */ /* 0x000fe20000300000 */
.L_x_4367:
[----:B--2---:R-:W-:-:S04]  /*9020*/  VIADD R3, R7, 0x26840 ;  /* 0x0002684007037836 */ /* 0x004fc80000000000 */
[----:B------:R-:W-:-:S04]  /*9030*/  IMAD R0, R0, 0x8, R3 ;  /* 0x0000000800007824 */ /* 0x000fc800078e0203 */
[----:B------:R-:W2:Y:S02]  /*9040*/  SYNCS.PHASECHK.TRANS64.TRYWAIT P0, [R0+URZ], R5 ;  /* 0x00000005000075a7 */ /* 0x000ea4000800017f */
[----:B--2---:R-:W-:Y:S05]  /*9050*/  @!P0 BRA `(.L_x_4368) ;  /* 0x00000004006c8947 */ /* 0x004fea0003800000 */
.L_x_4386:
[----:B------:R-:W-:-:S07]  /*9060*/  IMAD R3, R4, 0x8, R3 ;  /* 0x0000000804037824 */ /* 0x000fce00078e0203 */
.L_x_4369:
[----:B---3--:R3:W4:Y:S02]  /*9070*/  SYNCS.PHASECHK.TRANS64.TRYWAIT P0, [R3+URZ], R2 ;  /* 0x00000002030075a7 */ /* 0x008724000800017f */
[----:B----4-:R-:W-:Y:S05]  /*9080*/  @!P0 NANOSLEEP.SYNCS 0x989680 ;  /* 0x009896800000895d */ /* 0x010fea0003900000 */
[----:B------:R-:W4:Y:S02]  /*9090*/  @!P0 SYNCS.PHASECHK.TRANS64 P0, [R3+URZ], R2 ;  /* 0x00000002030085a7 */ /* 0x000f24000800007f */
[----:B----4-:R-:W-:Y:S05]  /*90a0*/  @!P0 BRA `(.L_x_4369) ;  /* 0xfffffffc00f08947 */ /* 0x010fea000383ffff */
.L_x_4318:
[----:B------:R-:W-:Y:S05]  /*90b0*/  BSYNC B0 ;  /* 0x0000000000007941 */ /* 0x000fea0003800000 */
.L_x_4316:
[----:B------:R-:W-:Y:S05]  /*90c0*/  EXIT ;  /* 0x000000000000794d */ /* 0x000fea0003800000 */
.L_x_4286:
[----:B------:R-:W-:Y:S02]  /*90d0*/  IMAD.MOV.U32 R13, RZ, RZ, R16 ;  /* 0x000000ffff0d7224 */ /* 0x000fe400078e0010 */
[----:B------:R-:W-:Y:S02]  /*90e0*/  IMAD.MOV.U32 R12, RZ, RZ, RZ ;  /* 0x000000ffff0c7224 */ /* 0x000fe400078e00ff */
[----:B------:R-:W-:Y:S02]  /*90f0*/  IMAD.MOV.U32 R11, RZ, RZ, 0x1f ;  /* 0x0000001fff0b7424 */ /* 0x000fe400078e00ff */
[----:B------:R-:W-:-:S07]  /*9100*/  IMAD.MOV.U32 R15, RZ, RZ, -0x1 ;  /* 0xffffffffff0f7424 */ /* 0x000fce00078e00ff */
[----:B------:R-:W-:Y:S05]  /*9110*/  WARPSYNC.COLLECTIVE R15, `(.L_x_4370) ;  /* 0x000000000f087348 */ /* 0x000fea0003c00000 */
[----:B------:R1:W2:Y:S02]  /*9120*/  SHFL.IDX P6, R14, R13, R12, R11 ;  /* 0x0000000c0d0e7389 */ /* 0x0002a400000c000b */
[----:B-12---:R-:W-:Y:S01]  /*9130*/  ENDCOLLECTIVE ;  /* 0x000000000000791b */ /* 0x006fe20003800000 */
.L_x_4370:
[----:B------:R-:W-:Y:S05]  /*9140*/  BRA `(.L_x_4371) ;  /* 0xffffff7c00d07947 */ /* 0x000fea000383ffff */
.L_x_4288:
[----:B--2---:R2:W3:Y:S02]  /*9150*/  SYNCS.PHASECHK.TRANS64.TRYWAIT P0, [R18+URZ+0x26800], R5 ;  /* 0x02680005120075a7 */ /* 0x0044e4000800017f */
[----:B---3--:R-:W-:Y:S05]  /*9160*/  @!P0 NANOSLEEP.SYNCS 0x989680 ;  /* 0x009896800000895d */ /* 0x008fea0003900000 */
[----:B------:R-:W3:Y:S02]  /*9170*/  @!P0 SYNCS.PHASECHK.TRANS64 P0, [R18+URZ+0x26800], R5 ;  /* 0x02680005120085a7 */ /* 0x000ee4000800007f */
[----:B---3--:R-:W-:Y:S05]  /*9180*/  @!P0 BRA `(.L_x_4288) ;  /* 0xfffffffc00f08947 */ /* 0x008fea000383ffff */
[----:B------:R-:W-:Y:S05]  /*9190*/  BRA `(.L_x_4287) ;  /* 0xffffff7c00f87947 */ /* 0x000fea000383ffff */
.L_x_4293:
[----:B--2---:R-:W-:-:S04]  /*91a0*/  IMAD.U32 R7, RZ, RZ, UR6 ;  /* 0x00000006ff077e24 */ /* 0x004fc8000f8e00ff */
[----:B------:R2:W3:Y:S03]  /*91b0*/  SYNCS.PHASECHK.TRANS64.TRYWAIT P0, [R7+URZ+0x26810], R16 ;  /* 0x02681010070075a7 */ /* 0x0004e6000800017f */
[----:B---3--:R-:W-:Y:S05]  /*91c0*/  @!P0 NANOSLEEP.SYNCS 0x989680 ;  /* 0x009896800000895d */ /* 0x008fea0003900000 */
[----:B------:R-:W3:Y:S02]  /*91d0*/  @!P0 SYNCS.PHASECHK.TRANS64 P0, [R7+URZ+0x26810], R16 ;  /* 0x02681010070085a7 */ /* 0x000ee4000800007f */
[----:B---3--:R-:W-:Y:S05]  /*91e0*/  @!P0 BRA `(.L_x_4293) ;  /* 0xfffffffc00ec8947 */ /* 0x008fea000383ffff */
[----:B------:R-:W-:Y:S05]  /*91f0*/  BRA `(.L_x_4292) ;  /* 0xffffff8800587947 */ /* 0x000fea000383ffff */
.L_x_4297:
[----:B------:R-:W-:-:S04]  /*9200*/  IMAD.U32 R121, RZ, RZ, UR6 ;  /* 0x00000006ff797e24 */ /* 0x000fc8000f8e00ff */
[----:B------:R1:W1:Y:S03]  /*9210*/  SYNCS.PHASECHK.TRANS64.TRYWAIT P0, [R121+URZ+0x26830], R16 ;  /* 0x02683010790075a7 */ /* 0x000266000800017f */
[----:B-1----:R-:W-:Y:S05]  /*9220*/  @!P0 NANOSLEEP.SYNCS 0x989680 ;  /* 0x009896800000895d */ /* 0x002fea0003900000 */
[----:B------:R-:W1:Y:S02]  /*9230*/  @!P0 SYNCS.PHASECHK.TRANS64 P0, [R121+URZ+0x26830], R16 ;  /* 0x02683010790085a7 */ /* 0x000e64000800007f */
[----:B-1----:R-:W-:Y:S05]  /*9240*/  @!P0 BRA `(.L_x_4297) ;  /* 0xfffffffc00ec8947 */ /* 0x002fea000383ffff */
[----:B------:R-:W-:Y:S05]  /*9250*/  BRA `(.L_x_4296) ;  /* 0xffffff8c00607947 */ /* 0x000fea000383ffff */
.L_x_4344:
[----:B-1----:R1:W2:Y:S02]  /*9260*/  SYNCS.PHASECHK.TRANS64.TRYWAIT P0, [R16+URZ+0x26820], R3 ;  /* 0x02682003100075a7 */ /* 0x0022a4000800017f */
[----:B--2---:R-:W-:Y:S05]  /*9270*/  @!P0 NANOSLEEP.SYNCS 0x989680 ;  /* 0x009896800000895d */ /* 0x004fea0003900000 */
[----:B------:R-:W2:Y:S02]  /*9280*/  @!P0 SYNCS.PHASECHK.TRANS64 P0, [R16+URZ+0x26820], R3 ;  /* 0x02682003100085a7 */ /* 0x000ea4000800007f */
[----:B--2---:R-:W-:Y:S05]  /*9290*/  @!P0 BRA `(.L_x_4344) ;  /* 0xfffffffc00f08947 */ /* 0x004fea000383ffff */
[----:B------:R-:W-:Y:S05]  /*92a0*/  BRA `(.L_x_4372) ;  /* 0xffffffdc001c7947 */ /* 0x000fea000383ffff */
.L_x_4348:
[----:B-1----:R1:W3:Y:S02]  /*92b0*/  SYNCS.PHASECHK.TRANS64.TRYWAIT P1, [R16+URZ+0x26840], R21 ;  /* 0x02684015100075a7 */ /* 0x0022e4000802017f */
[----:B---3--:R-:W-:Y:S05]  /*92c0*/  @!P1 NANOSLEEP.SYNCS 0x989680 ;  /* 0x009896800000995d */ /* 0x008fea0003900000 */
[----:B------:R-:W3:Y:S02]  /*92d0*/  @!P1 SYNCS.PHASECHK.TRANS64 P1, [R16+URZ+0x26840], R21 ;  /* 0x02684015100095a7 */ /* 0x000ee4000802007f */
[----:B---3--:R-:W-:Y:S05]  /*92e0*/  @!P1 BRA `(.L_x_4348) ;  /* 0xfffffffc00f09947 */ /* 0x008fea000383ffff */
[----:B------:R-:W-:Y:S05]  /*92f0*/  BRA `(.L_x_4373) ;  /* 0xffffffe400507947 */ /* 0x000fea000383ffff */
.L_x_4350:
[----:B--2---:R2:W3:Y:S02]  /*9300*/  SYNCS.PHASECHK.TRANS64.TRYWAIT P1, [R16+URZ+0x26828], R21 ;  /* 0x02682815100075a7 */ /* 0x0044e4000802017f */
[----:B---3--:R-:W-:Y:S05]  /*9310*/  @!P1 NANOSLEEP.SYNCS 0x989680 ;  /* 0x009896800000995d */ /* 0x008fea0003900000 */
[----:B------:R-:W3:Y:S02]  /*9320*/  @!P1 SYNCS.PHASECHK.TRANS64 P1, [R16+URZ+0x26828], R21 ;  /* 0x02682815100095a7 */ /* 0x000ee4000802007f */
[----:B---3--:R-:W-:Y:S05]  /*9330*/  @!P1 BRA `(.L_x_4350) ;  /* 0xfffffffc00f09947 */ /* 0x008fea000383ffff */
[----:B------:R-:W-:Y:S05]  /*9340*/  BRA `(.L_x_4374) ;  /* 0xffffffe800007947 */ /* 0x000fea000383ffff */
.L_x_4352:
[----:B---3--:R3:W4:Y:S02]  /*9350*/  SYNCS.PHASECHK.TRANS64.TRYWAIT P1, [R16+URZ+0x26848], R21 ;  /* 0x02684815100075a7 */ /* 0x008724000802017f */
[----:B----4-:R-:W-:Y:S05]  /*9360*/  @!P1 NANOSLEEP.SYNCS 0x989680 ;  /* 0x009896800000995d */ /* 0x010fea0003900000 */
[----:B------:R-:W4:Y:S02]  /*9370*/  @!P1 SYNCS.PHASECHK.TRANS64 P1, [R16+URZ+0x26848], R21 ;  /* 0x02684815100095a7 */ /* 0x000f24000802007f */
[----:B----4-:R-:W-:Y:S05]  /*9380*/  @!P1 BRA `(.L_x_4352) ;  /* 0xfffffffc00f09947 */ /* 0x010fea000383ffff */
[----:B------:R-:W-:Y:S05]  /*9390*/  BRA `(.L_x_4375) ;  /* 0xffffffe800b07947 */ /* 0x000fea000383ffff */
.L_x_4354:
[----:B------:R-:W-:-:S07]  /*93a0*/  SHF.L.U32 R5, R11, 0x1f, RZ ;  /* 0x0000001f0b057819 */ /* 0x000fce00000006ff */
.L_x_4376:
[----:B------:R1:W1:Y:S02]  /*93b0*/  SYNCS.PHASECHK.TRANS64.TRYWAIT P1, [R16+URZ+0x26820], R5 ;  /* 0x02682005100075a7 */ /* 0x000264000802017f */
[----:B-1----:R-:W-:Y:S05]  /*93c0*/  @!P1 NANOSLEEP.SYNCS 0x989680 ;  /* 0x009896800000995d */ /* 0x002fea0003900000 */
[----:B------:R-:W1:Y:S02]  /*93d0*/  @!P1 SYNCS.PHASECHK.TRANS64 P1, [R16+URZ+0x26820], R5 ;  /* 0x02682005100095a7 */ /* 0x000e64000802007f */
[----:B-1----:R-:W-:Y:S05]  /*93e0*/  @!P1 BRA `(.L_x_4376) ;  /* 0xfffffffc00f09947 */ /* 0x002fea000383ffff */
[----:B------:R-:W-:Y:S05]  /*93f0*/  BRA `(.L_x_4377) ;  /* 0xffffffec00487947 */ /* 0x000fea000383ffff */
.L_x_4357:
[----:B-1----:R1:W3:Y:S02]  /*9400*/  SYNCS.PHASECHK.TRANS64.TRYWAIT P1, [R16+URZ+0x26840], R13 ;  /* 0x0268400d100075a7 */ /* 0x0022e4000802017f */
[----:B---3--:R-:W-:Y:S05]  /*9410*/  @!P1 NANOSLEEP.SYNCS 0x989680 ;  /* 0x009896800000995d */ /* 0x008fea0003900000 */
[----:B------:R-:W3:Y:S02]  /*9420*/  @!P1 SYNCS.PHASECHK.TRANS64 P1, [R16+URZ+0x26840], R13 ;  /* 0x0268400d100095a7 */ /* 0x000ee4000802007f */
[----:B---3--:R-:W-:Y:S05]  /*9430*/  @!P1 BRA `(.L_x_4357) ;  /* 0xfffffffc00f09947 */ /* 0x008fea000383ffff */
[----:B------:R-:W-:Y:S05]  /*9440*/  BRA `(.L_x_4378) ;  /* 0xfffffff000187947 */ /* 0x000fea000383ffff */
.L_x_4359:
[----:B--2---:R2:W3:Y:S02]  /*9450*/  SYNCS.PHASECHK.TRANS64.TRYWAIT P1, [R16+URZ+0x26828], R13 ;  /* 0x0268280d100075a7 */ /* 0x0044e4000802017f */
[----:B---3--:R-:W-:Y:S05]  /*9460*/  @!P1 NANOSLEEP.SYNCS 0x989680 ;  /* 0x009896800000995d */ /* 0x008fea0003900000 */
[----:B------:R-:W3:Y:S02]  /*9470*/  @!P1 SYNCS.PHASECHK.TRANS64 P1, [R16+URZ+0x26828], R13 ;  /* 0x0268280d100095a7 */ /* 0x000ee4000802007f */
[----:B---3--:R-:W-:Y:S05]  /*9480*/  @!P1 BRA `(.L_x_4359) ;  /* 0xfffffffc00f09947 */ /* 0x008fea000383ffff */
[----:B------:R-:W-:Y:S05]  /*9490*/  BRA `(.L_x_4379) ;  /* 0xfffffff000bc7947 */ /* 0x000fea000383ffff */
.L_x_4361:
[----:B---3--:R3:W1:Y:S02]  /*94a0*/  SYNCS.PHASECHK.TRANS64.TRYWAIT P0, [R3+URZ+0x26840], R0 ;  /* 0x02684000030075a7 */ /* 0x008664000800017f */
[----:B-1----:R-:W-:Y:S05]  /*94b0*/  @!P0 NANOSLEEP.SYNCS 0x989680 ;  /* 0x009896800000895d */ /* 0x002fea0003900000 */
[----:B------:R-:W1:Y:S02]  /*94c0*/  @!P0 SYNCS.PHASECHK.TRANS64 P0, [R3+URZ+0x26840], R0 ;  /* 0x02684000030085a7 */ /* 0x000e64000800007f */
[----:B-1----:R-:W-:Y:S05]  /*94d0*/  @!P0 BRA `(.L_x_4361) ;  /* 0xfffffffc00f08947 */ /* 0x002fea000383ffff */
[----:B------:R-:W-:Y:S05]  /*94e0*/  BRA `(.L_x_4380) ;  /* 0xfffffff400807947 */ /* 0x000fea000383ffff */
.L_x_4363:
[----:B------:R-:W-:Y:S01]  /*94f0*/  BSSY B1, `(.L_x_4381) ;  /* 0x0000006000017945 */ /* 0x000fe20003800000 */
[----:B------:R-:W-:-:S07]  /*9500*/  IMAD.MOV.U32 R15, RZ, RZ, -0x1 ;  /* 0xffffffffff0f7424 */ /* 0x000fce00078e00ff */
[----:B------:R-:W-:Y:S05]  /*9510*/  WARPSYNC.COLLECTIVE R15, `(.L_x_4382) ;  /* 0x000000000f0c7348 */ /* 0x000fea0003c00000 */
[----:B------:R-:W-:Y:S02]  /*9520*/  ELECT P6, UR62, PT ;  /* 0x00000000003e782f */ /* 0x000fe400038c0000 */
[----:B------:R-:W-:Y:S01]  /*9530*/  MOV R14, UR62 ;  /* 0x0000003e000e7c02 */ /* 0x000fe20008000f00 */
[----:B------:R-:W-:Y:S10]  /*9540*/  ENDCOLLECTIVE ;  /* 0x000000000000791b */ /* 0x000ff40003800000 */
.L_x_4382:
[----:B------:R-:W-:Y:S05]  /*9550*/  BSYNC B1 ;  /* 0x0000000000017941 */ /* 0x000fea0003800000 */
.L_x_4381:
[----:B------:R-:W-:Y:S05]  /*9560*/  BRA `(.L_x_4383) ;  /* 0xfffffff800487947 */ /* 0x000fea000383ffff */
.L_x_4365:
[----:B-1----:R1:W2:Y:S02]  /*9570*/  SYNCS.PHASECHK.TRANS64.TRYWAIT P0, [R6+URZ], R5 ;  /* 0x00000005060075a7 */ /* 0x0022a4000800017f */
[----:B--2---:R-:W-:Y:S05]  /*9580*/  @!P0 NANOSLEEP.SYNCS 0x989680 ;  /* 0x009896800000895d */ /* 0x004fea0003900000 */
[----:B------:R-:W2:Y:S02]  /*9590*/  @!P0 SYNCS.PHASECHK.TRANS64 P0, [R6+URZ], R5 ;  /* 0x00000005060085a7 */ /* 0x000ea4000800007f */
[----:B--2---:R-:W-:Y:S05]  /*95a0*/  @!P0 BRA `(.L_x_4365) ;  /* 0xfffffffc00f08947 */ /* 0x004fea000383ffff */
[----:B------:R-:W-:Y:S05]  /*95b0*/  BRA `(.L_x_4384) ;  /* 0xfffffff800887947 */ /* 0x000fea000383ffff */
.L_x_4366:
[----:B--2---:R2:W3:Y:S02]  /*95c0*/  SYNCS.PHASECHK.TRANS64.TRYWAIT P0, [R3+URZ], R2 ;  /* 0x00000002030075a7 */ /* 0x0044e4000800017f */
[----:B---3--:R-:W-:Y:S05]  /*95d0*/  @!P0 NANOSLEEP.SYNCS 0x989680 ;  /* 0x009896800000895d */ /* 0x008fea0003900000 */
[----:B------:R-:W3:Y:S02]  /*95e0*/  @!P0 SYNCS.PHASECHK.TRANS64 P0, [R3+URZ], R2 ;  /* 0x00000002030085a7 */ /* 0x000ee4000800007f */
[----:B---3--:R-:W-:Y:S05]  /*95f0*/  @!P0 BRA `(.L_x_4366) ;  /* 0xfffffffc00f08947 */ /* 0x008fea000383ffff */
[----:B------:R-:W-:Y:S05]  /*9600*/  BRA `(.L_x_4385) ;  /* 0xfffffff8007c7947 */ /* 0x000fea000383ffff */
.L_x_4368:
[----:B--2---:R2:W3:Y:S02]  /*9610*/  SYNCS.PHASECHK.TRANS64.TRYWAIT P0, [R0+URZ], R5 ;  /* 0x00000005000075a7 */ /* 0x0044e4000800017f */
[----:B---3--:R-:W-:Y:S05]  /*9620*/  @!P0 NANOSLEEP.SYNCS 0x989680 ;  /* 0x009896800000895d */ /* 0x008fea0003900000 */
[----:B------:R-:W3:Y:S02]  /*9630*/  @!P0 SYNCS.PHASECHK.TRANS64 P0, [R0+URZ], R5 ;  /* 0x00000005000085a7 */ /* 0x000ee4000800007f */
[----:B---3--:R-:W-:Y:S05]  /*9640*/  @!P0 BRA `(.L_x_4368) ;  /* 0xfffffffc00f08947 */ /* 0x008fea000383ffff */
[----:B------:R-:W-:Y:S05]  /*9650*/  BRA `(.L_x_4386) ;  /* 0xfffffff800807947 */ /* 0x000fea000383ffff */
.L_x_4387:
        /* <DEDUP_REMOVED lines=10> */
.L_x_6585:


//--------------------- .text._ZN7cutlass13device_kernelIN5flash11enable_sm90INS1_16FlashAttnBwdSm90INS1_25CollectiveMainloopBwdSm90ILi2ELi2ELi2EN4cute5tupleIJNS5_1CILi1EEES8_S8_EEENS6_IJNS7_ILi64EEENS7_ILi128EEENS7_ILi96EEEEEENS_6half_tEfNS_4arch4Sm90ELb0ELb1ELb0ELb0ELb1ELb1ELb0ELb0ELi2ELi1ELi2ELi1ELb1EEENS1_21CollectiveEpilogueBwdISD_SE_SG_Li256ELb0ELb0ELi1EEENS1_19SingleTileSchedulerILb0ELb0ELb0ELi128EEEEEEEEEvNT_6ParamsE --------------------------
	.section	.text._ZN7cutlass13device_kernelIN5flash11enable_sm90INS1_16FlashAttnBwdSm90INS1_25CollectiveMainloopBwdSm90ILi2ELi2ELi2EN4cute5tupleIJNS5_1CILi1EEES8_S8_EEENS6_IJNS7_ILi64EEENS7_ILi128EEENS7_ILi96EEEEEENS_6half_tEfNS_4arch4Sm90ELb0ELb1ELb0ELb0ELb1ELb1ELb0ELb0ELi2ELi1ELi2ELi1ELb1EEENS1_21CollectiveEpilogueBwdISD_SE_SG_Li256ELb0ELb0ELi1EEENS1_19SingleTileSchedulerILb0ELb0ELb0ELi128EEEEEEEEEvNT_6ParamsE,"ax",@progbits
	.align	128
.text._ZN7cutlass13device_kernelIN5flash11enable_sm90INS1_16FlashAttnBwdSm90INS1_25CollectiveMainloopBwdSm90ILi2ELi2ELi2EN4cute5tupleIJNS5_1CILi1EEES8_S8_EEENS6_IJNS7_ILi64EEENS7_ILi128EEENS7_ILi96EEEEEENS_6half_tEfNS_4arch4Sm90ELb0ELb1ELb0ELb0ELb1ELb1ELb0ELb0ELi2ELi1ELi2ELi1ELb1EEENS1_21CollectiveEpilogueBwdISD_SE_SG_Li256ELb0ELb0ELi1EEENS1_19SingleTileSchedulerILb0ELb0ELb0ELi128EEEEEEEEEvNT_6ParamsE:
        .type           _ZN7cutlass13device_kernelIN5flash11enable_sm90INS1_16FlashAttnBwdSm90INS1_25CollectiveMainloopBwdSm90ILi2ELi2ELi2EN4cute5tupleIJNS5_1CILi1EEES8_S8_EEENS6_IJNS7_ILi64EEENS7_ILi128EEENS7_ILi96EEEEEENS_6half_tEfNS_4arch4Sm90ELb0ELb1ELb0ELb0ELb1ELb1ELb0ELb0ELi2ELi1ELi2ELi1ELb1EEENS1_21CollectiveEpilogueBwdISD_SE_SG_Li256ELb0ELb0ELi1EEENS1_19SingleTileSchedulerILb0ELb0ELb0ELi128EEEEEEEEEvNT_6ParamsE,@function
        .size           _ZN7cutlass13device_kernelIN5flash11enable_sm90INS1_16FlashAttnBwdSm90INS1_25CollectiveMainloopBwdSm90ILi2ELi2ELi2EN4cute5tupleIJNS5_1CILi1EEES8_S8_EEENS6_IJNS7_ILi64EEENS7_ILi128EEENS7_ILi96EEEEEENS_6half_tEfNS_4arch4Sm90ELb0ELb1ELb0ELb0ELb1ELb1ELb0ELb0ELi2ELi1ELi2ELi1ELb1EEENS1_21CollectiveEpilogueBwdISD_SE_SG_Li256ELb0ELb0ELi1EEENS1_19SingleTileSchedulerILb0ELb0ELb0ELi128EEEEEEEEEvNT_6ParamsE,(.L_x_6586 - _ZN7cutlass13device_kernelIN5flash11enable_sm90INS1_16FlashAttnBwdSm90INS1_25CollectiveMainloopBwdSm90ILi2ELi2ELi2EN4cute5tupleIJNS5_1CILi1EEES8_S8_EEENS6_IJNS7_ILi64EEENS7_ILi128EEENS7_ILi96EEEEEENS_6half_tEfNS_4arch4Sm90ELb0ELb1ELb0ELb0ELb1ELb1ELb0ELb0ELi2ELi1ELi2ELi1ELb1EEENS1_21CollectiveEpilogueBwdISD_SE_SG_Li256ELb0ELb0ELi1EEENS1_19SingleTileSchedulerILb0ELb0ELb0ELi128EEEEEEEEEvNT_6ParamsE)
        .other          _ZN7cutlass13device_kernelIN5flash11enable_sm90INS1_16FlashAttnBwdSm90INS1_25CollectiveMainloopBwdSm90ILi2ELi2ELi2EN4cute5tupleIJNS5_1CILi1EEES8_S8_EEENS6_IJNS7_ILi64EEENS7_ILi128EEENS7_ILi96EEEEEENS_6half_tEfNS_4arch4Sm90ELb0ELb1ELb0ELb0ELb1ELb1ELb0ELb0ELi2ELi1ELi2ELi1ELb1EEENS1_21CollectiveEpilogueBwdISD_SE_SG_Li256ELb0ELb0ELi1EEENS1_19SingleTileSchedulerILb0ELb0ELb0ELi128EEEEEEEEEvNT_6ParamsE,@"STO_CUDA_ENTRY STV_DEFAULT"
_ZN7cutlass13device_kernelIN5flash11enable_sm90INS1_16FlashAttnBwdSm90INS1_25CollectiveMainloopBwdSm90ILi2ELi2ELi2EN4cute5tupleIJNS5_1CILi1EEES8_S8_EEENS6_IJNS7_ILi64EEENS7_ILi128EEENS7_ILi96EEEEEENS_6half_tEfNS_4arch4Sm90ELb0ELb1ELb0ELb0ELb1ELb1ELb0ELb0ELi2ELi1ELi2ELi1ELb1EEENS1_21CollectiveEpilogueBwdISD_SE_SG_Li256ELb0ELb0ELi1EEENS1_19SingleTileSchedulerILb0ELb0ELb0ELi128EEEEEEEEEvNT_6ParamsE:
        /* <DEDUP_REMOVED lines=30> */
.L_x_4389:
[----:B------:R-:W-:Y:S05]  /*01e0*/  BSYNC B0 ;  /* 0x0000000000007941 */ /* 0x000fea0003800000 */
.L_x_4388:
        /* <DEDUP_REMOVED lines=37> */
.L_x_4390:
        /* <DEDUP_REMOVED lines=22> */
.L_x_4391:
[----:B------:R-:W-:Y:S01]  /*05a0*/  PLOP3.LUT P0, PT, PT, PT, UP0, 0x80, 0x0 ;  /* 0x000000000000781c */ /* 0x000fe20003f0f008 */
[----:B------:R-:W-:Y:S01]  /*05b0*/  NOP ;  /* 0x0000000000007918 */ /* 0x000fe20000000000 */
[----:B------:R-:W-:Y:S01]  /*05c0*/  ULDC.64 UR46, c[0x0][0x208] ;  /* 0x00008200002e7ab9 */ /* 0x000fe20000000a00 */
[----:B-12-4-:R-:W-:Y:S10]  /*05d0*/  BAR.SYNC.DEFER_BLOCKING 0x0 ;  /* 0x0000000000007b1d */ /* 0x016ff40000010000 */
[----:B------:R-:W-:Y:S05]  /*05e0*/  @!P0 BRA `(.L_x_4392) ;  /* 0x0000005400e08947 */ /* 0x000fea0003800000 */
.L_x_4393:
        /* <DEDUP_REMOVED lines=85> */
.L_x_4394:
        /* <DEDUP_REMOVED lines=28> */
.L_x_4397:
        /* <DEDUP_REMOVED lines=15> */
.L_x_4396:
        /* <DEDUP_REMOVED lines=22> */
.L_x_4399:
        /* <DEDUP_REMOVED lines=15> */
.L_x_4398:
[----:B------:R-:W-:Y:S01]  /*1040*/  SHF.R.S32.HI R25, RZ, 0x1f, R22 ;  /* 0x0000001fff197819 */ /* 0x000fe20000011416 */
[----:B------:R-:W-:-:S03]  /*1050*/  UMOV UR4, 0xffffffff ;  /* 0xffffffff00047882 */ /* 0x000fc60000000000 */
[----:B------:R-:W-:-:S04]  /*1060*/  LEA.HI R0, R25, R22, RZ, 0x7 ;  /* 0x0000001619007211 */ /* 0x000fc800078f38ff */
[----:B------:R-:W-:Y:S01]  /*1070*/  SHF.R.S32.HI R16, RZ, 0x7, R0 ;  /* 0x00000007ff107819 */ /* 0x000fe20000011400 */
[----:B------:R-:W-:Y:S06]  /*1080*/  BRA.DIV UR4, `(.L_x_4400) ;  /* 0x0000008e04d47947 */ /* 0x000fec000b800000 */
[----:B------:R1:W2:Y:S02]  /*1090*/  SHFL.IDX PT, R14, R16, RZ, 0x1f ;  /* 0x00001fff100e7589 */ /* 0x0002a400000e0000 */
.L_x_4514:
        /* <DEDUP_REMOVED lines=15> */
.L_x_4401:
        /* <DEDUP_REMOVED lines=19> */
.L_x_4403:
        /* <DEDUP_REMOVED lines=125> */
.L_x_4414:
[----:B------:R-:W-:-:S06]  /*1a90*/  UISETP.NE.AND UP0, UPT, UR16, 0x3, UPT ;  /* 0x000000031000788c */ /* 0x000fcc000bf05270 */
[----:B------:R-:W-:-:S13]  /*1aa0*/  PLOP3.LUT P6, PT, PT, PT, UP0, 0x80, 0x0 ;  /* 0x000000000000781c */ /* 0x000fda0003fcf008 */
[----:B-1----:R-:W-:Y:S05]  /*1ab0*/  @!P6 BRA `(.L_x_4404) ;  /* 0x000000000004e947 */ /* 0x002fea0003800000 */
[----:B------:R-:W-:Y:S01]  /*1ac0*/  BPT.TRAP 0x1 ;  /* 0x000000040000795c */ /* 0x000fe20000300000 */
.L_x_4404:
[----:B------:R-:W-:Y:S01]  /*1ad0*/  R2UR UR6, R18 ;  /* 0x00000000120672ca */ /* 0x000fe200000e0000 */
[----:B------:R-:W-:-:S05]  /*1ae0*/  IMAD.U32 R16, RZ, RZ, UR4 ;  /* 0x00000004ff107e24 */ /* 0x000fca000f8e00ff */
[----:B------:R-:W-:-:S07]  /*1af0*/  SHF.L.U32 R16, R16, 0x1f, RZ ;  /* 0x0000001f10107819 */ /* 0x000fce00000006ff */
[----:B------:R-:W-:-:S09]  /*1b00*/  ULEA UR6, UR5, UR6, 0x3 ;  /* 0x0000000605067291 */ /* 0x000fd2000f8e183f */
[----:B------:R1:W2:Y:S01]  /*1b10*/  SYNCS.PHASECHK.TRANS64.TRYWAIT P0, [UR6+0x26810], R16 ;  /* 0x02681010ff0075a7 */ /* 0x0002a20008000146 */
[----:B------:R-:W-:Y:S05]  /*1b20*/  @!P6 BRA `(.L_x_4405) ;  /* 0x000000000004e947 */ /* 0x000fea0003800000 */
[----:B------:R-:W-:Y:S01]  /*1b30*/  BPT.TRAP 0x1 ;  /* 0x000000040000795c */ /* 0x000fe20000300000 */
.L_x_4405:
[----:B--2---:R-:W-:Y:S05]  /*1b40*/  @P0 BRA `(.L_x_4406) ;  /* 0x0000000000080947 */ /* 0x004fea0003800000 */
[----:B------:R-:W2:Y:S02]  /*1b50*/  SYNCS.PHASECHK.TRANS64.TRYWAIT P0, [UR6+0x26810], R16 ;  /* 0x02681010ff0075a7 */ /* 0x000ea40008000146 */
[----:B--2---:R-:W-:Y:S05]  /*1b60*/  @!P0 BRA `(.L_x_4407) ;  /* 0x0000008400508947 */ /* 0x004fea0003800000 */
.L_x_4406:
        /* <DEDUP_REMOVED lines=66> */
.L_x_4408:
[----:B------:R1:W1:Y:S01]  /*1f90*/  SYNCS.PHASECHK.TRANS64.TRYWAIT P0, [UR6+0x26830], R16 ;  /* 0x02683010ff0075a7 */ /* 0x0002620008000146 */
[----:B------:R-:W-:Y:S05]  /*1fa0*/  @!P6 BRA `(.L_x_4409) ;  /* 0x000000000004e947 */ /* 0x000fea0003800000 */
[----:B------:R-:W-:Y:S01]  /*1fb0*/  BPT.TRAP 0x1 ;  /* 0x000000040000795c */ /* 0x000fe20000300000 */
.L_x_4409:
[----:B-1----:R-:W-:Y:S05]  /*1fc0*/  @P0 BRA `(.L_x_4410) ;  /* 0x0000000000080947 */ /* 0x002fea0003800000 */
[----:B------:R-:W1:Y:S02]  /*1fd0*/  SYNCS.PHASECHK.TRANS64.TRYWAIT P0, [UR6+0x26830], R16 ;  /* 0x02683010ff0075a7 */ /* 0x000e640008000146 */
[----:B-1----:R-:W-:Y:S05]  /*1fe0*/  @!P0 BRA `(.L_x_4411) ;  /* 0x0000008000488947 */ /* 0x002fea0003800000 */
.L_x_4410:
[----:B------:R-:W-:Y:S01]  /*1ff0*/  R2UR UR8, R18 ;  /* 0x00000000120872ca */ /* 0x000fe200000e0000 */
[----:B------:R-:W-:Y:S01]  /*2000*/  WARPGROUP.ARRIVE ;  /* 0x00000000000079c5 */ /* 0x000fe20000000000 */
[----:B------:R-:W-:Y:S01]  /*2010*/  UMOV UR11, 0x80000020 ;  /* 0x80000020000b7882 */ /* 0x000fe20000000000 */
[----:B------:R-:W-:Y:S01]  /*2020*/  UMOV UR15, 0x80000020 ;  /* 0x80000020000f7882 */ /* 0x000fe20000000000 */
[----:B------:R-:W1:Y:S01]  /*2030*/  LDC.64 R214, c[0x0][0x748] ;  /* 0x0001d200ffd67b82 */ /* 0x000e620000000a00 */
[----:B------:R-:W-:Y:S01]  /*2040*/  ULEA UR9, UR37, -UR17, 0x6 ;  /* 0x8000001125097291 */ /* 0x000fe2000f8e303f */
[C---:B------:R-:W-:Y:S02]  /*2050*/  ISETP.GT.AND P1, PT, R3.reuse, RZ, PT ;  /* 0x000000ff0300720c */ /* 0x040fe40003f24270 */
        /* <DEDUP_REMOVED lines=10> */
[C-C-:B-1----:R-:W-:Y:S01]  /*2100*/  IMAD.IADD R217, R214.reuse, 0x1, -R218.reuse ;  /* 0x00000001d6d97824 */ /* 0x142fe200078e0ada */
[----:B------:R-:W-:Y:S01]  /*2110*/  UIMAD UR10, UR5, 0x300, UR10 ;  /* 0x00000300050a78a4 */ /* 0x000fe2000f8e020a */
[----:B------:R-:W-:Y:S01]  /*2120*/  IADD3 R216, RZ, -R218, -R215 ;  /* 0x800000daffd87210 */ /* 0x000fe20007ffe8d7 */
[----:B------:R-:W-:Y:S01]  /*2130*/  UIMAD UR8, UR5, 0x300, UR8 ;  /* 0x00000300050878a4 */ /* 0x000fe2000f8e0208 */
[----:B------:R-:W-:Y:S01]  /*2140*/  IADD3 R214, R214, 0x8, -R218 ;  /* 0x00000008d6d67810 */ /* 0x000fe20007ffe8da */
        /* <DEDUP_REMOVED lines=8> */
[----:B------:R-:W-:Y:S01]  /*21d0*/  ISETP.GE.AND P1, PT, R217, 0x1, PT ;  /* 0x00000001d900780c */ /* 0x000fe20003f26270 */
[----:B------:R-:W-:Y:S01]  /*21e0*/  UMOV UR11, 0x80000020 ;  /* 0x80000020000b7882 */ /* 0x000fe20000000000 */
[----:B------:R-:W-:Y:S01]  /*21f0*/  ISETP.GT.OR P0, PT, R216, RZ, !P0 ;  /* 0x000000ffd800720c */ /* 0x000fe20004704670 */
[----:B------:R-:W-:Y:S01]  /*2200*/  ULOP3.LUT UR9, UR9, 0x3fff, URZ, 0xc0, !UPT ;  /* 0x00003fff09097892 */ /* 0x000fe2000f8ec03f */
[----:B------:R-:W-:Y:S02]  /*2210*/  IADD3 R215, -R218, 0x8, -R215 ;  /* 0x00000008dad77810 */ /* 0x000fe40007ffe9d7 */
        /* <DEDUP_REMOVED lines=33> */
[----:B------:R-:W-:-:S02]  /*2430*/  FSEL R156, R165, -INF , !P0 ;  /* 0xff800000a59c7808 */ /* 0x000fc40004000000 */
[----:B------:R-:W-:Y:S02]  /*2440*/  ISETP.GT.OR P0, PT, R216, 0x20, !P1 ;  /* 0x00000020d800780c */ /* 0x000fe40004f04670 */
[C---:B------:R-:W-:Y:S01]  /*2450*/  ISETP.GE.AND P1, PT, R217.reuse, 0x21, PT ;  /* 0x00000021d900780c */ /* 0x040fe20003f26270 */
[----:B------:R-:W-:Y:S01]  /*2460*/  FFMA.FTZ R165, R156, UR18, -R15 ;  /* 0x000000129ca57c23 */ /* 0x000fe2000801080f */
[----:B------:R-:W-:Y:S01]  /*2470*/  FSEL R157, R168, -INF , !P0 ;  /* 0xff800000a89d7808 */ /* 0x000fe20004000000 */
[----:B------:R-:W-:Y:S01]  /*2480*/  MUFU.EX2 R16, R16 ;  /* 0x0000001000107308 */ /* 0x000fe20000000800 */
[----:B------:R-:W-:Y:S02]  /*2490*/  ISETP.GT.OR P0, PT, R216, 0x21, !P1 ;  /* 0x00000021d800780c */ /* 0x000fe40004f04670 */
[----:B------:R-:W-:Y:S01]  /*24a0*/  ISETP.GE.AND P1, PT, R217, 0x28, PT ;  /* 0x00000028d900780c */ /* 0x000fe20003f26270 */
[----:B------:R-:W-:Y:S01]  /*24b0*/  FFMA.FTZ R164, R157, UR18, -R8 ;  /* 0x000000129da47c23 */ /* 0x000fe20008010808 */
[----:B------:R-:W-:-:S02]  /*24c0*/  FSEL R156, R169, -INF , !P0 ;  /* 0xff800000a99c7808 */ /* 0x000fc40004000000 */
        /* <DEDUP_REMOVED lines=10> */
[----:B------:R-:W-:-:S02]  /*2570*/  WARPGROUP.DEPBAR.LE gsb0, 0x0 ;  /* 0x00008000000079c5 */ /* 0x000fc40000010000 */
[----:B------:R-:W-:Y:S01]  /*2580*/  WARPGROUP.ARRIVE ;  /* 0x00000000000079c5 */ /* 0x000fe20000000000 */
[----:B------:R-:W-:Y:S02]  /*2590*/  ISETP.GE.AND P1, PT, R156, RZ, PT ;  /* 0x000000ff9c00720c */ /* 0x000fe40003f26270 */
[----:B------:R-:W-:Y:S01]  /*25a0*/  FSEL R172, R173, -INF , !P0 ;  /* 0xff800000adac7808 */ /* 0x000fe20004000000 */
[----:B------:R-:W-:Y:S01]  /*25b0*/  MUFU.EX2 R165, R165 ;  /* 0x000000a500a57308 */ /* 0x000fe20000000800 */
[----:B------:R-:W-:Y:S01]  /*25c0*/  ISETP.GT.OR P0, PT, R214, RZ, !P1 ;  /* 0x000000ffd600720c */ /* 0x000fe20004f04670 */
[----:B------:R-:W-:Y:S01]  /*25d0*/  HGMMA.64x64x16.F32 R120, R196, gdesc[UR12], R120, gsb0 ;  /* 0x00e0000cc4787df0 */ /* 0x000fe20008000878 */
[----:B------:R-:W-:Y:S01]  /*25e0*/  UMOV UR14, UR12 ;  /* 0x0000000c000e7c82 */ /* 0x000fe20008000000 */
[----:B------:R-:W-:Y:S01]  /*25f0*/  UMOV UR15, 0x80000020 ;  /* 0x80000020000f7882 */ /* 0x000fe20000000000 */
[----:B------:R-:W-:Y:S01]  /*2600*/  UIADD3 UR12, UR10, 0x102, URZ ;  /* 0x000001020a0c7890 */ /* 0x000fe2000fffe03f */
[----:B------:R-:W-:Y:S01]  /*2610*/  ISETP.GE.AND P1, PT, R156, 0x1, PT ;  /* 0x000000019c00780c */ /* 0x000fe20003f26270 */
[----:B------:R-:W-:Y:S01]  /*2620*/  FFMA.FTZ R173, R172, UR18, -R7 ;  /* 0x00000012acad7c23 */ /* 0x000fe20008010807 */
[----:B------:R-:W-:Y:S01]  /*2630*/  FSEL R157, R154, -INF , !P0 ;  /* 0xff8000009a9d7808 */ /* 0x000fe20004000000 */
[----:B------:R-:W-:Y:S01]  /*2640*/  MUFU.EX2 R164, R164 ;  /* 0x000000a400a47308 */ /* 0x000fe20000000800 */
[----:B------:R-:W-:-:S02]  /*2650*/  ISETP.GT.OR P0, PT, R214, 0x1, !P1 ;  /* 0x00000001d600780c */ /* 0x000fc40004f04670 */
[----:B------:R-:W-:Y:S01]  /*2660*/  ISETP.GE.AND P1, PT, R156, 0x8, PT ;  /* 0x000000089c00780c */ /* 0x000fe20003f26270 */
[----:B------:R-:W-:Y:S01]  /*2670*/  FFMA.FTZ R157, R157, UR18, -R208 ;  /* 0x000000129d9d7c23 */ /* 0x000fe200080108d0 */
[----:B------:R-:W-:Y:S02]  /*2680*/  FSEL R154, R155, -INF , !P0 ;  /* 0xff8000009b9a7808 */ /* 0x000fe40004000000 */
[----:B------:R-:W-:Y:S01]  /*2690*/  ISETP.GT.OR P0, PT, R214, 0x8, !P1 ;  /* 0x00000008d600780c */ /* 0x000fe20004f04670 */
[----:B------:R4:W-:Y:S01]  /*26a0*/  MUFU.EX2 R172, R157 ;  /* 0x0000009d00ac7308 */ /* 0x0009e20000000800 */
[----:B------:R-:W-:Y:S01]  /*26b0*/  ISETP.GE.AND P1, PT, R156, 0x9, PT ;  /* 0x000000099c00780c */ /* 0x000fe20003f26270 */
[----:B------:R-:W-:Y:S01]  /*26c0*/  FFMA.FTZ R209, R154, UR18, -R209 ;  /* 0x000000129ad17c23 */ /* 0x000fe200080108d1 */
[----:B------:R-:W-:Y:S02]  /*26d0*/  FSEL R155, R158, -INF , !P0 ;  /* 0xff8000009e9b7808 */ /* 0x000fe40004000000 */
[----:B------:R-:W-:-:S02]  /*26e0*/  ISETP.GT.OR P0, PT, R214, 0x9, !P1 ;  /* 0x00000009d600780c */ /* 0x000fc40004f04670 */
[----:B------:R-:W-:Y:S01]  /*26f0*/  ISETP.GE.AND P1, PT, R156, 0x10, PT ;  /* 0x000000109c00780c */ /* 0x000fe20003f26270 */
[----:B------:R-:W-:Y:S01]  /*2700*/  FFMA.FTZ R20, R155, UR18, -R20 ;  /* 0x000000129b147c23 */ /* 0x000fe20008010814 */
[----:B------:R-:W-:Y:S01]  /*2710*/  FSEL R154, R159, -INF , !P0 ;  /* 0xff8000009f9a7808 */ /* 0x000fe20004000000 */
[----:B------:R-:W-:Y:S01]  /*2720*/  MUFU.EX2 R209, R209 ;  /* 0x000000d100d17308 */ /* 0x000fe20000000800 */
[----:B------:R-:W-:Y:S02]  /*2730*/  ISETP.GT.OR P0, PT, R214, 0x10, !P1 ;  /* 0x00000010d600780c */ /* 0x000fe40004f04670 */
[----:B------:R-:W-:Y:S01]  /*2740*/  ISETP.GE.AND P3, PT, R156, 0x18, PT ;  /* 0x000000189c00780c */ /* 0x000fe20003f66270 */
[----:B------:R-:W-:Y:S01]  /*2750*/  FFMA.FTZ R21, R154, UR18, -R21 ;  /* 0x000000129a157c23 */ /* 0x000fe20008010815 */
[----:B------:R-:W-:Y:S02]  /*2760*/  ISETP.GE.AND P2, PT, R156, 0x11, PT ;  /* 0x000000119c00780c */ /* 0x000fe40003f46270 */
[----:B------:R-:W-:Y:S01]  /*2770*/  FSEL R155, R162, -INF , !P0 ;  /* 0xff800000a29b7808 */ /* 0x000fe20004000000 */
[----:B------:R-:W-:Y:S01]  /*2780*/  MUFU.EX2 R20, R20 ;  /* 0x0000001400147308 */ /* 0x000fe20000000800 */
[----:B------:R-:W-:-:S02]  /*2790*/  ISETP.GT.OR P0, PT, R214, 0x18, !P3 ;  /* 0x00000018d600780c */ /* 0x000fc40005f04670 */
[----:B------:R-:W-:Y:S01]  /*27a0*/  ISETP.GT.OR P1, PT, R214, 0x11, !P2 ;  /* 0x00000011d600780c */ /* 0x000fe20005724670 */
[----:B------:R-:W-:Y:S01]  /*27b0*/  FFMA.FTZ R162, R155, UR18, -R210 ;  /* 0x000000129ba27c23 */ /* 0x000fe200080108d2 */
[----:B------:R-:W-:Y:S02]  /*27c0*/  FSEL R155, R166, -INF , !P0 ;  /* 0xff800000a69b7808 */ /* 0x000fe40004000000 */
[C---:B------:R-:W-:Y:S01]  /*27d0*/  ISETP.GE.AND P0, PT, R156.reuse, 0x19, PT ;  /* 0x000000199c00780c */ /* 0x040fe20003f06270 */
[----:B------:R-:W-:Y:S01]  /*27e0*/  MUFU.EX2 R21, R21 ;  /* 0x0000001500157308 */ /* 0x000fe20000000800 */
[----:B------:R-:W-:Y:S01]  /*27f0*/  FSEL R154, R163, -INF , !P1 ;  /* 0xff800000a39a7808 */ /* 0x000fe20004800000 */
[----:B------:R-:W-:Y:S01]  /*2800*/  FFMA.FTZ R166, R155, UR18, -R14 ;  /* 0x000000129ba67c23 */ /* 0x000fe2000801080e */
[C---:B------:R-:W-:Y:S02]  /*2810*/  ISETP.GE.AND P3, PT, R156.reuse, 0x21, PT ;  /* 0x000000219c00780c */ /* 0x040fe40003f66270 */
[----:B------:R-:W-:Y:S01]  /*2820*/  ISETP.GE.AND P1, PT, R156, 0x20, PT ;  /* 0x000000209c00780c */ /* 0x000fe20003f26270 */
[----:B------:R-:W-:Y:S01]  /*2830*/  FFMA.FTZ R163, R154, UR18, -R211 ;  /* 0x000000129aa37c23 */ /* 0x000fe200080108d3 */
[C---:B------:R-:W-:Y:S01]  /*2840*/  ISETP.GT.OR P0, PT, R214.reuse, 0x19, !P0 ;  /* 0x00000019d600780c */ /* 0x040fe20004704670 */
[----:B------:R-:W-:Y:S01]  /*2850*/  MUFU.EX2 R162, R162 ;  /* 0x000000a200a27308 */ /* 0x000fe20000000800 */
[----:B------:R-:W-:-:S02]  /*2860*/  ISETP.GT.OR P3, PT, R214, 0x21, !P3 ;  /* 0x00000021d600780c */ /* 0x000fc40005f64670 */
[----:B------:R-:W-:Y:S02]  /*2870*/  ISETP.GT.OR P1, PT, R214, 0x20, !P1 ;  /* 0x00000020d600780c */ /* 0x000fe40004f24670 */
[----:B------:R-:W-:Y:S02]  /*2880*/  FSEL R14, R167, -INF , !P0 ;  /* 0xff800000a70e7808 */ /* 0x000fe40004000000 */
[----:B------:R-:W-:Y:S01]  /*2890*/  FSEL R154, R171, -INF , !P3 ;  /* 0xff800000ab9a7808 */ /* 0x000fe20005800000 */
[----:B------:R-:W-:Y:S01]  /*28a0*/  MUFU.EX2 R163, R163 ;  /* 0x000000a300a37308 */ /* 0x000fe20000000800 */
[----:B------:R-:W-:Y:S01]  /*28b0*/  ISETP.GE.AND P5, PT, R156, 0x28, PT ;  /* 0x000000289c00780c */ /* 0x000fe20003fa6270 */
[----:B------:R-:W-:Y:S01]  /*28c0*/  FFMA.FTZ R211, R14, UR18, -R15 ;  /* 0x000000120ed37c23 */ /* 0x000fe2000801080f */
[----:B------:R-:W-:Y:S01]  /*28d0*/  FSEL R155, R170, -INF , !P1 ;  /* 0xff800000aa9b7808 */ /* 0x000fe20004800000 */
[----:B------:R-:W-:Y:S01]  /*28e0*/  FFMA.FTZ R158, R154, UR18, -R9 ;  /* 0x000000129a9e7c23 */ /* 0x000fe20008010809 */
[----:B------:R-:W-:-:S02]  /*28f0*/  ISETP.GE.AND P3, PT, R156, 0x29, PT ;  /* 0x000000299c00780c */ /* 0x000fc40003f66270 */
[----:B------:R-:W-:Y:S01]  /*2900*/  ISETP.GE.AND P2, PT, R217, 0x30, PT ;  /* 0x00000030d900780c */ /* 0x000fe20003f46270 */
[----:B------:R-:W-:Y:S01]  /*2910*/  FFMA.FTZ R167, R155, UR18, -R8 ;  /* 0x000000129ba77c23 */ /* 0x000fe20008010808 */
[----:B------:R-:W-:Y:S01]  /*2920*/  ISETP.GE.AND P4, PT, R217, 0x31, PT ;  /* 0x00000031d900780c */ /* 0x000fe20003f86270 */
[----:B------:R-:W-:Y:S01]  /*2930*/  MUFU.EX2 R166, R166 ;  /* 0x000000a600a67308 */ /* 0x000fe20000000800 */
[C---:B------:R-:W-:Y:S02]  /*2940*/  ISETP.GT.OR P5, PT, R214.reuse, 0x28, !P5 ;  /* 0x00000028d600780c */ /* 0x040fe40006fa4670 */
[----:B------:R-:W-:Y:S02]  /*2950*/  ISETP.GT.OR P3, PT, R214, 0x29, !P3 ;  /* 0x00000029d600780c */ /* 0x000fe40005f64670 */
[C---:B------:R-:W-:Y:S02]  /*2960*/  ISETP.GT.OR P2, PT, R216.reuse, 0x30, !P2 ;  /* 0x00000030d800780c */ /* 0x040fe40005744670 */
[----:B------:R-:W-:Y:S01]  /*2970*/  ISETP.GT.OR P4, PT, R216, 0x31, !P4 ;  /* 0x00000031d800780c */ /* 0x000fe20006784670 */
[----:B------:R-:W-:Y:S01]  /*2980*/  MUFU.EX2 R211, R211 ;  /* 0x000000d300d37308 */ /* 0x000fe20000000800 */
[----:B----4-:R-:W-:Y:S01]  /*2990*/  FSEL R157, R174, -INF , !P5 ;  /* 0xff800000ae9d7808 */ /* 0x010fe20006800000 */
[----:B------:R-:W-:-:S02]  /*29a0*/  WARPGROUP.DEPBAR.LE gsb0, 0x0 ;  /* 0x00008000000079c5 */ /* 0x000fc40000010000 */
[----:B------:R-:W-:Y:S01]  /*29b0*/  WARPGROUP.ARRIVE ;  /* 0x00000000000079c5 */ /* 0x000fe20000000000 */
[----:B------:R-:W-:Y:S01]  /*29c0*/  FSEL R170, R175, -INF , !P3 ;  /* 0xff800000afaa7808 */ /* 0x000fe20005800000 */
[----:B------:R-:W-:Y:S01]  /*29d0*/  FFMA.FTZ R175, R157, UR18, -R6 ;  /* 0x000000129daf7c23 */ /* 0x000fe20008010806 */
[----:B------:R-:W-:Y:S01]  /*29e0*/  FSEL R215, R176, -INF , !P2 ;  /* 0xff800000b0d77808 */ /* 0x000fe20005000000 */
[----:B------:R4:W-:Y:S01]  /*29f0*/  MUFU.EX2 R174, R158 ;  /* 0x0000009e00ae7308 */ /* 0x0009e20000000800 */
[----:B------:R-:W-:Y:S01]  /*2a00*/  FSEL R208, R177, -INF , !P4 ;  /* 0xff800000b1d07808 */ /* 0x000fe20006000000 */
[----:B------:R-:W-:Y:S01]  /*2a10*/  HGMMA.64x64x16.F32 R120, R188, gdesc[UR12], R120, gsb0 ;  /* 0x00e0000cbc787df0 */ /* 0x000fe20008000878 */
[----:B------:R-:W-:Y:S01]  /*2a20*/  UMOV UR14, UR12 ;  /* 0x0000000c000e7c82 */ /* 0x000fe20008000000 */
[----:B------:R-:W-:Y:S01]  /*2a30*/  UMOV UR15, 0x80000020 ;  /* 0x80000020000f7882 */ /* 0x000fe20000000000 */
[----:B------:R-:W-:Y:S01]  /*2a40*/  UIADD3 UR12, UR10, 0x200, URZ ;  /* 0x000002000a0c7890 */ /* 0x000fe2000fffe03f */
[C---:B------:R-:W-:Y:S01]  /*2a50*/  ISETP.GE.AND P2, PT, R156.reuse, 0x30, PT ;  /* 0x000000309c00780c */ /* 0x040fe20003f46270 */
[----:B------:R-:W-:Y:S01]  /*2a60*/  UIADD3 UR10, UR10, 0x202, URZ ;  /* 0x000002020a0a7890 */ /* 0x000fe2000fffe03f */
[----:B------:R-:W-:Y:S01]  /*2a70*/  ISETP.GE.AND P4, PT, R156, 0x31, PT ;  /* 0x000000319c00780c */ /* 0x000fe20003f86270 */
[----:B------:R-:W-:Y:S01]  /*2a80*/  FFMA.FTZ R218, R170, UR18, -R7 ;  /* 0x00000012aada7c23 */ /* 0x000fe20008010807 */
[----:B------:R-:W-:Y:S01]  /*2a90*/  ISETP.GE.AND P5, PT, R156, 0x38, PT ;  /* 0x000000389c00780c */ /* 0x000fe20003fa6270 */
[----:B------:R-:W-:Y:S01]  /*2aa0*/  FFMA.FTZ R208, R208, UR18, -R11 ;  /* 0x00000012d0d07c23 */ /* 0x000fe2000801080b */
[----:B------:R-:W-:Y:S01]  /*2ab0*/  ISETP.GE.AND P3, PT, R156, 0x39, PT ;  /* 0x000000399c00780c */ /* 0x000fe20003f66270 */
[----:B------:R-:W5:Y:S01]  /*2ac0*/  MUFU.EX2 R175, R175 ;  /* 0x000000af00af7308 */ /* 0x000f620000000800 */
[----:B------:R-:W-:-:S02]  /*2ad0*/  ISETP.GE.AND P1, PT, R217, 0x38, PT ;  /* 0x00000038d900780c */ /* 0x000fc40003f26270 */
[----:B------:R-:W-:Y:S02]  /*2ae0*/  ISETP.GE.AND P0, PT, R217, 0x39, PT ;  /* 0x00000039d900780c */ /* 0x000fe40003f06270 */
[----:B------:R-:W-:Y:S02]  /*2af0*/  ISETP.GT.OR P4, PT, R214, 0x31, !P4 ;  /* 0x00000031d600780c */ /* 0x000fe40006784670 */
[C---:B------:R-:W-:Y:S01]  /*2b00*/  ISETP.GT.OR P1, PT, R216.reuse, 0x38, !P1 ;  /* 0x00000038d800780c */ /* 0x040fe20004f24670 */
[----:B------:R-:W-:Y:S01]  /*2b10*/  MUFU.EX2 R169, R169 ;  /* 0x000000a900a97308 */ /* 0x000fe20000000800 */
[----:B------:R-:W-:Y:S02]  /*2b20*/  ISETP.GT.OR P0, PT, R216, 0x39, !P0 ;  /* 0x00000039d800780c */ /* 0x000fe40004704670 */
[C---:B------:R-:W-:Y:S02]  /*2b30*/  ISETP.GT.OR P2, PT, R214.reuse, 0x30, !P2 ;  /* 0x00000030d600780c */ /* 0x040fe40005744670 */
[----:B------:R-:W-:-:S02]  /*2b40*/  ISETP.GT.OR P5, PT, R214, 0x38, !P5 ;  /* 0x00000038d600780c */ /* 0x000fc40006fa4670 */
[----:B------:R-:W-:Y:S01]  /*2b50*/  ISETP.GT.OR P3, PT, R214, 0x39, !P3 ;  /* 0x00000039d600780c */ /* 0x000fe20005f64670 */
[----:B------:R-:W-:Y:S01]  /*2b60*/  MUFU.EX2 R168, R168 ;  /* 0x000000a800a87308 */ /* 0x000fe20000000800 */
[----:B------:R-:W-:Y:S02]  /*2b70*/  FSEL R214, R179, -INF , !P4 ;  /* 0xff800000b3d67808 */ /* 0x000fe40006000000 */
[----:B------:R-:W-:Y:S02]  /*2b80*/  FSEL R217, R180, -INF , !P1 ;  /* 0xff800000b4d97808 */ /* 0x000fe40004800000 */
[----:B------:R-:W-:Y:S01]  /*2b90*/  FSEL R210, R181, -INF , !P0 ;  /* 0xff800000b5d27808 */ /* 0x000fe20004000000 */
[----:B------:R-:W-:Y:S01]  /*2ba0*/  FFMA.FTZ R214, R214, UR18, -R11 ;  /* 0x00000012d6d67c23 */ /* 0x000fe2000801080b */
[----:B------:R-:W-:Y:S01]  /*2bb0*/  FSEL R181, R178, -INF , !P2 ;  /* 0xff800000b2b57808 */ /* 0x000fe20005000000 */
[----:B------:R-:W-:Y:S01]  /*2bc0*/  FFMA.FTZ R178, R215, UR18, -R10 ;  /* 0x00000012d7b27c23 */ /* 0x000fe2000801080a */
[----:B------:R-:W-:Y:S01]  /*2bd0*/  FSEL R179, R182, -INF , !P5 ;  /* 0xff800000b6b37808 */ /* 0x000fe20006800000 */
[----:B------:R-:W-:Y:S01]  /*2be0*/  FFMA.FTZ R182, R217, UR18, -R12 ;  /* 0x00000012d9b67c23 */ /* 0x000fe2000801080c */
[----:B------:R-:W-:Y:S01]  /*2bf0*/  FSEL R216, R183, -INF , !P3 ;  /* 0xff800000b7d87808 */ /* 0x000fe20005800000 */
[--C-:B------:R-:W-:Y:S01]  /*2c00*/  FFMA.FTZ R11, R210, UR18, -R13.reuse ;  /* 0x00000012d20b7c23 */ /* 0x100fe2000801080d */
[----:B------:R-:W2:Y:S01]  /*2c10*/  MUFU.EX2 R180, R218 ;  /* 0x000000da00b47308 */ /* 0x000ea20000000800 */
[----:B------:R-:W-:Y:S01]  /*2c20*/  FFMA.FTZ R10, R181, UR18, -R10 ;  /* 0x00000012b50a7c23 */ /* 0x000fe2000801080a */
[----:B------:R-:W-:Y:S01]  /*2c30*/  FFMA.FTZ R12, R179, UR18, -R12 ;  /* 0x00000012b30c7c23 */ /* 0x000fe2000801080c */
[----:B------:R-:W-:-:S05]  /*2c40*/  FFMA.FTZ R13, R216, UR18, -R13 ;  /* 0x00000012d80d7c23 */ /* 0x000fca000801080d */
[----:B------:R-:W-:Y:S08]  /*2c50*/  MUFU.EX2 R173, R173 ;  /* 0x000000ad00ad7308 */ /* 0x000ff00000000800 */
[----:B------:R-:W2:Y:S08]  /*2c60*/  MUFU.EX2 R167, R167 ;  /* 0x000000a700a77308 */ /* 0x000eb00000000800 */
[----:B------:R-:W2:Y:S08]  /*2c70*/  MUFU.EX2 R178, R178 ;  /* 0x000000b200b27308 */ /* 0x000eb00000000800 */
[----:B------:R-:W-:Y:S01]  /*2c80*/  MUFU.EX2 R10, R10 ;  /* 0x0000000a000a7308 */ /* 0x000fe20000000800 */
[----:B------:R-:W-:-:S02]  /*2c90*/  WARPGROUP.DEPBAR.LE gsb0, 0x0 ;  /* 0x00008000000079c5 */ /* 0x000fc40000010000 */
[----:B------:R-:W-:-:S05]  /*2ca0*/  WARPGROUP.ARRIVE ;  /* 0x00000000000079c5 */ /* 0x000fca0000000000 */
[----:B------:R-:W-:Y:S01]  /*2cb0*/  MUFU.EX2 R182, R182 ;  /* 0x000000b600b67308 */ /* 0x000fe20000000800 */
[----:B------:R-:W-:Y:S01]  /*2cc0*/  HGMMA.64x64x16.F32 R120, R200, gdesc[UR12], R120, gsb0 ;  /* 0x00e0000cc8787df0 */ /* 0x000fe20008000878 */
[----:B------:R-:W-:Y:S01]  /*2cd0*/  UMOV UR14, UR12 ;  /* 0x0000000c000e7c82 */ /* 0x000fe20008000000 */
[----:B------:R-:W-:-:S05]  /*2ce0*/  UMOV UR15, 0x80000020 ;  /* 0x80000020000f7882 */ /* 0x000fca0000000000 */
[----:B------:R-:W-:Y:S01]  /*2cf0*/  MUFU.EX2 R12, R12 ;  /* 0x0000000c000c7308 */ /* 0x000fe20000000800 */
[----:B------:R-:W-:-:S07]  /*2d00*/  UIADD3 UR12, UR8, 0xc0, URZ ;  /* 0x000000c0080c7890 */ /* 0x000fce000fffe03f */
[----:B------:R-:W-:Y:S08]  /*2d10*/  MUFU.EX2 R11, R11 ;  /* 0x0000000b000b7308 */ /* 0x000ff00000000800 */
[----:B------:R-:W-:Y:S01]  /*2d20*/  MUFU.EX2 R13, R13 ;  /* 0x0000000d000d7308 */ /* 0x000fe20000000800 */
[----:B------:R-:W-:Y:S02]  /*2d30*/  WARPGROUP.DEPBAR.LE gsb0, 0x0 ;  /* 0x00008000000079c5 */ /* 0x000fe40000010000 */
[----:B------:R-:W-:-:S06]  /*2d40*/  WARPGROUP.ARRIVE ;  /* 0x00000000000079c5 */ /* 0x000fcc0000000000 */
[----:B------:R-:W-:Y:S01]  /*2d50*/  HGMMA.64x64x16.F32 R120, R192, gdesc[UR12], R120, gsb0 ;  /* 0x00e0000cc0787df0 */ /* 0x000fe20008000878 */
[----:B------:R-:W-:Y:S01]  /*2d60*/  UMOV UR14, UR12 ;  /* 0x0000000c000e7c82 */ /* 0x000fe20008000000 */
[----:B------:R-:W-:Y:S01]  /*2d70*/  UMOV UR15, 0x80000020 ;  /* 0x80000020000f7882 */ /* 0x000fe20000000000 */
        /* <DEDUP_REMOVED lines=10> */
[----:B------:R-:W2:Y:S04]  /*2e20*/  LDS.64 R6, [R212+0x1e2a0] ;  /* 0x01e2a000d4067984 */ /* 0x000ea80000000a00 */
[----:B----4-:R-:W4:Y:S04]  /*2e30*/  LDS.64 R158, [R212+0x1e280] ;  /* 0x01e28000d49e7984 */ /* 0x010f280000000a00 */
[----:B------:R-:W4:Y:S04]  /*2e40*/  LDS.64 R170, [R212+0x1e2c0] ;  /* 0x01e2c000d4aa7984 */ /* 0x000f280000000a00 */
[----:B------:R-:W4:Y:S01]  /*2e50*/  LDS.64 R176, [R212+0x1e2e0] ;  /* 0x01e2e000d4b07984 */ /* 0x000f220000000a00 */
[--C-:B-1----:R-:W-:Y:S01]  /*2e60*/  FADD.FTZ R179, R120, -R14.reuse ;  /* 0x8000000e78b37221 */ /* 0x102fe20000010000 */
[----:B------:R-:W-:Y:S01]  /*2e70*/  FADD.FTZ R181, R122, -R14 ;  /* 0x8000000e7ab57221 */ /* 0x000fe20000010000 */
[--C-:B------:R-:W-:Y:S01]  /*2e80*/  FADD.FTZ R14, R121, -R15.reuse ;  /* 0x8000000f790e7221 */ /* 0x100fe20000010000 */
[----:B------:R-:W-:Y:S01]  /*2e90*/  FADD.FTZ R120, R123, -R15 ;  /* 0x8000000f7b787221 */ /* 0x000fe20000010000 */
[--C-:B---3--:R-:W-:Y:S01]  /*2ea0*/  FADD.FTZ R121, R124, -R8.reuse ;  /* 0x800000087c797221 */ /* 0x108fe20000010000 */
[----:B------:R-:W-:Y:S01]  /*2eb0*/  FADD.FTZ R183, R126, -R8 ;  /* 0x800000087eb77221 */ /* 0x000fe20000010000 */
[--C-:B------:R-:W-:Y:S01]  /*2ec0*/  FADD.FTZ R8, R125, -R9.reuse ;  /* 0x800000097d087221 */ /* 0x100fe20000010000 */
[----:B------:R-:W-:Y:S01]  /*2ed0*/  FADD.FTZ R124, R127, -R9 ;  /* 0x800000097f7c7221 */ /* 0x000fe20000010000 */
[----:B------:R-:W-:Y:S01]  /*2ee0*/  MUFU.EX2 R15, R214 ;  /* 0x000000d6000f7308 */ /* 0x000fe20000000800 */
[--C-:B-----5:R-:W-:Y:S01]  /*2ef0*/  FADD.FTZ R123, R128, -R154.reuse ;  /* 0x8000009a807b7221 */ /* 0x120fe20000010000 */
[----:B------:R-:W-:Y:S01]  /*2f00*/  FMUL.FTZ R121, R22, R121 ;  /* 0x0000007916797220 */ /* 0x000fe20000410000 */
[----:B------:R-:W-:Y:S01]  /*2f10*/  FMUL.FTZ R8, R213, R8 ;  /* 0x00000008d5087220 */ /* 0x000fe20000410000 */
[----:B--2---:R-:W-:Y:S01]  /*2f20*/  FADD.FTZ R128, R133, -R157 ;  /* 0x8000009d85807221 */ /* 0x004fe20000010000 */
[--C-:B------:R-:W-:Y:S01]  /*2f30*/  FADD.FTZ R126, R131, -R155.reuse ;  /* 0x8000009b837e7221 */ /* 0x100fe20000010000 */
[----:B------:R-:W-:Y:S01]  /*2f40*/  FADD.FTZ R125, R130, -R154 ;  /* 0x8000009a827d7221 */ /* 0x000fe20000010000 */
[----:B------:R-:W-:Y:S01]  /*2f50*/  FADD.FTZ R122, R129, -R155 ;  /* 0x8000009b817a7221 */ /* 0x000fe20000010000 */
[----:B------:R-:W1:Y:S01]  /*2f60*/  MUFU.EX2 R9, R208 ;  /* 0x000000d000097308 */ /* 0x000e620000000800 */
[--C-:B------:R-:W-:Y:S01]  /*2f70*/  FADD.FTZ R133, R140, -R6.reuse ;  /* 0x800000068c857221 */ /* 0x100fe20000010000 */
[----:B------:R-:W-:Y:S01]  /*2f80*/  FADD.FTZ R6, R142, -R6 ;  /* 0x800000068e067221 */ /* 0x000fe20000010000 */
[----:B------:R-:W-:Y:S01]  /*2f90*/  FADD.FTZ R143, R143, -R7 ;  /* 0x800000078f8f7221 */ /* 0x000fe20000010000 */
[--C-:B----4-:R-:W-:Y:S01]  /*2fa0*/  FADD.FTZ R131, R136, -R158.reuse ;  /* 0x8000009e88837221 */ /* 0x110fe20000010000 */
[----:B------:R-:W-:Y:S01]  /*2fb0*/  FADD.FTZ R138, R138, -R158 ;  /* 0x8000009e8a8a7221 */ /* 0x000fe20000010000 */
[----:B------:R-:W-:Y:S01]  /*2fc0*/  F2FP.F16.F32.PACK_AB R158, R8, R121 ;  /* 0x00000079089e723e */ /* 0x000fe200000000ff */
[--C-:B------:R-:W-:Y:S01]  /*2fd0*/  FADD.FTZ R127, R132, -R156.reuse ;  /* 0x8000009c847f7221 */ /* 0x100fe20000010000 */
[----:B------:R-:W-:Y:S01]  /*2fe0*/  FADD.FTZ R129, R134, -R156 ;  /* 0x8000009c86817221 */ /* 0x000fe20000010000 */
[----:B------:R-:W-:Y:S01]  /*2ff0*/  FADD.FTZ R130, R135, -R157 ;  /* 0x8000009d87827221 */ /* 0x000fe20000010000 */
[----:B------:R-:W-:Y:S01]  /*3000*/  FMUL.FTZ R6, R175, R6 ;  /* 0x00000006af067220 */ /* 0x000fe20000410000 */
[----:B------:R-:W-:Y:S01]  /*3010*/  FMUL.FTZ R143, R180, R143 ;  /* 0x0000008fb48f7220 */ /* 0x000fe20000410000 */
[----:B------:R-:W-:-:S02]  /*3020*/  IMAD.U32 R8, RZ, RZ, UR5 ;  /* 0x00000005ff087e24 */ /* 0x000fc4000f8e00ff */
[--C-:B------:R-:W-:Y:S01]  /*3030*/  FADD.FTZ R134, R137, -R159.reuse ;  /* 0x8000009f89867221 */ /* 0x100fe20000010000 */
[----:B------:R-:W-:Y:S01]  /*3040*/  FADD.FTZ R139, R139, -R159 ;  /* 0x8000009f8b8b7221 */ /* 0x000fe20000010000 */
[----:B------:R-:W-:Y:S01]  /*3050*/  FADD.FTZ R132, R141, -R7 ;  /* 0x800000078d847221 */ /* 0x000fe20000010000 */
[----:B------:R-:W-:Y:S01]  /*3060*/  FADD.FTZ R140, R145, -R171 ;  /* 0x800000ab918c7221 */ /* 0x000fe20000010000 */
[----:B------:R-:W-:Y:S01]  /*3070*/  FADD.FTZ R142, R149, -R177 ;  /* 0x800000b1958e7221 */ /* 0x000fe20000010000 */
[--C-:B------:R-:W-:Y:S01]  /*3080*/  FADD.FTZ R135, R144, -R170.reuse ;  /* 0x800000aa90877221 */ /* 0x100fe20000010000 */
[----:B------:R-:W-:Y:S01]  /*3090*/  FADD.FTZ R7, R146, -R170 ;  /* 0x800000aa92077221 */ /* 0x000fe20000010000 */
[----:B------:R-:W-:Y:S01]  /*30a0*/  FADD.FTZ R136, R147, -R171 ;  /* 0x800000ab93887221 */ /* 0x000fe20000010000 */
[--C-:B------:R-:W-:Y:S01]  /*30b0*/  FADD.FTZ R137, R148, -R176.reuse ;  /* 0x800000b094897221 */ /* 0x100fe20000010000 */
        /* <DEDUP_REMOVED lines=51> */
[----:B------:R-:W-:Y:S01]  /*33f0*/  IMAD R6, R23, 0x1000, R18 ;  /* 0x0000100017067824 */ /* 0x000fe200078e0212 */
        /* <DEDUP_REMOVED lines=11> */
[----:B------:R-:W-:Y:S01]  /*34b0*/  UMOV UR11, 0x80000020 ;  /* 0x80000020000b7882 */ /* 0x000fe20000000000 */
[----:B------:R-:W-:Y:S02]  /*34c0*/  WARPGROUP.DEPBAR.LE gsb0, 0x0 ;  /* 0x00008000000079c5 */ /* 0x000fe40000010000 */
[----:B------:R-:W-:Y:S02]  /*34d0*/  F2FP.F16.F32.PACK_AB R120, R161, R16 ;  /* 0x00000010a178723e */ /* 0x000fe400000000ff */
[----:B------:R-:W-:-:S02]  /*34e0*/  F2FP.F16.F32.PACK_AB R121, R163, R162 ;  /* 0x000000a2a379723e */ /* 0x000fc400000000ff */
[----:B------:R-:W-:Y:S02]  /*34f0*/  F2FP.F16.F32.PACK_AB R122, R165, R160 ;  /* 0x000000a0a57a723e */ /* 0x000fe400000000ff */
[----:B------:R-:W-:Y:S02]  /*3500*/  F2FP.F16.F32.PACK_AB R123, R211, R166 ;  /* 0x000000a6d37b723e */ /* 0x000fe400000000ff */
[----:B------:R-:W-:Y:S02]  /*3510*/  F2FP.F16.F32.PACK_AB R165, R174, R167 ;  /* 0x000000a7aea5723e */ /* 0x000fe400000000ff */
[----:B------:R-:W-:Y:S01]  /*3520*/  WARPGROUP.ARRIVE ;  /* 0x00000000000079c5 */ /* 0x000fe20000000000 */
[----:B------:R-:W-:Y:S02]  /*3530*/  F2FP.F16.F32.PACK_AB R166, R173, R168 ;  /* 0x000000a8ada6723e */ /* 0x000fe400000000ff */
[----:B------:R-:W-:Y:S02]  /*3540*/  F2FP.F16.F32.PACK_AB R167, R180, R175 ;  /* 0x000000afb4a7723e */ /* 0x000fe400000000ff */
[----:B------:R-:W-:Y:S01]  /*3550*/  F2FP.F16.F32.PACK_AB R180, R9, R178 ;  /* 0x000000b209b4723e */ /* 0x000fe200000000ff */
        /* <DEDUP_REMOVED lines=8> */
[----:B------:R-:W-:-:S06]  /*35e0*/  WARPGROUP.ARRIVE ;  /* 0x00000000000079c5 */ /* 0x000fcc0000000000 */
        /* <DEDUP_REMOVED lines=169> */
.L_x_4412:
        /* <DEDUP_REMOVED lines=44> */
.L_x_4413:
        /* <DEDUP_REMOVED lines=62> */
.L_x_4395:
        /* <DEDUP_REMOVED lines=23> */
.L_x_4416:
        /* <DEDUP_REMOVED lines=20> */
.L_x_4417:
        /* <DEDUP_REMOVED lines=18> */
.L_x_4418:
        /* <DEDUP_REMOVED lines=18> */
.L_x_4419:
        /* <DEDUP_REMOVED lines=149> */
.L_x_4421:
[----:B------:R-:W-:Y:S05]  /*5560*/  BSYNC B0 ;  /* 0x0000000000007941 */ /* 0x000fea0003800000 */
.L_x_4420:
[----:B------:R-:W-:-:S04]  /*5570*/  DEPBAR.LE SB0, 0x0 ;  /* 0x000080000000791a */ /* 0x000fc80000000000 */
[----:B------:R-:W-:Y:S05]  /*5580*/  EXIT ;  /* 0x000000000000794d */ /* 0x000fea0003800000 */
.L_x_4415:
        /* <DEDUP_REMOVED lines=61> */
.L_x_4423:
[----:B------:R-:W-:Y:S05]  /*5960*/  BSYNC B0 ;  /* 0x0000000000007941 */ /* 0x000fea0003800000 */
.L_x_4422:
        /* <DEDUP_REMOVED lines=20> */
.L_x_4425:
[----:B------:R-:W-:Y:S05]  /*5ab0*/  BSYNC B0 ;  /* 0x0000000000007941 */ /* 0x000fea0003800000 */
.L_x_4424:
        /* <DEDUP_REMOVED lines=18> */
.L_x_4427:
[----:B------:R-:W-:Y:S05]  /*5be0*/  BSYNC B0 ;  /* 0x0000000000007941 */ /* 0x000fea0003800000 */
.L_x_4426:
        /* <DEDUP_REMOVED lines=22> */
.L_x_4429:
[----:B------:R-:W-:Y:S05]  /*5d50*/  BSYNC B0 ;  /* 0x0000000000007941 */ /* 0x000fea0003800000 */
.L_x_4428:
[----:B------:R-:W-:Y:S05]  /*5d60*/  EXIT ;  /* 0x000000000000794d */ /* 0x000fea0003800000 */
.L_x_4392:
        /* <DEDUP_REMOVED lines=34> */
.L_x_4433:
[----:B------:R-:W-:-:S05]  /*5f90*/  UMOV UR11, UR5 ;  /* 0x00000005000b7c82 */ /* 0x000fca0008000000 */
.L_x_4434:
        /* <DEDUP_REMOVED lines=48> */
.L_x_4439:
[----:B------:R-:W2:Y:S04]  /*62a0*/  LDG.E.STRONG.GPU R0, desc[UR46][R2.64] ;  /* 0x0000002e02007981 */ /* 0x000ea8000c1ef900 */
[----:B--2---:R-:W-:Y:S01]  /*62b0*/  CCTL.IVALL ;  /* 0x00000000ff00798f */ /* 0x004fe20002000000 */
[----:B------:R-:W-:Y:S05]  /*62c0*/  YIELD ;  /* 0x0000000000007946 */ /* 0x000fea0003800000 */
[----:B------:R-:W-:-:S13]  /*62d0*/  ISETP.NE.AND P1, PT, R0, UR23, PT ;  /* 0x0000001700007c0c */ /* 0x000fda000bf25270 */
[----:B------:R-:W-:Y:S05]  /*62e0*/  @P1 BRA `(.L_x_4439) ;  /* 0xfffffffc00ec1947 */ /* 0x000fea000383ffff */
.L_x_4438:
[----:B------:R-:W-:Y:S05]  /*62f0*/  BSYNC B1 ;  /* 0x0000000000017941 */ /* 0x000fea0003800000 */
.L_x_4437:
[----:B------:R-:W-:-:S03]  /*6300*/  UMOV UR4, 0xffffffff ;  /* 0xffffffff00047882 */ /* 0x000fc60000000000 */
[----:B------:R-:W-:Y:S05]  /*6310*/  BRA.DIV UR4, `(.L_x_4440) ;  /* 0x0000003e04947947 */ /* 0x000fea000b800000 */
[----:B------:R-:W-:Y:S01]  /*6320*/  NOP ;  /* 0x0000000000007918 */ /* 0x000fe20000000000 */
.L_x_4517:
        /* <DEDUP_REMOVED lines=22> */
.L_x_4442:
[----:B------:R-:W-:Y:S05]  /*6490*/  BSYNC B1 ;  /* 0x0000000000017941 */ /* 0x000fea0003800000 */
.L_x_4441:
        /* <DEDUP_REMOVED lines=20> */
.L_x_4444:
[----:B------:R-:W-:Y:S05]  /*65e0*/  BSYNC B1 ;  /* 0x0000000000017941 */ /* 0x000fea0003800000 */
.L_x_4443:
[----:B------:R-:W-:Y:S06]  /*65f0*/  BAR.ARV 0xa, 0xa0 ;  /* 0x0282800000007b1d */ /* 0x000fec0000002000 */
[----:B------:R-:W-:Y:S04]  /*6600*/  BSSY B1, `(.L_x_4445) ;  /* 0x0000003000017945 */ /* 0x000fe80003800000 */
[----:B------:R-:W-:Y:S05]  /*6610*/  @!P0 BRA `(.L_x_4446) ;  /* 0x0000000000048947 */ /* 0x000fea0003800000 */
[----:B------:R-:W-:-:S04]  /*6620*/  DEPBAR.LE SB0, 0x0 ;  /* 0x000080000000791a */ /* 0x000fc80000000000 */
.L_x_4446:
[----:B------:R-:W-:Y:S05]  /*6630*/  BSYNC B1 ;  /* 0x0000000000017941 */ /* 0x000fea0003800000 */
.L_x_4445:
        /* <DEDUP_REMOVED lines=19> */
.L_x_4448:
[----:B------:R-:W-:Y:S05]  /*6770*/  BSYNC B1 ;  /* 0x0000000000017941 */ /* 0x000fea0003800000 */
.L_x_4447:
[----:B------:R-:W-:Y:S01]  /*6780*/  UIADD3 UR18, UR6, 0x1, URZ ;  /* 0x0000000106127890 */ /* 0x000fe2000fffe03f */
[----:B------:R-:W-:Y:S11]  /*6790*/  BRA `(.L_x_4449) ;  /* 0x0000000000047947 */ /* 0x000ff60003800000 */
.L_x_4436:
[----:B------:R-:W-:-:S05]  /*67a0*/  UMOV UR18, UR6 ;  /* 0x0000000600127c82 */ /* 0x000fca0008000000 */
.L_x_4449:
        /* <DEDUP_REMOVED lines=12> */
.L_x_4474:
        /* <DEDUP_REMOVED lines=11> */
.L_x_4452:
[----:B------:R-:W2:Y:S04]  /*6920*/  LDG.E.STRONG.GPU R0, desc[UR46][R2.64] ;  /* 0x0000002e02007981 */ /* 0x000ea8000c1ef900 */
[----:B--2---:R-:W-:Y:S01]  /*6930*/  CCTL.IVALL ;  /* 0x00000000ff00798f */ /* 0x004fe20002000000 */
[----:B------:R-:W-:Y:S05]  /*6940*/  YIELD ;  /* 0x0000000000007946 */ /* 0x000fea0003800000 */
[----:B------:R-:W-:-:S13]  /*6950*/  ISETP.NE.AND P1, PT, R0, UR23, PT ;  /* 0x0000001700007c0c */ /* 0x000fda000bf25270 */
[----:B------:R-:W-:Y:S05]  /*6960*/  @P1 BRA `(.L_x_4452) ;  /* 0xfffffffc00ec1947 */ /* 0x000fea000383ffff */
.L_x_4451:
[----:B------:R-:W-:Y:S05]  /*6970*/  BSYNC B1 ;  /* 0x0000000000017941 */ /* 0x000fea0003800000 */
.L_x_4450:
[----:B------:R-:W-:-:S03]  /*6980*/  UMOV UR16, 0xffffffff ;  /* 0xffffffff00107882 */ /* 0x000fc60000000000 */
[----:B------:R-:W-:Y:S05]  /*6990*/  BRA.DIV UR16, `(.L_x_4453) ;  /* 0x0000003a10107947 */ /* 0x000fea000b800000 */
[----:B------:R-:W-:Y:S01]  /*69a0*/  NOP ;  /* 0x0000000000007918 */ /* 0x000fe20000000000 */
.L_x_4520:
        /* <DEDUP_REMOVED lines=19> */
.L_x_4455:
[----:B------:R-:W-:Y:S05]  /*6ae0*/  BSYNC B1 ;  /* 0x0000000000017941 */ /* 0x000fea0003800000 */
.L_x_4454:
        /* <DEDUP_REMOVED lines=15> */
.L_x_4457:
[----:B------:R-:W-:Y:S05]  /*6be0*/  BSYNC B1 ;  /* 0x0000000000017941 */ /* 0x000fea0003800000 */
.L_x_4456:
[----:B------:R-:W-:Y:S06]  /*6bf0*/  BAR.ARV 0xa, 0xa0 ;  /* 0x0282800000007b1d */ /* 0x000fec0000002000 */
[----:B------:R-:W-:Y:S04]  /*6c00*/  BSSY B1, `(.L_x_4458) ;  /* 0x0000003000017945 */ /* 0x000fe80003800000 */
[----:B------:R-:W-:Y:S05]  /*6c10*/  @!P0 BRA `(.L_x_4459) ;  /* 0x0000000000048947 */ /* 0x000fea0003800000 */
[----:B------:R-:W-:-:S04]  /*6c20*/  DEPBAR.LE SB0, 0x0 ;  /* 0x000080000000791a */ /* 0x000fc80000000000 */
.L_x_4459:
[----:B------:R-:W-:Y:S05]  /*6c30*/  BSYNC B1 ;  /* 0x0000000000017941 */ /* 0x000fea0003800000 */
.L_x_4458:
        /* <DEDUP_REMOVED lines=19> */
.L_x_4461:
[----:B------:R-:W-:Y:S05]  /*6d70*/  BSYNC B1 ;  /* 0x0000000000017941 */ /* 0x000fea0003800000 */
.L_x_4460:
        /* <DEDUP_REMOVED lines=9> */
.L_x_4464:
[----:B------:R-:W2:Y:S04]  /*6e10*/  LDG.E.STRONG.GPU R0, desc[UR46][R2.64] ;  /* 0x0000002e02007981 */ /* 0x000ea8000c1ef900 */
[----:B--2---:R-:W-:Y:S01]  /*6e20*/  CCTL.IVALL ;  /* 0x00000000ff00798f */ /* 0x004fe20002000000 */
[----:B------:R-:W-:Y:S05]  /*6e30*/  YIELD ;  /* 0x0000000000007946 */ /* 0x000fea0003800000 */
[----:B------:R-:W-:-:S13]  /*6e40*/  ISETP.NE.AND P1, PT, R0, UR23, PT ;  /* 0x0000001700007c0c */ /* 0x000fda000bf25270 */
[----:B------:R-:W-:Y:S05]  /*6e50*/  @P1 BRA `(.L_x_4464) ;  /* 0xfffffffc00ec1947 */ /* 0x000fea000383ffff */
.L_x_4463:
[----:B------:R-:W-:Y:S05]  /*6e60*/  BSYNC B1 ;  /* 0x0000000000017941 */ /* 0x000fea0003800000 */
.L_x_4462:
[----:B------:R-:W-:-:S03]  /*6e70*/  UMOV UR12, 0xffffffff ;  /* 0xffffffff000c7882 */ /* 0x000fc60000000000 */
[----:B------:R-:W-:Y:S05]  /*6e80*/  BRA.DIV UR12, `(.L_x_4465) ;  /* 0x000000320cf07947 */ /* 0x000fea000b800000 */
[----:B------:R-:W-:Y:S01]  /*6e90*/  NOP ;  /* 0x0000000000007918 */ /* 0x000fe20000000000 */
.L_x_4523:
        /* <DEDUP_REMOVED lines=15> */
.L_x_4467:
[----:B------:R-:W-:Y:S05]  /*6f90*/  BSYNC B1 ;  /* 0x0000000000017941 */ /* 0x000fea0003800000 */
.L_x_4466:
        /* <DEDUP_REMOVED lines=15> */
.L_x_4469:
[----:B------:R-:W-:Y:S05]  /*7090*/  BSYNC B1 ;  /* 0x0000000000017941 */ /* 0x000fea0003800000 */
.L_x_4468:
[----:B------:R-:W-:Y:S06]  /*70a0*/  BAR.ARV 0xa, 0xa0 ;  /* 0x0282800000007b1d */ /* 0x000fec0000002000 */
[----:B------:R-:W-:Y:S04]  /*70b0*/  BSSY B1, `(.L_x_4470) ;  /* 0x0000003000017945 */ /* 0x000fe80003800000 */
[----:B------:R-:W-:Y:S05]  /*70c0*/  @!P0 BRA `(.L_x_4471) ;  /* 0x0000000000048947 */ /* 0x000fea0003800000 */
[----:B------:R-:W-:-:S04]  /*70d0*/  DEPBAR.LE SB0, 0x0 ;  /* 0x000080000000791a */ /* 0x000fc80000000000 */
.L_x_4471:
[----:B------:R-:W-:Y:S05]  /*70e0*/  BSYNC B1 ;  /* 0x0000000000017941 */ /* 0x000fea0003800000 */
.L_x_4470:
        /* <DEDUP_REMOVED lines=19> */
.L_x_4473:
[----:B------:R-:W-:Y:S05]  /*7220*/  BSYNC B1 ;  /* 0x0000000000017941 */ /* 0x000fea0003800000 */
.L_x_4472:
[----:B------:R-:W-:Y:S02]  /*7230*/  UIADD3 UR6, UR6, 0x2, URZ ;  /* 0x0000000206067890 */ /* 0x000fe4000fffe03f */
[----:B------:R-:W-:Y:S02]  /*7240*/  UIADD3 UR4, UR4, 0x3000, URZ ;  /* 0x0000300004047890 */ /* 0x000fe4000fffe03f */
[----:B------:R-:W-:-:S06]  /*7250*/  UISETP.GE.AND UP0, UPT, UR6, UR11, UPT ;  /* 0x0000000b0600728c */ /* 0x000fcc000bf06270 */
[----:B------:R-:W-:-:S13]  /*7260*/  PLOP3.LUT P1, PT, PT, PT, UP0, 0x80, 0x0 ;  /* 0x000000000000781c */ /* 0x000fda0003f2f008 */
[----:B------:R-:W-:Y:S05]  /*7270*/  @!P1 BRA `(.L_x_4474) ;  /* 0xfffffff4007c9947 */ /* 0x000fea000383ffff */
.L_x_4435:
        /* <DEDUP_REMOVED lines=41> */
.L_x_4477:
[----:B------:R-:W-:Y:S05]  /*7510*/  BSYNC B1 ;  /* 0x0000000000017941 */ /* 0x000fea0003800000 */
.L_x_4476:
[----:B------:R-:W-:Y:S05]  /*7520*/  BRA `(.L_x_4478) ;  /* 0x0000000000047947 */ /* 0x000fea0003800000 */
.L_x_4475:
[----:B------:R-:W-:-:S05]  /*7530*/  UMOV UR4, UR6 ;  /* 0x0000000600047c82 */ /* 0x000fca0008000000 */
.L_x_4478:
        /* <DEDUP_REMOVED lines=11> */
.L_x_4483:
        /* <DEDUP_REMOVED lines=24> */
.L_x_4480:
[----:B------:R-:W-:Y:S05]  /*7770*/  BSYNC B1 ;  /* 0x0000000000017941 */ /* 0x000fea0003800000 */
.L_x_4479:
        /* <DEDUP_REMOVED lines=24> */
.L_x_4482:
[----:B------:R-:W-:Y:S05]  /*7900*/  BSYNC B1 ;  /* 0x0000000000017941 */ /* 0x000fea0003800000 */
.L_x_4481:
[----:B------:R-:W-:Y:S02]  /*7910*/  UIADD3 UR11, UR11, 0x2, URZ ;  /* 0x000000020b0b7890 */ /* 0x000fe4000fffe03f */
[----:B------:R-:W-:Y:S02]  /*7920*/  ULEA UR8, UR18, UR8, 0x1 ;  /* 0x0000000812087291 */ /* 0x000fe4000f8e083f */
[----:B------:R-:W-:Y:S02]  /*7930*/  ULEA UR9, UR18, UR9, 0x1 ;  /* 0x0000000912097291 */ /* 0x000fe4000f8e083f */
[----:B------:R-:W-:-:S13]  /*7940*/  ISETP.NE.AND P0, PT, RZ, UR11, PT ;  /* 0x0000000bff007c0c */ /* 0x000fda000bf05270 */
[----:B------:R-:W-:Y:S05]  /*7950*/  @!P0 BRA `(.L_x_4432) ;  /* 0x0000002400988947 */ /* 0x000fea0003800000 */
[----:B------:R-:W-:Y:S05]  /*7960*/  BRA `(.L_x_4483) ;  /* 0xfffffffc00207947 */ /* 0x000fea000383ffff */
.L_x_4431:
        /* <DEDUP_REMOVED lines=33> */
.L_x_4485:
        /* <DEDUP_REMOVED lines=43> */
.L_x_4524:
        /* <DEDUP_REMOVED lines=15> */
.L_x_4488:
        /* <DEDUP_REMOVED lines=128> */
.L_x_4499:
[----:B--234-:R-:W-:-:S04]  /*8720*/  SHF.L.U32 R21, R11, 0x1f, RZ ;  /* 0x0000001f0b157819 */ /* 0x01cfc800000006ff */
[----:B------:R-:W1:Y:S02]  /*8730*/  SYNCS.PHASECHK.TRANS64.TRYWAIT P1, [R16+URZ+0x26840], R21 ;  /* 0x02684015100075a7 */ /* 0x000e64000802017f */
[----:B-1----:R-:W-:Y:S05]  /*8740*/  @!P1 BRA `(.L_x_4491) ;  /* 0x0000001800f09947 */ /* 0x002fea0003800000 */
.L_x_4525:
[----:B------:R-:W-:Y:S05]  /*8750*/  @P0 BRA `(.L_x_4492) ;  /* 0x0000000000140947 */ /* 0x000fea0003800000 */
[----:B------:R-:W-:Y:S01]  /*8760*/  ISETP.NE.AND P1, PT, R6, RZ, PT ;  /* 0x000000ff0600720c */ /* 0x000fe20003f25270 */
[----:B------:R-:W-:-:S04]  /*8770*/  IMAD.MOV.U32 R3, RZ, RZ, 0x3100 ;  /* 0x00003100ff037424 */ /* 0x000fc800078e00ff */
[----:B------:R3:W-:Y:S08]  /*8780*/  SYNCS.ARRIVE.TRANS64 RZ, [R16+URZ+0x26830], R3 ;  /* 0x0268300310ff79a7 */ /* 0x0007f0000800003f */
[----:B------:R-:W-:Y:S05]  /*8790*/  @!P1 BRA `(.L_x_4492) ;  /* 0x0000000000049947 */ /* 0x000fea0003800000 */
[----:B------:R-:W-:Y:S01]  /*87a0*/  BPT.TRAP 0x1 ;  /* 0x000000040000795c */ /* 0x000fe20000300000 */
.L_x_4492:
        /* <DEDUP_REMOVED lines=43> */
.L_x_4526:
[----:B------:R-:W-:Y:S05]  /*8a60*/  @P0 BRA `(.L_x_4494) ;  /* 0x0000000000140947 */ /* 0x000fea0003800000 */
[----:B------:R-:W-:Y:S01]  /*8a70*/  ISETP.NE.AND P1, PT, R6, RZ, PT ;  /* 0x000000ff0600720c */ /* 0x000fe20003f25270 */
[----:B------:R-:W-:-:S04]  /*8a80*/  IMAD.MOV.U32 R2, RZ, RZ, 0x3100 ;  /* 0x00003100ff027424 */ /* 0x000fc800078e00ff */
[----:B------:R3:W-:Y:S08]  /*8a90*/  SYNCS.ARRIVE.TRANS64 RZ, [R16+URZ+0x26818], R2 ;  /* 0x0268180210ff79a7 */ /* 0x0007f0000800003f */
[----:B------:R-:W-:Y:S05]  /*8aa0*/  @!P1 BRA `(.L_x_4494) ;  /* 0x0000000000049947 */ /* 0x000fea0003800000 */
[----:B------:R-:W-:Y:S01]  /*8ab0*/  BPT.TRAP 0x1 ;  /* 0x000000040000795c */ /* 0x000fe20000300000 */
.L_x_4494:
        /* <DEDUP_REMOVED lines=43> */
.L_x_4527:
[----:B------:R-:W-:Y:S05]  /*8d70*/  @P0 BRA `(.L_x_4496) ;  /* 0x0000000000140947 */ /* 0x000fea0003800000 */
[----:B------:R-:W-:Y:S01]  /*8d80*/  ISETP.NE.AND P1, PT, R6, RZ, PT ;  /* 0x000000ff0600720c */ /* 0x000fe20003f25270 */
[----:B-123--:R-:W-:-:S04]  /*8d90*/  IMAD.MOV.U32 R21, RZ, RZ, 0x3100 ;  /* 0x00003100ff157424 */ /* 0x00efc800078e00ff */
[----:B------:R4:W-:Y:S08]  /*8da0*/  SYNCS.ARRIVE.TRANS64 RZ, [R16+URZ+0x26838], R21 ;  /* 0x0268381510ff79a7 */ /* 0x0009f0000800003f */
[----:B------:R-:W-:Y:S05]  /*8db0*/  @!P1 BRA `(.L_x_4496) ;  /* 0x0000000000049947 */ /* 0x000fea0003800000 */
[----:B------:R-:W-:Y:S01]  /*8dc0*/  BPT.TRAP 0x1 ;  /* 0x000000040000795c */ /* 0x000fe20000300000 */
.L_x_4496:
        /* <DEDUP_REMOVED lines=38> */
.L_x_4529:
[----:B------:R-:W-:Y:S05]  /*9030*/  @P0 BRA `(.L_x_4498) ;  /* 0x0000000000140947 */ /* 0x000fea0003800000 */
[----:B------:R-:W-:Y:S01]  /*9040*/  ISETP.NE.AND P1, PT, R6, RZ, PT ;  /* 0x000000ff0600720c */ /* 0x000fe20003f25270 */
[----:B------:R-:W-:-:S04]  /*9050*/  IMAD.MOV.U32 R5, RZ, RZ, 0x3100 ;  /* 0x00003100ff057424 */ /* 0x000fc800078e00ff */
[----:B------:R1:W-:Y:S08]  /*9060*/  SYNCS.ARRIVE.TRANS64 RZ, [R16+URZ+0x26810], R5 ;  /* 0x0268100510ff79a7 */ /* 0x0003f0000800003f */
[----:B------:R-:W-:Y:S05]  /*9070*/  @!P1 BRA `(.L_x_4498) ;  /* 0x0000000000049947 */ /* 0x000fea0003800000 */
[----:B------:R-:W-:Y:S01]  /*9080*/  BPT.TRAP 0x1 ;  /* 0x000000040000795c */ /* 0x000fe20000300000 */
.L_x_4498:
        /* <DEDUP_REMOVED lines=44> */
.L_x_4490:
[----:B------:R-:W3:Y:S02]  /*9350*/  LDL.LU R4, [R1+0x4] ;  /* 0x0000040001047983 */ /* 0x000ee40000300800 */
[----:B---3--:R-:W-:Y:S02]  /*9360*/  ISETP.NE.AND P1, PT, R4, RZ, PT ;  /* 0x000000ff0400720c */ /* 0x008fe40003f25270 */
[----:B------:R1:W5:Y:S11]  /*9370*/  LDL R4, [R1] ;  /* 0x0000000001047983 */ /* 0x0003760000100800 */
[----:B-1----:R-:W-:Y:S05]  /*9380*/  @!P1 BRA `(.L_x_4489) ;  /* 0x0000000400809947 */ /* 0x002fea0003800000 */
[----:B------:R-:W-:-:S04]  /*9390*/  SHF.L.U32 R13, R11, 0x1f, RZ ;  /* 0x0000001f0b0d7819 */ /* 0x000fc800000006ff */
[----:B------:R-:W1:Y:S02]  /*93a0*/  SYNCS.PHASECHK.TRANS64.TRYWAIT P1, [R16+URZ+0x26840], R13 ;  /* 0x0268400d100075a7 */ /* 0x000e64000802017f */
[----:B-1----:R-:W-:Y:S05]  /*93b0*/  @!P1 BRA `(.L_x_4500) ;  /* 0x0000001000289947 */ /* 0x002fea0003800000 */
.L_x_4530:
[----:B------:R-:W-:Y:S05]  /*93c0*/  @P0 BRA `(.L_x_4501) ;  /* 0x0000000000140947 */ /* 0x000fea0003800000 */
[----:B------:R-:W-:Y:S01]  /*93d0*/  ISETP.NE.AND P1, PT, R6, RZ, PT ;  /* 0x000000ff0600720c */ /* 0x000fe20003f25270 */
[----:B--2---:R-:W-:-:S04]  /*93e0*/  IMAD.MOV.U32 R5, RZ, RZ, 0x3100 ;  /* 0x00003100ff057424 */ /* 0x004fc800078e00ff */
[----:B------:R3:W-:Y:S08]  /*93f0*/  SYNCS.ARRIVE.TRANS64 RZ, [R16+URZ+0x26830], R5 ;  /* 0x0268300510ff79a7 */ /* 0x0007f0000800003f */
[----:B------:R-:W-:Y:S05]  /*9400*/  @!P1 BRA `(.L_x_4501) ;  /* 0x0000000000049947 */ /* 0x000fea0003800000 */
[----:B------:R-:W-:Y:S01]  /*9410*/  BPT.TRAP 0x1 ;  /* 0x000000040000795c */ /* 0x000fe20000300000 */
.L_x_4501:
        /* <DEDUP_REMOVED lines=40> */
.L_x_4531:
[----:B------:R-:W-:Y:S05]  /*96a0*/  @P0 BRA `(.L_x_4503) ;  /* 0x0000000000140947 */ /* 0x000fea0003800000 */
[----:B------:R-:W-:Y:S01]  /*96b0*/  ISETP.NE.AND P0, PT, R6, RZ, PT ;  /* 0x000000ff0600720c */ /* 0x000fe20003f05270 */
[----:B------:R-:W-:-:S04]  /*96c0*/  IMAD.MOV.U32 R5, RZ, RZ, 0x3100 ;  /* 0x00003100ff057424 */ /* 0x000fc800078e00ff */
[----:B------:R3:W-:Y:S08]  /*96d0*/  SYNCS.ARRIVE.TRANS64 RZ, [R16+URZ+0x26818], R5 ;  /* 0x0268180510ff79a7 */ /* 0x0007f0000800003f */
[----:B------:R-:W-:Y:S05]  /*96e0*/  @!P0 BRA `(.L_x_4503) ;  /* 0x0000000000048947 */ /* 0x000fea0003800000 */
[----:B------:R-:W-:Y:S01]  /*96f0*/  BPT.TRAP 0x1 ;  /* 0x000000040000795c */ /* 0x000fe20000300000 */
.L_x_4503:
        /* <DEDUP_REMOVED lines=41> */
.L_x_4489:
[----:B------:R-:W3:Y:S01]  /*9990*/  S2R R0, SR_TID.X ;  /* 0x0000000000007919 */ /* 0x000ee20000002100 */
[----:B------:R-:W-:Y:S01]  /*99a0*/  IMAD R3, R19, 0x8, R16 ;  /* 0x0000000813037824 */ /* 0x000fe200078e0210 */
[----:B---3--:R-:W-:Y:S02]  /*99b0*/  LOP3.LUT R2, R0, 0x7f, RZ, 0xc0, !PT ;  /* 0x0000007f00027812 */ /* 0x008fe400078ec0ff */
[----:B------:R-:W-:Y:S02]  /*99c0*/  SHF.L.U32 R0, R11, 0x1f, RZ ;  /* 0x0000001f0b007819 */ /* 0x000fe400000006ff */
[----:B------:R-:W-:Y:S02]  /*99d0*/  ISETP.NE.AND P1, PT, R2, RZ, PT ;  /* 0x000000ff0200720c */ /* 0x000fe40003f25270 */
[----:B------:R-:W3:Y:S02]  /*99e0*/  SYNCS.PHASECHK.TRANS64.TRYWAIT P0, [R3+URZ+0x26840], R0 ;  /* 0x02684000030075a7 */ /* 0x000ee4000800017f */
[----:B---3--:R-:W-:Y:S09]  /*99f0*/  @!P0 BRA `(.L_x_4504) ;  /* 0x0000000800c08947 */ /* 0x008ff20003800000 */
.L_x_4532:
[----:B------:R-:W-:Y:S05]  /*9a00*/  @P1 BRA `(.L_x_4505) ;  /* 0x0000000000181947 */ /* 0x000fea0003800000 */
[----:B------:R-:W1:Y:S01]  /*9a10*/  S2R R2, SR_TID.X ;  /* 0x0000000000027919 */ /* 0x000e620000002100 */
[----:B---3--:R-:W-:-:S04]  /*9a20*/  IMAD.MOV.U32 R0, RZ, RZ, 0x3100 ;  /* 0x00003100ff007424 */ /* 0x008fc800078e00ff */
[----:B------:R3:W-:Y:S01]  /*9a30*/  SYNCS.ARRIVE.TRANS64 RZ, [R3+URZ+0x26830], R0 ;  /* 0x0268300003ff79a7 */ /* 0x0007e2000800003f */
[----:B-1----:R-:W-:-:S13]  /*9a40*/  LOP3.LUT P0, RZ, R2, 0x1f, RZ, 0xc0, !PT ;  /* 0x0000001f02ff7812 */ /* 0x002fda000780c0ff */
[----:B---3--:R-:W-:Y:S05]  /*9a50*/  @!P0 BRA `(.L_x_4505) ;  /* 0x0000000000048947 */ /* 0x008fea0003800000 */
[----:B------:R-:W-:Y:S01]  /*9a60*/  BPT.TRAP 0x1 ;  /* 0x000000040000795c */ /* 0x000fe20000300000 */
.L_x_4505:
        /* <DEDUP_REMOVED lines=47> */
.L_x_4486:
[----:B------:R-:W-:Y:S05]  /*9d60*/  BSYNC B1 ;  /* 0x0000000000017941 */ /* 0x000fea0003800000 */
.L_x_4484:
[----:B------:R-:W-:-:S03]  /*9d70*/  UMOV UR7, 0xffffffff ;  /* 0xffffffff00077882 */ /* 0x000fc60000000000 */
[----:B------:R-:W-:Y:S05]  /*9d80*/  BRA.DIV UR7, `(.L_x_4506) ;  /* 0x0000000607f07947 */ /* 0x000fea000b800000 */
[----:B------:R-:W-:-:S13]  /*9d90*/  ELECT P6, URZ, PT ;  /* 0x00000000003f782f */ /* 0x000fda00038c0000 */
.L_x_4535:
[----:B------:R-:W-:Y:S05]  /*9da0*/  @!P6 BRA `(.L_x_4432) ;  /* 0x000000000084e947 */ /* 0x000fea0003800000 */
[----:B------:R-:W-:-:S06]  /*9db0*/  ULOP3.LUT UR7, UR38, 0x2, URZ, 0xfc, !UPT ;  /* 0x0000000226077892 */ /* 0x000fcc000f8efc3f */
[----:B------:R-:W-:-:S05]  /*9dc0*/  IMAD.U32 R2, RZ, RZ, UR7 ;  /* 0x00000007ff027e24 */ /* 0x000fca000f8e00ff */
[----:B------:R-:W-:-:S13]  /*9dd0*/  ISETP.NE.AND P2, PT, R2, 0x3, PT ;  /* 0x000000030200780c */ /* 0x000fda0003f45270 */
[----:B------:R-:W-:Y:S05]  /*9de0*/  @!P2 BRA `(.L_x_4507) ;  /* 0x000000000004a947 */ /* 0x000fea0003800000 */
[----:B------:R-:W-:Y:S01]  /*9df0*/  BPT.TRAP 0x1 ;  /* 0x000000040000795c */ /* 0x000fe20000300000 */
.L_x_4507:
        /* <DEDUP_REMOVED lines=15> */
.L_x_4536:
[----:B------:R-:W2:Y:S02]  /*9ef0*/  SYNCS.PHASECHK.TRANS64.TRYWAIT P0, [R3+URZ], R2 ;  /* 0x00000002030075a7 */ /* 0x000ea4000800017f */
[----:B--2---:R-:W-:Y:S05]  /*9f00*/  @!P0 BRA `(.L_x_4509) ;  /* 0x0000000400c48947 */ /* 0x004fea0003800000 */
.L_x_4537:
[----:B------:R-:W-:Y:S05]  /*9f10*/  @!P2 BRA `(.L_x_4510) ;  /* 0x000000000004a947 */ /* 0x000fea0003800000 */
[----:B------:R-:W-:Y:S01]  /*9f20*/  BPT.TRAP 0x1 ;  /* 0x000000040000795c */ /* 0x000fe20000300000 */
.L_x_4510:
[----:B--2---:R-:W-:-:S04]  /*9f30*/  VIADD R3, R7, 0x26840 ;  /* 0x0002684007037836 */ /* 0x004fc80000000000 */
[----:B------:R-:W-:-:S04]  /*9f40*/  IMAD R0, R0, 0x8, R3 ;  /* 0x0000000800007824 */ /* 0x000fc800078e0203 */
[----:B------:R-:W2:Y:S02]  /*9f50*/  SYNCS.PHASECHK.TRANS64.TRYWAIT P0, [R0+URZ], R5 ;  /* 0x00000005000075a7 */ /* 0x000ea4000800017f */
[----:B--2---:R-:W-:Y:S05]  /*9f60*/  @!P0 BRA `(.L_x_4511) ;  /* 0x0000000400c08947 */ /* 0x004fea0003800000 */
.L_x_4538:
[----:B------:R-:W-:-:S07]  /*9f70*/  IMAD R3, R4, 0x8, R3 ;  /* 0x0000000804037824 */ /* 0x000fce00078e0203 */
.L_x_4512:
[----:B---3--:R3:W4:Y:S02]  /*9f80*/  SYNCS.PHASECHK.TRANS64.TRYWAIT P0, [R3+URZ], R2 ;  /* 0x00000002030075a7 */ /* 0x008724000800017f */
[----:B----4-:R-:W-:Y:S05]  /*9f90*/  @!P0 NANOSLEEP.SYNCS 0x989680 ;  /* 0x009896800000895d */ /* 0x010fea0003900000 */
[----:B------:R-:W4:Y:S02]  /*9fa0*/  @!P0 SYNCS.PHASECHK.TRANS64 P0, [R3+URZ], R2 ;  /* 0x00000002030085a7 */ /* 0x000f24000800007f */
[----:B----4-:R-:W-:Y:S05]  /*9fb0*/  @!P0 BRA `(.L_x_4512) ;  /* 0xfffffffc00f08947 */ /* 0x010fea000383ffff */
.L_x_4432:
[----:B------:R-:W-:Y:S05]  /*9fc0*/  BSYNC B0 ;  /* 0x0000000000007941 */ /* 0x000fea0003800000 */
.L_x_4430:
[----:B------:R-:W-:Y:S05]  /*9fd0*/  EXIT ;  /* 0x000000000000794d */ /* 0x000fea0003800000 */
.L_x_4400:
[----:B------:R-:W-:Y:S02]  /*9fe0*/  IMAD.MOV.U32 R13, RZ, RZ, R16 ;  /* 0x000000ffff0d7224 */ /* 0x000fe400078e0010 */
[----:B------:R-:W-:Y:S02]  /*9ff0*/  IMAD.MOV.U32 R12, RZ, RZ, RZ ;  /* 0x000000ffff0c7224 */ /* 0x000fe400078e00ff */
[----:B------:R-:W-:Y:S02]  /*a000*/  IMAD.MOV.U32 R11, RZ, RZ, 0x1f ;  /* 0x0000001fff0b7424 */ /* 0x000fe400078e00ff */
[----:B------:R-:W-:-:S07]  /*a010*/  IMAD.MOV.U32 R15, RZ, RZ, -0x1 ;  /* 0xffffffffff0f7424 */ /* 0x000fce00078e00ff */
[----:B------:R-:W-:Y:S05]  /*a020*/  WARPSYNC.COLLECTIVE R15, `(.L_x_4513) ;  /* 0x000000000f087348 */ /* 0x000fea0003c00000 */
[----:B------:R1:W2:Y:S02]  /*a030*/  SHFL.IDX P6, R14, R13, R12, R11 ;  /* 0x0000000c0d0e7389 */ /* 0x0002a400000c000b */
[----:B-12---:R-:W-:Y:S01]  /*a040*/  ENDCOLLECTIVE ;  /* 0x000000000000791b */ /* 0x006fe20003800000 */
.L_x_4513:
[----:B------:R-:W-:Y:S05]  /*a050*/  BRA `(.L_x_4514) ;  /* 0xffffff7000107947 */ /* 0x000fea000383ffff */
.L_x_4402:
[----:B--2---:R2:W3:Y:S02]  /*a060*/  SYNCS.PHASECHK.TRANS64.TRYWAIT P0, [R18+URZ+0x26800], R5 ;  /* 0x02680005120075a7 */ /* 0x0044e4000800017f */
[----:B---3--:R-:W-:Y:S05]  /*a070*/  @!P0 NANOSLEEP.SYNCS 0x989680 ;  /* 0x009896800000895d */ /* 0x008fea0003900000 */
[----:B------:R-:W3:Y:S02]  /*a080*/  @!P0 SYNCS.PHASECHK.TRANS64 P0, [R18+URZ+0x26800], R5 ;  /* 0x02680005120085a7 */ /* 0x000ee4000800007f */
[----:B---3--:R-:W-:Y:S05]  /*a090*/  @!P0 BRA `(.L_x_4402) ;  /* 0xfffffffc00f08947 */ /* 0x008fea000383ffff */
[----:B------:R-:W-:Y:S05]  /*a0a0*/  BRA `(.L_x_4401) ;  /* 0xffffff7000387947 */ /* 0x000fea000383ffff */
.L_x_4407:
[----:B--2---:R-:W-:-:S04]  /*a0b0*/  IMAD.U32 R7, RZ, RZ, UR6 ;  /* 0x00000006ff077e24 */ /* 0x004fc8000f8e00ff */
[----:B------:R2:W3:Y:S03]  /*a0c0*/  SYNCS.PHASECHK.TRANS64.TRYWAIT P0, [R7+URZ+0x26810], R16 ;  /* 0x02681010070075a7 */ /* 0x0004e6000800017f */
[----:B---3--:R-:W-:Y:S05]  /*a0d0*/  @!P0 NANOSLEEP.SYNCS 0x989680 ;  /* 0x009896800000895d */ /* 0x008fea0003900000 */
[----:B------:R-:W3:Y:S02]  /*a0e0*/  @!P0 SYNCS.PHASECHK.TRANS64 P0, [R7+URZ+0x26810], R16 ;  /* 0x02681010070085a7 */ /* 0x000ee4000800007f */
[----:B---3--:R-:W-:Y:S05]  /*a0f0*/  @!P0 BRA `(.L_x_4407) ;  /* 0xfffffffc00ec8947 */ /* 0x008fea000383ffff */
[----:B------:R-:W-:Y:S05]  /*a100*/  BRA `(.L_x_4406) ;  /* 0xffffff7800987947 */ /* 0x000fea000383ffff */
.L_x_4411:
[----:B------:R-:W-:-:S04]  /*a110*/  IMAD.U32 R121, RZ, RZ, UR6 ;  /* 0x00000006ff797e24 */ /* 0x000fc8000f8e00ff */
[----:B------:R1:W1:Y:S03]  /*a120*/  SYNCS.PHASECHK.TRANS64.TRYWAIT P0, [R121+URZ+0x26830], R16 ;  /* 0x02683010790075a7 */ /* 0x000266000800017f */
[----:B-1----:R-:W-:Y:S05]  /*a130*/  @!P0 NANOSLEEP.SYNCS 0x989680 ;  /* 0x009896800000895d */ /* 0x002fea0003900000 */
[----:B------:R-:W1:Y:S02]  /*a140*/  @!P0 SYNCS.PHASECHK.TRANS64 P0, [R121+URZ+0x26830], R16 ;  /* 0x02683010790085a7 */ /* 0x000e64000800007f */
[----:B-1----:R-:W-:Y:S05]  /*a150*/  @!P0 BRA `(.L_x_4411) ;  /* 0xfffffffc00ec8947 */ /* 0x002fea000383ffff */
[----:B------:R-:W-:Y:S05]  /*a160*/  BRA `(.L_x_4410) ;  /* 0xffffff7c00a07947 */ /* 0x000fea000383ffff */
.L_x_4440:
[----:B------:R-:W-:Y:S01]  /*a170*/  BSSY B1, `(.L_x_4515) ;  /* 0x0000005000017945 */ /* 0x000fe20003800000 */
[----:B------:R-:W-:-:S07]  /*a180*/  IMAD.MOV.U32 R15, RZ, RZ, -0x1 ;  /* 0xffffffffff0f7424 */ /* 0x000fce00078e00ff */
[----:B------:R-:W-:Y:S05]  /*a190*/  WARPSYNC.COLLECTIVE R15, `(.L_x_4516) ;  /* 0x000000000f087348 */ /* 0x000fea0003c00000 */
[----:B------:R-:W-:Y:S01]  /*a1a0*/  NOP ;  /* 0x0000000000007918 */ /* 0x000fe20000000000 */
[----:B------:R-:W-:Y:S01]  /*a1b0*/  ENDCOLLECTIVE ;  /* 0x000000000000791b */ /* 0x000fe20003800000 */
.L_x_4516:
[----:B------:R-:W-:Y:S05]  /*a1c0*/  BSYNC B1 ;  /* 0x0000000000017941 */ /* 0x000fea0003800000 */
.L_x_4515:
[----:B------:R-:W-:Y:S05]  /*a1d0*/  BRA `(.L_x_4517) ;  /* 0xffffffc000547947 */ /* 0x000fea000383ffff */
.L_x_4453:
[----:B------:R-:W-:Y:S01]  /*a1e0*/  BSSY B1, `(.L_x_4518) ;  /* 0x0000005000017945 */ /* 0x000fe20003800000 */
[----:B------:R-:W-:-:S07]  /*a1f0*/  IMAD.MOV.U32 R15, RZ, RZ, -0x1 ;  /* 0xffffffffff0f7424 */ /* 0x000fce00078e00ff */
[----:B------:R-:W-:Y:S05]  /*a200*/  WARPSYNC.COLLECTIVE R15, `(.L_x_4519) ;  /* 0x000000000f087348 */ /* 0x000fea0003c00000 */
[----:B------:R-:W-:Y:S01]  /*a210*/  NOP ;  /* 0x0000000000007918 */ /* 0x000fe20000000000 */
[----:B------:R-:W-:Y:S01]  /*a220*/  ENDCOLLECTIVE ;  /* 0x000000000000791b */ /* 0x000fe20003800000 */
.L_x_4519:
[----:B------:R-:W-:Y:S05]  /*a230*/  BSYNC B1 ;  /* 0x0000000000017941 */ /* 0x000fea0003800000 */
.L_x_4518:
[----:B------:R-:W-:Y:S05]  /*a240*/  BRA `(.L_x_4520) ;  /* 0xffffffc400d87947 */ /* 0x000fea000383ffff */
.L_x_4465:
[----:B------:R-:W-:Y:S01]  /*a250*/  BSSY B1, `(.L_x_4521) ;  /* 0x0000005000017945 */ /* 0x000fe20003800000 */
[----:B------:R-:W-:-:S07]  /*a260*/  IMAD.MOV.U32 R15, RZ, RZ, -0x1 ;  /* 0xffffffffff0f7424 */ /* 0x000fce00078e00ff */
[----:B------:R-:W-:Y:S05]  /*a270*/  WARPSYNC.COLLECTIVE R15, `(.L_x_4522) ;  /* 0x000000000f087348 */ /* 0x000fea0003c00000 */
[----:B------:R-:W-:Y:S01]  /*a280*/  NOP ;  /* 0x0000000000007918 */ /* 0x000fe20000000000 */
[----:B------:R-:W-:Y:S01]  /*a290*/  ENDCOLLECTIVE ;  /* 0x000000000000791b */ /* 0x000fe20003800000 */
.L_x_4522:
[----:B------:R-:W-:Y:S05]  /*a2a0*/  BSYNC B1 ;  /* 0x0000000000017941 */ /* 0x000fea0003800000 */
.L_x_4521:
[----:B------:R-:W-:Y:S05]  /*a2b0*/  BRA `(.L_x_4523) ;  /* 0xffffffc800f87947 */ /* 0x000fea000383ffff */
.L_x_4487:
[----:B-1----:R1:W2:Y:S02]  /*a2c0*/  SYNCS.PHASECHK.TRANS64.TRYWAIT P0, [R16+URZ+0x26820], R3 ;  /* 0x02682003100075a7 */ /* 0x0022a4000800017f */
[----:B--2---:R-:W-:Y:S05]  /*a2d0*/  @!P0 NANOSLEEP.SYNCS 0x989680 ;  /* 0x009896800000895d */ /* 0x004fea0003900000 */
[----:B------:R-:W2:Y:S02]  /*a2e0*/  @!P0 SYNCS.PHASECHK.TRANS64 P0, [R16+URZ+0x26820], R3 ;  /* 0x02682003100085a7 */ /* 0x000ea4000800007f */
[----:B--2---:R-:W-:Y:S05]  /*a2f0*/  @!P0 BRA `(.L_x_4487) ;  /* 0xfffffffc00f08947 */ /* 0x004fea000383ffff */
[----:B------:R-:W-:Y:S05]  /*a300*/  BRA `(.L_x_4524) ;  /* 0xffffffd800c87947 */ /* 0x000fea000383ffff */
.L_x_4491:
[----:B-1----:R1:W3:Y:S02]  /*a310*/  SYNCS.PHASECHK.TRANS64.TRYWAIT P1, [R16+URZ+0x26840], R21 ;  /* 0x02684015100075a7 */ /* 0x0022e4000802017f */
[----:B---3--:R-:W-:Y:S05]  /*a320*/  @!P1 NANOSLEEP.SYNCS 0x989680 ;  /* 0x009896800000995d */ /* 0x008fea0003900000 */
[----:B------:R-:W3:Y:S02]  /*a330*/  @!P1 SYNCS.PHASECHK.TRANS64 P1, [R16+URZ+0x26840], R21 ;  /* 0x02684015100095a7 */ /* 0x000ee4000802007f */
[----:B---3--:R-:W-:Y:S05]  /*a340*/  @!P1 BRA `(.L_x_4491) ;  /* 0xfffffffc00f09947 */ /* 0x008fea000383ffff */
[----:B------:R-:W-:Y:S05]  /*a350*/  BRA `(.L_x_4525) ;  /* 0xffffffe000fc7947 */ /* 0x000fea000383ffff */
.L_x_4493:
[----:B--2---:R2:W3:Y:S02]  /*a360*/  SYNCS.PHASECHK.TRANS64.TRYWAIT P1, [R16+URZ+0x26828], R21 ;  /* 0x02682815100075a7 */ /* 0x0044e4000802017f */
[----:B---3--:R-:W-:Y:S05]  /*a370*/  @!P1 NANOSLEEP.SYNCS 0x989680 ;  /* 0x009896800000995d */ /* 0x008fea0003900000 */
[----:B------:R-:W3:Y:S02]  /*a380*/  @!P1 SYNCS.PHASECHK.TRANS64 P1, [R16+URZ+0x26828], R21 ;  /* 0x02682815100095a7 */ /* 0x000ee4000802007f */
[----:B---3--:R-:W-:Y:S05]  /*a390*/  @!P1 BRA `(.L_x_4493) ;  /* 0xfffffffc00f09947 */ /* 0x008fea000383ffff */
[----:B------:R-:W-:Y:S05]  /*a3a0*/  BRA `(.L_x_4526) ;  /* 0xffffffe400ac7947 */ /* 0x000fea000383ffff */
.L_x_4495:
[----:B---3--:R3:W4:Y:S02]  /*a3b0*/  SYNCS.PHASECHK.TRANS64.TRYWAIT P1, [R16+URZ+0x26848], R21 ;  /* 0x02684815100075a7 */ /* 0x008724000802017f */
[----:B----4-:R-:W-:Y:S05]  /*a3c0*/  @!P1 NANOSLEEP.SYNCS 0x989680 ;  /* 0x009896800000995d */ /* 0x010fea0003900000 */
[----:B------:R-:W4:Y:S02]  /*a3d0*/  @!P1 SYNCS.PHASECHK.TRANS64 P1, [R16+URZ+0x26848], R21 ;  /* 0x02684815100095a7 */ /* 0x000f24000802007f */
[----:B----4-:R-:W-:Y:S05]  /*a3e0*/  @!P1 BRA `(.L_x_4495) ;  /* 0xfffffffc00f09947 */ /* 0x010fea000383ffff */
[----:B------:R-:W-:Y:S05]  /*a3f0*/  BRA `(.L_x_4527) ;  /* 0xffffffe8005c7947 */ /* 0x000fea000383ffff */
.L_x_4497:
[----:B------:R-:W-:-:S07]  /*a400*/  SHF.L.U32 R5, R11, 0x1f, RZ ;  /* 0x0000001f0b057819 */ /* 0x000fce00000006ff */
.L_x_4528:
[----:B------:R1:W1:Y:S02]  /*a410*/  SYNCS.PHASECHK.TRANS64.TRYWAIT P1, [R16+URZ+0x26820], R5 ;  /* 0x02682005100075a7 */ /* 0x000264000802017f */
[----:B-1----:R-:W-:Y:S05]  /*a420*/  @!P1 NANOSLEEP.SYNCS 0x989680 ;  /* 0x009896800000995d */ /* 0x002fea0003900000 */
[----:B------:R-:W1:Y:S02]  /*a430*/  @!P1 SYNCS.PHASECHK.TRANS64 P1, [R16+URZ+0x26820], R5 ;  /* 0x02682005100095a7 */ /* 0x000e64000802007f */
[----:B-1----:R-:W-:Y:S05]  /*a440*/  @!P1 BRA `(.L_x_4528) ;  /* 0xfffffffc00f09947 */ /* 0x002fea000383ffff */
[----:B------:R-:W-:Y:S05]  /*a450*/  BRA `(.L_x_4529) ;  /* 0xffffffe800f47947 */ /* 0x000fea000383ffff */
.L_x_4500:
[----:B-1----:R1:W3:Y:S02]  /*a460*/  SYNCS.PHASECHK.TRANS64.TRYWAIT P1, [R16+URZ+0x26840], R13 ;  /* 0x0268400d100075a7 */ /* 0x0022e4000802017f */
[----:B---3--:R-:W-:Y:S05]  /*a470*/  @!P1 NANOSLEEP.SYNCS 0x989680 ;  /* 0x009896800000995d */ /* 0x008fea0003900000 */
[----:B------:R-:W3:Y:S02]  /*a480*/  @!P1 SYNCS.PHASECHK.TRANS64 P1, [R16+URZ+0x26840], R13 ;  /* 0x0268400d100095a7 */ /* 0x000ee4000802007f */
[----:B---3--:R-:W-:Y:S05]  /*a490*/  @!P1 BRA `(.L_x_4500) ;  /* 0xfffffffc00f09947 */ /* 0x008fea000383ffff */
[----:B------:R-:W-:Y:S05]  /*a4a0*/  BRA `(.L_x_4530) ;  /* 0xffffffec00c47947 */ /* 0x000fea000383ffff */
.L_x_4502:
[----:B--2---:R2:W3:Y:S02]  /*a4b0*/  SYNCS.PHASECHK.TRANS64.TRYWAIT P1, [R16+URZ+0x26828], R13 ;  /* 0x0268280d100075a7 */ /* 0x0044e4000802017f */
[----:B---3--:R-:W-:Y:S05]  /*a4c0*/  @!P1 NANOSLEEP.SYNCS 0x989680 ;  /* 0x009896800000995d */ /* 0x008fea0003900000 */
[----:B------:R-:W3:Y:S02]  /*a4d0*/  @!P1 SYNCS.PHASECHK.TRANS64 P1, [R16+URZ+0x26828], R13 ;  /* 0x0268280d100095a7 */ /* 0x000ee4000802007f */
[----:B---3--:R-:W-:Y:S05]  /*a4e0*/  @!P1 BRA `(.L_x_4502) ;  /* 0xfffffffc00f09947 */ /* 0x008fea000383ffff */
[----:B------:R-:W-:Y:S05]  /*a4f0*/  BRA `(.L_x_4531) ;  /* 0xfffffff000687947 */ /* 0x000fea000383ffff */
.L_x_4504:
[----:B---3--:R3:W1:Y:S02]  /*a500*/  SYNCS.PHASECHK.TRANS64.TRYWAIT P0, [R3+URZ+0x26840], R0 ;  /* 0x02684000030075a7 */ /* 0x008664000800017f */
[----:B-1----:R-:W-:Y:S05]  /*a510*/  @!P0 NANOSLEEP.SYNCS 0x989680 ;  /* 0x009896800000895d */ /* 0x002fea0003900000 */
[----:B------:R-:W1:Y:S02]  /*a520*/  @!P0 SYNCS.PHASECHK.TRANS64 P0, [R3+URZ+0x26840], R0 ;  /* 0x02684000030085a7 */ /* 0x000e64000800007f */
[----:B-1----:R-:W-:Y:S05]  /*a530*/  @!P0 BRA `(.L_x_4504) ;  /* 0xfffffffc00f08947 */ /* 0x002fea000383ffff */
[----:B------:R-:W-:Y:S05]  /*a540*/  BRA `(.L_x_4532) ;  /* 0xfffffff4002c7947 */ /* 0x000fea000383ffff */
.L_x_4506:
[----:B------:R-:W-:Y:S01]  /*a550*/  BSSY B1, `(.L_x_4533) ;  /* 0x0000006000017945 */ /* 0x000fe20003800000 */
[----:B------:R-:W-:-:S07]  /*a560*/  IMAD.MOV.U32 R15, RZ, RZ, -0x1 ;  /* 0xffffffffff0f7424 */ /* 0x000fce00078e00ff */
[----:B------:R-:W-:Y:S05]  /*a570*/  WARPSYNC.COLLECTIVE R15, `(.L_x_4534) ;  /* 0x000000000f0c7348 */ /* 0x000fea0003c00000 */
[----:B------:R-:W-:Y:S02]  /*a580*/  ELECT P6, UR62, PT ;  /* 0x00000000003e782f */ /* 0x000fe400038c0000 */
[----:B------:R-:W-:Y:S01]  /*a590*/  MOV R14, UR62 ;  /* 0x0000003e000e7c02 */ /* 0x000fe20008000f00 */
[----:B------:R-:W-:Y:S10]  /*a5a0*/  ENDCOLLECTIVE ;  /* 0x000000000000791b */ /* 0x000ff40003800000 */
.L_x_4534:
[----:B------:R-:W-:Y:S05]  /*a5b0*/  BSYNC B1 ;  /* 0x0000000000017941 */ /* 0x000fea0003800000 */
.L_x_4533:
[----:B------:R-:W-:Y:S05]  /*a5c0*/  BRA `(.L_x_4535) ;  /* 0xfffffff400f47947 */ /* 0x000fea000383ffff */
.L_x_4508:
[----:B-1----:R1:W2:Y:S02]  /*a5d0*/  SYNCS.PHASECHK.TRANS64.TRYWAIT P0, [R6+URZ], R5 ;  /* 0x00000005060075a7 */ /* 0x0022a4000800017f */
[----:B--2---:R-:W-:Y:S05]  /*a5e0*/  @!P0 NANOSLEEP.SYNCS 0x989680 ;  /* 0x009896800000895d */ /* 0x004fea0003900000 */
[----:B------:R-:W2:Y:S02]  /*a5f0*/  @!P0 SYNCS.PHASECHK.TRANS64 P0, [R6+URZ], R5 ;  /* 0x00000005060085a7 */ /* 0x000ea4000800007f */
[----:B--2---:R-:W-:Y:S05]  /*a600*/  @!P0 BRA `(.L_x_4508) ;  /* 0xfffffffc00f08947 */ /* 0x004fea000383ffff */
[----:B------:R-:W-:Y:S05]  /*a610*/  BRA `(.L_x_4536) ;  /* 0xfffffff800347947 */ /* 0x000fea000383ffff */
.L_x_4509:
[----:B--2---:R2:W3:Y:S02]  /*a620*/  SYNCS.PHASECHK.TRANS64.TRYWAIT P0, [R3+URZ], R2 ;  /* 0x00000002030075a7 */ /* 0x0044e4000800017f */
[----:B---3--:R-:W-:Y:S05]  /*a630*/  @!P0 NANOSLEEP.SYNCS 0x989680 ;  /* 0x009896800000895d */ /* 0x008fea0003900000 */
[----:B------:R-:W3:Y:S02]  /*a640*/  @!P0 SYNCS.PHASECHK.TRANS64 P0, [R3+URZ], R2 ;  /* 0x00000002030085a7 */ /* 0x000ee4000800007f */
[----:B---3--:R-:W-:Y:S05]  /*a650*/  @!P0 BRA `(.L_x_4509) ;  /* 0xfffffffc00f08947 */ /* 0x008fea000383ffff */
[----:B------:R-:W-:Y:S05]  /*a660*/  BRA `(.L_x_4537) ;  /* 0xfffffff800287947 */ /* 0x000fea000383ffff */
.L_x_4511:
[----:B--2---:R2:W3:Y:S02]  /*a670*/  SYNCS.PHASECHK.TRANS64.TRYWAIT P0, [R0+URZ], R5 ;  /* 0x00000005000075a7 */ /* 0x0044e4000800017f */
[----:B---3--:R-:W-:Y:S05]  /*a680*/  @!P0 NANOSLEEP.SYNCS 0x989680 ;  /* 0x009896800000895d */ /* 0x008fea0003900000 */
[----:B------:R-:W3:Y:S02]  /*a690*/  @!P0 SYNCS.PHASECHK.TRANS64 P0, [R0+URZ], R5 ;  /* 0x00000005000085a7 */ /* 0x000ee4000800007f */
[----:B---3--:R-:W-:Y:S05]  /*a6a0*/  @!P0 BRA `(.L_x_4511) ;  /* 0xfffffffc00f08947 */ /* 0x008fea000383ffff */
[----:B------:R-:W-:Y:S05]  /*a6b0*/  BRA `(.L_x_4538) ;  /* 0xfffffff8002c7947 */ /* 0x000fea000383ffff */
.L_x_4539:
        /* <DEDUP_REMOVED lines=12> */
.L_x_6586:


//--------------------- .text._ZN7cutlass13device_kernelIN5flash11enable_sm90INS1_16FlashAttnBwdSm90INS1_25CollectiveMainloopBwdSm90ILi2ELi2ELi2EN4cute5tupleIJNS5_1CILi1EEES8_S8_EEENS6_IJNS7_ILi64EEENS7_ILi128EEENS7_ILi96EEEEEENS_6half_tEfNS_4arch4Sm90ELb0ELb1ELb0ELb0ELb0ELb1ELb0ELb0ELi2ELi1ELi2ELi1ELb1EEENS1_24CollectiveEpilogueBwdGQAISD_fSG_Li256ELb0ELb0EEENS1_19SingleTileSchedulerILb0ELb0ELb0ELi128EEEEEEEEEvNT_6ParamsE --------------------------
	.section	.text._ZN7cutlass13device_kernelIN5flash11enable_sm90INS1_16FlashAttnBwdSm90INS1_25CollectiveMainloopBwdSm90ILi2ELi2ELi2EN4cute5tupleIJNS5_1CILi1EEES8_S8_EEENS6_IJNS7_ILi64EEENS7_ILi128EEENS7_ILi96EEEEEENS_6half_tEfNS_4arch4Sm90ELb0ELb1ELb0ELb0ELb0ELb1ELb0ELb0ELi2ELi1ELi2ELi1ELb1EEENS1_24CollectiveEpilogueBwdGQAISD_fSG_Li256ELb0ELb0EEENS1_19SingleTileSchedulerILb0ELb0ELb0ELi128EEEEEEEEEvNT_6ParamsE,"ax",@progbits
	.align	128
.text._ZN7cutlass13device_kernelIN5flash11enable_sm90INS1_16FlashAttnBwdSm90INS1_25CollectiveMainloopBwdSm90ILi2ELi2ELi2EN4cute5tupleIJNS5_1CILi1EEES8_S8_EEENS6_IJNS7_ILi64EEENS7_ILi128EEENS7_ILi96EEEEEENS_6half_tEfNS_4arch4Sm90ELb0ELb1ELb0ELb0ELb0ELb1ELb0ELb0ELi2ELi1ELi2ELi1ELb1EEENS1_24CollectiveEpilogueBwdGQAISD_fSG_Li256ELb0ELb0EEENS1_19SingleTileSchedulerILb0ELb0ELb0ELi128EEEEEEEEEvNT_6ParamsE:
        .type           _ZN7cutlass13device_kernelIN5flash11enable_sm90INS1_16FlashAttnBwdSm90INS1_25CollectiveMainloopBwdSm90ILi2ELi2ELi2EN4cute5tupleIJNS5_1CILi1EEES8_S8_EEENS6_IJNS7_ILi64EEENS7_ILi128EEENS7_ILi96EEEEEENS_6half_tEfNS_4arch4Sm90ELb0ELb1ELb0ELb0ELb0ELb1ELb0ELb0ELi2ELi1ELi2ELi1ELb1EEENS1_24CollectiveEpilogueBwdGQAISD_fSG_Li256ELb0ELb0EEENS1_19SingleTileSchedulerILb0ELb0ELb0ELi128EEEEEEEEEvNT_6ParamsE,@function
        .size           _ZN7cutlass13device_kernelIN5flash11enable_sm90INS1_16FlashAttnBwdSm90INS1_25CollectiveMainloopBwdSm90ILi2ELi2ELi2EN4cute5tupleIJNS5_1CILi1EEES8_S8_EEENS6_IJNS7_ILi64EEENS7_ILi128EEENS7_ILi96EEEEEENS_6half_tEfNS_4arch4Sm90ELb0ELb1ELb0ELb0ELb0ELb1ELb0ELb0ELi2ELi1ELi2ELi1ELb1EEENS1_24CollectiveEpilogueBwdGQAISD_fSG_Li256ELb0ELb0EEENS1_19SingleTileSchedulerILb0ELb0ELb0ELi128EEEEEEEEEvNT_6ParamsE,(.L_x_6587 - _ZN7cutlass13device_kernelIN5flash11enable_sm90INS1_16FlashAttnBwdSm90INS1_25CollectiveMainloopBwdSm90ILi2ELi2ELi2EN4cute5tupleIJNS5_1CILi1EEES8_S8_EEENS6_IJNS7_ILi64EEENS7_ILi128EEENS7_ILi96EEEEEENS_6half_tEfNS_4arch4Sm90ELb0ELb1ELb0ELb0ELb0ELb1ELb0ELb0ELi2ELi1ELi2ELi1ELb1EEENS1_24CollectiveEpilogueBwdGQAISD_fSG_Li256ELb0ELb0EEENS1_19SingleTileSchedulerILb0ELb0ELb0ELi128EEEEEEEEEvNT_6ParamsE)
        .other          _ZN7cutlass13device_kernelIN5flash11enable_sm90INS1_16FlashAttnBwdSm90INS1_25CollectiveMainloopBwdSm90ILi2ELi2ELi2EN4cute5tupleIJNS5_1CILi1EEES8_S8_EEENS6_IJNS7_ILi64EEENS7_ILi128EEENS7_ILi96EEEEEENS_6half_tEfNS_4arch4Sm90ELb0ELb1ELb0ELb0ELb0ELb1ELb0ELb0ELi2ELi1ELi2ELi1ELb1EEENS1_24CollectiveEpilogueBwdGQAISD_fSG_Li256ELb0ELb0EEENS1_19SingleTileSchedulerILb0ELb0ELb0ELi128EEEEEEEEEvNT_6ParamsE,@"STO_CUDA_ENTRY STV_DEFAULT"
_ZN7cutlass13device_kernelIN5flash11enable_sm90INS1_16FlashAttnBwdSm90INS1_25CollectiveMainloopBwdSm90ILi2ELi2ELi2EN4cute5tupleIJNS5_1CILi1EEES8_S8_EEENS6_IJNS7_ILi64EEENS7_ILi128EEENS7_ILi96EEEEEENS_6half_tEfNS_4arch4Sm90ELb0ELb1ELb0ELb0ELb0ELb1ELb0ELb0ELi2ELi1ELi2ELi1ELb1EEENS1_24CollectiveEpilogueBwdGQAISD_fSG_Li256ELb0ELb0EEENS1_19SingleTileSchedulerILb0ELb0ELb0ELi128EEEEEEEEEvNT_6ParamsE:
        /* <DEDUP_REMOVED lines=24> */
.L_x_4541:
[----:B------:R-:W-:Y:S05]  /*0180*/  BSYNC B0 ;  /* 0x0000000000007941 */ /* 0x000fea0003800000 */
.L_x_4540:
        /* <DEDUP_REMOVED lines=37> */
.L_x_4542:
        /* <DEDUP_REMOVED lines=22> */
.L_x_4543:
[----:B------:R-:W-:Y:S01]  /*0540*/  PLOP3.LUT P0, PT, PT, PT, UP0, 0x80, 0x0 ;  /* 0x000000000000781c */ /* 0x000fe20003f0f008 */
[----:B------:R-:W-:Y:S01]  /*0550*/  NOP ;  /* 0x0000000000007918 */ /* 0x000fe20000000000 */
[----:B------:R-:W-:Y:S01]  /*0560*/  BSSY B6, `(.L_x_4544) ;  /* 0x00007c5000067945 */ /* 0x000fe20003800000 */
[----:B-12-4-:R-:W-:Y:S10]  /*0570*/  BAR.SYNC.DEFER_BLOCKING 0x0 ;  /* 0x0000000000007b1d */ /* 0x016ff40000010000 */
[----:B------:R-:W-:Y:S05]  /*0580*/  @!P0 BRA `(.L_x_4545) ;  /* 0x00000048003c8947 */ /* 0x000fea0003800000 */
.L_x_4546:
        /* <DEDUP_REMOVED lines=85> */
.L_x_4548:
        /* <DEDUP_REMOVED lines=28> */
.L_x_4551:
        /* <DEDUP_REMOVED lines=15> */
.L_x_4550:
        /* <DEDUP_REMOVED lines=22> */
.L_x_4553:
        /* <DEDUP_REMOVED lines=15> */
.L_x_4552:
[----:B------:R-:W-:Y:S01]  /*0fe0*/  SHF.R.S32.HI R25, RZ, 0x1f, R22 ;  /* 0x0000001fff197819 */ /* 0x000fe20000011416 */
[----:B------:R-:W-:-:S03]  /*0ff0*/  UMOV UR4, 0xffffffff ;  /* 0xffffffff00047882 */ /* 0x000fc60000000000 */
[----:B------:R-:W-:-:S04]  /*1000*/  LEA.HI R0, R25, R22, RZ, 0x7 ;  /* 0x0000001619007211 */ /* 0x000fc800078f38ff */
[----:B------:R-:W-:Y:S01]  /*1010*/  SHF.R.S32.HI R16, RZ, 0x7, R0 ;  /* 0x00000007ff107819 */ /* 0x000fe20000011400 */
[----:B------:R-:W-:Y:S06]  /*1020*/  BRA.DIV UR4, `(.L_x_4554) ;  /* 0x0000007204687947 */ /* 0x000fec000b800000 */
[----:B------:R1:W2:Y:S02]  /*1030*/  SHFL.IDX PT, R14, R16, RZ, 0x1f ;  /* 0x00001fff100e7589 */ /* 0x0002a400000e0000 */
.L_x_4626:
        /* <DEDUP_REMOVED lines=15> */
.L_x_4555:
        /* <DEDUP_REMOVED lines=19> */
.L_x_4557:
        /* <DEDUP_REMOVED lines=125> */
.L_x_4568:
[----:B------:R-:W-:-:S06]  /*1a30*/  UISETP.NE.AND UP0, UPT, UR16, 0x3, UPT ;  /* 0x000000031000788c */ /* 0x000fcc000bf05270 */
[----:B------:R-:W-:-:S13]  /*1a40*/  PLOP3.LUT P6, PT, PT, PT, UP0, 0x80, 0x0 ;  /* 0x000000000000781c */ /* 0x000fda0003fcf008 */
[----:B-1----:R-:W-:Y:S05]  /*1a50*/  @!P6 BRA `(.L_x_4558) ;  /* 0x000000000004e947 */ /* 0x002fea0003800000 */
[----:B------:R-:W-:Y:S01]  /*1a60*/  BPT.TRAP 0x1 ;  /* 0x000000040000795c */ /* 0x000fe20000300000 */
.L_x_4558:
[----:B------:R-:W-:Y:S01]  /*1a70*/  R2UR UR6, R18 ;  /* 0x00000000120672ca */ /* 0x000fe200000e0000 */
[----:B------:R-:W-:-:S05]  /*1a80*/  IMAD.U32 R16, RZ, RZ, UR4 ;  /* 0x00000004ff107e24 */ /* 0x000fca000f8e00ff */
[----:B------:R-:W-:-:S07]  /*1a90*/  SHF.L.U32 R16, R16, 0x1f, RZ ;  /* 0x0000001f10107819 */ /* 0x000fce00000006ff */
[----:B------:R-:W-:-:S09]  /*1aa0*/  ULEA UR6, UR5, UR6, 0x3 ;  /* 0x0000000605067291 */ /* 0x000fd2000f8e183f */
[----:B------:R1:W2:Y:S01]  /*1ab0*/  SYNCS.PHASECHK.TRANS64.TRYWAIT P0, [UR6+0x26810], R16 ;  /* 0x02681010ff0075a7 */ /* 0x0002a20008000146 */
[----:B------:R-:W-:Y:S05]  /*1ac0*/  @!P6 BRA `(.L_x_4559) ;  /* 0x000000000004e947 */ /* 0x000fea0003800000 */
[----:B------:R-:W-:Y:S01]  /*1ad0*/  BPT.TRAP 0x1 ;  /* 0x000000040000795c */ /* 0x000fe20000300000 */
.L_x_4559:
[----:B--2---:R-:W-:Y:S05]  /*1ae0*/  @P0 BRA `(.L_x_4560) ;  /* 0x0000000000080947 */ /* 0x004fea0003800000 */
[----:B------:R-:W2:Y:S02]  /*1af0*/  SYNCS.PHASECHK.TRANS64.TRYWAIT P0, [UR6+0x26810], R16 ;  /* 0x02681010ff0075a7 */ /* 0x000ea40008000146 */
[----:B--2---:R-:W-:Y:S05]  /*1b00*/  @!P0 BRA `(.L_x_4561) ;  /* 0x0000006400e48947 */ /* 0x004fea0003800000 */
.L_x_4560:
        /* <DEDUP_REMOVED lines=66> */
.L_x_4562:
[----:B------:R1:W1:Y:S01]  /*1f30*/  SYNCS.PHASECHK.TRANS64.TRYWAIT P0, [UR6+0x26830], R16 ;  /* 0x02683010ff0075a7 */ /* 0x0002620008000146 */
[----:B------:R-:W-:Y:S05]  /*1f40*/  @!P6 BRA `(.L_x_4563) ;  /* 0x000000000004e947 */ /* 0x000fea0003800000 */
[----:B------:R-:W-:Y:S01]  /*1f50*/  BPT.TRAP 0x1 ;  /* 0x000000040000795c */ /* 0x000fe20000300000 */
.L_x_4563:
[----:B-1----:R-:W-:Y:S05]  /*1f60*/  @P0 BRA `(.L_x_4564) ;  /* 0x0000000000080947 */ /* 0x002fea0003800000 */
[----:B------:R-:W1:Y:S02]  /*1f70*/  SYNCS.PHASECHK.TRANS64.TRYWAIT P0, [UR6+0x26830], R16 ;  /* 0x02683010ff0075a7 */ /* 0x000e640008000146 */
[----:B-1----:R-:W-:Y:S05]  /*1f80*/  @!P0 BRA `(.L_x_4565) ;  /* 0x0000006000dc8947 */ /* 0x002fea0003800000 */
.L_x_4564:
        /* <DEDUP_REMOVED lines=520> */
.L_x_4566:
        /* <DEDUP_REMOVED lines=44> */
.L_x_4567:
        /* <DEDUP_REMOVED lines=62> */
.L_x_4549:
        /* <DEDUP_REMOVED lines=81> */
.L_x_4571:
[----:B------:R-:W-:Y:S01]  /*4bc0*/  @P0 ELECT P1, URZ, PT ;  /* 0x00000000003f082f */ /* 0x000fe20003820000 */
[----:B------:R2:W-:-:S12]  /*4bd0*/  UBLKRED.G.S.ADD.F32.RN [UR6], [UR4], UR5, desc[UR8] ;  /* 0x00000806040073bb */ /* 0x0005d800080a1405 */
[----:B------:R-:W-:Y:S02]  /*4be0*/  @P1 PLOP3.LUT P0, PT, P1, PT, PT, 0x8, 0x0 ;  /* 0x000000000000181c */ /* 0x000fe40000f0e170 */
[----:B------:R-:W-:-:S11]  /*4bf0*/  PLOP3.LUT P1, PT, PT, PT, PT, 0x8, 0x0 ;  /* 0x000000000000781c */ /* 0x000fd60003f2e170 */
[----:B--2---:R-:W-:Y:S05]  /*4c00*/  @P0 BRA.U.ANY `(.L_x_4571) ;  /* 0xfffffffd00ec0947 */ /* 0x004fea000393ffff */
[----:B------:R0:W-:Y:S01]  /*4c10*/  UTMACMDFLUSH ;  /* 0x00000000000079b7 */ /* 0x0001e20000000000 */
[----:B------:R-:W-:-:S04]  /*4c20*/  DEPBAR.LE SB0, 0x0 ;  /* 0x000080000000791a */ /* 0x000fc80000000000 */
.L_x_4570:
[----:B------:R-:W-:Y:S05]  /*4c30*/  BSYNC B0 ;  /* 0x0000000000007941 */ /* 0x000fea0003800000 */
.L_x_4569:
        /* <DEDUP_REMOVED lines=28> */
.L_x_4572:
        /* <DEDUP_REMOVED lines=8> */
.L_x_4545:
        /* <DEDUP_REMOVED lines=40> */
.L_x_4574:
        /* <DEDUP_REMOVED lines=39> */
.L_x_4577:
[----:B------:R-:W-:Y:S05]  /*5370*/  BSYNC B0 ;  /* 0x0000000000007941 */ /* 0x000fea0003800000 */
.L_x_4576:
        /* <DEDUP_REMOVED lines=19> */
.L_x_4579:
[----:B------:R-:W-:Y:S05]  /*54b0*/  BSYNC B0 ;  /* 0x0000000000007941 */ /* 0x000fea0003800000 */
.L_x_4578:
[----:B------:R-:W-:Y:S06]  /*54c0*/  BAR.ARV 0xa, 0xa0 ;  /* 0x0282800000007b1d */ /* 0x000fec0000002000 */
[----:B------:R-:W-:Y:S04]  /*54d0*/  BSSY B0, `(.L_x_4580) ;  /* 0x0000003000007945 */ /* 0x000fe80003800000 */
[----:B------:R-:W-:Y:S05]  /*54e0*/  @!P0 BRA `(.L_x_4581) ;  /* 0x0000000000048947 */ /* 0x000fea0003800000 */
[----:B------:R-:W-:-:S04]  /*54f0*/  DEPBAR.LE SB0, 0x0 ;  /* 0x000080000000791a */ /* 0x000fc80000000000 */
.L_x_4581:
[----:B------:R-:W-:Y:S05]  /*5500*/  BSYNC B0 ;  /* 0x0000000000007941 */ /* 0x000fea0003800000 */
.L_x_4580:
[----:B------:R-:W-:Y:S06]  /*5510*/  BAR.ARV 0xb, 0xa0 ;  /* 0x02c2800000007b1d */ /* 0x000fec0000002000 */
[----:B------:R-:W-:Y:S01]  /*5520*/  UIADD3 UR12, UR5, 0x1, URZ ;  /* 0x00000001050c7890 */ /* 0x000fe2000fffe03f */
[----:B------:R-:W-:Y:S11]  /*5530*/  BRA `(.L_x_4582) ;  /* 0x0000000000047947 */ /* 0x000ff60003800000 */
.L_x_4575:
[----:B------:R-:W-:-:S05]  /*5540*/  UMOV UR12, UR5 ;  /* 0x00000005000c7c82 */ /* 0x000fca0008000000 */
.L_x_4582:
        /* <DEDUP_REMOVED lines=17> */
.L_x_4595:
        /* <DEDUP_REMOVED lines=20> */
.L_x_4584:
[----:B------:R-:W-:Y:S05]  /*57a0*/  BSYNC B0 ;  /* 0x0000000000007941 */ /* 0x000fea0003800000 */
.L_x_4583:
        /* <DEDUP_REMOVED lines=13> */
.L_x_4586:
[----:B------:R-:W-:Y:S05]  /*5880*/  BSYNC B0 ;  /* 0x0000000000007941 */ /* 0x000fea0003800000 */
.L_x_4585:
[----:B------:R-:W-:Y:S06]  /*5890*/  BAR.ARV 0xa, 0xa0 ;  /* 0x0282800000007b1d */ /* 0x000fec0000002000 */
[----:B------:R-:W-:Y:S04]  /*58a0*/  BSSY B0, `(.L_x_4587) ;  /* 0x0000003000007945 */ /* 0x000fe80003800000 */
[----:B------:R-:W-:Y:S05]  /*58b0*/  @!P0 BRA `(.L_x_4588) ;  /* 0x0000000000048947 */ /* 0x000fea0003800000 */
[----:B------:R-:W-:-:S04]  /*58c0*/  DEPBAR.LE SB0, 0x0 ;  /* 0x000080000000791a */ /* 0x000fc80000000000 */
.L_x_4588:
[----:B------:R-:W-:Y:S05]  /*58d0*/  BSYNC B0 ;  /* 0x0000000000007941 */ /* 0x000fea0003800000 */
.L_x_4587:
        /* <DEDUP_REMOVED lines=13> */
.L_x_4590:
[----:B------:R-:W-:Y:S05]  /*59b0*/  BSYNC B0 ;  /* 0x0000000000007941 */ /* 0x000fea0003800000 */
.L_x_4589:
        /* <DEDUP_REMOVED lines=13> */
.L_x_4592:
[----:B------:R-:W-:Y:S05]  /*5a90*/  BSYNC B0 ;  /* 0x0000000000007941 */ /* 0x000fea0003800000 */
.L_x_4591:
[----:B------:R-:W-:Y:S01]  /*5aa0*/  UIADD3 UR12, UR12, 0x2, URZ ;  /* 0x000000020c0c7890 */ /* 0x000fe2000fffe03f */
[----:B------:R-:W-:Y:S06]  /*5ab0*/  BAR.ARV 0xa, 0xa0 ;  /* 0x0282800000007b1d */ /* 0x000fec0000002000 */
[----:B------:R-:W-:Y:S01]  /*5ac0*/  UISETP.GE.AND UP0, UPT, UR12, UR8, UPT ;  /* 0x000000080c00728c */ /* 0x000fe2000bf06270 */
[----:B------:R-:W-:Y:S04]  /*5ad0*/  BSSY B0, `(.L_x_4593) ;  /* 0x0000003000007945 */ /* 0x000fe80003800000 */
[----:B------:R-:W-:Y:S06]  /*5ae0*/  @!P0 BRA `(.L_x_4594) ;  /* 0x0000000000048947 */ /* 0x000fec0003800000 */
[----:B------:R-:W-:-:S04]  /*5af0*/  DEPBAR.LE SB0, 0x0 ;  /* 0x000080000000791a */ /* 0x000fc80000000000 */
.L_x_4594:
[----:B------:R-:W-:Y:S05]  /*5b00*/  BSYNC B0 ;  /* 0x0000000000007941 */ /* 0x000fea0003800000 */
.L_x_4593:
[----:B------:R-:W-:Y:S06]  /*5b10*/  BAR.ARV 0xb, 0xa0 ;  /* 0x02c2800000007b1d */ /* 0x000fec0000002000 */
[----:B------:R-:W-:Y:S01]  /*5b20*/  PLOP3.LUT P1, PT, PT, PT, UP0, 0x80, 0x0 ;  /* 0x000000000000781c */ /* 0x000fe20003f2f008 */
[----:B------:R-:W-:Y:S02]  /*5b30*/  UIADD3 UR20, UR20, 0x3000, URZ ;  /* 0x0000300014147890 */ /* 0x000fe4000fffe03f */
[----:B------:R-:W-:-:S10]  /*5b40*/  UIADD3 UR4, UR4, 0x3000, URZ ;  /* 0x0000300004047890 */ /* 0x000fd4000fffe03f */
[----:B------:R-:W-:Y:S05]  /*5b50*/  @!P1 BRA `(.L_x_4595) ;  /* 0xfffffff800c09947 */ /* 0x000fea000383ffff */
[----:B------:R-:W-:Y:S05]  /*5b60*/  BRA `(.L_x_4547) ;  /* 0x0000002400907947 */ /* 0x000fea0003800000 */
.L_x_4573:
        /* <DEDUP_REMOVED lines=33> */
.L_x_4597:
        /* <DEDUP_REMOVED lines=43> */
.L_x_4627:
        /* <DEDUP_REMOVED lines=15> */
.L_x_4600:
        /* <DEDUP_REMOVED lines=127> */
.L_x_4611:
[----:B--234-:R-:W-:-:S04]  /*6910*/  SHF.L.U32 R21, R11, 0x1f, RZ ;  /* 0x0000001f0b157819 */ /* 0x01cfc800000006ff */
[----:B------:R-:W1:Y:S02]  /*6920*/  SYNCS.PHASECHK.TRANS64.TRYWAIT P1, [R16+URZ+0x26840], R21 ;  /* 0x02684015100075a7 */ /* 0x000e64000802017f */
[----:B-1----:R-:W-:Y:S05]  /*6930*/  @!P1 BRA `(.L_x_4603) ;  /* 0x00000018009c9947 */ /* 0x002fea0003800000 */
.L_x_4628:
[----:B------:R-:W-:Y:S05]  /*6940*/  @P0 BRA `(.L_x_4604) ;  /* 0x0000000000140947 */ /* 0x000fea0003800000 */
[----:B------:R-:W-:Y:S01]  /*6950*/  ISETP.NE.AND P1, PT, R6, RZ, PT ;  /* 0x000000ff0600720c */ /* 0x000fe20003f25270 */
[----:B------:R-:W-:-:S04]  /*6960*/  IMAD.MOV.U32 R3, RZ, RZ, 0x3100 ;  /* 0x00003100ff037424 */ /* 0x000fc800078e00ff */
[----:B------:R3:W-:Y:S08]  /*6970*/  SYNCS.ARRIVE.TRANS64 RZ, [R16+URZ+0x26830], R3 ;  /* 0x0268300310ff79a7 */ /* 0x0007f0000800003f */
[----:B------:R-:W-:Y:S05]  /*6980*/  @!P1 BRA `(.L_x_4604) ;  /* 0x0000000000049947 */ /* 0x000fea0003800000 */
[----:B------:R-:W-:Y:S01]  /*6990*/  BPT.TRAP 0x1 ;  /* 0x000000040000795c */ /* 0x000fe20000300000 */
.L_x_4604:
        /* <DEDUP_REMOVED lines=43> */
.L_x_4629:
[----:B------:R-:W-:Y:S05]  /*6c50*/  @P0 BRA `(.L_x_4606) ;  /* 0x0000000000140947 */ /* 0x000fea0003800000 */
[----:B------:R-:W-:Y:S01]  /*6c60*/  ISETP.NE.AND P1, PT, R6, RZ, PT ;  /* 0x000000ff0600720c */ /* 0x000fe20003f25270 */
[----:B------:R-:W-:-:S04]  /*6c70*/  IMAD.MOV.U32 R2, RZ, RZ, 0x3100 ;  /* 0x00003100ff027424 */ /* 0x000fc800078e00ff */
[----:B------:R3:W-:Y:S08]  /*6c80*/  SYNCS.ARRIVE.TRANS64 RZ, [R16+URZ+0x26818], R2 ;  /* 0x0268180210ff79a7 */ /* 0x0007f0000800003f */
[----:B------:R-:W-:Y:S05]  /*6c90*/  @!P1 BRA `(.L_x_4606) ;  /* 0x0000000000049947 */ /* 0x000fea0003800000 */
[----:B------:R-:W-:Y:S01]  /*6ca0*/  BPT.TRAP 0x1 ;  /* 0x000000040000795c */ /* 0x000fe20000300000 */
.L_x_4606:
        /* <DEDUP_REMOVED lines=43> */
.L_x_4630:
[----:B------:R-:W-:Y:S05]  /*6f60*/  @P0 BRA `(.L_x_4608) ;  /* 0x0000000000140947 */ /* 0x000fea0003800000 */
[----:B------:R-:W-:Y:S01]  /*6f70*/  ISETP.NE.AND P1, PT, R6, RZ, PT ;  /* 0x000000ff0600720c */ /* 0x000fe20003f25270 */
[----:B-123--:R-:W-:-:S04]  /*6f80*/  IMAD.MOV.U32 R21, RZ, RZ, 0x3100 ;  /* 0x00003100ff157424 */ /* 0x00efc800078e00ff */
[----:B------:R4:W-:Y:S08]  /*6f90*/  SYNCS.ARRIVE.TRANS64 RZ, [R16+URZ+0x26838], R21 ;  /* 0x0268381510ff79a7 */ /* 0x0009f0000800003f */
[----:B------:R-:W-:Y:S05]  /*6fa0*/  @!P1 BRA `(.L_x_4608) ;  /* 0x0000000000049947 */ /* 0x000fea0003800000 */
[----:B------:R-:W-:Y:S01]  /*6fb0*/  BPT.TRAP 0x1 ;  /* 0x000000040000795c */ /* 0x000fe20000300000 */
.L_x_4608:
        /* <DEDUP_REMOVED lines=38> */
.L_x_4632:
[----:B------:R-:W-:Y:S05]  /*7220*/  @P0 BRA `(.L_x_4610) ;  /* 0x0000000000140947 */ /* 0x000fea0003800000 */
[----:B------:R-:W-:Y:S01]  /*7230*/  ISETP.NE.AND P1, PT, R6, RZ, PT ;  /* 0x000000ff0600720c */ /* 0x000fe20003f25270 */
[----:B------:R-:W-:-:S04]  /*7240*/  IMAD.MOV.U32 R5, RZ, RZ, 0x3100 ;  /* 0x00003100ff057424 */ /* 0x000fc800078e00ff */
[----:B------:R1:W-:Y:S08]  /*7250*/  SYNCS.ARRIVE.TRANS64 RZ, [R16+URZ+0x26810], R5 ;  /* 0x0268100510ff79a7 */ /* 0x0003f0000800003f */
[----:B------:R-:W-:Y:S05]  /*7260*/  @!P1 BRA `(.L_x_4610) ;  /* 0x0000000000049947 */ /* 0x000fea0003800000 */
[----:B------:R-:W-:Y:S01]  /*7270*/  BPT.TRAP 0x1 ;  /* 0x000000040000795c */ /* 0x000fe20000300000 */
.L_x_4610:
        /* <DEDUP_REMOVED lines=44> */
.L_x_4602:
[----:B------:R-:W3:Y:S02]  /*7540*/  LDL.LU R4, [R1+0x4] ;  /* 0x0000040001047983 */ /* 0x000ee40000300800 */
[----:B---3--:R-:W-:Y:S02]  /*7550*/  ISETP.NE.AND P1, PT, R4, RZ, PT ;  /* 0x000000ff0400720c */ /* 0x008fe40003f25270 */
[----:B------:R1:W5:Y:S11]  /*7560*/  LDL R4, [R1] ;  /* 0x0000000001047983 */ /* 0x0003760000100800 */
[----:B-1----:R-:W-:Y:S05]  /*7570*/  @!P1 BRA `(.L_x_4601) ;  /* 0x0000000400809947 */ /* 0x002fea0003800000 */
[----:B------:R-:W-:-:S04]  /*7580*/  SHF.L.U32 R13, R11, 0x1f, RZ ;  /* 0x0000001f0b0d7819 */ /* 0x000fc800000006ff */
[----:B------:R-:W1:Y:S02]  /*7590*/  SYNCS.PHASECHK.TRANS64.TRYWAIT P1, [R16+URZ+0x26840], R13 ;  /* 0x0268400d100075a7 */ /* 0x000e64000802017f */
[----:B-1----:R-:W-:Y:S05]  /*75a0*/  @!P1 BRA `(.L_x_4612) ;  /* 0x0000000c00d49947 */ /* 0x002fea0003800000 */
.L_x_4633:
[----:B------:R-:W-:Y:S05]  /*75b0*/  @P0 BRA `(.L_x_4613) ;  /* 0x0000000000140947 */ /* 0x000fea0003800000 */
[----:B------:R-:W-:Y:S01]  /*75c0*/  ISETP.NE.AND P1, PT, R6, RZ, PT ;  /* 0x000000ff0600720c */ /* 0x000fe20003f25270 */
[----:B--2---:R-:W-:-:S04]  /*75d0*/  IMAD.MOV.U32 R5, RZ, RZ, 0x3100 ;  /* 0x00003100ff057424 */ /* 0x004fc800078e00ff */
[----:B------:R3:W-:Y:S08]  /*75e0*/  SYNCS.ARRIVE.TRANS64 RZ, [R16+URZ+0x26830], R5 ;  /* 0x0268300510ff79a7 */ /* 0x0007f0000800003f */
[----:B------:R-:W-:Y:S05]  /*75f0*/  @!P1 BRA `(.L_x_4613) ;  /* 0x0000000000049947 */ /* 0x000fea0003800000 */
[----:B------:R-:W-:Y:S01]  /*7600*/  BPT.TRAP 0x1 ;  /* 0x000000040000795c */ /* 0x000fe20000300000 */
.L_x_4613:
        /* <DEDUP_REMOVED lines=40> */
.L_x_4634:
[----:B------:R-:W-:Y:S05]  /*7890*/  @P0 BRA `(.L_x_4615) ;  /* 0x0000000000140947 */ /* 0x000fea0003800000 */
[----:B------:R-:W-:Y:S01]  /*78a0*/  ISETP.NE.AND P0, PT, R6, RZ, PT ;  /* 0x000000ff0600720c */ /* 0x000fe20003f05270 */
[----:B------:R-:W-:-:S04]  /*78b0*/  IMAD.MOV.U32 R5, RZ, RZ, 0x3100 ;  /* 0x00003100ff057424 */ /* 0x000fc800078e00ff */
[----:B------:R3:W-:Y:S08]  /*78c0*/  SYNCS.ARRIVE.TRANS64 RZ, [R16+URZ+0x26818], R5 ;  /* 0x0268180510ff79a7 */ /* 0x0007f0000800003f */
[----:B------:R-:W-:Y:S05]  /*78d0*/  @!P0 BRA `(.L_x_4615) ;  /* 0x0000000000048947 */ /* 0x000fea0003800000 */
[----:B------:R-:W-:Y:S01]  /*78e0*/  BPT.TRAP 0x1 ;  /* 0x000000040000795c */ /* 0x000fe20000300000 */
.L_x_4615:
        /* <DEDUP_REMOVED lines=41> */
.L_x_4601:
[----:B------:R-:W3:Y:S01]  /*7b80*/  S2R R0, SR_TID.X ;  /* 0x0000000000007919 */ /* 0x000ee20000002100 */
[----:B------:R-:W-:Y:S01]  /*7b90*/  IMAD R3, R19, 0x8, R16 ;  /* 0x0000000813037824 */ /* 0x000fe200078e0210 */
[----:B---3--:R-:W-:Y:S02]  /*7ba0*/  LOP3.LUT R2, R0, 0x7f, RZ, 0xc0, !PT ;  /* 0x0000007f00027812 */ /* 0x008fe400078ec0ff */
[----:B------:R-:W-:Y:S02]  /*7bb0*/  SHF.L.U32 R0, R11, 0x1f, RZ ;  /* 0x0000001f0b007819 */ /* 0x000fe400000006ff */
[----:B------:R-:W-:Y:S02]  /*7bc0*/  ISETP.NE.AND P1, PT, R2, RZ, PT ;  /* 0x000000ff0200720c */ /* 0x000fe40003f25270 */
[----:B------:R-:W3:Y:S02]  /*7bd0*/  SYNCS.PHASECHK.TRANS64.TRYWAIT P0, [R3+URZ+0x26840], R0 ;  /* 0x02684000030075a7 */ /* 0x000ee4000800017f */
[----:B---3--:R-:W-:Y:S09]  /*7be0*/  @!P0 BRA `(.L_x_4616) ;  /* 0x00000008006c8947 */ /* 0x008ff20003800000 */
.L_x_4635:
[----:B------:R-:W-:Y:S05]  /*7bf0*/  @P1 BRA `(.L_x_4617) ;  /* 0x0000000000181947 */ /* 0x000fea0003800000 */
[----:B------:R-:W1:Y:S01]  /*7c00*/  S2R R2, SR_TID.X ;  /* 0x0000000000027919 */ /* 0x000e620000002100 */
[----:B---3--:R-:W-:-:S04]  /*7c10*/  IMAD.MOV.U32 R0, RZ, RZ, 0x3100 ;  /* 0x00003100ff007424 */ /* 0x008fc800078e00ff */
[----:B------:R3:W-:Y:S01]  /*7c20*/  SYNCS.ARRIVE.TRANS64 RZ, [R3+URZ+0x26830], R0 ;  /* 0x0268300003ff79a7 */ /* 0x0007e2000800003f */
[----:B-1----:R-:W-:-:S13]  /*7c30*/  LOP3.LUT P0, RZ, R2, 0x1f, RZ, 0xc0, !PT ;  /* 0x0000001f02ff7812 */ /* 0x002fda000780c0ff */
[----:B---3--:R-:W-:Y:S05]  /*7c40*/  @!P0 BRA `(.L_x_4617) ;  /* 0x0000000000048947 */ /* 0x008fea0003800000 */
[----:B------:R-:W-:Y:S01]  /*7c50*/  BPT.TRAP 0x1 ;  /* 0x000000040000795c */ /* 0x000fe20000300000 */
.L_x_4617:
        /* <DEDUP_REMOVED lines=47> */
.L_x_4598:
[----:B------:R-:W-:Y:S05]  /*7f50*/  BSYNC B0 ;  /* 0x0000000000007941 */ /* 0x000fea0003800000 */
.L_x_4596:
[----:B------:R-:W-:-:S03]  /*7f60*/  UMOV UR7, 0xffffffff ;  /* 0xffffffff00077882 */ /* 0x000fc60000000000 */
[----:B------:R-:W-:Y:S05]  /*7f70*/  BRA.DIV UR7, `(.L_x_4618) ;  /* 0x00000006079c7947 */ /* 0x000fea000b800000 */
[----:B------:R-:W-:-:S13]  /*7f80*/  ELECT P6, URZ, PT ;  /* 0x00000000003f782f */ /* 0x000fda00038c0000 */
.L_x_4638:
[----:B------:R-:W-:Y:S05]  /*7f90*/  @!P6 BRA `(.L_x_4547) ;  /* 0x000000000084e947 */ /* 0x000fea0003800000 */
[----:B------:R-:W-:-:S06]  /*7fa0*/  ULOP3.LUT UR7, UR38, 0x2, URZ, 0xfc, !UPT ;  /* 0x0000000226077892 */ /* 0x000fcc000f8efc3f */
[----:B------:R-:W-:-:S05]  /*7fb0*/  IMAD.U32 R2, RZ, RZ, UR7 ;  /* 0x00000007ff027e24 */ /* 0x000fca000f8e00ff */
[----:B------:R-:W-:-:S13]  /*7fc0*/  ISETP.NE.AND P2, PT, R2, 0x3, PT ;  /* 0x000000030200780c */ /* 0x000fda0003f45270 */
[----:B------:R-:W-:Y:S05]  /*7fd0*/  @!P2 BRA `(.L_x_4619) ;  /* 0x000000000004a947 */ /* 0x000fea0003800000 */
[----:B------:R-:W-:Y:S01]  /*7fe0*/  BPT.TRAP 0x1 ;  /* 0x000000040000795c */ /* 0x000fe20000300000 */
.L_x_4619:
        /* <DEDUP_REMOVED lines=15> */
.L_x_4639:
[----:B------:R-:W2:Y:S02]  /*80e0*/  SYNCS.PHASECHK.TRANS64.TRYWAIT P0, [R3+URZ], R2 ;  /* 0x00000002030075a7 */ /* 0x000ea4000800017f */
[----:B--2---:R-:W-:Y:S05]  /*80f0*/  @!P0 BRA `(.L_x_4621) ;  /* 0x0000000400708947 */ /* 0x004fea0003800000 */
.L_x_4640:
[----:B------:R-:W-:Y:S05]  /*8100*/  @!P2 BRA `(.L_x_4622) ;  /* 0x000000000004a947 */ /* 0x000fea0003800000 */
[----:B------:R-:W-:Y:S01]  /*8110*/  BPT.TRAP 0x1 ;  /* 0x000000040000795c */ /* 0x000fe20000300000 */
.L_x_4622:
[----:B--2---:R-:W-:-:S04]  /*8120*/  VIADD R3, R7, 0x26840 ;  /* 0x0002684007037836 */ /* 0x004fc80000000000 */
[----:B------:R-:W-:-:S04]  /*8130*/  IMAD R0, R0, 0x8, R3 ;  /* 0x0000000800007824 */ /* 0x000fc800078e0203 */
[----:B------:R-:W2:Y:S02]  /*8140*/  SYNCS.PHASECHK.TRANS64.TRYWAIT P0, [R0+URZ], R5 ;  /* 0x00000005000075a7 */ /* 0x000ea4000800017f */
[----:B--2---:R-:W-:Y:S05]  /*8150*/  @!P0 BRA `(.L_x_4623) ;  /* 0x00000004006c8947 */ /* 0x004fea0003800000 */
.L_x_4641:
[----:B------:R-:W-:-:S07]  /*8160*/  IMAD R3, R4, 0x8, R3 ;  /* 0x0000000804037824 */ /* 0x000fce00078e0203 */
.L_x_4624:
[----:B---3--:R3:W4:Y:S02]  /*8170*/  SYNCS.PHASECHK.TRANS64.TRYWAIT P0, [R3+URZ], R2 ;  /* 0x00000002030075a7 */ /* 0x008724000800017f */
[----:B----4-:R-:W-:Y:S05]  /*8180*/  @!P0 NANOSLEEP.SYNCS 0x989680 ;  /* 0x009896800000895d */ /* 0x010fea0003900000 */
[----:B------:R-:W4:Y:S02]  /*8190*/  @!P0 SYNCS.PHASECHK.TRANS64 P0, [R3+URZ], R2 ;  /* 0x00000002030085a7 */ /* 0x000f24000800007f */
[----:B----4-:R-:W-:Y:S05]  /*81a0*/  @!P0 BRA `(.L_x_4624) ;  /* 0xfffffffc00f08947 */ /* 0x010fea000383ffff */
.L_x_4547:
[----:B------:R-:W-:Y:S05]  /*81b0*/  BSYNC B6 ;  /* 0x0000000000067941 */ /* 0x000fea0003800000 */
.L_x_4544:
[----:B------:R-:W-:Y:S05]  /*81c0*/  EXIT ;  /* 0x000000000000794d */ /* 0x000fea0003800000 */
.L_x_4554:
[----:B------:R-:W-:Y:S02]  /*81d0*/  IMAD.MOV.U32 R13, RZ, RZ, R16 ;  /* 0x000000ffff0d7224 */ /* 0x000fe400078e0010 */
[----:B------:R-:W-:Y:S02]  /*81e0*/  IMAD.MOV.U32 R12, RZ, RZ, RZ ;  /* 0x000000ffff0c7224 */ /* 0x000fe400078e00ff */
[----:B------:R-:W-:Y:S02]  /*81f0*/  IMAD.MOV.U32 R11, RZ, RZ, 0x1f ;  /* 0x0000001fff0b7424 */ /* 0x000fe400078e00ff */
[----:B------:R-:W-:-:S07]  /*8200*/  IMAD.MOV.U32 R15, RZ, RZ, -0x1 ;  /* 0xffffffffff0f7424 */ /* 0x000fce00078e00ff */
[----:B------:R-:W-:Y:S05]  /*8210*/  WARPSYNC.COLLECTIVE R15, `(.L_x_4625) ;  /* 0x000000000f087348 */ /* 0x000fea0003c00000 */
[----:B------:R1:W2:Y:S02]  /*8220*/  SHFL.IDX P6, R14, R13, R12, R11 ;  /* 0x0000000c0d0e7389 */ /* 0x0002a400000c000b */
[----:B-12---:R-:W-:Y:S01]  /*8230*/  ENDCOLLECTIVE ;  /* 0x000000000000791b */ /* 0x006fe20003800000 */
.L_x_4625:
[----:B------:R-:W-:Y:S05]  /*8240*/  BRA `(.L_x_4626) ;  /* 0xffffff8c007c7947 */ /* 0x000fea000383ffff */
.L_x_4556:
[----:B--2---:R2:W3:Y:S02]  /*8250*/  SYNCS.PHASECHK.TRANS64.TRYWAIT P0, [R18+URZ+0x26800], R5 ;  /* 0x02680005120075a7 */ /* 0x0044e4000800017f */
[----:B---3--:R-:W-:Y:S05]  /*8260*/  @!P0 NANOSLEEP.SYNCS 0x989680 ;  /* 0x009896800000895d */ /* 0x008fea0003900000 */
[----:B------:R-:W3:Y:S02]  /*8270*/  @!P0 SYNCS.PHASECHK.TRANS64 P0, [R18+URZ+0x26800], R5 ;  /* 0x02680005120085a7 */ /* 0x000ee4000800007f */
[----:B---3--:R-:W-:Y:S05]  /*8280*/  @!P0 BRA `(.L_x_4556) ;  /* 0xfffffffc00f08947 */ /* 0x008fea000383ffff */
[----:B------:R-:W-:Y:S05]  /*8290*/  BRA `(.L_x_4555) ;  /* 0xffffff8c00a47947 */ /* 0x000fea000383ffff */
.L_x_4561:
[----:B--2---:R-:W-:-:S04]  /*82a0*/  IMAD.U32 R7, RZ, RZ, UR6 ;  /* 0x00000006ff077e24 */ /* 0x004fc8000f8e00ff */
[----:B------:R2:W3:Y:S03]  /*82b0*/  SYNCS.PHASECHK.TRANS64.TRYWAIT P0, [R7+URZ+0x26810], R16 ;  /* 0x02681010070075a7 */ /* 0x0004e6000800017f */
[----:B---3--:R-:W-:Y:S05]  /*82c0*/  @!P0 NANOSLEEP.SYNCS 0x989680 ;  /* 0x009896800000895d */ /* 0x008fea0003900000 */
[----:B------:R-:W3:Y:S02]  /*82d0*/  @!P0 SYNCS.PHASECHK.TRANS64 P0, [R7+URZ+0x26810], R16 ;  /* 0x02681010070085a7 */ /* 0x000ee4000800007f */
[----:B---3--:R-:W-:Y:S05]  /*82e0*/  @!P0 BRA `(.L_x_4561) ;  /* 0xfffffffc00ec8947 */ /* 0x008fea000383ffff */
[----:B------:R-:W-:Y:S05]  /*82f0*/  BRA `(.L_x_4560) ;  /* 0xffffff9800047947 */ /* 0x000fea000383ffff */
.L_x_4565:
[----:B------:R-:W-:-:S04]  /*8300*/  IMAD.U32 R121, RZ, RZ, UR6 ;  /* 0x00000006ff797e24 */ /* 0x000fc8000f8e00ff */
[----:B------:R1:W1:Y:S03]  /*8310*/  SYNCS.PHASECHK.TRANS64.TRYWAIT P0, [R121+URZ+0x26830], R16 ;  /* 0x02683010790075a7 */ /* 0x000266000800017f */
[----:B-1----:R-:W-:Y:S05]  /*8320*/  @!P0 NANOSLEEP.SYNCS 0x989680 ;  /* 0x009896800000895d */ /* 0x002fea0003900000 */
[----:B------:R-:W1:Y:S02]  /*8330*/  @!P0 SYNCS.PHASECHK.TRANS64 P0, [R121+URZ+0x26830], R16 ;  /* 0x02683010790085a7 */ /* 0x000e64000800007f */
[----:B-1----:R-:W-:Y:S05]  /*8340*/  @!P0 BRA `(.L_x_4565) ;  /* 0xfffffffc00ec8947 */ /* 0x002fea000383ffff */
[----:B------:R-:W-:Y:S05]  /*8350*/  BRA `(.L_x_4564) ;  /* 0xffffff9c000c7947 */ /* 0x000fea000383ffff */
.L_x_4599:
[----:B-1----:R1:W2:Y:S02]  /*8360*/  SYNCS.PHASECHK.TRANS64.TRYWAIT P0, [R16+URZ+0x26820], R3 ;  /* 0x02682003100075a7 */ /* 0x0022a4000800017f */
[----:B--2---:R-:W-:Y:S05]  /*8370*/  @!P0 NANOSLEEP.SYNCS 0x989680 ;  /* 0x009896800000895d */ /* 0x004fea0003900000 */
[----:B------:R-:W2:Y:S02]  /*8380*/  @!P0 SYNCS.PHASECHK.TRANS64 P0, [R16+URZ+0x26820], R3 ;  /* 0x02682003100085a7 */ /* 0x000ea4000800007f */
[----:B--2---:R-:W-:Y:S05]  /*8390*/  @!P0 BRA `(.L_x_4599) ;  /* 0xfffffffc00f08947 */ /* 0x004fea000383ffff */
[----:B------:R-:W-:Y:S05]  /*83a0*/  BRA `(.L_x_4627) ;  /* 0xffffffdc00207947 */ /* 0x000fea000383ffff */
.L_x_4603:
[----:B-1----:R1:W3:Y:S02]  /*83b0*/  SYNCS.PHASECHK.TRANS64.TRYWAIT P1, [R16+URZ+0x26840], R21 ;  /* 0x02684015100075a7 */ /* 0x0022e4000802017f */
[----:B---3--:R-:W-:Y:S05]  /*83c0*/  @!P1 NANOSLEEP.SYNCS 0x989680 ;  /* 0x009896800000995d */ /* 0x008fea0003900000 */
[----:B------:R-:W3:Y:S02]  /*83d0*/  @!P1 SYNCS.PHASECHK.TRANS64 P1, [R16+URZ+0x26840], R21 ;  /* 0x02684015100095a7 */ /* 0x000ee4000802007f */
[----:B---3--:R-:W-:Y:S05]  /*83e0*/  @!P1 BRA `(.L_x_4603) ;  /* 0xfffffffc00f09947 */ /* 0x008fea000383ffff */
[----:B------:R-:W-:Y:S05]  /*83f0*/  BRA `(.L_x_4628) ;  /* 0xffffffe400507947 */ /* 0x000fea000383ffff */
.L_x_4605:
[----:B--2---:R2:W3:Y:S02]  /*8400*/  SYNCS.PHASECHK.TRANS64.TRYWAIT P1, [R16+URZ+0x26828], R21 ;  /* 0x02682815100075a7 */ /* 0x0044e4000802017f */
[----:B---3--:R-:W-:Y:S05]  /*8410*/  @!P1 NANOSLEEP.SYNCS 0x989680 ;  /* 0x009896800000995d */ /* 0x008fea0003900000 */
[----:B------:R-:W3:Y:S02]  /*8420*/  @!P1 SYNCS.PHASECHK.TRANS64 P1, [R16+URZ+0x26828], R21 ;  /* 0x02682815100095a7 */ /* 0x000ee4000802007f */
[----:B---3--:R-:W-:Y:S05]  /*8430*/  @!P1 BRA `(.L_x_4605) ;  /* 0xfffffffc00f09947 */ /* 0x008fea000383ffff */
[----:B------:R-:W-:Y:S05]  /*8440*/  BRA `(.L_x_4629) ;  /* 0xffffffe800007947 */ /* 0x000fea000383ffff */
.L_x_4607:
[----:B---3--:R3:W4:Y:S02]  /*8450*/  SYNCS.PHASECHK.TRANS64.TRYWAIT P1, [R16+URZ+0x26848], R21 ;  /* 0x02684815100075a7 */ /* 0x008724000802017f */
[----:B----4-:R-:W-:Y:S05]  /*8460*/  @!P1 NANOSLEEP.SYNCS 0x989680 ;  /* 0x009896800000995d */ /* 0x010fea0003900000 */
[----:B------:R-:W4:Y:S02]  /*8470*/  @!P1 SYNCS.PHASECHK.TRANS64 P1, [R16+URZ+0x26848], R21 ;  /* 0x02684815100095a7 */ /* 0x000f24000802007f */
[----:B----4-:R-:W-:Y:S05]  /*8480*/  @!P1 BRA `(.L_x_4607) ;  /* 0xfffffffc00f09947 */ /* 0x010fea000383ffff */
[----:B------:R-:W-:Y:S05]  /*8490*/  BRA `(.L_x_4630) ;  /* 0xffffffe800b07947 */ /* 0x000fea000383ffff */
.L_x_4609:
[----:B------:R-:W-:-:S07]  /*84a0*/  SHF.L.U32 R5, R11, 0x1f, RZ ;  /* 0x0000001f0b057819 */ /* 0x000fce00000006ff */
.L_x_4631:
[----:B------:R1:W1:Y:S02]  /*84b0*/  SYNCS.PHASECHK.TRANS64.TRYWAIT P1, [R16+URZ+0x26820], R5 ;  /* 0x02682005100075a7 */ /* 0x000264000802017f */
[----:B-1----:R-:W-:Y:S05]  /*84c0*/  @!P1 NANOSLEEP.SYNCS 0x989680 ;  /* 0x009896800000995d */ /* 0x002fea0003900000 */
[----:B------:R-:W1:Y:S02]  /*84d0*/  @!P1 SYNCS.PHASECHK.TRANS64 P1, [R16+URZ+0x26820], R5 ;  /* 0x02682005100095a7 */ /* 0x000e64000802007f */
[----:B-1----:R-:W-:Y:S05]  /*84e0*/  @!P1 BRA `(.L_x_4631) ;  /* 0xfffffffc00f09947 */ /* 0x002fea000383ffff */
[----:B------:R-:W-:Y:S05]  /*84f0*/  BRA `(.L_x_4632) ;  /* 0xffffffec00487947 */ /* 0x000fea000383ffff */
.L_x_4612:
[----:B-1----:R1:W3:Y:S02]  /*8500*/  SYNCS.PHASECHK.TRANS64.TRYWAIT P1, [R16+URZ+0x26840], R13 ;  /* 0x0268400d100075a7 */ /* 0x0022e4000802017f */
[----:B---3--:R-:W-:Y:S05]  /*8510*/  @!P1 NANOSLEEP.SYNCS 0x989680 ;  /* 0x009896800000995d */ /* 0x008fea0003900000 */
[----:B------:R-:W3:Y:S02]  /*8520*/  @!P1 SYNCS.PHASECHK.TRANS64 P1, [R16+URZ+0x26840], R13 ;  /* 0x0268400d100095a7 */ /* 0x000ee4000802007f */
[----:B---3--:R-:W-:Y:S05]  /*8530*/  @!P1 BRA `(.L_x_4612) ;  /* 0xfffffffc00f09947 */ /* 0x008fea000383ffff */
[----:B------:R-:W-:Y:S05]  /*8540*/  BRA `(.L_x_4633) ;  /* 0xfffffff000187947 */ /* 0x000fea000383ffff */
.L_x_4614:
[----:B--2---:R2:W3:Y:S02]  /*8550*/  SYNCS.PHASECHK.TRANS64.TRYWAIT P1, [R16+URZ+0x26828], R13 ;  /* 0x0268280d100075a7 */ /* 0x0044e4000802017f */
[----:B---3--:R-:W-:Y:S05]  /*8560*/  @!P1 NANOSLEEP.SYNCS 0x989680 ;  /* 0x009896800000995d */ /* 0x008fea0003900000 */
[----:B------:R-:W3:Y:S02]  /*8570*/  @!P1 SYNCS.PHASECHK.TRANS64 P1, [R16+URZ+0x26828], R13 ;  /* 0x0268280d100095a7 */ /* 0x000ee4000802007f */
[----:B---3--:R-:W-:Y:S05]  /*8580*/  @!P1 BRA `(.L_x_4614) ;  /* 0xfffffffc00f09947 */ /* 0x008fea000383ffff */
[----:B------:R-:W-:Y:S05]  /*8590*/  BRA `(.L_x_4634) ;  /* 0xfffffff000bc7947 */ /* 0x000fea000383ffff */
.L_x_4616:
[----:B---3--:R3:W1:Y:S02]  /*85a0*/  SYNCS.PHASECHK.TRANS64.TRYWAIT P0, [R3+URZ+0x26840], R0 ;  /* 0x02684000030075a7 */ /* 0x008664000800017f */
[----:B-1----:R-:W-:Y:S05]  /*85b0*/  @!P0 NANOSLEEP.SYNCS 0x989680 ;  /* 0x009896800000895d */ /* 0x002fea0003900000 */
[----:B------:R-:W1:Y:S02]  /*85c0*/  @!P0 SYNCS.PHASECHK.TRANS64 P0, [R3+URZ+0x26840], R0 ;  /* 0x02684000030085a7 */ /* 0x000e64000800007f */
[----:B-1----:R-:W-:Y:S05]  /*85d0*/  @!P0 BRA `(.L_x_4616) ;  /* 0xfffffffc00f08947 */ /* 0x002fea000383ffff */
[----:B------:R-:W-:Y:S05]  /*85e0*/  BRA `(.L_x_4635) ;  /* 0xfffffff400807947 */ /* 0x000fea000383ffff */
.L_x_4618:
[----:B------:R-:W-:Y:S01]  /*85f0*/  BSSY B0, `(.L_x_4636) ;  /* 0x0000006000007945 */ /* 0x000fe20003800000 */
[----:B------:R-:W-:-:S07]  /*8600*/  IMAD.MOV.U32 R15, RZ, RZ, -0x1 ;  /* 0xffffffffff0f7424 */ /* 0x000fce00078e00ff */
[----:B------:R-:W-:Y:S05]  /*8610*/  WARPSYNC.COLLECTIVE R15, `(.L_x_4637) ;  /* 0x000000000f0c7348 */ /* 0x000fea0003c00000 */
[----:B------:R-:W-:Y:S02]  /*8620*/  ELECT P6, UR62, PT ;  /* 0x00000000003e782f */ /* 0x000fe400038c0000 */
[----:B------:R-:W-:Y:S01]  /*8630*/  MOV R14, UR62 ;  /* 0x0000003e000e7c02 */ /* 0x000fe20008000f00 */
[----:B------:R-:W-:Y:S10]  /*8640*/  ENDCOLLECTIVE ;  /* 0x000000000000791b */ /* 0x000ff40003800000 */
.L_x_4637:
[----:B------:R-:W-:Y:S05]  /*8650*/  BSYNC B0 ;  /* 0x0000000000007941 */ /* 0x000fea0003800000 */
.L_x_4636:
[----:B------:R-:W-:Y:S05]  /*8660*/  BRA `(.L_x_4638) ;  /* 0xfffffff800487947 */ /* 0x000fea000383ffff */
.L_x_4620:
[----:B-1----:R1:W2:Y:S02]  /*8670*/  SYNCS.PHASECHK.TRANS64.TRYWAIT P0, [R6+URZ], R5 ;  /* 0x00000005060075a7 */ /* 0x0022a4000800017f */
[----:B--2---:R-:W-:Y:S05]  /*8680*/  @!P0 NANOSLEEP.SYNCS 0x989680 ;  /* 0x009896800000895d */ /* 0x004fea0003900000 */
[----:B------:R-:W2:Y:S02]  /*8690*/  @!P0 SYNCS.PHASECHK.TRANS64 P0, [R6+URZ], R5 ;  /* 0x00000005060085a7 */ /* 0x000ea4000800007f */
[----:B--2---:R-:W-:Y:S05]  /*86a0*/  @!P0 BRA `(.L_x_4620) ;  /* 0xfffffffc00f08947 */ /* 0x004fea000383ffff */
[----:B------:R-:W-:Y:S05]  /*86b0*/  BRA `(.L_x_4639) ;  /* 0xfffffff800887947 */ /* 0x000fea000383ffff */
.L_x_4621:
[----:B--2---:R2:W3:Y:S02]  /*86c0*/  SYNCS.PHASECHK.TRANS64.TRYWAIT P0, [R3+URZ], R2 ;  /* 0x00000002030075a7 */ /* 0x0044e4000800017f */
[----:B---3--:R-:W-:Y:S05]  /*86d0*/  @!P0 NANOSLEEP.SYNCS 0x989680 ;  /* 0x009896800000895d */ /* 0x008fea0003900000 */
[----:B------:R-:W3:Y:S02]  /*86e0*/  @!P0 SYNCS.PHASECHK.TRANS64 P0, [R3+URZ], R2 ;  /* 0x00000002030085a7 */ /* 0x000ee4000800007f */
[----:B---3--:R-:W-:Y:S05]  /*86f0*/  @!P0 BRA `(.L_x_4621) ;  /* 0xfffffffc00f08947 */ /* 0x008fea000383ffff */
[----:B------:R-:W-:Y:S05]  /*8700*/  BRA `(.L_x_4640) ;  /* 0xfffffff8007c7947 */ /* 0x000fea000383ffff */
.L_x_4623:
[----:B--2---:R2:W3:Y:S02]  /*8710*/  SYNCS.PHASECHK.TRANS64.TRYWAIT P0, [R0+URZ], R5 ;  /* 0x00000005000075a7 */ /* 0x0044e4000800017f */
[----:B---3--:R-:W-:Y:S05]  /*8720*/  @!P0 NANOSLEEP.SYNCS 0x989680 ;  /* 0x009896800000895d */ /* 0x008fea0003900000 */
[----:B------:R-:W3:Y:S02]  /*8730*/  @!P0 SYNCS.PHASECHK.TRANS64 P0, [R0+URZ], R5 ;  /* 0x00000005000085a7 */ /* 0x000ee4000800007f */
[----:B---3--:R-:W-:Y:S05]  /*8740*/  @!P0 BRA `(.L_x_4623) ;  /* 0xfffffffc00f08947 */ /* 0x008fea000383ffff */
[----:B------:R-:W-:Y:S05]  /*8750*/  BRA `(.L_x_4641) ;  /* 0xfffffff800807947 */ /* 0x000fea000383ffff */
.L_x_4642:
        /* <DEDUP_REMOVED lines=10> */
.L_x_6587:


//--------------------- .text._ZN7cutlass13device_kernelIN5flash11enable_sm90INS1_16FlashAttnBwdSm90INS1_25CollectiveMainloopBwdSm90ILi2ELi2ELi2EN4cute5tupleIJNS5_1CILi1EEES8_S8_EEENS6_IJNS7_ILi64EEENS7_ILi128EEENS7_ILi96EEEEEENS_6half_tEfNS_4arch4Sm90ELb0ELb1ELb0ELb0ELb1ELb1ELb0ELb0ELi2ELi1ELi2ELi1ELb1EEENS1_24CollectiveEpilogueBwdGQAISD_fSG_Li256ELb0ELb1EEENS1_19SingleTileSchedulerILb0ELb0ELb0ELi128EEEEEEEEEvNT_6ParamsE --------------------------
	.section	.text._ZN7cutlass13device_kernelIN5flash11enable_sm90INS1_16FlashAttnBwdSm90INS1_25CollectiveMainloopBwdSm90ILi2ELi2ELi2EN4cute5tupleIJNS5_1CILi1EEES8_S8_EEENS6_IJNS7_ILi64EEENS7_ILi128EEENS7_ILi96EEEEEENS_6half_tEfNS_4arch4Sm90ELb0ELb1ELb0ELb0ELb1ELb1ELb0ELb0ELi2ELi1ELi2ELi1ELb1EEENS1_24CollectiveEpilogueBwdGQAISD_fSG_Li256ELb0ELb1EEENS1_19SingleTileSchedulerILb0ELb0ELb0ELi128EEEEEEEEEvNT_6ParamsE,"ax",@progbits
	.align	128
.text._ZN7cutlass13device_kernelIN5flash11enable_sm90INS1_16FlashAttnBwdSm90INS1_25CollectiveMainloopBwdSm90ILi2ELi2ELi2EN4cute5tupleIJNS5_1CILi1EEES8_S8_EEENS6_IJNS7_ILi64EEENS7_ILi128EEENS7_ILi96EEEEEENS_6half_tEfNS_4arch4Sm90ELb0ELb1ELb0ELb0ELb1ELb1ELb0ELb0ELi2ELi1ELi2ELi1ELb1EEENS1_24CollectiveEpilogueBwdGQAISD_fSG_Li256ELb0ELb1EEENS1_19SingleTileSchedulerILb0ELb0ELb0ELi128EEEEEEEEEvNT_6ParamsE:
        .type           _ZN7cutlass13device_kernelIN5flash11enable_sm90INS1_16FlashAttnBwdSm90INS1_25CollectiveMainloopBwdSm90ILi2ELi2ELi2EN4cute5tupleIJNS5_1CILi1EEES8_S8_EEENS6_IJNS7_ILi64EEENS7_ILi128EEENS7_ILi96EEEEEENS_6half_tEfNS_4arch4Sm90ELb0ELb1ELb0ELb0ELb1ELb1ELb0ELb0ELi2ELi1ELi2ELi1ELb1EEENS1_24CollectiveEpilogueBwdGQAISD_fSG_Li256ELb0ELb1EEENS1_19SingleTileSchedulerILb0ELb0ELb0ELi128EEEEEEEEEvNT_6ParamsE,@function
        .size           _ZN7cutlass13device_kernelIN5flash11enable_sm90INS1_16FlashAttnBwdSm90INS1_25CollectiveMainloopBwdSm90ILi2ELi2ELi2EN4cute5tupleIJNS5_1CILi1EEES8_S8_EEENS6_IJNS7_ILi64EEENS7_ILi128EEENS7_ILi96EEEEEENS_6half_tEfNS_4arch4Sm90ELb0ELb1ELb0ELb0ELb1ELb1ELb0ELb0ELi2ELi1ELi2ELi1ELb1EEENS1_24CollectiveEpilogueBwdGQAISD_fSG_Li256ELb0ELb1EEENS1_19SingleTileSchedulerILb0ELb0ELb0ELi128EEEEEEEEEvNT_6ParamsE,(.L_x_6588 - _ZN7cutlass13device_kernelIN5flash11enable_sm90INS1_16FlashAttnBwdSm90INS1_25CollectiveMainloopBwdSm90ILi2ELi2ELi2EN4cute5tupleIJNS5_1CILi1EEES8_S8_EEENS6_IJNS7_ILi64EEENS7_ILi128EEENS7_ILi96EEEEEENS_6half_tEfNS_4arch4Sm90ELb0ELb1ELb0ELb0ELb1ELb1ELb0ELb0ELi2ELi1ELi2ELi1ELb1EEENS1_24CollectiveEpilogueBwdGQAISD_fSG_Li256ELb0ELb1EEENS1_19SingleTileSchedulerILb0ELb0ELb0ELi128EEEEEEEEEvNT_6ParamsE)
        .other          _ZN7cutlass13device_kernelIN5flash11enable_sm90INS1_16FlashAttnBwdSm90INS1_25CollectiveMainloopBwdSm90ILi2ELi2ELi2EN4cute5tupleIJNS5_1CILi1EEES8_S8_EEENS6_IJNS7_ILi64EEENS7_ILi128EEENS7_ILi96EEEEEENS_6half_tEfNS_4arch4Sm90ELb0ELb1ELb0ELb0ELb1ELb1ELb0ELb0ELi2ELi1ELi2ELi1ELb1EEENS1_24CollectiveEpilogueBwdGQAISD_fSG_Li256ELb0ELb1EEENS1_19SingleTileSchedulerILb0ELb0ELb0ELi128EEEEEEEEEvNT_6ParamsE,@"STO_CUDA_ENTRY STV_DEFAULT"
_ZN7cutlass13device_kernelIN5flash11enable_sm90INS1_16FlashAttnBwdSm90INS1_25CollectiveMainloopBwdSm90ILi2ELi2ELi2EN4cute5tupleIJNS5_1CILi1EEES8_S8_EEENS6_IJNS7_ILi64EEENS7_ILi128EEENS7_ILi96EEEEEENS_6half_tEfNS_4arch4Sm90ELb0ELb1ELb0ELb0ELb1ELb1ELb0ELb0ELi2ELi1ELi2ELi1ELb1EEENS1_24CollectiveEpilogueBwdGQAISD_fSG_Li256ELb0ELb1EEENS1_19SingleTileSchedulerILb0ELb0ELb0ELi128EEEEEEEEEvNT_6ParamsE:
        /* <DEDUP_REMOVED lines=24> */
.L_x_4644:
[----:B------:R-:W-:Y:S05]  /*0180*/  BSYNC B0 ;  /* 0x0000000000007941 */ /* 0x000fea0003800000 */
.L_x_4643:
        /* <DEDUP_REMOVED lines=37> */
.L_x_4645:
        /* <DEDUP_REMOVED lines=22> */
.L_x_4646:
[----:B------:R-:W-:Y:S01]  /*0540*/  PLOP3.LUT P0, PT, PT, PT, UP0, 0x80, 0x0 ;  /* 0x000000000000781c */ /* 0x000fe20003f0f008 */
[----:B------:R-:W-:Y:S01]  /*0550*/  NOP ;  /* 0x0000000000007918 */ /* 0x000fe20000000000 */
[----:B------:R-:W-:Y:S01]  /*0560*/  ULDC.64 UR46, c[0x0][0x208] ;  /* 0x00008200002e7ab9 */ /* 0x000fe20000000a00 */
[----:B------:R-:W-:Y:S01]  /*0570*/  BSSY B6, `(.L_x_4647) ;  /* 0x0000904000067945 */ /* 0x000fe20003800000 */
[----:B-12-4-:R-:W-:Y:S09]  /*0580*/  BAR.SYNC.DEFER_BLOCKING 0x0 ;  /* 0x0000000000007b1d */ /* 0x016ff20000010000 */
[----:B------:R-:W-:Y:S05]  /*0590*/  @!P0 BRA `(.L_x_4648) ;  /* 0x0000004c00788947 */ /* 0x000fea0003800000 */
.L_x_4649:
        /* <DEDUP_REMOVED lines=85> */
.L_x_4651:
        /* <DEDUP_REMOVED lines=28> */
.L_x_4654:
        /* <DEDUP_REMOVED lines=15> */
.L_x_4653:
        /* <DEDUP_REMOVED lines=22> */
.L_x_4656:
        /* <DEDUP_REMOVED lines=15> */
.L_x_4655:
[----:B------:R-:W-:Y:S01]  /*0ff0*/  SHF.R.S32.HI R25, RZ, 0x1f, R22 ;  /* 0x0000001fff197819 */ /* 0x000fe20000011416 */
[----:B------:R-:W-:-:S03]  /*1000*/  UMOV UR4, 0xffffffff ;  /* 0xffffffff00047882 */ /* 0x000fc60000000000 */
[----:B------:R-:W-:-:S04]  /*1010*/  LEA.HI R0, R25, R22, RZ, 0x7 ;  /* 0x0000001619007211 */ /* 0x000fc800078f38ff */
[----:B------:R-:W-:Y:S01]  /*1020*/  SHF.R.S32.HI R16, RZ, 0x7, R0 ;  /* 0x00000007ff107819 */ /* 0x000fe20000011400 */
[----:B------:R-:W-:Y:S06]  /*1030*/  BRA.DIV UR4, `(.L_x_4657) ;  /* 0x0000008604647947 */ /* 0x000fec000b800000 */
[----:B------:R1:W2:Y:S02]  /*1040*/  SHFL.IDX PT, R14, R16, RZ, 0x1f ;  /* 0x00001fff100e7589 */ /* 0x0002a400000e0000 */
.L_x_4770:
        /* <DEDUP_REMOVED lines=15> */
.L_x_4658:
        /* <DEDUP_REMOVED lines=19> */
.L_x_4660:
        /* <DEDUP_REMOVED lines=125> */
.L_x_4671:
[----:B------:R-:W-:-:S06]  /*1a40*/  UISETP.NE.AND UP0, UPT, UR16, 0x3, UPT ;  /* 0x000000031000788c */ /* 0x000fcc000bf05270 */
[----:B------:R-:W-:-:S13]  /*1a50*/  PLOP3.LUT P6, PT, PT, PT, UP0, 0x80, 0x0 ;  /* 0x000000000000781c */ /* 0x000fda0003fcf008 */
[----:B-1----:R-:W-:Y:S05]  /*1a60*/  @!P6 BRA `(.L_x_4661) ;  /* 0x000000000004e947 */ /* 0x002fea0003800000 */
[----:B------:R-:W-:Y:S01]  /*1a70*/  BPT.TRAP 0x1 ;  /* 0x000000040000795c */ /* 0x000fe20000300000 */
.L_x_4661:
[----:B------:R-:W-:Y:S01]  /*1a80*/  R2UR UR6, R18 ;  /* 0x00000000120672ca */ /* 0x000fe200000e0000 */
[----:B------:R-:W-:-:S05]  /*1a90*/  IMAD.U32 R16, RZ, RZ, UR4 ;  /* 0x00000004ff107e24 */ /* 0x000fca000f8e00ff */
[----:B------:R-:W-:-:S07]  /*1aa0*/  SHF.L.U32 R16, R16, 0x1f, RZ ;  /* 0x0000001f10107819 */ /* 0x000fce00000006ff */
[----:B------:R-:W-:-:S09]  /*1ab0*/  ULEA UR6, UR5, UR6, 0x3 ;  /* 0x0000000605067291 */ /* 0x000fd2000f8e183f */
[----:B------:R1:W2:Y:S01]  /*1ac0*/  SYNCS.PHASECHK.TRANS64.TRYWAIT P0, [UR6+0x26810], R16 ;  /* 0x02681010ff0075a7 */ /* 0x0002a20008000146 */
[----:B------:R-:W-:Y:S05]  /*1ad0*/  @!P6 BRA `(.L_x_4662) ;  /* 0x000000000004e947 */ /* 0x000fea0003800000 */
[----:B------:R-:W-:Y:S01]  /*1ae0*/  BPT.TRAP 0x1 ;  /* 0x000000040000795c */ /* 0x000fe20000300000 */
.L_x_4662:
[----:B--2---:R-:W-:Y:S05]  /*1af0*/  @P0 BRA `(.L_x_4663) ;  /* 0x0000000000080947 */ /* 0x004fea0003800000 */
[----:B------:R-:W2:Y:S02]  /*1b00*/  SYNCS.PHASECHK.TRANS64.TRYWAIT P0, [UR6+0x26810], R16 ;  /* 0x02681010ff0075a7 */ /* 0x000ea40008000146 */
[----:B--2---:R-:W-:Y:S05]  /*1b10*/  @!P0 BRA `(.L_x_4664) ;  /* 0x0000007800e08947 */ /* 0x004fea0003800000 */
.L_x_4663:
        /* <DEDUP_REMOVED lines=66> */
.L_x_4665:
[----:B------:R1:W1:Y:S01]  /*1f40*/  SYNCS.PHASECHK.TRANS64.TRYWAIT P0, [UR6+0x26830], R16 ;  /* 0x02683010ff0075a7 */ /* 0x0002620008000146 */
[----:B------:R-:W-:Y:S05]  /*1f50*/  @!P6 BRA `(.L_x_4666) ;  /* 0x000000000004e947 */ /* 0x000fea0003800000 */
[----:B------:R-:W-:Y:S01]  /*1f60*/  BPT.TRAP 0x1 ;  /* 0x000000040000795c */ /* 0x000fe20000300000 */
.L_x_4666:
[----:B-1----:R-:W-:Y:S05]  /*1f70*/  @P0 BRA `(.L_x_4667) ;  /* 0x0000000000080947 */ /* 0x002fea0003800000 */
[----:B------:R-:W1:Y:S02]  /*1f80*/  SYNCS.PHASECHK.TRANS64.TRYWAIT P0, [UR6+0x26830], R16 ;  /* 0x02683010ff0075a7 */ /* 0x000e640008000146 */
[----:B-1----:R-:W-:Y:S05]  /*1f90*/  @!P0 BRA `(.L_x_4668) ;  /* 0x0000007400d88947 */ /* 0x002fea0003800000 */
.L_x_4667:
        /* <DEDUP_REMOVED lines=140> */
[----:B------:R-:W-:Y:S01]  /*2860*/  FSEL R155, R170, -INF , !P1 ;  /* 0xff800000aa9b7808 */ /* 0x000fe20004800000 */
[----:B------:R-:W-:Y:S01]  /*2870*/  FFMA.FTZ R211, R14, UR18, -R15 ;  /* 0x000000120ed37c23 */ /* 0x000fe2000801080f */
[----:B------:R-:W-:Y:S01]  /*2880*/  ISETP.GE.AND P5, PT, R156, 0x28, PT ;  /* 0x000000289c00780c */ /* 0x000fe20003fa6270 */
[----:B------:R-:W-:Y:S01]  /*2890*/  FFMA.FTZ R158, R154, UR18, -R9 ;  /* 0x000000129a9e7c23 */ /* 0x000fe20008010809 */
[----:B------:R-:W-:Y:S01]  /*28a0*/  ISETP.GE.AND P3, PT, R156, 0x29, PT ;  /* 0x000000299c00780c */ /* 0x000fe20003f66270 */
[----:B------:R-:W-:Y:S01]  /*28b0*/  FFMA.FTZ R167, R155, UR18, -R8 ;  /* 0x000000129ba77c23 */ /* 0x000fe20008010808 */
[C---:B------:R-:W-:Y:S01]  /*28c0*/  ISETP.GT.OR P5, PT, R214.reuse, 0x28, !P5 ;  /* 0x00000028d600780c */ /* 0x040fe20006fa4670 */
[----:B------:R-:W-:Y:S01]  /*28d0*/  MUFU.EX2 R166, R166 ;  /* 0x000000a600a67308 */ /* 0x000fe20000000800 */
[----:B------:R-:W-:-:S02]  /*28e0*/  ISETP.GT.OR P3, PT, R214, 0x29, !P3 ;  /* 0x00000029d600780c */ /* 0x000fc40005f64670 */
[C---:B------:R-:W-:Y:S02]  /*28f0*/  ISETP.GE.AND P2, PT, R217.reuse, 0x30, PT ;  /* 0x00000030d900780c */ /* 0x040fe40003f46270 */
[----:B------:R-:W-:Y:S02]  /*2900*/  ISETP.GE.AND P4, PT, R217, 0x31, PT ;  /* 0x00000031d900780c */ /* 0x000fe40003f86270 */
[----:B----4-:R-:W-:Y:S01]  /*2910*/  FSEL R157, R174, -INF , !P5 ;  /* 0xff800000ae9d7808 */ /* 0x010fe20006800000 */
[----:B------:R-:W-:Y:S01]  /*2920*/  MUFU.EX2 R211, R211 ;  /* 0x000000d300d37308 */ /* 0x000fe20000000800 */
[----:B------:R-:W-:Y:S02]  /*2930*/  FSEL R170, R175, -INF , !P3 ;  /* 0xff800000afaa7808 */ /* 0x000fe40005800000 */
[----:B------:R-:W-:Y:S01]  /*2940*/  ISETP.GT.OR P2, PT, R216, 0x30, !P2 ;  /* 0x00000030d800780c */ /* 0x000fe20005744670 */
[----:B------:R-:W-:Y:S01]  /*2950*/  FFMA.FTZ R175, R157, UR18, -R6 ;  /* 0x000000129daf7c23 */ /* 0x000fe20008010806 */
[----:B------:R-:W-:-:S02]  /*2960*/  WARPGROUP.DEPBAR.LE gsb0, 0x0 ;  /* 0x00008000000079c5 */ /* 0x000fc40000010000 */
[----:B------:R-:W-:Y:S01]  /*2970*/  WARPGROUP.ARRIVE ;  /* 0x00000000000079c5 */ /* 0x000fe20000000000 */
[----:B------:R-:W-:Y:S01]  /*2980*/  ISETP.GT.OR P4, PT, R216, 0x31, !P4 ;  /* 0x00000031d800780c */ /* 0x000fe20006784670 */
        /* <DEDUP_REMOVED lines=12> */
[C---:B------:R-:W-:Y:S01]  /*2a50*/  ISETP.GE.AND P5, PT, R156.reuse, 0x38, PT ;  /* 0x000000389c00780c */ /* 0x040fe20003fa6270 */
[----:B------:R-:W5:Y:S01]  /*2a60*/  MUFU.EX2 R175, R175 ;  /* 0x000000af00af7308 */ /* 0x000f620000000800 */
[----:B------:R-:W-:-:S02]  /*2a70*/  ISETP.GE.AND P3, PT, R156, 0x39, PT ;  /* 0x000000399c00780c */ /* 0x000fc40003f66270 */
[C---:B------:R-:W-:Y:S02]  /*2a80*/  ISETP.GE.AND P1, PT, R217.reuse, 0x38, PT ;  /* 0x00000038d900780c */ /* 0x040fe40003f26270 */
[----:B------:R-:W-:Y:S02]  /*2a90*/  ISETP.GE.AND P0, PT, R217, 0x39, PT ;  /* 0x00000039d900780c */ /* 0x000fe40003f06270 */
[----:B------:R-:W-:Y:S01]  /*2aa0*/  ISETP.GT.OR P4, PT, R214, 0x31, !P4 ;  /* 0x00000031d600780c */ /* 0x000fe20006784670 */
[----:B------:R-:W-:Y:S01]  /*2ab0*/  MUFU.EX2 R169, R169 ;  /* 0x000000a900a97308 */ /* 0x000fe20000000800 */
[C---:B------:R-:W-:Y:S02]  /*2ac0*/  ISETP.GT.OR P1, PT, R216.reuse, 0x38, !P1 ;  /* 0x00000038d800780c */ /* 0x040fe40004f24670 */
[----:B------:R-:W-:Y:S02]  /*2ad0*/  ISETP.GT.OR P0, PT, R216, 0x39, !P0 ;  /* 0x00000039d800780c */ /* 0x000fe40004704670 */
[----:B------:R-:W-:-:S02]  /*2ae0*/  ISETP.GT.OR P2, PT, R214, 0x30, !P2 ;  /* 0x00000030d600780c */ /* 0x000fc40005744670 */
[C---:B------:R-:W-:Y:S01]  /*2af0*/  ISETP.GT.OR P5, PT, R214.reuse, 0x38, !P5 ;  /* 0x00000038d600780c */ /* 0x040fe20006fa4670 */
[----:B------:R-:W-:Y:S01]  /*2b00*/  MUFU.EX2 R168, R168 ;  /* 0x000000a800a87308 */ /* 0x000fe20000000800 */
[----:B------:R-:W-:Y:S02]  /*2b10*/  ISETP.GT.OR P3, PT, R214, 0x39, !P3 ;  /* 0x00000039d600780c */ /* 0x000fe40005f64670 */
        /* <DEDUP_REMOVED lines=56> */
[----:B-----5:R-:W-:Y:S01]  /*2ea0*/  FADD.FTZ R126, R131, -R155 ;  /* 0x8000009b837e7221 */ /* 0x020fe20000010000 */
[----:B------:R-:W-:Y:S01]  /*2eb0*/  FMUL.FTZ R121, R22, R121 ;  /* 0x0000007916797220 */ /* 0x000fe20000410000 */
[----:B------:R-:W-:Y:S01]  /*2ec0*/  FMUL.FTZ R8, R213, R8 ;  /* 0x00000008d5087220 */ /* 0x000fe20000410000 */
[----:B--2---:R-:W-:Y:S01]  /*2ed0*/  FADD.FTZ R131, R140, -R6 ;  /* 0x800000068c837221 */ /* 0x004fe20000010000 */
[----:B------:R-:W-:Y:S01]  /*2ee0*/  FADD.FTZ R123, R128, -R154 ;  /* 0x8000009a807b7221 */ /* 0x000fe20000010000 */
[----:B------:R-:W-:Y:S01]  /*2ef0*/  FADD.FTZ R6, R142, -R6 ;  /* 0x800000068e067221 */ /* 0x000fe20000010000 */
[----:B------:R-:W-:Y:S01]  /*2f00*/  FADD.FTZ R143, R143, -R7 ;  /* 0x800000078f8f7221 */ /* 0x000fe20000010000 */
[----:B------:R-:W1:Y:S01]  /*2f10*/  MUFU.EX2 R9, R208 ;  /* 0x000000d000097308 */ /* 0x000e620000000800 */
[----:B------:R-:W-:Y:S01]  /*2f20*/  FADD.FTZ R128, R133, -R157 ;  /* 0x8000009d85807221 */ /* 0x000fe20000010000 */
        /* <DEDUP_REMOVED lines=272> */
.L_x_4669:
        /* <DEDUP_REMOVED lines=44> */
.L_x_4670:
        /* <DEDUP_REMOVED lines=62> */
.L_x_4652:
        /* <DEDUP_REMOVED lines=89> */
.L_x_4674:
[----:B------:R-:W2:Y:S04]  /*4c60*/  LDG.E.STRONG.GPU R4, desc[UR46][R2.64] ;  /* 0x0000002e02047981 */ /* 0x000ea8000c1ef900 */
[----:B--2---:R-:W-:Y:S01]  /*4c70*/  CCTL.IVALL ;  /* 0x00000000ff00798f */ /* 0x004fe20002000000 */
[----:B------:R-:W-:Y:S05]  /*4c80*/  YIELD ;  /* 0x0000000000007946 */ /* 0x000fea0003800000 */
[----:B------:R-:W-:-:S13]  /*4c90*/  ISETP.NE.AND P0, PT, R4, UR14, PT ;  /* 0x0000000e04007c0c */ /* 0x000fda000bf05270 */
[----:B------:R-:W-:Y:S05]  /*4ca0*/  @P0 BRA `(.L_x_4674) ;  /* 0xfffffffc00ec0947 */ /* 0x000fea000383ffff */
.L_x_4673:
[----:B------:R-:W-:Y:S05]  /*4cb0*/  BSYNC B0 ;  /* 0x0000000000007941 */ /* 0x000fea0003800000 */
.L_x_4672:
[----:B------:R-:W-:-:S03]  /*4cc0*/  UMOV UR4, 0xffffffff ;  /* 0xffffffff00047882 */ /* 0x000fc60000000000 */
[----:B------:R-:W-:Y:S05]  /*4cd0*/  BRA.DIV UR4, `(.L_x_4675) ;  /* 0x0000004a04a07947 */ /* 0x000fea000b800000 */
[----:B------:R-:W-:Y:S01]  /*4ce0*/  NOP ;  /* 0x0000000000007918 */ /* 0x000fe20000000000 */
.L_x_4773:
        /* <DEDUP_REMOVED lines=15> */
.L_x_4678:
[----:B------:R-:W-:Y:S01]  /*4de0*/  @P0 ELECT P2, URZ, PT ;  /* 0x00000000003f082f */ /* 0x000fe20003840000 */
[----:B------:R2:W-:-:S12]  /*4df0*/  UBLKRED.G.S.ADD.F32.RN [UR4], [UR10], UR6, desc[UR8] ;  /* 0x000008040a0073bb */ /* 0x0005d800080a1406 */
[----:B------:R-:W-:Y:S02]  /*4e00*/  @P2 PLOP3.LUT P0, PT, P2, PT, PT, 0x8, 0x0 ;  /* 0x000000000000281c */ /* 0x000fe4000170e170 */
[----:B------:R-:W-:-:S11]  /*4e10*/  PLOP3.LUT P2, PT, PT, PT, PT, 0x8, 0x0 ;  /* 0x000000000000781c */ /* 0x000fd60003f4e170 */
[----:B--2---:R-:W-:Y:S05]  /*4e20*/  @P0 BRA.U.ANY `(.L_x_4678) ;  /* 0xfffffffd00ec0947 */ /* 0x004fea000393ffff */
[----:B------:R0:W-:Y:S01]  /*4e30*/  UTMACMDFLUSH ;  /* 0x00000000000079b7 */ /* 0x0001e20000000000 */
[----:B------:R-:W-:-:S04]  /*4e40*/  DEPBAR.LE SB0, 0x0 ;  /* 0x000080000000791a */ /* 0x000fc80000000000 */
.L_x_4677:
[----:B------:R-:W-:Y:S05]  /*4e50*/  BSYNC B0 ;  /* 0x0000000000007941 */ /* 0x000fea0003800000 */
.L_x_4676:
        /* <DEDUP_REMOVED lines=14> */
.L_x_4680:
[----:B------:R-:W-:Y:S05]  /*4f40*/  BSYNC B0 ;  /* 0x0000000000007941 */ /* 0x000fea0003800000 */
.L_x_4679:
        /* <DEDUP_REMOVED lines=20> */
.L_x_4683:
[----:B-12---:R-:W2:Y:S04]  /*5090*/  LDG.E.STRONG.GPU R0, desc[UR46][R2.64] ;  /* 0x0000002e02007981 */ /* 0x006ea8000c1ef900 */
[----:B--2---:R-:W-:Y:S01]  /*50a0*/  CCTL.IVALL ;  /* 0x00000000ff00798f */ /* 0x004fe20002000000 */
[----:B------:R-:W-:Y:S05]  /*50b0*/  YIELD ;  /* 0x0000000000007946 */ /* 0x000fea0003800000 */
[----:B------:R-:W-:-:S13]  /*50c0*/  ISETP.NE.AND P0, PT, R0, UR14, PT ;  /* 0x0000000e00007c0c */ /* 0x000fda000bf05270 */
[----:B------:R-:W-:Y:S05]  /*50d0*/  @P0 BRA `(.L_x_4683) ;  /* 0xfffffffc00ec0947 */ /* 0x000fea000383ffff */
.L_x_4682:
[----:B------:R-:W-:Y:S05]  /*50e0*/  BSYNC B0 ;  /* 0x0000000000007941 */ /* 0x000fea0003800000 */
.L_x_4681:
[----:B------:R-:W-:-:S03]  /*50f0*/  UMOV UR4, 0xffffffff ;  /* 0xffffffff00047882 */ /* 0x000fc60000000000 */
[----:B------:R-:W-:Y:S05]  /*5100*/  BRA.DIV UR4, `(.L_x_4684) ;  /* 0x0000004604b07947 */ /* 0x000fea000b800000 */
[----:B------:R-:W-:Y:S01]  /*5110*/  NOP ;  /* 0x0000000000007918 */ /* 0x000fe20000000000 */
.L_x_4776:
        /* <DEDUP_REMOVED lines=16> */
.L_x_4687:
[----:B------:R-:W-:Y:S01]  /*5220*/  @P0 ELECT P2, URZ, PT ;  /* 0x00000000003f082f */ /* 0x000fe20003840000 */
[----:B------:R3:W-:-:S12]  /*5230*/  UBLKRED.G.S.ADD.F32.RN [UR4], [UR10], UR6, desc[UR8] ;  /* 0x000008040a0073bb */ /* 0x0007d800080a1406 */
[----:B------:R-:W-:Y:S02]  /*5240*/  @P2 PLOP3.LUT P0, PT, P2, PT, PT, 0x8, 0x0 ;  /* 0x000000000000281c */ /* 0x000fe4000170e170 */
[----:B------:R-:W-:-:S11]  /*5250*/  PLOP3.LUT P2, PT, PT, PT, PT, 0x8, 0x0 ;  /* 0x000000000000781c */ /* 0x000fd60003f4e170 */
[----:B---3--:R-:W-:Y:S05]  /*5260*/  @P0 BRA.U.ANY `(.L_x_4687) ;  /* 0xfffffffd00ec0947 */ /* 0x008fea000393ffff */
[----:B------:R0:W-:Y:S01]  /*5270*/  UTMACMDFLUSH ;  /* 0x00000000000079b7 */ /* 0x0001e20000000000 */
[----:B------:R-:W-:-:S04]  /*5280*/  DEPBAR.LE SB0, 0x0 ;  /* 0x000080000000791a */ /* 0x000fc80000000000 */
.L_x_4686:
[----:B------:R-:W-:Y:S05]  /*5290*/  BSYNC B0 ;  /* 0x0000000000007941 */ /* 0x000fea0003800000 */
.L_x_4685:
        /* <DEDUP_REMOVED lines=14> */
.L_x_4648:
        /* <DEDUP_REMOVED lines=33> */
.L_x_4689:
[----:B------:R-:W-:-:S05]  /*5590*/  UMOV UR11, UR5 ;  /* 0x00000005000b7c82 */ /* 0x000fca0008000000 */
.L_x_4690:
        /* <DEDUP_REMOVED lines=48> */
.L_x_4695:
[----:B------:R-:W2:Y:S04]  /*58a0*/  LDG.E.STRONG.GPU R0, desc[UR46][R2.64] ;  /* 0x0000002e02007981 */ /* 0x000ea8000c1ef900 */
[----:B--2---:R-:W-:Y:S01]  /*58b0*/  CCTL.IVALL ;  /* 0x00000000ff00798f */ /* 0x004fe20002000000 */
[----:B------:R-:W-:Y:S05]  /*58c0*/  YIELD ;  /* 0x0000000000007946 */ /* 0x000fea0003800000 */
[----:B------:R-:W-:-:S13]  /*58d0*/  ISETP.NE.AND P1, PT, R0, UR23, PT ;  /* 0x0000001700007c0c */ /* 0x000fda000bf25270 */
[----:B------:R-:W-:Y:S05]  /*58e0*/  @P1 BRA `(.L_x_4695) ;  /* 0xfffffffc00ec1947 */ /* 0x000fea000383ffff */
.L_x_4694:
[----:B------:R-:W-:Y:S05]  /*58f0*/  BSYNC B0 ;  /* 0x0000000000007941 */ /* 0x000fea0003800000 */
.L_x_4693:
[----:B------:R-:W-:-:S03]  /*5900*/  UMOV UR4, 0xffffffff ;  /* 0xffffffff00047882 */ /* 0x000fc60000000000 */
[----:B------:R-:W-:Y:S05]  /*5910*/  BRA.DIV UR4, `(.L_x_4696) ;  /* 0x0000003e04c87947 */ /* 0x000fea000b800000 */
[----:B------:R-:W-:Y:S01]  /*5920*/  NOP ;  /* 0x0000000000007918 */ /* 0x000fe20000000000 */
.L_x_4779:
        /* <DEDUP_REMOVED lines=22> */
.L_x_4698:
[----:B------:R-:W-:Y:S05]  /*5a90*/  BSYNC B0 ;  /* 0x0000000000007941 */ /* 0x000fea0003800000 */
.L_x_4697:
        /* <DEDUP_REMOVED lines=20> */
.L_x_4700:
[----:B------:R-:W-:Y:S05]  /*5be0*/  BSYNC B0 ;  /* 0x0000000000007941 */ /* 0x000fea0003800000 */
.L_x_4699:
[----:B------:R-:W-:Y:S06]  /*5bf0*/  BAR.ARV 0xa, 0xa0 ;  /* 0x0282800000007b1d */ /* 0x000fec0000002000 */
[----:B------:R-:W-:Y:S04]  /*5c00*/  BSSY B0, `(.L_x_4701) ;  /* 0x0000003000007945 */ /* 0x000fe80003800000 */
[----:B------:R-:W-:Y:S05]  /*5c10*/  @!P0 BRA `(.L_x_4702) ;  /* 0x0000000000048947 */ /* 0x000fea0003800000 */
[----:B------:R-:W-:-:S04]  /*5c20*/  DEPBAR.LE SB0, 0x0 ;  /* 0x000080000000791a */ /* 0x000fc80000000000 */
.L_x_4702:
[----:B------:R-:W-:Y:S05]  /*5c30*/  BSYNC B0 ;  /* 0x0000000000007941 */ /* 0x000fea0003800000 */
.L_x_4701:
        /* <DEDUP_REMOVED lines=19> */
.L_x_4704:
[----:B------:R-:W-:Y:S05]  /*5d70*/  BSYNC B0 ;  /* 0x0000000000007941 */ /* 0x000fea0003800000 */
.L_x_4703:
[----:B------:R-:W-:Y:S01]  /*5d80*/  UIADD3 UR18, UR6, 0x1, URZ ;  /* 0x0000000106127890 */ /* 0x000fe2000fffe03f */
[----:B------:R-:W-:Y:S11]  /*5d90*/  BRA `(.L_x_4705) ;  /* 0x0000000000047947 */ /* 0x000ff60003800000 */
.L_x_4692:
[----:B------:R-:W-:-:S05]  /*5da0*/  UMOV UR18, UR6 ;  /* 0x0000000600127c82 */ /* 0x000fca0008000000 */
.L_x_4705:
        /* <DEDUP_REMOVED lines=12> */
.L_x_4730:
        /* <DEDUP_REMOVED lines=11> */
.L_x_4708:
[----:B------:R-:W2:Y:S04]  /*5f20*/  LDG.E.STRONG.GPU R0, desc[UR46][R2.64] ;  /* 0x0000002e02007981 */ /* 0x000ea8000c1ef900 */
[----:B--2---:R-:W-:Y:S01]  /*5f30*/  CCTL.IVALL ;  /* 0x00000000ff00798f */ /* 0x004fe20002000000 */
[----:B------:R-:W-:Y:S05]  /*5f40*/  YIELD ;  /* 0x0000000000007946 */ /* 0x000fea0003800000 */
[----:B------:R-:W-:-:S13]  /*5f50*/  ISETP.NE.AND P1, PT, R0, UR23, PT ;  /* 0x0000001700007c0c */ /* 0x000fda000bf25270 */
[----:B------:R-:W-:Y:S05]  /*5f60*/  @P1 BRA `(.L_x_4708) ;  /* 0xfffffffc00ec1947 */ /* 0x000fea000383ffff */
.L_x_4707:
[----:B------:R-:W-:Y:S05]  /*5f70*/  BSYNC B0 ;  /* 0x0000000000007941 */ /* 0x000fea0003800000 */
.L_x_4706:
[----:B------:R-:W-:-:S03]  /*5f80*/  UMOV UR16, 0xffffffff ;  /* 0xffffffff00107882 */ /* 0x000fc60000000000 */
[----:B------:R-:W-:Y:S05]  /*5f90*/  BRA.DIV UR16, `(.L_x_4709) ;  /* 0x0000003a10447947 */ /* 0x000fea000b800000 */
[----:B------:R-:W-:Y:S01]  /*5fa0*/  NOP ;  /* 0x0000000000007918 */ /* 0x000fe20000000000 */
.L_x_4782:
        /* <DEDUP_REMOVED lines=19> */
.L_x_4711:
[----:B------:R-:W-:Y:S05]  /*60e0*/  BSYNC B0 ;  /* 0x0000000000007941 */ /* 0x000fea0003800000 */
.L_x_4710:
        /* <DEDUP_REMOVED lines=15> */
.L_x_4713:
[----:B------:R-:W-:Y:S05]  /*61e0*/  BSYNC B0 ;  /* 0x0000000000007941 */ /* 0x000fea0003800000 */
.L_x_4712:
[----:B------:R-:W-:Y:S06]  /*61f0*/  BAR.ARV 0xa, 0xa0 ;  /* 0x0282800000007b1d */ /* 0x000fec0000002000 */
[----:B------:R-:W-:Y:S04]  /*6200*/  BSSY B0, `(.L_x_4714) ;  /* 0x0000003000007945 */ /* 0x000fe80003800000 */
[----:B------:R-:W-:Y:S05]  /*6210*/  @!P0 BRA `(.L_x_4715) ;  /* 0x0000000000048947 */ /* 0x000fea0003800000 */
[----:B------:R-:W-:-:S04]  /*6220*/  DEPBAR.LE SB0, 0x0 ;  /* 0x000080000000791a */ /* 0x000fc80000000000 */
.L_x_4715:
[----:B------:R-:W-:Y:S05]  /*6230*/  BSYNC B0 ;  /* 0x0000000000007941 */ /* 0x000fea0003800000 */
.L_x_4714:
        /* <DEDUP_REMOVED lines=19> */
.L_x_4717:
[----:B------:R-:W-:Y:S05]  /*6370*/  BSYNC B0 ;  /* 0x0000000000007941 */ /* 0x000fea0003800000 */
.L_x_4716:
        /* <DEDUP_REMOVED lines=9> */
.L_x_4720:
[----:B------:R-:W2:Y:S04]  /*6410*/  LDG.E.STRONG.GPU R0, desc[UR46][R2.64] ;  /* 0x0000002e02007981 */ /* 0x000ea8000c1ef900 */
[----:B--2---:R-:W-:Y:S01]  /*6420*/  CCTL.IVALL ;  /* 0x00000000ff00798f */ /* 0x004fe20002000000 */
[----:B------:R-:W-:Y:S05]  /*6430*/  YIELD ;  /* 0x0000000000007946 */ /* 0x000fea0003800000 */
[----:B------:R-:W-:-:S13]  /*6440*/  ISETP.NE.AND P1, PT, R0, UR23, PT ;  /* 0x0000001700007c0c */ /* 0x000fda000bf25270 */
[----:B------:R-:W-:Y:S05]  /*6450*/  @P1 BRA `(.L_x_4720) ;  /* 0xfffffffc00ec1947 */ /* 0x000fea000383ffff */
.L_x_4719:
[----:B------:R-:W-:Y:S05]  /*6460*/  BSYNC B0 ;  /* 0x0000000000007941 */ /* 0x000fea0003800000 */
.L_x_4718:
[----:B------:R-:W-:-:S03]  /*6470*/  UMOV UR12, 0xffffffff ;  /* 0xffffffff000c7882 */ /* 0x000fc60000000000 */
[----:B------:R-:W-:Y:S05]  /*6480*/  BRA.DIV UR12, `(.L_x_4721) ;  /* 0x000000360c247947 */ /* 0x000fea000b800000 */
[----:B------:R-:W-:Y:S01]  /*6490*/  NOP ;  /* 0x0000000000007918 */ /* 0x000fe20000000000 */
.L_x_4785:
        /* <DEDUP_REMOVED lines=15> */
.L_x_4723:
[----:B------:R-:W-:Y:S05]  /*6590*/  BSYNC B0 ;  /* 0x0000000000007941 */ /* 0x000fea0003800000 */
.L_x_4722:
        /* <DEDUP_REMOVED lines=15> */
.L_x_4725:
[----:B------:R-:W-:Y:S05]  /*6690*/  BSYNC B0 ;  /* 0x0000000000007941 */ /* 0x000fea0003800000 */
.L_x_4724:
[----:B------:R-:W-:Y:S06]  /*66a0*/  BAR.ARV 0xa, 0xa0 ;  /* 0x0282800000007b1d */ /* 0x000fec0000002000 */
[----:B------:R-:W-:Y:S04]  /*66b0*/  BSSY B0, `(.L_x_4726) ;  /* 0x0000003000007945 */ /* 0x000fe80003800000 */
[----:B------:R-:W-:Y:S05]  /*66c0*/  @!P0 BRA `(.L_x_4727) ;  /* 0x0000000000048947 */ /* 0x000fea0003800000 */
[----:B------:R-:W-:-:S04]  /*66d0*/  DEPBAR.LE SB0, 0x0 ;  /* 0x000080000000791a */ /* 0x000fc80000000000 */
.L_x_4727:
[----:B------:R-:W-:Y:S05]  /*66e0*/  BSYNC B0 ;  /* 0x0000000000007941 */ /* 0x000fea0003800000 */
.L_x_4726:
        /* <DEDUP_REMOVED lines=19> */
.L_x_4729:
[----:B------:R-:W-:Y:S05]  /*6820*/  BSYNC B0 ;  /* 0x0000000000007941 */ /* 0x000fea0003800000 */
.L_x_4728:
[----:B------:R-:W-:Y:S02]  /*6830*/  UIADD3 UR6, UR6, 0x2, URZ ;  /* 0x0000000206067890 */ /* 0x000fe4000fffe03f */
[----:B------:R-:W-:Y:S02]  /*6840*/  UIADD3 UR4, UR4, 0x3000, URZ ;  /* 0x0000300004047890 */ /* 0x000fe4000fffe03f */
[----:B------:R-:W-:-:S06]  /*6850*/  UISETP.GE.AND UP0, UPT, UR6, UR11, UPT ;  /* 0x0000000b0600728c */ /* 0x000fcc000bf06270 */
[----:B------:R-:W-:-:S13]  /*6860*/  PLOP3.LUT P1, PT, PT, PT, UP0, 0x80, 0x0 ;  /* 0x000000000000781c */ /* 0x000fda0003f2f008 */
[----:B------:R-:W-:Y:S05]  /*6870*/  @!P1 BRA `(.L_x_4730) ;  /* 0xfffffff4007c9947 */ /* 0x000fea000383ffff */
.L_x_4691:
        /* <DEDUP_REMOVED lines=41> */
.L_x_4733:
[----:B------:R-:W-:Y:S05]  /*6b10*/  BSYNC B0 ;  /* 0x0000000000007941 */ /* 0x000fea0003800000 */
.L_x_4732:
[----:B------:R-:W-:Y:S05]  /*6b20*/  BRA `(.L_x_4734) ;  /* 0x0000000000047947 */ /* 0x000fea0003800000 */
.L_x_4731:
[----:B------:R-:W-:-:S05]  /*6b30*/  UMOV UR4, UR6 ;  /* 0x0000000600047c82 */ /* 0x000fca0008000000 */
.L_x_4734:
        /* <DEDUP_REMOVED lines=11> */
.L_x_4739:
        /* <DEDUP_REMOVED lines=24> */
.L_x_4736:
[----:B------:R-:W-:Y:S05]  /*6d70*/  BSYNC B0 ;  /* 0x0000000000007941 */ /* 0x000fea0003800000 */
.L_x_4735:
        /* <DEDUP_REMOVED lines=24> */
.L_x_4738:
[----:B------:R-:W-:Y:S05]  /*6f00*/  BSYNC B0 ;  /* 0x0000000000007941 */ /* 0x000fea0003800000 */
.L_x_4737:
[----:B------:R-:W-:Y:S02]  /*6f10*/  UIADD3 UR11, UR11, 0x2, URZ ;  /* 0x000000020b0b7890 */ /* 0x000fe4000fffe03f */
[----:B------:R-:W-:Y:S02]  /*6f20*/  ULEA UR8, UR18, UR8, 0x1 ;  /* 0x0000000812087291 */ /* 0x000fe4000f8e083f */
[----:B------:R-:W-:Y:S02]  /*6f30*/  ULEA UR9, UR18, UR9, 0x1 ;  /* 0x0000000912097291 */ /* 0x000fe4000f8e083f */
[----:B------:R-:W-:-:S13]  /*6f40*/  ISETP.NE.AND P0, PT, RZ, UR11, PT ;  /* 0x0000000bff007c0c */ /* 0x000fda000bf05270 */
[----:B------:R-:W-:Y:S05]  /*6f50*/  @!P0 BRA `(.L_x_4650) ;  /* 0x0000002400948947 */ /* 0x000fea0003800000 */
[----:B------:R-:W-:Y:S05]  /*6f60*/  BRA `(.L_x_4739) ;  /* 0xfffffffc00207947 */ /* 0x000fea000383ffff */
.L_x_4688:
        /* <DEDUP_REMOVED lines=33> */
.L_x_4741:
        /* <DEDUP_REMOVED lines=43> */
.L_x_4786:
        /* <DEDUP_REMOVED lines=15> */
.L_x_4744:
        /* <DEDUP_REMOVED lines=127> */
.L_x_4755:
[----:B--234-:R-:W-:-:S04]  /*7d10*/  SHF.L.U32 R21, R11, 0x1f, RZ ;  /* 0x0000001f0b157819 */ /* 0x01cfc800000006ff */
[----:B------:R-:W1:Y:S02]  /*7d20*/  SYNCS.PHASECHK.TRANS64.TRYWAIT P1, [R16+URZ+0x26840], R21 ;  /* 0x02684015100075a7 */ /* 0x000e64000802017f */
[----:B-1----:R-:W-:Y:S05]  /*7d30*/  @!P1 BRA `(.L_x_4747) ;  /* 0x0000001c00289947 */ /* 0x002fea0003800000 */
.L_x_4787:
[----:B------:R-:W-:Y:S05]  /*7d40*/  @P0 BRA `(.L_x_4748) ;  /* 0x0000000000140947 */ /* 0x000fea0003800000 */
[----:B------:R-:W-:Y:S01]  /*7d50*/  ISETP.NE.AND P1, PT, R6, RZ, PT ;  /* 0x000000ff0600720c */ /* 0x000fe20003f25270 */
[----:B------:R-:W-:-:S04]  /*7d60*/  IMAD.MOV.U32 R3, RZ, RZ, 0x3100 ;  /* 0x00003100ff037424 */ /* 0x000fc800078e00ff */
[----:B------:R3:W-:Y:S08]  /*7d70*/  SYNCS.ARRIVE.TRANS64 RZ, [R16+URZ+0x26830], R3 ;  /* 0x0268300310ff79a7 */ /* 0x0007f0000800003f */
[----:B------:R-:W-:Y:S05]  /*7d80*/  @!P1 BRA `(.L_x_4748) ;  /* 0x0000000000049947 */ /* 0x000fea0003800000 */
[----:B------:R-:W-:Y:S01]  /*7d90*/  BPT.TRAP 0x1 ;  /* 0x000000040000795c */ /* 0x000fe20000300000 */
.L_x_4748:
        /* <DEDUP_REMOVED lines=43> */
.L_x_4788:
[----:B------:R-:W-:Y:S05]  /*8050*/  @P0 BRA `(.L_x_4750) ;  /* 0x0000000000140947 */ /* 0x000fea0003800000 */
[----:B------:R-:W-:Y:S01]  /*8060*/  ISETP.NE.AND P1, PT, R6, RZ, PT ;  /* 0x000000ff0600720c */ /* 0x000fe20003f25270 */
[----:B------:R-:W-:-:S04]  /*8070*/  IMAD.MOV.U32 R2, RZ, RZ, 0x3100 ;  /* 0x00003100ff027424 */ /* 0x000fc800078e00ff */
[----:B------:R3:W-:Y:S08]  /*8080*/  SYNCS.ARRIVE.TRANS64 RZ, [R16+URZ+0x26818], R2 ;  /* 0x0268180210ff79a7 */ /* 0x0007f0000800003f */
[----:B------:R-:W-:Y:S05]  /*8090*/  @!P1 BRA `(.L_x_4750) ;  /* 0x0000000000049947 */ /* 0x000fea0003800000 */
[----:B------:R-:W-:Y:S01]  /*80a0*/  BPT.TRAP 0x1 ;  /* 0x000000040000795c */ /* 0x000fe20000300000 */
.L_x_4750:
        /* <DEDUP_REMOVED lines=43> */
.L_x_4789:
[----:B------:R-:W-:Y:S05]  /*8360*/  @P0 BRA `(.L_x_4752) ;  /* 0x0000000000140947 */ /* 0x000fea0003800000 */
[----:B------:R-:W-:Y:S01]  /*8370*/  ISETP.NE.AND P1, PT, R6, RZ, PT ;  /* 0x000000ff0600720c */ /* 0x000fe20003f25270 */
[----:B-123--:R-:W-:-:S04]  /*8380*/  IMAD.MOV.U32 R21, RZ, RZ, 0x3100 ;  /* 0x00003100ff157424 */ /* 0x00efc800078e00ff */
[----:B------:R4:W-:Y:S08]  /*8390*/  SYNCS.ARRIVE.TRANS64 RZ, [R16+URZ+0x26838], R21 ;  /* 0x0268381510ff79a7 */ /* 0x0009f0000800003f */
[----:B------:R-:W-:Y:S05]  /*83a0*/  @!P1 BRA `(.L_x_4752) ;  /* 0x0000000000049947 */ /* 0x000fea0003800000 */
[----:B------:R-:W-:Y:S01]  /*83b0*/  BPT.TRAP 0x1 ;  /* 0x000000040000795c */ /* 0x000fe20000300000 */
.L_x_4752:
        /* <DEDUP_REMOVED lines=38> */
.L_x_4791:
[----:B------:R-:W-:Y:S05]  /*8620*/  @P0 BRA `(.L_x_4754) ;  /* 0x0000000000140947 */ /* 0x000fea0003800000 */
[----:B------:R-:W-:Y:S01]  /*8630*/  ISETP.NE.AND P1, PT, R6, RZ, PT ;  /* 0x000000ff0600720c */ /* 0x000fe20003f25270 */
[----:B------:R-:W-:-:S04]  /*8640*/  IMAD.MOV.U32 R5, RZ, RZ, 0x3100 ;  /* 0x00003100ff057424 */ /* 0x000fc800078e00ff */
[----:B------:R1:W-:Y:S08]  /*8650*/  SYNCS.ARRIVE.TRANS64 RZ, [R16+URZ+0x26810], R5 ;  /* 0x0268100510ff79a7 */ /* 0x0003f0000800003f */
[----:B------:R-:W-:Y:S05]  /*8660*/  @!P1 BRA `(.L_x_4754) ;  /* 0x0000000000049947 */ /* 0x000fea0003800000 */
[----:B------:R-:W-:Y:S01]  /*8670*/  BPT.TRAP 0x1 ;  /* 0x000000040000795c */ /* 0x000fe20000300000 */
.L_x_4754:
        /* <DEDUP_REMOVED lines=44> */
.L_x_4746:
[----:B------:R-:W3:Y:S02]  /*8940*/  LDL.LU R4, [R1+0x4] ;  /* 0x0000040001047983 */ /* 0x000ee40000300800 */
[----:B---3--:R-:W-:Y:S02]  /*8950*/  ISETP.NE.AND P1, PT, R4, RZ, PT ;  /* 0x000000ff0400720c */ /* 0x008fe40003f25270 */
[----:B------:R1:W5:Y:S11]  /*8960*/  LDL R4, [R1] ;  /* 0x0000000001047983 */ /* 0x0003760000100800 */
[----:B-1----:R-:W-:Y:S05]  /*8970*/  @!P1 BRA `(.L_x_4745) ;  /* 0x0000000400809947 */ /* 0x002fea0003800000 */
[----:B------:R-:W-:-:S04]  /*8980*/  SHF.L.U32 R13, R11, 0x1f, RZ ;  /* 0x0000001f0b0d7819 */ /* 0x000fc800000006ff */
[----:B------:R-:W1:Y:S02]  /*8990*/  SYNCS.PHASECHK.TRANS64.TRYWAIT P1, [R16+URZ+0x26840], R13 ;  /* 0x0268400d100075a7 */ /* 0x000e64000802017f */
[----:B-1----:R-:W-:Y:S05]  /*89a0*/  @!P1 BRA `(.L_x_4756) ;  /* 0x0000001000609947 */ /* 0x002fea0003800000 */
.L_x_4792:
[----:B------:R-:W-:Y:S05]  /*89b0*/  @P0 BRA `(.L_x_4757) ;  /* 0x0000000000140947 */ /* 0x000fea0003800000 */
[----:B------:R-:W-:Y:S01]  /*89c0*/  ISETP.NE.AND P1, PT, R6, RZ, PT ;  /* 0x000000ff0600720c */ /* 0x000fe20003f25270 */
[----:B--2---:R-:W-:-:S04]  /*89d0*/  IMAD.MOV.U32 R5, RZ, RZ, 0x3100 ;  /* 0x00003100ff057424 */ /* 0x004fc800078e00ff */
[----:B------:R3:W-:Y:S08]  /*89e0*/  SYNCS.ARRIVE.TRANS64 RZ, [R16+URZ+0x26830], R5 ;  /* 0x0268300510ff79a7 */ /* 0x0007f0000800003f */
[----:B------:R-:W-:Y:S05]  /*89f0*/  @!P1 BRA `(.L_x_4757) ;  /* 0x0000000000049947 */ /* 0x000fea0003800000 */
[----:B------:R-:W-:Y:S01]  /*8a00*/  BPT.TRAP 0x1 ;  /* 0x000000040000795c */ /* 0x000fe20000300000 */
.L_x_4757:
        /* <DEDUP_REMOVED lines=40> */
.L_x_4793:
[----:B------:R-:W-:Y:S05]  /*8c90*/  @P0 BRA `(.L_x_4759) ;  /* 0x0000000000140947 */ /* 0x000fea0003800000 */
[----:B------:R-:W-:Y:S01]  /*8ca0*/  ISETP.NE.AND P0, PT, R6, RZ, PT ;  /* 0x000000ff0600720c */ /* 0x000fe20003f05270 */
[----:B------:R-:W-:-:S04]  /*8cb0*/  IMAD.MOV.U32 R5, RZ, RZ, 0x3100 ;  /* 0x00003100ff057424 */ /* 0x000fc800078e00ff */
[----:B------:R3:W-:Y:S08]  /*8cc0*/  SYNCS.ARRIVE.TRANS64 RZ, [R16+URZ+0x26818], R5 ;  /* 0x0268180510ff79a7 */ /* 0x0007f0000800003f */
[----:B------:R-:W-:Y:S05]  /*8cd0*/  @!P0 BRA `(.L_x_4759) ;  /* 0x0000000000048947 */ /* 0x000fea0003800000 */
[----:B------:R-:W-:Y:S01]  /*8ce0*/  BPT.TRAP 0x1 ;  /* 0x000000040000795c */ /* 0x000fe20000300000 */
.L_x_4759:
        /* <DEDUP_REMOVED lines=41> */
.L_x_4745:
[----:B------:R-:W3:Y:S01]  /*8f80*/  S2R R0, SR_TID.X ;  /* 0x0000000000007919 */ /* 0x000ee20000002100 */
[----:B------:R-:W-:Y:S01]  /*8f90*/  IMAD R3, R19, 0x8, R16 ;  /* 0x0000000813037824 */ /* 0x000fe200078e0210 */
[----:B---3--:R-:W-:Y:S02]  /*8fa0*/  LOP3.LUT R2, R0, 0x7f, RZ, 0xc0, !PT ;  /* 0x0000007f00027812 */ /* 0x008fe400078ec0ff */
[----:B------:R-:W-:Y:S02]  /*8fb0*/  SHF.L.U32 R0, R11, 0x1f, RZ ;  /* 0x0000001f0b007819 */ /* 0x000fe400000006ff */
[----:B------:R-:W-:Y:S02]  /*8fc0*/  ISETP.NE.AND P1, PT, R2, RZ, PT ;  /* 0x000000ff0200720c */ /* 0x000fe40003f25270 */
[----:B------:R-:W3:Y:S02]  /*8fd0*/  SYNCS.PHASECHK.TRANS64.TRYWAIT P0, [R3+URZ+0x26840], R0 ;  /* 0x02684000030075a7 */ /* 0x000ee4000800017f */
[----:B---3--:R-:W-:Y:S09]  /*8fe0*/  @!P0 BRA `(.L_x_4760) ;  /* 0x0000000800f88947 */ /* 0x008ff20003800000 */
.L_x_4794:
[----:B------:R-:W-:Y:S05]  /*8ff0*/  @P1 BRA `(.L_x_4761) ;  /* 0x0000000000181947 */ /* 0x000fea0003800000 */
[----:B------:R-:W1:Y:S01]  /*9000*/  S2R R2, SR_TID.X ;  /* 0x0000000000027919 */ /* 0x000e620000002100 */
[----:B---3--:R-:W-:-:S04]  /*9010*/  IMAD.MOV.U32 R0, RZ, RZ, 0x3100 ;  /* 0x00003100ff007424 */ /* 0x008fc800078e00ff */
[----:B------:R3:W-:Y:S01]  /*9020*/  SYNCS.ARRIVE.TRANS64 RZ, [R3+URZ+0x26830], R0 ;  /* 0x0268300003ff79a7 */ /* 0x0007e2000800003f */
[----:B-1----:R-:W-:-:S13]  /*9030*/  LOP3.LUT P0, RZ, R2, 0x1f, RZ, 0xc0, !PT ;  /* 0x0000001f02ff7812 */ /* 0x002fda000780c0ff */
[----:B---3--:R-:W-:Y:S05]  /*9040*/  @!P0 BRA `(.L_x_4761) ;  /* 0x0000000000048947 */ /* 0x008fea0003800000 */
[----:B------:R-:W-:Y:S01]  /*9050*/  BPT.TRAP 0x1 ;  /* 0x000000040000795c */ /* 0x000fe20000300000 */
.L_x_4761:
        /* <DEDUP_REMOVED lines=47> */
.L_x_4742:
[----:B------:R-:W-:Y:S05]  /*9350*/  BSYNC B0 ;  /* 0x0000000000007941 */ /* 0x000fea0003800000 */
.L_x_4740:
[----:B------:R-:W-:-:S03]  /*9360*/  UMOV UR7, 0xffffffff ;  /* 0xffffffff00077882 */ /* 0x000fc60000000000 */
[----:B------:R-:W-:Y:S05]  /*9370*/  BRA.DIV UR7, `(.L_x_4762) ;  /* 0x0000000a07287947 */ /* 0x000fea000b800000 */
[----:B------:R-:W-:-:S13]  /*9380*/  ELECT P6, URZ, PT ;  /* 0x00000000003f782f */ /* 0x000fda00038c0000 */
.L_x_4797:
[----:B------:R-:W-:Y:S05]  /*9390*/  @!P6 BRA `(.L_x_4650) ;  /* 0x000000000084e947 */ /* 0x000fea0003800000 */
[----:B------:R-:W-:-:S06]  /*93a0*/  ULOP3.LUT UR7, UR38, 0x2, URZ, 0xfc, !UPT ;  /* 0x0000000226077892 */ /* 0x000fcc000f8efc3f */
[----:B------:R-:W-:-:S05]  /*93b0*/  IMAD.U32 R2, RZ, RZ, UR7 ;  /* 0x00000007ff027e24 */ /* 0x000fca000f8e00ff */
[----:B------:R-:W-:-:S13]  /*93c0*/  ISETP.NE.AND P2, PT, R2, 0x3, PT ;  /* 0x000000030200780c */ /* 0x000fda0003f45270 */
[----:B------:R-:W-:Y:S05]  /*93d0*/  @!P2 BRA `(.L_x_4763) ;  /* 0x000000000004a947 */ /* 0x000fea0003800000 */
[----:B------:R-:W-:Y:S01]  /*93e0*/  BPT.TRAP 0x1 ;  /* 0x000000040000795c */ /* 0x000fe20000300000 */
.L_x_4763:
        /* <DEDUP_REMOVED lines=15> */
.L_x_4798:
[----:B------:R-:W2:Y:S02]  /*94e0*/  SYNCS.PHASECHK.TRANS64.TRYWAIT P0, [R3+URZ], R2 ;  /* 0x00000002030075a7 */ /* 0x000ea4000800017f */
[----:B--2---:R-:W-:Y:S05]  /*94f0*/  @!P0 BRA `(.L_x_4765) ;  /* 0x0000000400fc8947 */ /* 0x004fea0003800000 */
.L_x_4799:
[----:B------:R-:W-:Y:S05]  /*9500*/  @!P2 BRA `(.L_x_4766) ;  /* 0x000000000004a947 */ /* 0x000fea0003800000 */
[----:B------:R-:W-:Y:S01]  /*9510*/  BPT.TRAP 0x1 ;  /* 0x000000040000795c */ /* 0x000fe20000300000 */
.L_x_4766:
[----:B--2---:R-:W-:-:S04]  /*9520*/  VIADD R3, R7, 0x26840 ;  /* 0x0002684007037836 */ /* 0x004fc80000000000 */
[----:B------:R-:W-:-:S04]  /*9530*/  IMAD R0, R0, 0x8, R3 ;  /* 0x0000000800007824 */ /* 0x000fc800078e0203 */
[----:B------:R-:W2:Y:S02]  /*9540*/  SYNCS.PHASECHK.TRANS64.TRYWAIT P0, [R0+URZ], R5 ;  /* 0x00000005000075a7 */ /* 0x000ea4000800017f */
[----:B--2---:R-:W-:Y:S05]  /*9550*/  @!P0 BRA `(.L_x_4767) ;  /* 0x0000000400f88947 */ /* 0x004fea0003800000 */
.L_x_4800:
[----:B------:R-:W-:-:S07]  /*9560*/  IMAD R3, R4, 0x8, R3 ;  /* 0x0000000804037824 */ /* 0x000fce00078e0203 */
.L_x_4768:
[----:B---3--:R3:W4:Y:S02]  /*9570*/  SYNCS.PHASECHK.TRANS64.TRYWAIT P0, [R3+URZ], R2 ;  /* 0x00000002030075a7 */ /* 0x008724000800017f */
[----:B----4-:R-:W-:Y:S05]  /*9580*/  @!P0 NANOSLEEP.SYNCS 0x989680 ;  /* 0x009896800000895d */ /* 0x010fea0003900000 */
[----:B------:R-:W4:Y:S02]  /*9590*/  @!P0 SYNCS.PHASECHK.TRANS64 P0, [R3+URZ], R2 ;  /* 0x00000002030085a7 */ /* 0x000f24000800007f */
[----:B----4-:R-:W-:Y:S05]  /*95a0*/  @!P0 BRA `(.L_x_4768) ;  /* 0xfffffffc00f08947 */ /* 0x010fea000383ffff */
.L_x_4650:
[----:B------:R-:W-:Y:S05]  /*95b0*/  BSYNC B6 ;  /* 0x0000000000067941 */ /* 0x000fea0003800000 */
.L_x_4647:
[----:B------:R-:W-:Y:S05]  /*95c0*/  EXIT ;  /* 0x000000000000794d */ /* 0x000fea0003800000 */
.L_x_4657:
[----:B------:R-:W-:Y:S02]  /*95d0*/  IMAD.MOV.U32 R13, RZ, RZ, R16 ;  /* 0x000000ffff0d7224 */ /* 0x000fe400078e0010 */
[----:B------:R-:W-:Y:S02]  /*95e0*/  IMAD.MOV.U32 R12, RZ, RZ, RZ ;  /* 0x000000ffff0c7224 */ /* 0x000fe400078e00ff */
[----:B------:R-:W-:Y:S02]  /*95f0*/  IMAD.MOV.U32 R11, RZ, RZ, 0x1f ;  /* 0x0000001fff0b7424 */ /* 0x000fe400078e00ff */
[----:B------:R-:W-:-:S07]  /*9600*/  IMAD.MOV.U32 R15, RZ, RZ, -0x1 ;  /* 0xffffffffff0f7424 */ /* 0x000fce00078e00ff */
[----:B------:R-:W-:Y:S05]  /*9610*/  WARPSYNC.COLLECTIVE R15, `(.L_x_4769) ;  /* 0x000000000f087348 */ /* 0x000fea0003c00000 */
[----:B------:R1:W2:Y:S02]  /*9620*/  SHFL.IDX P6, R14, R13, R12, R11 ;  /* 0x0000000c0d0e7389 */ /* 0x0002a400000c000b */
[----:B-12---:R-:W-:Y:S01]  /*9630*/  ENDCOLLECTIVE ;  /* 0x000000000000791b */ /* 0x006fe20003800000 */
.L_x_4769:
[----:B------:R-:W-:Y:S05]  /*9640*/  BRA `(.L_x_4770) ;  /* 0xffffff7800807947 */ /* 0x000fea000383ffff */
.L_x_4659:
[----:B--2---:R2:W3:Y:S02]  /*9650*/  SYNCS.PHASECHK.TRANS64.TRYWAIT P0, [R18+URZ+0x26800], R5 ;  /* 0x02680005120075a7 */ /* 0x0044e4000800017f */
[----:B---3--:R-:W-:Y:S05]  /*9660*/  @!P0 NANOSLEEP.SYNCS 0x989680 ;  /* 0x009896800000895d */ /* 0x008fea0003900000 */
[----:B------:R-:W3:Y:S02]  /*9670*/  @!P0 SYNCS.PHASECHK.TRANS64 P0, [R18+URZ+0x26800], R5 ;  /* 0x02680005120085a7 */ /* 0x000ee4000800007f */
[----:B---3--:R-:W-:Y:S05]  /*9680*/  @!P0 BRA `(.L_x_4659) ;  /* 0xfffffffc00f08947 */ /* 0x008fea000383ffff */
[----:B------:R-:W-:Y:S05]  /*9690*/  BRA `(.L_x_4658) ;  /* 0xffffff7800a87947 */ /* 0x000fea000383ffff */
.L_x_4664:
[----:B--2---:R-:W-:-:S04]  /*96a0*/  IMAD.U32 R7, RZ, RZ, UR6 ;  /* 0x00000006ff077e24 */ /* 0x004fc8000f8e00ff */
[----:B------:R2:W3:Y:S03]  /*96b0*/  SYNCS.PHASECHK.TRANS64.TRYWAIT P0, [R7+URZ+0x26810], R16 ;  /* 0x02681010070075a7 */ /* 0x0004e6000800017f */
[----:B---3--:R-:W-:Y:S05]  /*96c0*/  @!P0 NANOSLEEP.SYNCS 0x989680 ;  /* 0x009896800000895d */ /* 0x008fea0003900000 */
[----:B------:R-:W3:Y:S02]  /*96d0*/  @!P0 SYNCS.PHASECHK.TRANS64 P0, [R7+URZ+0x26810], R16 ;  /* 0x02681010070085a7 */ /* 0x000ee4000800007f */
[----:B---3--:R-:W-:Y:S05]  /*96e0*/  @!P0 BRA `(.L_x_4664) ;  /* 0xfffffffc00ec8947 */ /* 0x008fea000383ffff */
[----:B------:R-:W-:Y:S05]  /*96f0*/  BRA `(.L_x_4663) ;  /* 0xffffff8400087947 */ /* 0x000fea000383ffff */
.L_x_4668:
[----:B------:R-:W-:-:S04]  /*9700*/  IMAD.U32 R121, RZ, RZ, UR6 ;  /* 0x00000006ff797e24 */ /* 0x000fc8000f8e00ff */
[----:B------:R1:W1:Y:S03]  /*9710*/  SYNCS.PHASECHK.TRANS64.TRYWAIT P0, [R121+URZ+0x26830], R16 ;  /* 0x02683010790075a7 */ /* 0x000266000800017f */
[----:B-1----:R-:W-:Y:S05]  /*9720*/  @!P0 NANOSLEEP.SYNCS 0x989680 ;  /* 0x009896800000895d */ /* 0x002fea0003900000 */
[----:B------:R-:W1:Y:S02]  /*9730*/  @!P0 SYNCS.PHASECHK.TRANS64 P0, [R121+URZ+0x26830], R16 ;  /* 0x02683010790085a7 */ /* 0x000e64000800007f */
[----:B-1----:R-:W-:Y:S05]  /*9740*/  @!P0 BRA `(.L_x_4668) ;  /* 0xfffffffc00ec8947 */ /* 0x002fea000383ffff */
[----:B------:R-:W-:Y:S05]  /*9750*/  BRA `(.L_x_4667) ;  /* 0xffffff8800107947 */ /* 0x000fea000383ffff */
.L_x_4675:
[----:B------:R-:W-:Y:S01]  /*9760*/  BSSY B0, `(.L_x_4771) ;  /* 0x0000005000007945 */ /* 0x000fe20003800000 */
[----:B------:R-:W-:-:S07]  /*9770*/  IMAD.MOV.U32 R15, RZ, RZ, -0x1 ;  /* 0xffffffffff0f7424 */ /* 0x000fce00078e00ff */
[----:B-1----:R-:W-:Y:S05]  /*9780*/  WARPSYNC.COLLECTIVE R15, `(.L_x_4772) ;  /* 0x000000000f087348 */ /* 0x002fea0003c00000 */
[----:B------:R-:W-:Y:S01]  /*9790*/  NOP ;  /* 0x0000000000007918 */ /* 0x000fe20000000000 */
[----:B-1----:R-:W-:Y:S01]  /*97a0*/  ENDCOLLECTIVE ;  /* 0x000000000000791b */ /* 0x002fe20003800000 */
.L_x_4772:
[----:B------:R-:W-:Y:S05]  /*97b0*/  BSYNC B0 ;  /* 0x0000000000007941 */ /* 0x000fea0003800000 */
.L_x_4771:
[----:B------:R-:W-:Y:S05]  /*97c0*/  BRA `(.L_x_4773) ;  /* 0xffffffb400487947 */ /* 0x000fea000383ffff */
.L_x_4684:
[----:B------:R-:W-:Y:S01]  /*97d0*/  BSSY B0, `(.L_x_4774) ;  /* 0x0000005000007945 */ /* 0x000fe20003800000 */
[----:B------:R-:W-:-:S07]  /*97e0*/  IMAD.MOV.U32 R15, RZ, RZ, -0x1 ;  /* 0xffffffffff0f7424 */ /* 0x000fce00078e00ff */
[----:B-12---:R-:W-:Y:S05]  /*97f0*/  WARPSYNC.COLLECTIVE R15, `(.L_x_4775) ;  /* 0x000000000f087348 */ /* 0x006fea0003c00000 */
[----:B------:R-:W-:Y:S01]  /*9800*/  NOP ;  /* 0x0000000000007918 */ /* 0x000fe20000000000 */
[----:B-12---:R-:W-:Y:S01]  /*9810*/  ENDCOLLECTIVE ;  /* 0x000000000000791b */ /* 0x006fe20003800000 */
.L_x_4775:
[----:B------:R-:W-:Y:S05]  /*9820*/  BSYNC B0 ;  /* 0x0000000000007941 */ /* 0x000fea0003800000 */
.L_x_4774:
[----:B------:R-:W-:Y:S05]  /*9830*/  BRA `(.L_x_4776) ;  /* 0xffffffb800387947 */ /* 0x000fea000383ffff */
.L_x_4696:
[----:B------:R-:W-:Y:S01]  /*9840*/  BSSY B0, `(.L_x_4777) ;  /* 0x0000005000007945 */ /* 0x000fe20003800000 */
[----:B------:R-:W-:-:S07]  /*9850*/  IMAD.MOV.U32 R15, RZ, RZ, -0x1 ;  /* 0xffffffffff0f7424 */ /* 0x000fce00078e00ff */
[----:B------:R-:W-:Y:S05]  /*9860*/  WARPSYNC.COLLECTIVE R15, `(.L_x_4778) ;  /* 0x000000000f087348 */ /* 0x000fea0003c00000 */
[----:B------:R-:W-:Y:S01]  /*9870*/  NOP ;  /* 0x0000000000007918 */ /* 0x000fe20000000000 */
[----:B------:R-:W-:Y:S01]  /*9880*/  ENDCOLLECTIVE ;  /* 0x000000000000791b */ /* 0x000fe20003800000 */
.L_x_4778:
[----:B------:R-:W-:Y:S05]  /*9890*/  BSYNC B0 ;  /* 0x0000000000007941 */ /* 0x000fea0003800000 */
.L_x_4777:
[----:B------:R-:W-:Y:S05]  /*98a0*/  BRA `(.L_x_4779) ;  /* 0xffffffc000207947 */ /* 0x000fea000383ffff */
.L_x_4709:
[----:B------:R-:W-:Y:S01]  /*98b0*/  BSSY B0, `(.L_x_4780) ;  /* 0x0000005000007945 */ /* 0x000fe20003800000 */
[----:B------:R-:W-:-:S07]  /*98c0*/  IMAD.MOV.U32 R15, RZ, RZ, -0x1 ;  /* 0xffffffffff0f7424 */ /* 0x000fce00078e00ff */
[----:B------:R-:W-:Y:S05]  /*98d0*/  WARPSYNC.COLLECTIVE R15, `(.L_x_4781) ;  /* 0x000000000f087348 */ /* 0x000fea0003c00000 */
[----:B------:R-:W-:Y:S01]  /*98e0*/  NOP ;  /* 0x0000000000007918 */ /* 0x000fe20000000000 */
[----:B------:R-:W-:Y:S01]  /*98f0*/  ENDCOLLECTIVE ;  /* 0x000000000000791b */ /* 0x000fe20003800000 */
.L_x_4781:
[----:B------:R-:W-:Y:S05]  /*9900*/  BSYNC B0 ;  /* 0x0000000000007941 */ /* 0x000fea0003800000 */
.L_x_4780:
[----:B------:R-:W-:Y:S05]  /*9910*/  BRA `(.L_x_4782) ;  /* 0xffffffc400a47947 */ /* 0x000fea000383ffff */
.L_x_4721:
[----:B------:R-:W-:Y:S01]  /*9920*/  BSSY B0, `(.L_x_4783) ;  /* 0x0000005000007945 */ /* 0x000fe20003800000 */
[----:B------:R-:W-:-:S07]  /*9930*/  IMAD.MOV.U32 R15, RZ, RZ, -0x1 ;  /* 0xffffffffff0f7424 */ /* 0x000fce00078e00ff */
[----:B------:R-:W-:Y:S05]  /*9940*/  WARPSYNC.COLLECTIVE R15, `(.L_x_4784) ;  /* 0x000000000f087348 */ /* 0x000fea0003c00000 */
[----:B------:R-:W-:Y:S01]  /*9950*/  NOP ;  /* 0x0000000000007918 */ /* 0x000fe20000000000 */
[----:B------:R-:W-:Y:S01]  /*9960*/  ENDCOLLECTIVE ;  /* 0x000000000000791b */ /* 0x000fe20003800000 */
.L_x_4784:
[----:B------:R-:W-:Y:S05]  /*9970*/  BSYNC B0 ;  /* 0x0000000000007941 */ /* 0x000fea0003800000 */
.L_x_4783:
[----:B------:R-:W-:Y:S05]  /*9980*/  BRA `(.L_x_4785) ;  /* 0xffffffc800c47947 */ /* 0x000fea000383ffff */
.L_x_4743:
[----:B-1----:R1:W2:Y:S02]  /*9990*/  SYNCS.PHASECHK.TRANS64.TRYWAIT P0, [R16+URZ+0x26820], R3 ;  /* 0x02682003100075a7 */ /* 0x0022a4000800017f */
[----:B--2---:R-:W-:Y:S05]  /*99a0*/  @!P0 NANOSLEEP.SYNCS 0x989680 ;  /* 0x009896800000895d */ /* 0x004fea0003900000 */
[----:B------:R-:W2:Y:S02]  /*99b0*/  @!P0 SYNCS.PHASECHK.TRANS64 P0, [R16+URZ+0x26820], R3 ;  /* 0x02682003100085a7 */ /* 0x000ea4000800007f */
[----:B--2---:R-:W-:Y:S05]  /*99c0*/  @!P0 BRA `(.L_x_4743) ;  /* 0xfffffffc00f08947 */ /* 0x004fea000383ffff */
[----:B------:R-:W-:Y:S05]  /*99d0*/  BRA `(.L_x_4786) ;  /* 0xffffffd800947947 */ /* 0x000fea000383ffff */
.L_x_4747:
[----:B-1----:R1:W3:Y:S02]  /*99e0*/  SYNCS.PHASECHK.TRANS64.TRYWAIT P1, [R16+URZ+0x26840], R21 ;  /* 0x02684015100075a7 */ /* 0x0022e4000802017f */
[----:B---3--:R-:W-:Y:S05]  /*99f0*/  @!P1 NANOSLEEP.SYNCS 0x989680 ;  /* 0x009896800000995d */ /* 0x008fea0003900000 */
[----:B------:R-:W3:Y:S02]  /*9a00*/  @!P1 SYNCS.PHASECHK.TRANS64 P1, [R16+URZ+0x26840], R21 ;  /* 0x02684015100095a7 */ /* 0x000ee4000802007f */
[----:B---3--:R-:W-:Y:S05]  /*9a10*/  @!P1 BRA `(.L_x_4747) ;  /* 0xfffffffc00f09947 */ /* 0x008fea000383ffff */
[----:B------:R-:W-:Y:S05]  /*9a20*/  BRA `(.L_x_4787) ;  /* 0xffffffe000c47947 */ /* 0x000fea000383ffff */
.L_x_4749:
[----:B--2---:R2:W3:Y:S02]  /*9a30*/  SYNCS.PHASECHK.TRANS64.TRYWAIT P1, [R16+URZ+0x26828], R21 ;  /* 0x02682815100075a7 */ /* 0x0044e4000802017f */
[----:B---3--:R-:W-:Y:S05]  /*9a40*/  @!P1 NANOSLEEP.SYNCS 0x989680 ;  /* 0x009896800000995d */ /* 0x008fea0003900000 */
[----:B------:R-:W3:Y:S02]  /*9a50*/  @!P1 SYNCS.PHASECHK.TRANS64 P1, [R16+URZ+0x26828], R21 ;  /* 0x02682815100095a7 */ /* 0x000ee4000802007f */
[----:B---3--:R-:W-:Y:S05]  /*9a60*/  @!P1 BRA `(.L_x_4749) ;  /* 0xfffffffc00f09947 */ /* 0x008fea000383ffff */
[----:B------:R-:W-:Y:S05]  /*9a70*/  BRA `(.L_x_4788) ;  /* 0xffffffe400747947 */ /* 0x000fea000383ffff */
.L_x_4751:
[----:B---3--:R3:W4:Y:S02]  /*9a80*/  SYNCS.PHASECHK.TRANS64.TRYWAIT P1, [R16+URZ+0x26848], R21 ;  /* 0x02684815100075a7 */ /* 0x008724000802017f */
[----:B----4-:R-:W-:Y:S05]  /*9a90*/  @!P1 NANOSLEEP.SYNCS 0x989680 ;  /* 0x009896800000995d */ /* 0x010fea0003900000 */
[----:B------:R-:W4:Y:S02]  /*9aa0*/  @!P1 SYNCS.PHASECHK.TRANS64 P1, [R16+URZ+0x26848], R21 ;  /* 0x02684815100095a7 */ /* 0x000f24000802007f */
[----:B----4-:R-:W-:Y:S05]  /*9ab0*/  @!P1 BRA `(.L_x_4751) ;  /* 0xfffffffc00f09947 */ /* 0x010fea000383ffff */
[----:B------:R-:W-:Y:S05]  /*9ac0*/  BRA `(.L_x_4789) ;  /* 0xffffffe800247947 */ /* 0x000fea000383ffff */
.L_x_4753:
[----:B------:R-:W-:-:S07]  /*9ad0*/  SHF.L.U32 R5, R11, 0x1f, RZ ;  /* 0x0000001f0b057819 */ /* 0x000fce00000006ff */
.L_x_4790:
[----:B------:R1:W1:Y:S02]  /*9ae0*/  SYNCS.PHASECHK.TRANS64.TRYWAIT P1, [R16+URZ+0x26820], R5 ;  /* 0x02682005100075a7 */ /* 0x000264000802017f */
[----:B-1----:R-:W-:Y:S05]  /*9af0*/  @!P1 NANOSLEEP.SYNCS 0x989680 ;  /* 0x009896800000995d */ /* 0x002fea0003900000 */
[----:B------:R-:W1:Y:S02]  /*9b00*/  @!P1 SYNCS.PHASECHK.TRANS64 P1, [R16+URZ+0x26820], R5 ;  /* 0x02682005100095a7 */ /* 0x000e64000802007f */
[----:B-1----:R-:W-:Y:S05]  /*9b10*/  @!P1 BRA `(.L_x_4790) ;  /* 0xfffffffc00f09947 */ /* 0x002fea000383ffff */
[----:B------:R-:W-:Y:S05]  /*9b20*/  BRA `(.L_x_4791) ;  /* 0xffffffe800bc7947 */ /* 0x000fea000383ffff */
.L_x_4756:
[----:B-1----:R1:W3:Y:S02]  /*9b30*/  SYNCS.PHASECHK.TRANS64.TRYWAIT P1, [R16+URZ+0x26840], R13 ;  /* 0x0268400d100075a7 */ /* 0x0022e4000802017f */
[----:B---3--:R-:W-:Y:S05]  /*9b40*/  @!P1 NANOSLEEP.SYNCS 0x989680 ;  /* 0x009896800000995d */ /* 0x008fea0003900000 */
[----:B------:R-:W3:Y:S02]  /*9b50*/  @!P1 SYNCS.PHASECHK.TRANS64 P1, [R16+URZ+0x26840], R13 ;  /* 0x0268400d100095a7 */ /* 0x000ee4000802007f */
[----:B---3--:R-:W-:Y:S05]  /*9b60*/  @!P1 BRA `(.L_x_4756) ;  /* 0xfffffffc00f09947 */ /* 0x008fea000383ffff */
[----:B------:R-:W-:Y:S05]  /*9b70*/  BRA `(.L_x_4792) ;  /* 0xffffffec008c7947 */ /* 0x000fea000383ffff */
.L_x_4758:
[----:B--2---:R2:W3:Y:S02]  /*9b80*/  SYNCS.PHASECHK.TRANS64.TRYWAIT P1, [R16+URZ+0x26828], R13 ;  /* 0x0268280d100075a7 */ /* 0x0044e4000802017f */
[----:B---3--:R-:W-:Y:S05]  /*9b90*/  @!P1 NANOSLEEP.SYNCS 0x989680 ;  /* 0x009896800000995d */ /* 0x008fea0003900000 */
[----:B------:R-:W3:Y:S02]  /*9ba0*/  @!P1 SYNCS.PHASECHK.TRANS64 P1, [R16+URZ+0x26828], R13 ;  /* 0x0268280d100095a7 */ /* 0x000ee4000802007f */
[----:B---3--:R-:W-:Y:S05]  /*9bb0*/  @!P1 BRA `(.L_x_4758) ;  /* 0xfffffffc00f09947 */ /* 0x008fea000383ffff */
[----:B------:R-:W-:Y:S05]  /*9bc0*/  BRA `(.L_x_4793) ;  /* 0xfffffff000307947 */ /* 0x000fea000383ffff */
.L_x_4760:
[----:B---3--:R3:W1:Y:S02]  /*9bd0*/  SYNCS.PHASECHK.TRANS64.TRYWAIT P0, [R3+URZ+0x26840], R0 ;  /* 0x02684000030075a7 */ /* 0x008664000800017f */
[----:B-1----:R-:W-:Y:S05]  /*9be0*/  @!P0 NANOSLEEP.SYNCS 0x989680 ;  /* 0x009896800000895d */ /* 0x002fea0003900000 */
[----:B------:R-:W1:Y:S02]  /*9bf0*/  @!P0 SYNCS.PHASECHK.TRANS64 P0, [R3+URZ+0x26840], R0 ;  /* 0x02684000030085a7 */ /* 0x000e64000800007f */
[----:B-1----:R-:W-:Y:S05]  /*9c00*/  @!P0 BRA `(.L_x_4760) ;  /* 0xfffffffc00f08947 */ /* 0x002fea000383ffff */
[----:B------:R-:W-:Y:S05]  /*9c10*/  BRA `(.L_x_4794) ;  /* 0xfffffff000f47947 */ /* 0x000fea000383ffff */
.L_x_4762:
[----:B------:R-:W-:Y:S01]  /*9c20*/  BSSY B0, `(.L_x_4795) ;  /* 0x0000006000007945 */ /* 0x000fe20003800000 */
[----:B------:R-:W-:-:S07]  /*9c30*/  IMAD.MOV.U32 R15, RZ, RZ, -0x1 ;  /* 0xffffffffff0f7424 */ /* 0x000fce00078e00ff */
[----:B------:R-:W-:Y:S05]  /*9c40*/  WARPSYNC.COLLECTIVE R15, `(.L_x_4796) ;  /* 0x000000000f0c7348 */ /* 0x000fea0003c00000 */
[----:B------:R-:W-:Y:S02]  /*9c50*/  ELECT P6, UR62, PT ;  /* 0x00000000003e782f */ /* 0x000fe400038c0000 */
[----:B------:R-:W-:Y:S01]  /*9c60*/  MOV R14, UR62 ;  /* 0x0000003e000e7c02 */ /* 0x000fe20008000f00 */
[----:B------:R-:W-:Y:S10]  /*9c70*/  ENDCOLLECTIVE ;  /* 0x000000000000791b */ /* 0x000ff40003800000 */
.L_x_4796:
[----:B------:R-:W-:Y:S05]  /*9c80*/  BSYNC B0 ;  /* 0x0000000000007941 */ /* 0x000fea0003800000 */
.L_x_4795:
[----:B------:R-:W-:Y:S05]  /*9c90*/  BRA `(.L_x_4797) ;  /* 0xfffffff400bc7947 */ /* 0x000fea000383ffff */
.L_x_4764:
[----:B-1----:R1:W2:Y:S02]  /*9ca0*/  SYNCS.PHASECHK.TRANS64.TRYWAIT P0, [R6+URZ], R5 ;  /* 0x00000005060075a7 */ /* 0x0022a4000800017f */
[----:B--2---:R-:W-:Y:S05]  /*9cb0*/  @!P0 NANOSLEEP.SYNCS 0x989680 ;  /* 0x009896800000895d */ /* 0x004fea0003900000 */
[----:B------:R-:W2:Y:S02]  /*9cc0*/  @!P0 SYNCS.PHASECHK.TRANS64 P0, [R6+URZ], R5 ;  /* 0x00000005060085a7 */ /* 0x000ea4000800007f */
[----:B--2---:R-:W-:Y:S05]  /*9cd0*/  @!P0 BRA `(.L_x_4764) ;  /* 0xfffffffc00f08947 */ /* 0x004fea000383ffff */
[----:B------:R-:W-:Y:S05]  /*9ce0*/  BRA `(.L_x_4798) ;  /* 0xfffffff400fc7947 */ /* 0x000fea000383ffff */
.L_x_4765:
[----:B--2---:R2:W3:Y:S02]  /*9cf0*/  SYNCS.PHASECHK.TRANS64.TRYWAIT P0, [R3+URZ], R2 ;  /* 0x00000002030075a7 */ /* 0x0044e4000800017f */
[----:B---3--:R-:W-:Y:S05]  /*9d00*/  @!P0 NANOSLEEP.SYNCS 0x989680 ;  /* 0x009896800000895d */ /* 0x008fea0003900000 */
[----:B------:R-:W3:Y:S02]  /*9d10*/  @!P0 SYNCS.PHASECHK.TRANS64 P0, [R3+URZ], R2 ;  /* 0x00000002030085a7 */ /* 0x000ee4000800007f */
[----:B---3--:R-:W-:Y:S05]  /*9d20*/  @!P0 BRA `(.L_x_4765) ;  /* 0xfffffffc00f08947 */ /* 0x008fea000383ffff */
[----:B------:R-:W-:Y:S05]  /*9d30*/  BRA `(.L_x_4799) ;  /* 0xfffffff400f07947 */ /* 0x000fea000383ffff */
.L_x_4767:
[----:B--2---:R2:W3:Y:S02]  /*9d40*/  SYNCS.PHASECHK.TRANS64.TRYWAIT P0, [R0+URZ], R5 ;  /* 0x00000005000075a7 */ /* 0x0044e4000800017f */
[----:B---3--:R-:W-:Y:S05]  /*9d50*/  @!P0 NANOSLEEP.SYNCS 0x989680 ;  /* 0x009896800000895d */ /* 0x008fea0003900000 */
[----:B------:R-:W3:Y:S02]  /*9d60*/  @!P0 SYNCS.PHASECHK.TRANS64 P0, [R0+URZ], R5 ;  /* 0x00000005000085a7 */ /* 0x000ee4000800007f */
[----:B---3--:R-:W-:Y:S05]  /*9d70*/  @!P0 BRA `(.L_x_4767) ;  /* 0xfffffffc00f08947 */ /* 0x008fea000383ffff */
[----:B------:R-:W-:Y:S05]  /*9d80*/  BRA `(.L_x_4800) ;  /* 0xfffffff400f47947 */ /* 0x000fea000383ffff */
.L_x_4801:
        /* <DEDUP_REMOVED lines=15> */
.L_x_6588:


//--------------------- .text._ZN7cutlass13device_kernelIN5flash11enable_sm90INS1_16FlashAttnBwdSm90INS1_25CollectiveMainloopBwdSm90ILi2ELi2ELi2EN4cute5tupleIJNS5_1CILi1EEES8_S8_EEENS6_IJNS7_ILi64EEENS7_ILi128EEENS7_ILi96EEEEEENS_6half_tEfNS_4arch4Sm90ELb0ELb1ELb0ELb1ELb0ELb1ELb0ELb0ELi2ELi1ELi2ELi1ELb1EEENS1_21CollectiveEpilogueBwdISD_SE_SG_Li256ELb1ELb0ELi1EEENS1_19SingleTileSchedulerILb1ELb0ELb0ELi128EEEEEEEEEvNT_6ParamsE --------------------------
	.section	.text._ZN7cutlass13device_kernelIN5flash11enable_sm90INS1_16FlashAttnBwdSm90INS1_25CollectiveMainloopBwdSm90ILi2ELi2ELi2EN4cute5tupleIJNS5_1CILi1EEES8_S8_EEENS6_IJNS7_ILi64EEENS7_ILi128EEENS7_ILi96EEEEEENS_6half_tEfNS_4arch4Sm90ELb0ELb1ELb0ELb1ELb0ELb1ELb0ELb0ELi2ELi1ELi2ELi1ELb1EEENS1_21CollectiveEpilogueBwdISD_SE_SG_Li256ELb1ELb0ELi1EEENS1_19SingleTileSchedulerILb1ELb0ELb0ELi128EEEEEEEEEvNT_6ParamsE,"ax",@progbits
	.align	128
.text._ZN7cutlass13device_kernelIN5flash11enable_sm90INS1_16FlashAttnBwdSm90INS1_25CollectiveMainloopBwdSm90ILi2ELi2ELi2EN4cute5tupleIJNS5_1CILi1EEES8_S8_EEENS6_IJNS7_ILi64EEENS7_ILi128EEENS7_ILi96EEEEEENS_6half_tEfNS_4arch4Sm90ELb0ELb1ELb0ELb1ELb0ELb1ELb0ELb0ELi2ELi1ELi2ELi1ELb1EEENS1_21CollectiveEpilogueBwdISD_SE_SG_Li256ELb1ELb0ELi1EEENS1_19SingleTileSchedulerILb1ELb0ELb0ELi128EEEEEEEEEvNT_6ParamsE:
        .type           _ZN7cutlass13device_kernelIN5flash11enable_sm90INS1_16FlashAttnBwdSm90INS1_25CollectiveMainloopBwdSm90ILi2ELi2ELi2EN4cute5tupleIJNS5_1CILi1EEES8_S8_EEENS6_IJNS7_ILi64EEENS7_ILi128EEENS7_ILi96EEEEEENS_6half_tEfNS_4arch4Sm90ELb0ELb1ELb0ELb1ELb0ELb1ELb0ELb0ELi2ELi1ELi2ELi1ELb1EEENS1_21CollectiveEpilogueBwdISD_SE_SG_Li256ELb1ELb0ELi1EEENS1_19SingleTileSchedulerILb1ELb0ELb0ELi128EEEEEEEEEvNT_6ParamsE,@function
        .size           _ZN7cutlass13device_kernelIN5flash11enable_sm90INS1_16FlashAttnBwdSm90INS1_25CollectiveMainloopBwdSm90ILi2ELi2ELi2EN4cute5tupleIJNS5_1CILi1EEES8_S8_EEENS6_IJNS7_ILi64EEENS7_ILi128EEENS7_ILi96EEEEEENS_6half_tEfNS_4arch4Sm90ELb0ELb1ELb0ELb1ELb0ELb1ELb0ELb0ELi2ELi1ELi2ELi1ELb1EEENS1_21CollectiveEpilogueBwdISD_SE_SG_Li256ELb1ELb0ELi1EEENS1_19SingleTileSchedulerILb1ELb0ELb0ELi128EEEEEEEEEvNT_6ParamsE,(.L_x_6589 - _ZN7cutlass13device_kernelIN5flash11enable_sm90INS1_16FlashAttnBwdSm90INS1_25CollectiveMainloopBwdSm90ILi2ELi2ELi2EN4cute5tupleIJNS5_1CILi1EEES8_S8_EEENS6_IJNS7_ILi64EEENS7_ILi128EEENS7_ILi96EEEEEENS_6half_tEfNS_4arch4Sm90ELb0ELb1ELb0ELb1ELb0ELb1ELb0ELb0ELi2ELi1ELi2ELi1ELb1EEENS1_21CollectiveEpilogueBwdISD_SE_SG_Li256ELb1ELb0ELi1EEENS1_19SingleTileSchedulerILb1ELb0ELb0ELi128EEEEEEEEEvNT_6ParamsE)
        .other          _ZN7cutlass13device_kernelIN5flash11enable_sm90INS1_16FlashAttnBwdSm90INS1_25CollectiveMainloopBwdSm90ILi2ELi2ELi2EN4cute5tupleIJNS5_1CILi1EEES8_S8_EEENS6_IJNS7_ILi64EEENS7_ILi128EEENS7_ILi96EEEEEENS_6half_tEfNS_4arch4Sm90ELb0ELb1ELb0ELb1ELb0ELb1ELb0ELb0ELi2ELi1ELi2ELi1ELb1EEENS1_21CollectiveEpilogueBwdISD_SE_SG_Li256ELb1ELb0ELi1EEENS1_19SingleTileSchedulerILb1ELb0ELb0ELi128EEEEEEEEEvNT_6ParamsE,@"STO_CUDA_ENTRY STV_DEFAULT"
_ZN7cutlass13device_kernelIN5flash11enable_sm90INS1_16FlashAttnBwdSm90INS1_25CollectiveMainloopBwdSm90ILi2ELi2ELi2EN4cute5tupleIJNS5_1CILi1EEES8_S8_EEENS6_IJNS7_ILi64EEENS7_ILi128EEENS7_ILi96EEEEEENS_6half_tEfNS_4arch4Sm90ELb0ELb1ELb0ELb1ELb0ELb1ELb0ELb0ELi2ELi1ELi2ELi1ELb1EEENS1_21CollectiveEpilogueBwdISD_SE_SG_Li256ELb1ELb0ELi1EEENS1_19SingleTileSchedulerILb1ELb0ELb0ELi128EEEEEEEEEvNT_6ParamsE:
        /* <DEDUP_REMOVED lines=24> */
.L_x_4803:
[----:B------:R-:W-:Y:S05]  /*0180*/  BSYNC B0 ;  /* 0x0000000000007941 */ /* 0x000fea0003800000 */
.L_x_4802:
        /* <DEDUP_REMOVED lines=37> */
.L_x_4804:
        /* <DEDUP_REMOVED lines=22> */
.L_x_4805:
[----:B------:R-:W-:Y:S01]  /*0540*/  PLOP3.LUT P0, PT, PT, PT, UP0, 0x80, 0x0 ;  /* 0x000000000000781c */ /* 0x000fe20003f0f008 */
[----:B------:R-:W-:Y:S01]  /*0550*/  NOP ;  /* 0x0000000000007918 */ /* 0x000fe20000000000 */
[----:B------:R-:W-:Y:S01]  /*0560*/  ULDC.64 UR46, c[0x0][0x208] ;  /* 0x00008200002e7ab9 */ /* 0x000fe20000000a00 */
[----:B------:R-:W-:Y:S01]  /*0570*/  BSSY B6, `(.L_x_4806) ;  /* 0x0000a1a000067945 */ /* 0x000fe20003800000 */
[----:B-12-4-:R-:W-:Y:S09]  /*0580*/  BAR.SYNC.DEFER_BLOCKING 0x0 ;  /* 0x0000000000007b1d */ /* 0x016ff20000010000 */
[----:B------:R-:W-:Y:S05]  /*0590*/  @!P0 BRA `(.L_x_4807) ;  /* 0x0000006000488947 */ /* 0x000fea0003800000 */
.L_x_4808:
[----:B------:R-:W-:-:S08]  /*05a0*/  NOP ;  /* 0x0000000000007918 */ /* 0x000fd00000000000 */
[----:B------:R-:W1:Y:S02]  /*05b0*/  USETMAXREG.TRY_ALLOC.CTAPOOL UP0, 0xf0 ;  /* 0x000000f0000079c8 */ /* 0x000e640008000600 */
[----:B-1----:R-:W-:-:S13]  /*05c0*/  PLOP3.LUT P0, PT, PT, PT, UP0, 0x80, 0x0 ;  /* 0x000000000000781c */ /* 0x002fda0003f0f008 */
[----:B------:R-:W-:Y:S05]  /*05d0*/  @!P0 BRA `(.L_x_4808) ;  /* 0xfffffffc00f08947 */ /* 0x000fea000383ffff */
[----:B------:R-:W-:Y:S01]  /*05e0*/  LOP3.LUT R0, R0, 0x3, RZ, 0xc0, !PT ;  /* 0x0000000300007812 */ /* 0x000fe200078ec0ff */
[----:B------:R-:W-:Y:S01]  /*05f0*/  ULDC.64 UR4, c[0x0][0x8d8] ;  /* 0x0002360000047ab9 */ /* 0x000fe20000000a00 */
[----:B------:R-:W1:Y:S04]  /*0600*/  S2UR UR6, SR_CTAID.X ;  /* 0x00000000000679c3 */ /* 0x000e680000002500 */
[----:B------:R-:W2:Y:S04]  /*0610*/  SHFL.IDX PT, R0, R0, RZ, 0x1f ;  /* 0x00001fff00007589 */ /* 0x000ea800000e0000 */
[----:B------:R-:W3:Y:S01]  /*0620*/  S2UR UR36, SR_CTAID.Z ;  /* 0x00000000002479c3 */ /* 0x000ee20000002700 */
[----:B--2---:R-:W-:-:S13]  /*0630*/  ISETP.NE.AND P0, PT, R0, RZ, PT ;  /* 0x000000ff0000720c */ /* 0x004fda0003f05270 */
[----:B------:R-:W-:-:S05]  /*0640*/  @!P0 VIADD R3, R2, 0x9 ;  /* 0x0000000902038836 */ /* 0x000fca0000000000 */
[----:B------:R2:W-:Y:S06]  /*0650*/  @!P0 BAR.ARV R3, 0xa0 ;  /* 0x000280030000851d */ /* 0x0005ec0000002000 */
[----:B------:R-:W-:-:S04]  /*0660*/  ISETP.NE.U32.AND P0, PT, RZ, UR4, PT ;  /* 0x00000004ff007c0c */ /* 0x000fc8000bf05070 */
[----:B------:R-:W-:-:S13]  /*0670*/  ISETP.NE.AND.EX P0, PT, RZ, UR5, PT, P0 ;  /* 0x00000005ff007c0c */ /* 0x000fda000bf05300 */
[----:B-123--:R-:W-:Y:S05]  /*0680*/  @!P0 BRA `(.L_x_4809) ;  /* 0x00000000001c8947 */ /* 0x00efea0003800000 */
[----:B------:R-:W-:Y:S02]  /*0690*/  ULDC.64 UR4, c[0x0][0x8d8] ;  /* 0x0002360000047ab9 */ /* 0x000fe40000000a00 */
[----:B------:R-:W-:-:S06]  /*06a0*/  UIMAD.WIDE UR4, UR36, 0x4, UR4 ;  /* 0x00000004240478a5 */ /* 0x000fcc000f8e0204 */
[----:B------:R-:W-:Y:S02]  /*06b0*/  IMAD.U32 R4, RZ, RZ, UR4 ;  /* 0x00000004ff047e24 */ /* 0x000fe4000f8e00ff */
[----:B------:R-:W-:-:S05]  /*06c0*/  IMAD.U32 R5, RZ, RZ, UR5 ;  /* 0x00000005ff057e24 */ /* 0x000fca000f8e00ff */
[----:B------:R-:W2:Y:S02]  /*06d0*/  LDG.E R4, desc[UR46][R4.64] ;  /* 0x0000002e04047981 */ /* 0x000ea4000c1e1900 */
[----:B--2---:R-:W-:Y:S01]  /*06e0*/  R2UR UR4, R4 ;  /* 0x00000000040472ca */ /* 0x004fe200000e0000 */
[----:B------:R-:W-:-:S14]  /*06f0*/  BRA `(.L_x_4810) ;  /* 0x00000000003c7947 */ /* 0x000fdc0003800000 */
.L_x_4809:
        /* <DEDUP_REMOVED lines=14> */
.L_x_4811:
[----:B------:R-:W-:-:S05]  /*07e0*/  ULDC UR4, c[0x0][0x8bc] ;  /* 0x00022f0000047ab9 */ /* 0x000fca0000000800 */
.L_x_4810:
        /* <DEDUP_REMOVED lines=19> */
.L_x_4813:
        /* <DEDUP_REMOVED lines=14> */
.L_x_4814:
        /* <DEDUP_REMOVED lines=11> */
.L_x_4815:
        /* <DEDUP_REMOVED lines=13> */
.L_x_4816:
        /* <DEDUP_REMOVED lines=66> */
.L_x_4817:
        /* <DEDUP_REMOVED lines=28> */
.L_x_4820:
        /* <DEDUP_REMOVED lines=15> */
.L_x_4819:
        /* <DEDUP_REMOVED lines=22> */
.L_x_4822:
        /* <DEDUP_REMOVED lines=15> */
.L_x_4821:
[----:B------:R-:W-:Y:S01]  /*14a0*/  SHF.R.S32.HI R25, RZ, 0x1f, R22 ;  /* 0x0000001fff197819 */ /* 0x000fe20000011416 */
[----:B------:R-:W-:-:S03]  /*14b0*/  UMOV UR4, 0xffffffff ;  /* 0xffffffff00047882 */ /* 0x000fc60000000000 */
[----:B------:R-:W-:-:S04]  /*14c0*/  LEA.HI R0, R25, R22, RZ, 0x7 ;  /* 0x0000001619007211 */ /* 0x000fc800078f38ff */
[----:B------:R-:W-:Y:S01]  /*14d0*/  SHF.R.S32.HI R16, RZ, 0x7, R0 ;  /* 0x00000007ff107819 */ /* 0x000fe20000011400 */
[----:B------:R-:W-:Y:S06]  /*14e0*/  BRA.DIV UR4, `(.L_x_4823) ;  /* 0x0000009204907947 */ /* 0x000fec000b800000 */
[----:B------:R1:W2:Y:S02]  /*14f0*/  SHFL.IDX PT, R14, R16, RZ, 0x1f ;  /* 0x00001fff100e7589 */ /* 0x0002a400000e0000 */
.L_x_4918:
        /* <DEDUP_REMOVED lines=15> */
.L_x_4824:
        /* <DEDUP_REMOVED lines=19> */
.L_x_4826:
        /* <DEDUP_REMOVED lines=40> */
[----:B------:R-:W-:Y:S02]  /*19a0*/  LEA.HI R22, R25, R22, RZ, 0x3 ;  /* 0x0000001619167211 */ /* 0x000fe400078f18ff */
[----:B------:R-:W-:Y:S02]  /*19b0*/  CS2R R70, SRZ ;  /* 0x0000000000467805 */ /* 0x000fe4000001ff00 */
[----:B------:R-:W-:Y:S01]  /*19c0*/  LEA.HI R5, R5, R4, RZ, 0x3 ;  /* 0x0000000405057211 */ /* 0x000fe200078f18ff */
[----:B------:R-:W4:Y:S01]  /*19d0*/  LDSM.16.M88.4 R192, [R7+0xa000] ;  /* 0x00a0000007c0783b */ /* 0x000f220000000200 */
[----:B------:R-:W-:-:S02]  /*19e0*/  LOP3.LUT R9, R0, 0x30, R9, 0xf8, !PT ;  /* 0x0000003000097812 */ /* 0x000fc400078ef809 */
[----:B------:R-:W-:Y:S02]  /*19f0*/  CS2R R68, SRZ ;  /* 0x0000000000447805 */ /* 0x000fe4000001ff00 */
[----:B------:R-:W-:Y:S02]  /*1a00*/  LOP3.LUT R5, R5, 0xfffffff8, RZ, 0xc0, !PT ;  /* 0xfffffff805057812 */ /* 0x000fe400078ec0ff */
[----:B------:R-:W-:Y:S02]  /*1a10*/  CS2R R66, SRZ ;  /* 0x0000000000427805 */ /* 0x000fe4000001ff00 */
[----:B------:R-:W-:Y:S02]  /*1a20*/  LEA.HI R24, R24, R27, RZ, 0x5 ;  /* 0x0000001b18187211 */ /* 0x000fe400078f28ff */
[----:B------:R-:W-:Y:S02]  /*1a30*/  CS2R R64, SRZ ;  /* 0x0000000000407805 */ /* 0x000fe4000001ff00 */
[----:B------:R-:W-:Y:S01]  /*1a40*/  LOP3.LUT R22, R9, 0x8, R22, 0xf8, !PT ;  /* 0x0000000809167812 */ /* 0x000fe200078ef816 */
[----:B------:R-:W-:Y:S01]  /*1a50*/  IMAD.IADD R5, R4, 0x1, -R5 ;  /* 0x0000000104057824 */ /* 0x000fe200078e0a05 */
[----:B------:R-:W-:Y:S01]  /*1a60*/  SHF.R.U32.HI R11, RZ, 0x3, R0 ;  /* 0x00000003ff0b7819 */ /* 0x000fe20000011600 */
[C---:B------:R-:W-:Y:S01]  /*1a70*/  IMAD R0, R16.reuse, 0x8, R3 ;  /* 0x0000000810007824 */ /* 0x040fe200078e0203 */
[----:B------:R-:W-:Y:S01]  /*1a80*/  SHF.R.S32.HI R24, RZ, 0x5, R24 ;  /* 0x00000005ff187819 */ /* 0x000fe20000011418 */
[----:B------:R-:W-:Y:S01]  /*1a90*/  IMAD R3, R16, 0x300, R27 ;  /* 0x0000030010037824 */ /* 0x000fe200078e021b */
[----:B------:R-:W-:-:S02]  /*1aa0*/  LOP3.LUT R11, R22, R11, RZ, 0x3c, !PT ;  /* 0x0000000b160b7212 */ /* 0x000fc400078e3cff */
[----:B------:R-:W-:Y:S02]  /*1ab0*/  CS2R R62, SRZ ;  /* 0x00000000003e7805 */ /* 0x000fe4000001ff00 */
[----:B------:R-:W-:Y:S01]  /*1ac0*/  LEA.HI R4, R16, R16, RZ, 0x1 ;  /* 0x0000001010047211 */ /* 0x000fe200078f08ff */
[----:B------:R-:W-:Y:S01]  /*1ad0*/  IMAD R24, R24, 0x10, R5 ;  /* 0x0000001018187824 */ /* 0x000fe200078e0205 */
[----:B------:R-:W-:Y:S01]  /*1ae0*/  CS2R R60, SRZ ;  /* 0x00000000003c7805 */ /* 0x000fe2000001ff00 */
[----:B------:R-:W-:Y:S01]  /*1af0*/  IMAD.U32 R5, R0, 0x200, R11 ;  /* 0x0000020000057824 */ /* 0x000fe200078e000b */
[----:B------:R-:W-:Y:S01]  /*1b00*/  LOP3.LUT R9, R4, 0x3fffffe, RZ, 0xc0, !PT ;  /* 0x03fffffe04097812 */ /* 0x000fe200078ec0ff */
[----:B------:R-:W-:Y:S01]  /*1b10*/  IMAD.MOV.U32 R0, RZ, RZ, 0x20 ;  /* 0x00000020ff007424 */ /* 0x000fe200078e00ff */
[----:B------:R-:W-:Y:S01]  /*1b20*/  CS2R R58, SRZ ;  /* 0x00000000003a7805 */ /* 0x000fe2000001ff00 */
[----:B------:R-:W-:Y:S01]  /*1b30*/  IMAD.U32 R4, RZ, RZ, UR42 ;  /* 0x0000002aff047e24 */ /* 0x000fe2000f8e00ff */
[----:B------:R-:W-:Y:S01]  /*1b40*/  CS2R R56, SRZ ;  /* 0x0000000000387805 */ /* 0x000fe2000001ff00 */
[----:B------:R-:W-:Y:S01]  /*1b50*/  IMAD.IADD R9, R16, 0x1, -R9 ;  /* 0x0000000110097824 */ /* 0x000fe200078e0a09 */
[----:B------:R-:W-:Y:S01]  /*1b60*/  SEL R0, R0, 0xffffffe0, !P0 ;  /* 0xffffffe000007807 */ /* 0x000fe20004000000 */
[----:B------:R-:W-:Y:S01]  /*1b70*/  IMAD.SHL.U32 R3, R3, 0x4, RZ ;  /* 0x0000000403037824 */ /* 0x000fe200078e00ff */
        /* <DEDUP_REMOVED lines=46> */
[----:B------:R-:W-:Y:S01]  /*1e60*/  IADD3 R4, -R9, UR41, -R4 ;  /* 0x0000002909047c10 */ /* 0x000fe2000fffe904 */
[----:B------:R-:W-:Y:S01]  /*1e70*/  ULOP3.LUT UR9, UR38, 0x1, URZ, 0xfc, !UPT ;  /* 0x0000000126097892 */ /* 0x000fe2000f8efc3f */
[----:B-----5:R-:W-:Y:S01]  /*1e80*/  IADD3 R0, RZ, -UR42, -R9 ;  /* 0x8000002aff007c10 */ /* 0x020fe2000fffe809 */
[----:B------:R-:W-:Y:S01]  /*1e90*/  UMOV UR4, URZ ;  /* 0x0000003f00047c82 */ /* 0x000fe20008000000 */
[----:B------:R-:W-:Y:S01]  /*1ea0*/  UMOV UR5, URZ ;  /* 0x0000003f00057c82 */ /* 0x000fe20008000000 */
[----:B-1234-:R-:W-:-:S08]  /*1eb0*/  ULDC UR6, c[0x0][0x744] ;  /* 0x0001d10000067ab9 */ /* 0x01efd00000000800 */
.L_x_4837:
[----:B------:R-:W-:-:S06]  /*1ec0*/  UISETP.NE.AND UP0, UPT, UR9, 0x3, UPT ;  /* 0x000000030900788c */ /* 0x000fcc000bf05270 */
[----:B------:R-:W-:-:S13]  /*1ed0*/  PLOP3.LUT P6, PT, PT, PT, UP0, 0x80, 0x0 ;  /* 0x000000000000781c */ /* 0x000fda0003fcf008 */
[----:B-1----:R-:W-:Y:S05]  /*1ee0*/  @!P6 BRA `(.L_x_4827) ;  /* 0x000000000004e947 */ /* 0x002fea0003800000 */
[----:B------:R-:W-:Y:S01]  /*1ef0*/  BPT.TRAP 0x1 ;  /* 0x000000040000795c */ /* 0x000fe20000300000 */
.L_x_4827:
[----:B------:R-:W-:Y:S01]  /*1f00*/  R2UR UR7, R18 ;  /* 0x00000000120772ca */ /* 0x000fe200000e0000 */
[----:B------:R-:W-:-:S05]  /*1f10*/  IMAD.U32 R16, RZ, RZ, UR4 ;  /* 0x00000004ff107e24 */ /* 0x000fca000f8e00ff */
[----:B------:R-:W-:-:S07]  /*1f20*/  SHF.L.U32 R16, R16, 0x1f, RZ ;  /* 0x0000001f10107819 */ /* 0x000fce00000006ff */
[----:B------:R-:W-:-:S09]  /*1f30*/  ULEA UR7, UR5, UR7, 0x3 ;  /* 0x0000000705077291 */ /* 0x000fd2000f8e183f */
[----:B------:R1:W2:Y:S01]  /*1f40*/  SYNCS.PHASECHK.TRANS64.TRYWAIT P0, [UR7+0x26810], R16 ;  /* 0x02681010ff0075a7 */ /* 0x0002a20008000147 */
[----:B------:R-:W-:Y:S05]  /*1f50*/  @!P6 BRA `(.L_x_4828) ;  /* 0x000000000004e947 */ /* 0x000fea0003800000 */
[----:B------:R-:W-:Y:S01]  /*1f60*/  BPT.TRAP 0x1 ;  /* 0x000000040000795c */ /* 0x000fe20000300000 */
.L_x_4828:
[----:B--2---:R-:W-:Y:S05]  /*1f70*/  @P0 BRA `(.L_x_4829) ;  /* 0x0000000000080947 */ /* 0x004fea0003800000 */
[----:B------:R-:W2:Y:S02]  /*1f80*/  SYNCS.PHASECHK.TRANS64.TRYWAIT P0, [UR7+0x26810], R16 ;  /* 0x02681010ff0075a7 */ /* 0x000ea40008000147 */
[----:B--2---:R-:W-:Y:S05]  /*1f90*/  @!P0 BRA `(.L_x_4830) ;  /* 0x0000008800188947 */ /* 0x004fea0003800000 */
.L_x_4829:
        /* <DEDUP_REMOVED lines=66> */
.L_x_4831:
[----:B------:R1:W1:Y:S01]  /*23c0*/  SYNCS.PHASECHK.TRANS64.TRYWAIT P0, [UR7+0x26830], R16 ;  /* 0x02683010ff0075a7 */ /* 0x0002620008000147 */
[----:B------:R-:W-:Y:S05]  /*23d0*/  @!P6 BRA `(.L_x_4832) ;  /* 0x000000000004e947 */ /* 0x000fea0003800000 */
[----:B------:R-:W-:Y:S01]  /*23e0*/  BPT.TRAP 0x1 ;  /* 0x000000040000795c */ /* 0x000fe20000300000 */
.L_x_4832:
[----:B-1----:R-:W-:Y:S05]  /*23f0*/  @P0 BRA `(.L_x_4833) ;  /* 0x0000000000080947 */ /* 0x002fea0003800000 */
[----:B------:R-:W1:Y:S02]  /*2400*/  SYNCS.PHASECHK.TRANS64.TRYWAIT P0, [UR7+0x26830], R16 ;  /* 0x02683010ff0075a7 */ /* 0x000e640008000147 */
[----:B-1----:R-:W-:Y:S05]  /*2410*/  @!P0 BRA `(.L_x_4834) ;  /* 0x0000008400108947 */ /* 0x002fea0003800000 */
.L_x_4833:
[----:B------:R-:W-:Y:S01]  /*2420*/  R2UR UR10, R18 ;  /* 0x00000000120a72ca */ /* 0x000fe200000e0000 */
[----:B------:R-:W-:Y:S01]  /*2430*/  WARPGROUP.ARRIVE ;  /* 0x00000000000079c5 */ /* 0x000fe20000000000 */
[----:B------:R-:W-:Y:S01]  /*2440*/  UMOV UR15, 0x80000020 ;  /* 0x80000020000f7882 */ /* 0x000fe20000000000 */
[----:B------:R-:W1:Y:S01]  /*2450*/  LDC.64 R212, c[0x0][0x748] ;  /* 0x0001d200ffd47b82 */ /* 0x000e620000000a00 */
[----:B------:R-:W-:Y:S01]  /*2460*/  ULEA UR12, UR40, -UR37, 0x6 ;  /* 0x80000025280c7291 */ /* 0x000fe2000f8e303f */
[----:B------:R-:W-:Y:S01]  /*2470*/  ISETP.GT.AND P1, PT, R0, RZ, PT ;  /* 0x000000ff0000720c */ /* 0x000fe20003f24270 */
[----:B------:R-:W-:Y:S01]  /*2480*/  UMOV UR19, 0xc0000010 ;  /* 0xc000001000137882 */ /* 0x000fe20000000000 */
[----:B------:R-:W-:Y:S01]  /*2490*/  ISETP.GT.AND P0, PT, R4, RZ, PT ;  /* 0x000000ff0400720c */ /* 0x000fe20003f04270 */
[----:B------:R-:W-:Y:S01]  /*24a0*/  UMOV UR17, 0x40000040 ;  /* 0x4000004000117882 */ /* 0x000fe20000000000 */
[----:B------:R-:W-:Y:S02]  /*24b0*/  ISETP.GT.AND P2, PT, R0, 0x8, PT ;  /* 0x000000080000780c */ /* 0x000fe40003f44270 */
[----:B------:R-:W-:-:S02]  /*24c0*/  IADD3 R218, R4, UR12, R17 ;  /* 0x0000000c04da7c10 */ /* 0x000fc4000fffe011 */
[----:B------:R-:W-:Y:S01]  /*24d0*/  UIADD3 UR10, UR10, 0x18000, URZ ;  /* 0x000180000a0a7890 */ /* 0x000fe2000fffe03f */
[----:B------:R-:W-:-:S03]  /*24e0*/  ISETP.GT.AND P3, PT, R4, 0x8, PT ;  /* 0x000000080400780c */ /* 0x000fc60003f64270 */
[----:B------:R-:W-:-:S04]  /*24f0*/  USHF.R.U32.HI UR10, URZ, 0x4, UR10 ;  /* 0x000000043f0a7899 */ /* 0x000fc8000801160a */
[----:B------:R-:W-:-:S04]  /*2500*/  ULOP3.LUT UR10, UR10, 0x3fff, URZ, 0xc0, !UPT ;  /* 0x00003fff0a0a7892 */ /* 0x000fc8000f8ec03f */
[----:B------:R-:W-:Y:S01]  /*2510*/  ULOP3.LUT UR11, UR10, 0x10000, URZ, 0xfc, !UPT ;  /* 0x000100000a0b7892 */ /* 0x000fe2000f8efc3f */
[C-C-:B-1----:R-:W-:Y:S01]  /*2520*/  IMAD.IADD R217, R212.reuse, 0x1, -R218.reuse ;  /* 0x00000001d4d97824 */ /* 0x142fe200078e0ada */
[----:B------:R-:W-:Y:S02]  /*2530*/  IADD3 R216, RZ, -R218, -R213 ;  /* 0x800000daffd87210 */ /* 0x000fe40007ffe8d5 */
[----:B------:R-:W-:Y:S01]  /*2540*/  UIMAD UR11, UR5, 0x300, UR11 ;  /* 0x00000300050b78a4 */ /* 0x000fe2000f8e020b */
[----:B------:R-:W-:Y:S01]  /*2550*/  IADD3 R212, R212, 0x8, -R218 ;  /* 0x00000008d4d47810 */ /* 0x000fe20007ffe8da */
[----:B------:R-:W-:Y:S01]  /*2560*/  ULOP3.LUT UR10, UR10, 0x1000000, URZ, 0xfc, !UPT ;  /* 0x010000000a0a7892 */ /* 0x000fe2000f8efc3f */
[----:B------:R-:W-:Y:S01]  /*2570*/  SEL R217, R217, 0x40, !P1 ;  /* 0x00000040d9d97807 */ /* 0x000fe20004800000 */
[----:B------:R-:W-:Y:S01]  /*2580*/  UIADD3 UR12, UR11, 0x202, URZ ;  /* 0x000002020b0c7890 */ /* 0x000fe2000fffe03f */
[----:B------:R-:W-:Y:S01]  /*2590*/  SEL R216, R216, 0x40, P0 ;  /* 0x00000040d8d87807 */ /* 0x000fe20000000000 */
[----:B------:R-:W-:Y:S01]  /*25a0*/  UIMAD UR10, UR5, 0x300, UR10 ;  /* 0x00000300050a78a4 */ /* 0x000fe2000f8e020a */
[C---:B------:R-:W-:Y:S01]  /*25b0*/  ISETP.GE.AND P0, PT, R217.reuse, RZ, PT ;  /* 0x000000ffd900720c */ /* 0x040fe20003f06270 */
[----:B------:R-:W-:Y:S01]  /*25c0*/  UMOV UR14, UR11 ;  /* 0x0000000b000e7c82 */ /* 0x000fe20008000000 */
[----:B------:R-:W-:-:S04]  /*25d0*/  ISETP.GE.AND P1, PT, R217, 0x1, PT ;  /* 0x00000001d900780c */ /* 0x000fc80003f26270 */
[----:B------:R-:W-:Y:S01]  /*25e0*/  HGMMA.64x64x16.F32 R120, R184, gdesc[UR12], RZ, !UPT, gsb0 ;  /* 0x00e0000cb8787df0 */ /* 0x000fe2000c0008ff */
[----:B------:R-:W-:Y:S01]  /*25f0*/  UIADD3 UR14, UR11, 0x2, URZ ;  /* 0x000000020b0e7890 */ /* 0x000fe2000fffe03f */
[----:B------:R-:W-:Y:S01]  /*2600*/  ISETP.GT.OR P0, PT, R216, RZ, !P0 ;  /* 0x000000ffd800720c */ /* 0x000fe20004704670 */
[----:B------:R-:W-:Y:S01]  /*2610*/  UMOV UR15, 0x80000020 ;  /* 0x80000020000f7882 */ /* 0x000fe20000000000 */
[C---:B------:R-:W-:Y:S02]  /*2620*/  ISETP.GE.AND P4, PT, R217.reuse, 0x38, PT ;  /* 0x00000038d900780c */ /* 0x040fe40003f86270 */
[----:B------:R-:W-:Y:S02]  /*2630*/  FSEL R215, R152, -INF , !P0 ;  /* 0xff80000098d77808 */ /* 0x000fe40004000000 */
[----:B------:R-:W-:Y:S02]  /*2640*/  ISETP.GT.OR P0, PT, R216, 0x1, !P1 ;  /* 0x00000001d800780c */ /* 0x000fe40004f04670 */
[----:B------:R-:W-:Y:S01]  /*2650*/  ISETP.GE.AND P1, PT, R217, 0x8, PT ;  /* 0x00000008d900780c */ /* 0x000fe20003f26270 */
[----:B---3--:R-:W-:Y:S01]  /*2660*/  FFMA.FTZ R152, R215, UR6, -R20 ;  /* 0x00000006d7987c23 */ /* 0x008fe20008010814 */
        /* <DEDUP_REMOVED lines=8> */
[----:B----4-:R-:W-:Y:S01]  /*26f0*/  FFMA.FTZ R22, R215, UR6, -R210 ;  /* 0x00000006d7167c23 */ /* 0x010fe200080108d2 */
[----:B------:R-:W-:-:S02]  /*2700*/  FSEL R16, R157, -INF , !P0 ;  /* 0xff8000009d107808 */ /* 0x000fc40004000000 */
[----:B------:R-:W-:Y:S01]  /*2710*/  ISETP.GT.OR P0, PT, R216, 0x10, !P1 ;  /* 0x00000010d800780c */ /* 0x000fe20004f04670 */
[----:B------:R-:W-:Y:S01]  /*2720*/  MUFU.EX2 R153, R153 ;  /* 0x0000009900997308 */ /* 0x000fe20000000800 */
[C---:B------:R-:W-:Y:S01]  /*2730*/  ISETP.GE.AND P1, PT, R217.reuse, 0x11, PT ;  /* 0x00000011d900780c */ /* 0x040fe20003f26270 */
[----:B------:R-:W-:Y:S01]  /*2740*/  FFMA.FTZ R215, R16, UR6, -R211 ;  /* 0x0000000610d77c23 */ /* 0x000fe200080108d3 */
[----:B------:R-:W-:Y:S02]  /*2750*/  FSEL R157, R160, -INF , !P0 ;  /* 0xff800000a09d7808 */ /* 0x000fe40004000000 */
[C---:B------:R-:W-:Y:S02]  /*2760*/  ISETP.GT.OR P0, PT, R216.reuse, 0x11, !P1 ;  /* 0x00000011d800780c */ /* 0x040fe40004f04670 */
[----:B------:R-:W-:Y:S01]  /*2770*/  ISETP.GE.AND P1, PT, R217, 0x18, PT ;  /* 0x00000018d900780c */ /* 0x000fe20003f26270 */
[----:B------:R-:W-:Y:S01]  /*2780*/  FFMA.FTZ R16, R157, UR6, -R208 ;  /* 0x000000069d107c23 */ /* 0x000fe200080108d0 */
[----:B------:R-:W-:Y:S01]  /*2790*/  FSEL R156, R161, -INF , !P0 ;  /* 0xff800000a19c7808 */ /* 0x000fe20004000000 */
[----:B------:R-:W-:Y:S01]  /*27a0*/  MUFU.EX2 R22, R22 ;  /* 0x0000001600167308 */ /* 0x000fe20000000800 */
[----:B------:R-:W-:-:S02]  /*27b0*/  ISETP.GT.OR P0, PT, R216, 0x18, !P1 ;  /* 0x00000018d800780c */ /* 0x000fc40004f04670 */
[C---:B------:R-:W-:Y:S01]  /*27c0*/  ISETP.GE.AND P1, PT, R217.reuse, 0x19, PT ;  /* 0x00000019d900780c */ /* 0x040fe20003f26270 */
[----:B------:R-:W-:Y:S01]  /*27d0*/  FFMA.FTZ R161, R156, UR6, -R209 ;  /* 0x000000069ca17c23 */ /* 0x000fe200080108d1 */
[----:B------:R-:W-:Y:S02]  /*27e0*/  FSEL R157, R164, -INF , !P0 ;  /* 0xff800000a49d7808 */ /* 0x000fe40004000000 */
[C---:B------:R-:W-:Y:S01]  /*27f0*/  ISETP.GT.OR P0, PT, R216.reuse, 0x19, !P1 ;  /* 0x00000019d800780c */ /* 0x040fe20004f04670 */
[----:B------:R-:W-:Y:S01]  /*2800*/  MUFU.EX2 R16, R16 ;  /* 0x0000001000107308 */ /* 0x000fe20000000800 */
[----:B------:R-:W-:Y:S01]  /*2810*/  ISETP.GE.AND P1, PT, R217, 0x20, PT ;  /* 0x00000020d900780c */ /* 0x000fe20003f26270 */
[----:B------:R-:W-:Y:S01]  /*2820*/  FFMA.FTZ R160, R157, UR6, -R14 ;  /* 0x000000069da07c23 */ /* 0x000fe2000801080e */
[----:B------:R-:W-:Y:S02]  /*2830*/  FSEL R156, R165, -INF , !P0 ;  /* 0xff800000a59c7808 */ /* 0x000fe40004000000 */
[----:B------:R-:W-:-:S02]  /*2840*/  ISETP.GT.OR P0, PT, R216, 0x20, !P1 ;  /* 0x00000020d800780c */ /* 0x000fc40004f04670 */
[C---:B------:R-:W-:Y:S01]  /*2850*/  ISETP.GE.AND P1, PT, R217.reuse, 0x21, PT ;  /* 0x00000021d900780c */ /* 0x040fe20003f26270 */
[----:B------:R-:W-:Y:S01]  /*2860*/  FFMA.FTZ R165, R156, UR6, -R15 ;  /* 0x000000069ca57c23 */ /* 0x000fe2000801080f */
[----:B------:R-:W-:Y:S01]  /*2870*/  FSEL R157, R168, -INF , !P0 ;  /* 0xff800000a89d7808 */ /* 0x000fe20004000000 */
[----:B------:R-:W1:Y:S01]  /*2880*/  MUFU.EX2 R160, R160 ;  /* 0x000000a000a07308 */ /* 0x000e620000000800 */
[C---:B------:R-:W-:Y:S02]  /*2890*/  ISETP.GT.OR P0, PT, R216.reuse, 0x21, !P1 ;  /* 0x00000021d800780c */ /* 0x040fe40004f04670 */
[----:B------:R-:W-:Y:S01]  /*28a0*/  ISETP.GE.AND P1, PT, R217, 0x28, PT ;  /* 0x00000028d900780c */ /* 0x000fe20003f26270 */
        /* <DEDUP_REMOVED lines=8> */
[----:B------:R-:W-:Y:S01]  /*2930*/  ISETP.GE.AND P1, PT, R217, 0x30, PT ;  /* 0x00000030d900780c */ /* 0x000fe20003f26270 */
[----:B------:R-:W-:Y:S01]  /*2940*/  FFMA.FTZ R168, R157, UR6, -R8 ;  /* 0x000000069da87c23 */ /* 0x000fe20008010808 */
[----:B------:R-:W-:Y:S01]  /*2950*/  IADD3 R156, -R218, 0x8, -R213 ;  /* 0x00000008da9c7810 */ /* 0x000fe20007ffe9d5 */
[----:B------:R-:W4:Y:S01]  /*2960*/  MUFU.EX2 R161, R161 ;  /* 0x000000a100a17308 */ /* 0x000f220000000800 */
[----:B------:R-:W-:Y:S02]  /*2970*/  SEL R157, R212, 0x40, !P2 ;  /* 0x00000040d49d7807 */ /* 0x000fe40005000000 */
[----:B------:R-:W-:Y:S01]  /*2980*/  FSEL R172, R173, -INF , !P0 ;  /* 0xff800000adac7808 */ /* 0x000fe20004000000 */
[----:B------:R-:W-:Y:S02]  /*2990*/  WARPGROUP.DEPBAR.LE gsb0, 0x0 ;  /* 0x00008000000079c5 */ /* 0x000fe40000010000 */
[----:B------:R-:W-:Y:S01]  /*29a0*/  WARPGROUP.ARRIVE ;  /* 0x00000000000079c5 */ /* 0x000fe20000000000 */
[----:B------:R-:W-:Y:S01]  /*29b0*/  ISETP.GT.OR P0, PT, R216, 0x30, !P1 ;  /* 0x00000030d800780c */ /* 0x000fe20004f04670 */
[----:B------:R-:W-:Y:S01]  /*29c0*/  FFMA.FTZ R173, R172, UR6, -R9 ;  /* 0x00000006acad7c23 */ /* 0x000fe20008010809 */
[----:B------:R-:W-:Y:S01]  /*29d0*/  SEL R156, R156, 0x40, P3 ;  /* 0x000000409c9c7807 */ /* 0x000fe20001800000 */
[----:B------:R-:W5:Y:S01]  /*29e0*/  MUFU.EX2 R168, R168 ;  /* 0x000000a800a87308 */ /* 0x000f620000000800 */
[----:B------:R-:W-:Y:S01]  /*29f0*/  ISETP.GE.AND P1, PT, R157, RZ, PT ;  /* 0x000000ff9d00720c */ /* 0x000fe20003f26270 */
[----:B------:R-:W-:Y:S01]  /*2a00*/  HGMMA.64x64x16.F32 R120, R196, gdesc[UR12], R120, gsb0 ;  /* 0x00e0000cc4787df0 */ /* 0x000fe20008000878 */
[----:B------:R-:W-:Y:S01]  /*2a10*/  UIADD3 UR14, UR11, 0x100, URZ ;  /* 0x000001000b0e7890 */ /* 0x000fe2000fffe03f */
[----:B------:R-:W-:Y:S01]  /*2a20*/  FSEL R213, R176, -INF , !P0 ;  /* 0xff800000b0d57808 */ /* 0x000fe20004000000 */
[----:B------:R-:W-:Y:S01]  /*2a30*/  UMOV UR15, 0x80000020 ;  /* 0x80000020000f7882 */ /* 0x000fe20000000000 */
[----:B------:R-:W-:-:S02]  /*2a40*/  ISETP.GT.OR P0, PT, R156, RZ, !P1 ;  /* 0x000000ff9c00720c */ /* 0x000fc40004f04670 */
[----:B------:R-:W-:Y:S01]  /*2a50*/  ISETP.GE.AND P1, PT, R157, 0x1, PT ;  /* 0x000000019d00780c */ /* 0x000fe20003f26270 */
[----:B------:R-:W-:Y:S01]  /*2a60*/  FFMA.FTZ R172, R213, UR6, -R12 ;  /* 0x00000006d5ac7c23 */ /* 0x000fe2000801080c */
[----:B------:R-:W-:Y:S01]  /*2a70*/  FSEL R213, R154, -INF , !P0 ;  /* 0xff8000009ad57808 */ /* 0x000fe20004000000 */
[----:B------:R-:W2:Y:S01]  /*2a80*/  MUFU.EX2 R173, R173 ;  /* 0x000000ad00ad7308 */ /* 0x000ea20000000800 */
[C---:B------:R-:W-:Y:S02]  /*2a90*/  ISETP.GT.OR P0, PT, R156.reuse, 0x1, !P1 ;  /* 0x000000019c00780c */ /* 0x040fe40004f04670 */
[----:B------:R-:W-:Y:S01]  /*2aa0*/  ISETP.GE.AND P1, PT, R157, 0x8, PT ;  /* 0x000000089d00780c */ /* 0x000fe20003f26270 */
[----:B------:R-:W-:Y:S01]  /*2ab0*/  FFMA.FTZ R176, R213, UR6, -R20 ;  /* 0x00000006d5b07c23 */ /* 0x000fe20008010814 */
[----:B------:R-:W-:Y:S02]  /*2ac0*/  FSEL R20, R155, -INF , !P0 ;  /* 0xff8000009b147808 */ /* 0x000fe40004000000 */
[----:B------:R-:W-:Y:S01]  /*2ad0*/  ISETP.GT.OR P0, PT, R156, 0x8, !P1 ;  /* 0x000000089c00780c */ /* 0x000fe20004f04670 */
[----:B------:R-:W-:Y:S01]  /*2ae0*/  MUFU.EX2 R215, R215 ;  /* 0x000000d700d77308 */ /* 0x000fe20000000800 */
[----:B------:R-:W-:Y:S01]  /*2af0*/  ISETP.GE.AND P1, PT, R157, 0x9, PT ;  /* 0x000000099d00780c */ /* 0x000fe20003f26270 */
[----:B------:R-:W-:Y:S01]  /*2b00*/  FFMA.FTZ R213, R20, UR6, -R21 ;  /* 0x0000000614d57c23 */ /* 0x000fe20008010815 */
[----:B------:R-:W-:-:S02]  /*2b10*/  FSEL R21, R158, -INF , !P0 ;  /* 0xff8000009e157808 */ /* 0x000fc40004000000 */
[C---:B------:R-:W-:Y:S02]  /*2b20*/  ISETP.GT.OR P0, PT, R156.reuse, 0x9, !P1 ;  /* 0x000000099c00780c */ /* 0x040fe40004f04670 */
[----:B------:R-:W-:Y:S01]  /*2b30*/  ISETP.GE.AND P3, PT, R157, 0x11, PT ;  /* 0x000000119d00780c */ /* 0x000fe20003f66270 */
[----:B------:R-:W-:Y:S01]  /*2b40*/  FFMA.FTZ R210, R21, UR6, -R210 ;  /* 0x0000000615d27c23 */ /* 0x000fe200080108d2 */
[----:B------:R-:W-:Y:S01]  /*2b50*/  ISETP.GE.AND P2, PT, R157, 0x10, PT ;  /* 0x000000109d00780c */ /* 0x000fe20003f46270 */
[----:B------:R-:W2:Y:S01]  /*2b60*/  MUFU.EX2 R213, R213 ;  /* 0x000000d500d57308 */ /* 0x000ea20000000800 */
[----:B------:R-:W-:Y:S02]  /*2b70*/  FSEL R20, R159, -INF , !P0 ;  /* 0xff8000009f147808 */ /* 0x000fe40004000000 */
[C---:B------:R-:W-:Y:S02]  /*2b80*/  ISETP.GT.OR P0, PT, R156.reuse, 0x11, !P3 ;  /* 0x000000119c00780c */ /* 0x040fe40005f04670 */
[----:B------:R-:W-:Y:S01]  /*2b90*/  ISETP.GT.OR P1, PT, R156, 0x10, !P2 ;  /* 0x000000109c00780c */ /* 0x000fe20005724670 */
[----:B------:R-:W-:Y:S01]  /*2ba0*/  FFMA.FTZ R211, R20, UR6, -R211 ;  /* 0x0000000614d37c23 */ /* 0x000fe200080108d3 */
[----:B------:R-:W-:Y:S01]  /*2bb0*/  ISETP.GE.AND P2, PT, R157, 0x19, PT ;  /* 0x000000199d00780c */ /* 0x000fe20003f46270 */
[----:B------:R-:W2:Y:S01]  /*2bc0*/  MUFU.EX2 R176, R176 ;  /* 0x000000b000b07308 */ /* 0x000ea20000000800 */
[----:B------:R-:W-:-:S02]  /*2bd0*/  FSEL R20, R163, -INF , !P0 ;  /* 0xff800000a3147808 */ /* 0x000fc40004000000 */
[C---:B------:R-:W-:Y:S02]  /*2be0*/  ISETP.GE.AND P3, PT, R157.reuse, 0x20, PT ;  /* 0x000000209d00780c */ /* 0x040fe40003f66270 */
[----:B------:R-:W-:Y:S01]  /*2bf0*/  ISETP.GT.OR P2, PT, R156, 0x19, !P2 ;  /* 0x000000199c00780c */ /* 0x000fe20005744670 */
[----:B------:R-:W-:Y:S01]  /*2c00*/  FFMA.FTZ R209, R20, UR6, -R209 ;  /* 0x0000000614d17c23 */ /* 0x000fe200080108d1 */
[----:B------:R-:W-:Y:S01]  /*2c10*/  ISETP.GE.AND P0, PT, R157, 0x18, PT ;  /* 0x000000189d00780c */ /* 0x000fe20003f06270 */
[----:B------:R-:W-:Y:S01]  /*2c20*/  MUFU.EX2 R163, R211 ;  /* 0x000000d300a37308 */ /* 0x000fe20000000800 */
[----:B------:R-:W-:Y:S02]  /*2c30*/  FSEL R21, R162, -INF , !P1 ;  /* 0xff800000a2157808 */ /* 0x000fe40004800000 */
[C---:B------:R-:W-:Y:S02]  /*2c40*/  ISETP.GT.OR P3, PT, R156.reuse, 0x20, !P3 ;  /* 0x000000209c00780c */ /* 0x040fe40005f64670 */
[----:B------:R-:W-:Y:S01]  /*2c50*/  FSEL R20, R167, -INF , !P2 ;  /* 0xff800000a7147808 */ /* 0x000fe20005000000 */
[----:B------:R-:W-:Y:S01]  /*2c60*/  FFMA.FTZ R162, R21, UR6, -R208 ;  /* 0x0000000615a27c23 */ /* 0x000fe200080108d0 */
[----:B------:R-:W-:Y:S01]  /*2c70*/  ISETP.GT.OR P0, PT, R156, 0x18, !P0 ;  /* 0x000000189c00780c */ /* 0x000fe20004704670 */
[----:B------:R-:W-:Y:S01]  /*2c80*/  MUFU.EX2 R167, R209 ;  /* 0x000000d100a77308 */ /* 0x000fe20000000800 */
[----:B------:R-:W-:Y:S01]  /*2c90*/  ISETP.GE.AND P2, PT, R157, 0x21, PT ;  /* 0x000000219d00780c */ /* 0x000fe20003f46270 */
[----:B------:R-:W-:Y:S01]  /*2ca0*/  FFMA.FTZ R208, R20, UR6, -R15 ;  /* 0x0000000614d07c23 */ /* 0x000fe2000801080f */
[----:B------:R-:W-:-:S02]  /*2cb0*/  FSEL R155, R170, -INF , !P3 ;  /* 0xff800000aa9b7808 */ /* 0x000fc40005800000 */
[----:B------:R-:W-:Y:S02]  /*2cc0*/  ISETP.GE.AND P1, PT, R217, 0x31, PT ;  /* 0x00000031d900780c */ /* 0x000fe40003f26270 */
[----:B------:R-:W-:Y:S01]  /*2cd0*/  FSEL R21, R166, -INF , !P0 ;  /* 0xff800000a6157808 */ /* 0x000fe20004000000 */
[----:B------:R-:W-:Y:S01]  /*2ce0*/  FFMA.FTZ R170, R155, UR6, -R10 ;  /* 0x000000069baa7c23 */ /* 0x000fe2000801080a */
[----:B------:R-:W-:Y:S01]  /*2cf0*/  ISETP.GT.OR P2, PT, R156, 0x21, !P2 ;  /* 0x000000219c00780c */ /* 0x000fe20005744670 */
[----:B------:R-:W2:Y:S01]  /*2d00*/  MUFU.EX2 R210, R210 ;  /* 0x000000d200d27308 */ /* 0x000ea20000000800 */
[----:B------:R-:W-:Y:S01]  /*2d10*/  ISETP.GT.OR P3, PT, R216, 0x31, !P1 ;  /* 0x00000031d800780c */ /* 0x000fe20004f64670 */
[----:B------:R-:W-:Y:S01]  /*2d20*/  FFMA.FTZ R166, R21, UR6, -R14 ;  /* 0x0000000615a67c23 */ /* 0x000fe2000801080e */
[C---:B------:R-:W-:Y:S02]  /*2d30*/  ISETP.GE.AND P1, PT, R157.reuse, 0x28, PT ;  /* 0x000000289d00780c */ /* 0x040fe40003f26270 */
[----:B------:R-:W-:-:S02]  /*2d40*/  ISETP.GE.AND P5, PT, R157, 0x29, PT ;  /* 0x000000299d00780c */ /* 0x000fc40003fa6270 */
[----:B------:R-:W-:Y:S01]  /*2d50*/  FSEL R10, R171, -INF , !P2 ;  /* 0xff800000ab0a7808 */ /* 0x000fe20005000000 */
[----:B------:R-:W2:Y:S01]  /*2d60*/  MUFU.EX2 R162, R162 ;  /* 0x000000a200a27308 */ /* 0x000ea20000000800 */
[C---:B------:R-:W-:Y:S02]  /*2d70*/  ISETP.GT.OR P1, PT, R156.reuse, 0x28, !P1 ;  /* 0x000000289c00780c */ /* 0x040fe40004f24670 */
[----:B------:R-:W-:Y:S01]  /*2d80*/  ISETP.GT.OR P5, PT, R156, 0x29, !P5 ;  /* 0x000000299c00780c */ /* 0x000fe20006fa4670 */
[----:B------:R-:W-:Y:S01]  /*2d90*/  FFMA.FTZ R171, R10, UR6, -R11 ;  /* 0x000000060aab7c23 */ /* 0x000fe2000801080b */
[----:B------:R-:W-:Y:S02]  /*2da0*/  FSEL R159, R174, -INF , !P1 ;  /* 0xff800000ae9f7808 */ /* 0x000fe40004800000 */
[----:B------:R-:W-:Y:S01]  /*2db0*/  FSEL R158, R175, -INF , !P5 ;  /* 0xff800000af9e7808 */ /* 0x000fe20006800000 */
[----:B------:R-:W2:Y:S01]  /*2dc0*/  MUFU.EX2 R166, R166 ;  /* 0x000000a600a67308 */ /* 0x000ea20000000800 */
[----:B------:R-:W-:-:S02]  /*2dd0*/  WARPGROUP.DEPBAR.LE gsb0, 0x0 ;  /* 0x00008000000079c5 */ /* 0x000fc40000010000 */
[----:B------:R-:W-:Y:S01]  /*2de0*/  WARPGROUP.ARRIVE ;  /* 0x00000000000079c5 */ /* 0x000fe20000000000 */
[----:B------:R-:W-:Y:S02]  /*2df0*/  FSEL R212, R177, -INF , !P3 ;  /* 0xff800000b1d47808 */ /* 0x000fe40005800000 */
[----:B------:R-:W-:Y:S01]  /*2e00*/  ISETP.GE.AND P0, PT, R217, 0x39, PT ;  /* 0x00000039d900780c */ /* 0x000fe20003f06270 */
[----:B------:R-:W-:Y:S01]  /*2e10*/  FFMA.FTZ R217, R158, UR6, -R9 ;  /* 0x000000069ed97c23 */ /* 0x000fe20008010809 */
[----:B------:R1:W2:Y:S01]  /*2e20*/  MUFU.EX2 R177, R208 ;  /* 0x000000d000b17308 */ /* 0x0002a20000000800 */
[----:B------:R-:W-:Y:S01]  /*2e30*/  HGMMA.64x64x16.F32 R120, R188, gdesc[UR12], R120, gsb0 ;  /* 0x00e0000cbc787df0 */ /* 0x000fe20008000878 */
[----:B------:R-:W-:Y:S01]  /*2e40*/  UIADD3 UR14, UR11, 0x102, URZ ;  /* 0x000001020b0e7890 */ /* 0x000fe2000fffe03f */
[C---:B------:R-:W-:Y:S01]  /*2e50*/  ISETP.GE.AND P3, PT, R157.reuse, 0x30, PT ;  /* 0x000000309d00780c */ /* 0x040fe20003f66270 */
[----:B------:R-:W-:Y:S01]  /*2e60*/  UMOV UR15, 0x80000020 ;  /* 0x80000020000f7882 */ /* 0x000fe20000000000 */
[C---:B------:R-:W-:Y:S01]  /*2e70*/  ISETP.GE.AND P2, PT, R157.reuse, 0x31, PT ;  /* 0x000000319d00780c */ /* 0x040fe20003f46270 */
[----:B------:R-:W-:Y:S01]  /*2e80*/  FFMA.FTZ R212, R212, UR6, -R13 ;  /* 0x00000006d4d47c23 */ /* 0x000fe2000801080d */
[----:B------:R-:W-:Y:S01]  /*2e90*/  ISETP.GE.AND P1, PT, R157, 0x38, PT ;  /* 0x000000389d00780c */ /* 0x000fe20003f26270 */
[----:B------:R-:W2:Y:S01]  /*2ea0*/  MUFU.EX2 R164, R164 ;  /* 0x000000a400a47308 */ /* 0x000ea20000000800 */
[----:B-1----:R-:W-:Y:S01]  /*2eb0*/  FFMA.FTZ R208, R159, UR6, -R8 ;  /* 0x000000069fd07c23 */ /* 0x002fe20008010808 */
[----:B------:R-:W-:-:S02]  /*2ec0*/  ISETP.GE.AND P5, PT, R157, 0x39, PT ;  /* 0x000000399d00780c */ /* 0x000fc40003fa6270 */
[C---:B------:R-:W-:Y:S02]  /*2ed0*/  ISETP.GT.OR P3, PT, R156.reuse, 0x30, !P3 ;  /* 0x000000309c00780c */ /* 0x040fe40005f64670 */
[C---:B------:R-:W-:Y:S02]  /*2ee0*/  ISETP.GT.OR P2, PT, R156.reuse, 0x31, !P2 ;  /* 0x000000319c00780c */ /* 0x040fe40005744670 */
[C---:B------:R-:W-:Y:S01]  /*2ef0*/  ISETP.GT.OR P1, PT, R156.reuse, 0x38, !P1 ;  /* 0x000000389c00780c */ /* 0x040fe20004f24670 */
[----:B------:R-:W1:Y:S01]  /*2f00*/  MUFU.EX2 R169, R169 ;  /* 0x000000a900a97308 */ /* 0x000e620000000800 */
[----:B------:R-:W-:Y:S02]  /*2f10*/  ISETP.GT.OR P5, PT, R156, 0x39, !P5 ;  /* 0x000000399c00780c */ /* 0x000fe40006fa4670 */
[C---:B------:R-:W-:Y:S02]  /*2f20*/  ISETP.GT.OR P0, PT, R216.reuse, 0x39, !P0 ;  /* 0x00000039d800780c */ /* 0x040fe40004704670 */
[----:B------:R-:W-:-:S02]  /*2f30*/  ISETP.GT.OR P4, PT, R216, 0x38, !P4 ;  /* 0x00000038d800780c */ /* 0x000fc40006784670 */
[----:B------:R-:W-:Y:S01]  /*2f40*/  FSEL R216, R181, -INF , !P0 ;  /* 0xff800000b5d87808 */ /* 0x000fe20004000000 */
[----:B------:R-:W1:Y:S01]  /*2f50*/  MUFU.EX2 R170, R170 ;  /* 0x000000aa00aa7308 */ /* 0x000e620000000800 */
[----:B------:R-:W-:Y:S02]  /*2f60*/  FSEL R181, R178, -INF , !P3 ;  /* 0xff800000b2b57808 */ /* 0x000fe40005800000 */
[----:B------:R-:W-:Y:S02]  /*2f70*/  FSEL R178, R179, -INF , !P2 ;  /* 0xff800000b3b27808 */ /* 0x000fe40005000000 */
[----:B------:R-:W-:Y:S01]  /*2f80*/  FSEL R211, R182, -INF , !P1 ;  /* 0xff800000b6d37808 */ /* 0x000fe20004800000 */
[----:B------:R-:W-:Y:S01]  /*2f90*/  FFMA.FTZ R218, R181, UR6, -R12 ;  /* 0x00000006b5da7c23 */ /* 0x000fe2000801080c */
[----:B------:R-:W-:Y:S01]  /*2fa0*/  FSEL R209, R180, -INF , !P4 ;  /* 0xff800000b4d17808 */ /* 0x000fe20006000000 */
[----:B------:R-:W-:Y:S01]  /*2fb0*/  FFMA.FTZ R219, R178, UR6, -R13 ;  /* 0x00000006b2db7c23 */ /* 0x000fe2000801080d */
[----:B------:R-:W-:Y:S01]  /*2fc0*/  FSEL R182, R183, -INF , !P5 ;  /* 0xff800000b7b67808 */ /* 0x000fe20006800000 */
[--C-:B------:R-:W-:Y:S01]  /*2fd0*/  FFMA.FTZ R178, R211, UR6, -R6.reuse ;  /* 0x00000006d3b27c23 */ /* 0x100fe20008010806 */
[--C-:B------:R-:W-:Y:S01]  /*2fe0*/  FFMA.FTZ R13, R216, UR6, -R7.reuse ;  /* 0x00000006d80d7c23 */ /* 0x100fe20008010807 */
[----:B------:R-:W-:Y:S01]  /*2ff0*/  FFMA.FTZ R180, R209, UR6, -R6 ;  /* 0x00000006d1b47c23 */ /* 0x000fe20008010806 */
[----:B------:R-:W1:Y:S01]  /*3000*/  MUFU.EX2 R171, R171 ;  /* 0x000000ab00ab7308 */ /* 0x000e620000000800 */
[----:B------:R-:W-:-:S07]  /*3010*/  FFMA.FTZ R12, R182, UR6, -R7 ;  /* 0x00000006b60c7c23 */ /* 0x000fce0008010807 */
[----:B------:R-:W1:Y:S08]  /*3020*/  MUFU.EX2 R208, R208 ;  /* 0x000000d000d07308 */ /* 0x000e700000000800 */
[----:B------:R-:W1:Y:S08]  /*3030*/  MUFU.EX2 R179, R217 ;  /* 0x000000d900b37308 */ /* 0x000e700000000800 */
[----:B------:R-:W1:Y:S08]  /*3040*/  MUFU.EX2 R172, R172 ;  /* 0x000000ac00ac7308 */ /* 0x000e700000000800 */
[----:B------:R-:W-:Y:S08]  /*3050*/  MUFU.EX2 R6, R218 ;  /* 0x000000da00067308 */ /* 0x000ff00000000800 */
[----:B------:R-:W1:Y:S01]  /*3060*/  MUFU.EX2 R7, R212 ;  /* 0x000000d400077308 */ /* 0x000e620000000800 */
[----:B------:R-:W-:-:S02]  /*3070*/  WARPGROUP.DEPBAR.LE gsb0, 0x0 ;  /* 0x00008000000079c5 */ /* 0x000fc40000010000 */
[----:B------:R-:W-:-:S05]  /*3080*/  WARPGROUP.ARRIVE ;  /* 0x00000000000079c5 */ /* 0x000fca0000000000 */
[----:B------:R-:W-:Y:S01]  /*3090*/  MUFU.EX2 R180, R180 ;  /* 0x000000b400b47308 */ /* 0x000fe20000000800 */
[----:B------:R-:W-:Y:S01]  /*30a0*/  HGMMA.64x64x16.F32 R120, R200, gdesc[UR12], R120, gsb0 ;  /* 0x00e0000cc8787df0 */ /* 0x000fe20008000878 */
[----:B------:R-:W-:Y:S01]  /*30b0*/  UIADD3 UR14, UR11, 0x200, URZ ;  /* 0x000002000b0e7890 */ /* 0x000fe2000fffe03f */
[----:B------:R-:W-:Y:S02]  /*30c0*/  UMOV UR15, 0x80000020 ;  /* 0x80000020000f7882 */ /* 0x000fe40000000000 */
[----:B------:R-:W-:-:S03]  /*30d0*/  UMOV UR11, 0x80000020 ;  /* 0x80000020000b7882 */ /* 0x000fc60000000000 */
[----:B------:R-:W-:Y:S08]  /*30e0*/  MUFU.EX2 R178, R178 ;  /* 0x000000b200b27308 */ /* 0x000ff00000000800 */
[----:B------:R-:W-:Y:S08]  /*30f0*/  MUFU.EX2 R13, R13 ;  /* 0x0000000d000d7308 */ /* 0x000ff00000000800 */
[----:B------:R-:W-:Y:S01]  /*3100*/  MUFU.EX2 R12, R12 ;  /* 0x0000000c000c7308 */ /* 0x000fe20000000800 */
        /* <DEDUP_REMOVED lines=13> */
[----:B------:R-:W3:Y:S04]  /*31e0*/  LDS.64 R20, [R214+0x1e200] ;  /* 0x01e20000d6147984 */ /* 0x000ee80000000a00 */
[----:B------:R-:W4:Y:S04]  /*31f0*/  LDS.64 R14, [R214+0x1e220] ;  /* 0x01e22000d60e7984 */ /* 0x000f280000000a00 */
[----:B------:R-:W5:Y:S04]  /*3200*/  LDS.64 R154, [R214+0x1e240] ;  /* 0x01e24000d69a7984 */ /* 0x000f680000000a00 */
[----:B------:R-:W2:Y:S04]  /*3210*/  LDS.64 R10, [R214+0x1e260] ;  /* 0x01e26000d60a7984 */ /* 0x000ea80000000a00 */
[----:B------:R-:W1:Y:S04]  /*3220*/  LDS.64 R8, [R214+0x1e2a0] ;  /* 0x01e2a000d6087984 */ /* 0x000e680000000a00 */
        /* <DEDUP_REMOVED lines=11> */
[--C-:B-----5:R-:W-:Y:S01]  /*32e0*/  FADD.FTZ R15, R128, -R154.reuse ;  /* 0x8000009a800f7221 */ /* 0x120fe20000010000 */
[--C-:B------:R-:W-:Y:S01]  /*32f0*/  FADD.FTZ R122, R129, -R155.reuse ;  /* 0x8000009b817a7221 */ /* 0x100fe20000010000 */
[----:B------:R-:W-:Y:S01]  /*3300*/  FADD.FTZ R123, R130, -R154 ;  /* 0x8000009a827b7221 */ /* 0x000fe20000010000 */
[----:B------:R-:W-:Y:S01]  /*3310*/  FADD.FTZ R126, R131, -R155 ;  /* 0x8000009b837e7221 */ /* 0x000fe20000010000 */
[--C-:B--2---:R-:W-:Y:S01]  /*3320*/  FADD.FTZ R125, R132, -R10.reuse ;  /* 0x8000000a847d7221 */ /* 0x104fe20000010000 */
[----:B------:R-:W-:Y:S01]  /*3330*/  FADD.FTZ R127, R134, -R10 ;  /* 0x8000000a867f7221 */ /* 0x000fe20000010000 */
[--C-:B------:R-:W-:Y:S01]  /*3340*/  FADD.FTZ R10, R133, -R11.reuse ;  /* 0x8000000b850a7221 */ /* 0x100fe20000010000 */
[----:B------:R-:W-:Y:S01]  /*3350*/  FADD.FTZ R128, R135, -R11 ;  /* 0x8000000b87807221 */ /* 0x000fe20000010000 */
[----:B------:R-:W-:Y:S01]  /*3360*/  FMUL.FTZ R125, R160, R125 ;  /* 0x0000007da07d7220 */ /* 0x000fe20000410000 */
[----:B------:R-:W2:Y:S01]  /*3370*/  MUFU.EX2 R11, R219 ;  /* 0x000000db000b7308 */ /* 0x000ea20000000800 */
[----:B------:R-:W-:Y:S01]  /*3380*/  FMUL.FTZ R10, R165, R10 ;  /* 0x0000000aa50a7220 */ /* 0x000fe20000410000 */
[--C-:B-1----:R-:W-:Y:S01]  /*3390*/  FADD.FTZ R133, R140, -R8.reuse ;  /* 0x800000088c857221 */ /* 0x102fe20000010000 */
[----:B------:R-:W-:Y:S01]  /*33a0*/  FADD.FTZ R135, R142, -R8 ;  /* 0x800000088e877221 */ /* 0x000fe20000010000 */
[--C-:B------:R-:W-:Y:S01]  /*33b0*/  FADD.FTZ R8, R141, -R9.reuse ;  /* 0x800000098d087221 */ /* 0x100fe20000010000 */
[----:B------:R-:W-:Y:S01]  /*33c0*/  FMUL.FTZ R15, R16, R15 ;  /* 0x0000000f100f7220 */ /* 0x000fe20000410000 */
[----:B------:R-:W-:Y:S01]  /*33d0*/  FMUL.FTZ R122, R161, R122 ;  /* 0x0000007aa17a7220 */ /* 0x000fe20000410000 */
[----:B------:R-:W-:Y:S01]  /*33e0*/  FADD.FTZ R134, R143, -R9 ;  /* 0x800000098f867221 */ /* 0x000fe20000010000 */
[----:B------:R-:W-:Y:S01]  /*33f0*/  F2FP.F16.F32.PACK_AB R154, R10, R125 ;  /* 0x0000007d0a9a723e */ /* 0x000fe200000000ff */
[----:B------:R-:W-:Y:S01]  /*3400*/  FMUL.FTZ R143, R153, R20 ;  /* 0x00000014998f7220 */ /* 0x000fe20000410000 */
[----:B------:R-:W-:Y:S01]  /*3410*/  FMUL.FTZ R133, R168, R133 ;  /* 0x00000085a8857220 */ /* 0x000fe20000410000 */
[----:B------:R-:W-:Y:S01]  /*3420*/  FMUL.FTZ R8, R173, R8 ;  /* 0x00000008ad087220 */ /* 0x000fe20000410000 */
[----:B------:R-:W-:-:S02]  /*3430*/  IMAD.U32 R10, RZ, RZ, UR5 ;  /* 0x00000005ff0a7e24 */ /* 0x000fc4000f8e00ff */
[--C-:B------:R-:W-:Y:S01]  /*3440*/  FADD.FTZ R131, R136, -R156.reuse ;  /* 0x8000009c88837221 */ /* 0x100fe20000010000 */
[----:B------:R-:W-:Y:S01]  /*3450*/  FADD.FTZ R129, R138, -R156 ;  /* 0x8000009c8a817221 */ /* 0x000fe20000010000 */
[--C-:B------:R-:W-:Y:S01]  /*3460*/  FADD.FTZ R132, R137, -R157.reuse ;  /* 0x8000009d89847221 */ /* 0x100fe20000010000 */
[----:B------:R-:W-:Y:S01]  /*3470*/  FADD.FTZ R130, R139, -R157 ;  /* 0x8000009d8b827221 */ /* 0x000fe20000010000 */
[----:B------:R-:W-:Y:S01]  /*3480*/  FADD.FTZ R140, R149, -R175 ;  /* 0x800000af958c7221 */ /* 0x000fe20000010000 */
[----:B------:R-:W-:Y:S01]  /*3490*/  FMUL.FTZ R20, R213, R120 ;  /* 0x00000078d5147220 */ /* 0x000fe20000410000 */
[--C-:B------:R-:W-:Y:S01]  /*34a0*/  FADD.FTZ R137, R144, -R158.reuse ;  /* 0x8000009e90897221 */ /* 0x100fe20000010000 */
[----:B------:R-:W-:Y:S01]  /*34b0*/  FADD.FTZ R9, R146, -R158 ;  /* 0x8000009e92097221 */ /* 0x000fe20000010000 */
[--C-:B------:R-:W-:Y:S01]  /*34c0*/  FADD.FTZ R138, R145, -R159.reuse ;  /* 0x8000009f918a7221 */ /* 0x100fe20000010000 */
[----:B------:R-:W-:Y:S01]  /*34d0*/  FADD.FTZ R136, R147, -R159 ;  /* 0x8000009f93887221 */ /* 0x000fe20000010000 */
[--C-:B------:R-:W-:Y:S01]  /*34e0*/  FADD.FTZ R139, R148, -R174.reuse ;  /* 0x800000ae948b7221 */ /* 0x100fe20000010000 */
[----:B------:R-:W-:Y:S01]  /*34f0*/  FADD.FTZ R141, R150, -R174 ;  /* 0x800000ae968d7221 */ /* 0x000fe20000010000 */
[----:B------:R-:W-:Y:S01]  /*3500*/  FADD.FTZ R175, R151, -R175 ;  /* 0x800000af97af7221 */ /* 0x000fe20000010000 */
[----:B------:R-:W-:Y:S01]  /*3510*/  FMUL.FTZ R156, R152, R181 ;  /* 0x000000b5989c7220 */ /* 0x000fe20000410000 */
[----:B------:R-:W-:Y:S01]  /*3520*/  F2FP.F16.F32.PACK_AB R120, R153, R152 ;  /* 0x000000989978723e */ /* 0x000fe200000000ff */
        /* <DEDUP_REMOVED lines=35> */
[----:B------:R-:W-:Y:S01]  /*3760*/  F2FP.F16.F32.PACK_AB R149, R130, R129 ;  /* 0x000000818295723e */ /* 0x000fe200000000ff */
[----:B------:R1:W-:Y:S01]  /*3770*/  STSM.16.MT88.4 [R15+0x1f000], R152 ;  /* 0x01f000980f007844 */ /* 0x0003e20000004200 */
[----:B------:R-:W-:-:S02]  /*3780*/  F2FP.F16.F32.PACK_AB R151, R134, R135 ;  /* 0x000000878697723e */ /* 0x000fc400000000ff */
[----:B------:R-:W-:Y:S02]  /*3790*/  F2FP.F16.F32.PACK_AB R144, R138, R137 ;  /* 0x000000898a90723e */ /* 0x000fe400000000ff */
        /* <DEDUP_REMOVED lines=15> */
[----:B------:R-:W-:-:S13]  /*3890*/  R2UR UR11, R19 ;  /* 0x00000000130b72ca */ /* 0x000fda00000e0000 */
[----:B------:R-:W-:-:S04]  /*38a0*/  USHF.R.U32.HI UR11, URZ, 0x4, UR11 ;  /* 0x000000043f0b7899 */ /* 0x000fc8000801160b */
[----:B------:R-:W-:-:S04]  /*38b0*/  ULOP3.LUT UR11, UR11, 0x3fff, URZ, 0xc0, !UPT ;  /* 0x00003fff0b0b7892 */ /* 0x000fc8000f8ec03f */
[----:B------:R-:W-:Y:S01]  /*38c0*/  ULOP3.LUT UR11, UR11, 0x10000, URZ, 0xfc, !UPT ;  /* 0x000100000b0b7892 */ /* 0x000fe2000f8efc3f */
[----:B------:R-:W-:Y:S02]  /*38d0*/  WARPGROUP.DEPBAR.LE gsb0, 0x0 ;  /* 0x00008000000079c5 */ /* 0x000fe40000010000 */
[----:B------:R-:W-:Y:S02]  /*38e0*/  F2FP.F16.F32.PACK_AB R120, R161, R16 ;  /* 0x00000010a178723e */ /* 0x000fe400000000ff */
[----:B------:R-:W-:Y:S02]  /*38f0*/  F2FP.F16.F32.PACK_AB R121, R167, R162 ;  /* 0x000000a2a779723e */ /* 0x000fe400000000ff */
[----:B------:R-:W-:Y:S02]  /*3900*/  F2FP.F16.F32.PACK_AB R122, R165, R160 ;  /* 0x000000a0a57a723e */ /* 0x000fe400000000ff */
[----:B------:R-:W-:Y:S02]  /*3910*/  F2FP.F16.F32.PACK_AB R123, R177, R166 ;  /* 0x000000a6b17b723e */ /* 0x000fe400000000ff */
[----:B------:R-:W-:-:S02]  /*3920*/  F2FP.F16.F32.PACK_AB R165, R171, R170 ;  /* 0x000000aaaba5723e */ /* 0x000fc400000000ff */
[----:B------:R-:W-:Y:S01]  /*3930*/  WARPGROUP.ARRIVE ;  /* 0x00000000000079c5 */ /* 0x000fe20000000000 */
[----:B------:R-:W-:Y:S02]  /*3940*/  F2FP.F16.F32.PACK_AB R166, R173, R168 ;  /* 0x000000a8ada6723e */ /* 0x000fe400000000ff */
[----:B------:R-:W-:Y:S02]  /*3950*/  F2FP.F16.F32.PACK_AB R167, R179, R208 ;  /* 0x000000d0b3a7723e */ /* 0x000fe400000000ff */
[----:B------:R-:W-:Y:S01]  /*3960*/  F2FP.F16.F32.PACK_AB R173, R11, R6 ;  /* 0x000000060bad723e */ /* 0x000fe200000000ff */
[----:B------:R-:W-:Y:S01]  /*3970*/  HGMMA.64x96x16.F32 R72, R120, gdesc[UR12].tnspB, R72, gsb0 ;  /* 0x4160000c78487df0 */ /* 0x000fe20008000848 */
[----:B------:R-:W-:Y:S01]  /*3980*/  UMOV UR14, UR12 ;  /* 0x0000000c000e7c82 */ /* 0x000fe20008000000 */
[----:B------:R-:W-:Y:S01]  /*3990*/  UMOV UR15, 0x80000020 ;  /* 0x80000020000f7882 */ /* 0x000fe20000000000 */
[----:B------:R-:W-:-:S13]  /*39a0*/  R2UR UR12, R8 ;  /* 0x00000000080c72ca */ /* 0x000fda00000e0000 */
[----:B------:R-:W-:-:S04]  /*39b0*/  USHF.R.U32.HI UR12, URZ, 0x4, UR12 ;  /* 0x000000043f0c7899 */ /* 0x000fc8000801160c */
[----:B------:R-:W-:-:S04]  /*39c0*/  ULOP3.LUT UR12, UR12, 0x3fff, URZ, 0xc0, !UPT ;  /* 0x00003fff0c0c7892 */ /* 0x000fc8000f8ec03f */
[----:B------:R-:W-:-:S03]  /*39d0*/  UIADD3 UR13, UR12, 0x400, URZ ;  /* 0x000004000c0d7890 */ /* 0x000fc6000fffe03f */
[----:B------:R-:W-:Y:S01]  /*39e0*/  UMOV UR18, UR12 ;  /* 0x0000000c00127c82 */ /* 0x000fe20008000000 */
[----:B------:R-:W-:Y:S02]  /*39f0*/  WARPGROUP.DEPBAR.LE gsb0, 0x0 ;  /* 0x00008000000079c5 */ /* 0x000fe40000010000 */
[----:B------:R-:W-:-:S06]  /*3a00*/  WARPGROUP.ARRIVE ;  /* 0x00000000000079c5 */ /* 0x000fcc0000000000 */
[----:B------:R-:W-:Y:S01]  /*3a10*/  HGMMA.64x96x16.F32 R72, R164, gdesc[UR12].tnspB, R72, gsb0 ;  /* 0x4160000ca4487df0 */ /* 0x000fe20008000848 */
[----:B------:R-:W-:Y:S01]  /*3a20*/  UIADD3 UR14, UR10, 0xc0, URZ ;  /* 0x000000c00a0e7890 */ /* 0x000fe2000fffe03f */
[----:B------:R-:W-:Y:S01]  /*3a30*/  UMOV UR15, 0x80000020 ;  /* 0x80000020000f7882 */ /* 0x000fe20000000000 */
[----:B------:R-:W-:Y:S02]  /*3a40*/  ULEA UR10, UR5, UR11, 0xa ;  /* 0x0000000b050a7291 */ /* 0x000fe4000f8e503f */
[----:B------:R-:W-:-:S05]  /*3a50*/  UIADD3 UR11, UR12, 0x200, URZ ;  /* 0x000002000c0b7890 */ /* 0x000fca000fffe03f */
        /* <DEDUP_REMOVED lines=161> */
.L_x_4835:
        /* <DEDUP_REMOVED lines=44> */
.L_x_4836:
        /* <DEDUP_REMOVED lines=62> */
.L_x_4818:
        /* <DEDUP_REMOVED lines=31> */
[----:B-1----:R-:W-:Y:S02]  /*4d00*/  LEA.HI R7, R9, R8, RZ, 0x5 ;  /* 0x0000000809077211 */ /* 0x002fe400078f28ff */
[----:B------:R-:W-:-:S02]  /*4d10*/  LOP3.LUT R3, R0, 0xfffffff0, RZ, 0xc0, !PT ;  /* 0xfffffff000037812 */ /* 0x000fc400078ec0ff */
[----:B------:R-:W-:Y:S02]  /*4d20*/  SHF.R.S32.HI R11, RZ, 0x5, R7 ;  /* 0x00000005ff0b7819 */ /* 0x000fe40000011407 */
[----:B------:R-:W-:Y:S01]  /*4d30*/  SHF.R.U32.HI R0, RZ, 0x1, R0 ;  /* 0x00000001ff007819 */ /* 0x000fe20000011600 */
        /* <DEDUP_REMOVED lines=115> */
.L_x_4839:
        /* <DEDUP_REMOVED lines=60> */
.L_x_4841:
[----:B------:R-:W-:Y:S05]  /*5830*/  BSYNC B0 ;  /* 0x0000000000007941 */ /* 0x000fea0003800000 */
.L_x_4840:
        /* <DEDUP_REMOVED lines=22> */
.L_x_4843:
[----:B------:R-:W-:Y:S05]  /*59a0*/  BSYNC B0 ;  /* 0x0000000000007941 */ /* 0x000fea0003800000 */
.L_x_4842:
        /* <DEDUP_REMOVED lines=26> */
.L_x_4845:
[----:B------:R-:W-:Y:S05]  /*5b50*/  BSYNC B0 ;  /* 0x0000000000007941 */ /* 0x000fea0003800000 */
.L_x_4844:
        /* <DEDUP_REMOVED lines=23> */
.L_x_4838:
        /* <DEDUP_REMOVED lines=41> */
.L_x_4846:
        /* <DEDUP_REMOVED lines=47> */
.L_x_4848:
[----:B------:R-:W-:Y:S05]  /*6250*/  BSYNC B0 ;  /* 0x0000000000007941 */ /* 0x000fea0003800000 */
.L_x_4847:
        /* <DEDUP_REMOVED lines=21> */
.L_x_4850:
[----:B------:R-:W-:Y:S05]  /*63b0*/  BSYNC B0 ;  /* 0x0000000000007941 */ /* 0x000fea0003800000 */
.L_x_4849:
        /* <DEDUP_REMOVED lines=25> */
.L_x_4852:
[----:B------:R-:W-:Y:S05]  /*6550*/  BSYNC B0 ;  /* 0x0000000000007941 */ /* 0x000fea0003800000 */
.L_x_4851:
        /* <DEDUP_REMOVED lines=22> */
.L_x_4807:
        /* <DEDUP_REMOVED lines=21> */
.L_x_4854:
        /* <DEDUP_REMOVED lines=13> */
.L_x_4856:
[----:B------:R-:W-:-:S05]  /*68e0*/  ULDC UR4, c[0x0][0x8bc] ;  /* 0x00022f0000047ab9 */ /* 0x000fca0000000800 */
.L_x_4855:
        /* <DEDUP_REMOVED lines=44> */
.L_x_4857:
        /* <DEDUP_REMOVED lines=13> */
.L_x_4858:
        /* <DEDUP_REMOVED lines=12> */
.L_x_4859:
        /* <DEDUP_REMOVED lines=22> */
.L_x_4860:
        /* <DEDUP_REMOVED lines=40> */
.L_x_4863:
[----:B------:R-:W-:Y:S05]  /*7120*/  BSYNC B0 ;  /* 0x0000000000007941 */ /* 0x000fea0003800000 */
.L_x_4862:
        /* <DEDUP_REMOVED lines=19> */
.L_x_4865:
[----:B------:R-:W-:Y:S05]  /*7260*/  BSYNC B0 ;  /* 0x0000000000007941 */ /* 0x000fea0003800000 */
.L_x_4864:
[----:B------:R-:W-:Y:S06]  /*7270*/  BAR.ARV 0xa, 0xa0 ;  /* 0x0282800000007b1d */ /* 0x000fec0000002000 */
[----:B------:R-:W-:Y:S04]  /*7280*/  BSSY B0, `(.L_x_4866) ;  /* 0x0000003000007945 */ /* 0x000fe80003800000 */
[----:B------:R-:W-:Y:S05]  /*7290*/  @!P0 BRA `(.L_x_4867) ;  /* 0x0000000000048947 */ /* 0x000fea0003800000 */
[----:B------:R-:W-:-:S04]  /*72a0*/  DEPBAR.LE SB0, 0x0 ;  /* 0x000080000000791a */ /* 0x000fc80000000000 */
.L_x_4867:
[----:B------:R-:W-:Y:S05]  /*72b0*/  BSYNC B0 ;  /* 0x0000000000007941 */ /* 0x000fea0003800000 */
.L_x_4866:
[----:B------:R-:W-:Y:S06]  /*72c0*/  BAR.ARV 0xb, 0xa0 ;  /* 0x02c2800000007b1d */ /* 0x000fec0000002000 */
[----:B------:R-:W-:Y:S01]  /*72d0*/  UIADD3 UR15, UR7, 0x1, URZ ;  /* 0x00000001070f7890 */ /* 0x000fe2000fffe03f */
[----:B------:R-:W-:Y:S11]  /*72e0*/  BRA `(.L_x_4868) ;  /* 0x0000000000047947 */ /* 0x000ff60003800000 */
.L_x_4861:
[----:B------:R-:W-:-:S05]  /*72f0*/  UMOV UR15, UR7 ;  /* 0x00000007000f7c82 */ /* 0x000fca0008000000 */
.L_x_4868:
        /* <DEDUP_REMOVED lines=21> */
.L_x_4881:
        /* <DEDUP_REMOVED lines=20> */
.L_x_4870:
[----:B------:R-:W-:Y:S05]  /*7590*/  BSYNC B0 ;  /* 0x0000000000007941 */ /* 0x000fea0003800000 */
.L_x_4869:
        /* <DEDUP_REMOVED lines=13> */
.L_x_4872:
[----:B------:R-:W-:Y:S05]  /*7670*/  BSYNC B0 ;  /* 0x0000000000007941 */ /* 0x000fea0003800000 */
.L_x_4871:
[----:B------:R-:W-:Y:S06]  /*7680*/  BAR.ARV 0xa, 0xa0 ;  /* 0x0282800000007b1d */ /* 0x000fec0000002000 */
[----:B------:R-:W-:Y:S04]  /*7690*/  BSSY B0, `(.L_x_4873) ;  /* 0x0000003000007945 */ /* 0x000fe80003800000 */
[----:B------:R-:W-:Y:S05]  /*76a0*/  @!P0 BRA `(.L_x_4874) ;  /* 0x0000000000048947 */ /* 0x000fea0003800000 */
[----:B------:R-:W-:-:S04]  /*76b0*/  DEPBAR.LE SB0, 0x0 ;  /* 0x000080000000791a */ /* 0x000fc80000000000 */
.L_x_4874:
[----:B------:R-:W-:Y:S05]  /*76c0*/  BSYNC B0 ;  /* 0x0000000000007941 */ /* 0x000fea0003800000 */
.L_x_4873:
        /* <DEDUP_REMOVED lines=13> */
.L_x_4876:
[----:B------:R-:W-:Y:S05]  /*77a0*/  BSYNC B0 ;  /* 0x0000000000007941 */ /* 0x000fea0003800000 */
.L_x_4875:
        /* <DEDUP_REMOVED lines=13> */
.L_x_4878:
[----:B------:R-:W-:Y:S05]  /*7880*/  BSYNC B0 ;  /* 0x0000000000007941 */ /* 0x000fea0003800000 */
.L_x_4877:
[----:B------:R-:W-:Y:S01]  /*7890*/  UIADD3 UR15, UR15, 0x2, URZ ;  /* 0x000000020f0f7890 */ /* 0x000fe2000fffe03f */
[----:B------:R-:W-:Y:S06]  /*78a0*/  BAR.ARV 0xa, 0xa0 ;  /* 0x0282800000007b1d */ /* 0x000fec0000002000 */
[----:B------:R-:W-:Y:S01]  /*78b0*/  BSSY B0, `(.L_x_4879) ;  /* 0x0000004000007945 */ /* 0x000fe20003800000 */
[----:B------:R-:W-:-:S03]  /*78c0*/  ISETP.LE.AND P1, PT, R2, UR15, PT ;  /* 0x0000000f02007c0c */ /* 0x000fc6000bf23270 */
[----:B------:R-:W-:Y:S10]  /*78d0*/  @!P0 BRA `(.L_x_4880) ;  /* 0x0000000000048947 */ /* 0x000ff40003800000 */
[----:B------:R-:W-:-:S04]  /*78e0*/  DEPBAR.LE SB0, 0x0 ;  /* 0x000080000000791a */ /* 0x000fc80000000000 */
.L_x_4880:
[----:B------:R-:W-:Y:S05]  /*78f0*/  BSYNC B0 ;  /* 0x0000000000007941 */ /* 0x000fea0003800000 */
.L_x_4879:
[----:B------:R-:W-:Y:S06]  /*7900*/  BAR.ARV 0xb, 0xa0 ;  /* 0x02c2800000007b1d */ /* 0x000fec0000002000 */
[----:B------:R-:W-:Y:S02]  /*7910*/  UIADD3 UR19, UR19, 0x3000, URZ ;  /* 0x0000300013137890 */ /* 0x000fe4000fffe03f */
[----:B------:R-:W-:Y:S01]  /*7920*/  UIADD3 UR6, UR6, 0x3000, URZ ;  /* 0x0000300006067890 */ /* 0x000fe2000fffe03f */
[----:B------:R-:W-:Y:S11]  /*7930*/  @!P1 BRA `(.L_x_4881) ;  /* 0xfffffff800c49947 */ /* 0x000ff6000383ffff */
[----:B------:R-:W-:Y:S05]  /*7940*/  BRA `(.L_x_4812) ;  /* 0x0000002c00707947 */ /* 0x000fea0003800000 */
.L_x_4853:
        /* <DEDUP_REMOVED lines=14> */
.L_x_4882:
        /* <DEDUP_REMOVED lines=14> */
.L_x_4884:
[----:B------:R-:W-:-:S05]  /*7b10*/  ULDC UR4, c[0x0][0x8bc] ;  /* 0x00022f0000047ab9 */ /* 0x000fca0000000800 */
.L_x_4883:
        /* <DEDUP_REMOVED lines=59> */
.L_x_4886:
        /* <DEDUP_REMOVED lines=13> */
.L_x_4887:
        /* <DEDUP_REMOVED lines=8> */
.L_x_4888:
        /* <DEDUP_REMOVED lines=21> */
.L_x_4889:
        /* <DEDUP_REMOVED lines=50> */
.L_x_4919:
        /* <DEDUP_REMOVED lines=15> */
.L_x_4892:
        /* <DEDUP_REMOVED lines=79> */
[----:B------:R1:W-:Y:S01]  /*8a70*/  STL [R1], R5 ;  /* 0x0000000501007387 */ /* 0x0003e20000100800 */
        /* <DEDUP_REMOVED lines=47> */
.L_x_4903:
[----:B-123--:R-:W-:-:S04]  /*8d70*/  SHF.L.U32 R18, R10, 0x1f, RZ ;  /* 0x0000001f0a127819 */ /* 0x00efc800000006ff */
[----:B------:R-:W2:Y:S02]  /*8d80*/  SYNCS.PHASECHK.TRANS64.TRYWAIT P1, [R15+URZ+0x26840], R18 ;  /* 0x026840120f0075a7 */ /* 0x000ea4000802017f */
[----:B--2---:R-:W-:Y:S05]  /*8d90*/  @!P1 BRA `(.L_x_4895) ;  /* 0x0000001800dc9947 */ /* 0x004fea0003800000 */
.L_x_4920:
        /* <DEDUP_REMOVED lines=8> */
.L_x_4896:
        /* <DEDUP_REMOVED lines=44> */
.L_x_4921:
        /* <DEDUP_REMOVED lines=8> */
.L_x_4898:
        /* <DEDUP_REMOVED lines=44> */
.L_x_4922:
        /* <DEDUP_REMOVED lines=8> */
.L_x_4900:
        /* <DEDUP_REMOVED lines=38> */
.L_x_4924:
        /* <DEDUP_REMOVED lines=8> */
.L_x_4902:
        /* <DEDUP_REMOVED lines=44> */
.L_x_4894:
[----:B------:R-:W4:Y:S02]  /*9a40*/  LDL.LU R4, [R1+0x4] ;  /* 0x0000040001047983 */ /* 0x000f240000300800 */
[----:B----4-:R-:W-:Y:S02]  /*9a50*/  ISETP.NE.AND P1, PT, R4, RZ, PT ;  /* 0x000000ff0400720c */ /* 0x010fe40003f25270 */
[----:B------:R4:W5:Y:S11]  /*9a60*/  LDL R4, [R1] ;  /* 0x0000000001047983 */ /* 0x0009760000100800 */
[----:B----4-:R-:W-:Y:S05]  /*9a70*/  @!P1 BRA `(.L_x_4893) ;  /* 0x0000000400949947 */ /* 0x010fea0003800000 */
[----:B------:R-:W-:-:S04]  /*9a80*/  SHF.L.U32 R12, R10, 0x1f, RZ ;  /* 0x0000001f0a0c7819 */ /* 0x000fc800000006ff */
[----:B------:R-:W4:Y:S02]  /*9a90*/  SYNCS.PHASECHK.TRANS64.TRYWAIT P1, [R15+URZ+0x26840], R12 ;  /* 0x0268400c0f0075a7 */ /* 0x000f24000802017f */
[----:B----4-:R-:W-:Y:S05]  /*9aa0*/  @!P1 BRA `(.L_x_4904) ;  /* 0x0000000c00ec9947 */ /* 0x010fea0003800000 */
.L_x_4925:
        /* <DEDUP_REMOVED lines=8> */
.L_x_4905:
        /* <DEDUP_REMOVED lines=41> */
.L_x_4926:
        /* <DEDUP_REMOVED lines=8> */
.L_x_4907:
        /* <DEDUP_REMOVED lines=41> */
.L_x_4893:
[----:B------:R-:W1:Y:S01]  /*a0d0*/  S2R R0, SR_TID.X ;  /* 0x0000000000007919 */ /* 0x000e620000002100 */
[----:B------:R-:W-:Y:S01]  /*a0e0*/  IMAD R3, R16, 0x8, R15 ;  /* 0x0000000810037824 */ /* 0x000fe200078e020f */
[----:B-1----:R-:W-:Y:S02]  /*a0f0*/  LOP3.LUT R2, R0, 0x7f, RZ, 0xc0, !PT ;  /* 0x0000007f00027812 */ /* 0x002fe400078ec0ff */
[----:B------:R-:W-:Y:S02]  /*a100*/  SHF.L.U32 R0, R10, 0x1f, RZ ;  /* 0x0000001f0a007819 */ /* 0x000fe400000006ff */
[----:B------:R-:W-:Y:S02]  /*a110*/  ISETP.NE.AND P1, PT, R2, RZ, PT ;  /* 0x000000ff0200720c */ /* 0x000fe40003f25270 */
[----:B------:R-:W1:Y:S02]  /*a120*/  SYNCS.PHASECHK.TRANS64.TRYWAIT P0, [R3+URZ+0x26840], R0 ;  /* 0x02684000030075a7 */ /* 0x000e64000800017f */
[----:B-1----:R-:W-:Y:S09]  /*a130*/  @!P0 BRA `(.L_x_4908) ;  /* 0x0000000800708947 */ /* 0x002ff20003800000 */
.L_x_4927:
[----:B------:R-:W-:Y:S05]  /*a140*/  @P1 BRA `(.L_x_4909) ;  /* 0x0000000000181947 */ /* 0x000fea0003800000 */
[----:B------:R-:W1:Y:S01]  /*a150*/  S2R R2, SR_TID.X ;  /* 0x0000000000027919 */ /* 0x000e620000002100 */
[----:B------:R-:W-:-:S04]  /*a160*/  IMAD.MOV.U32 R0, RZ, RZ, 0x3100 ;  /* 0x00003100ff007424 */ /* 0x000fc800078e00ff */
[----:B------:R1:W-:Y:S02]  /*a170*/  SYNCS.ARRIVE.TRANS64 RZ, [R3+URZ+0x26830], R0 ;  /* 0x0268300003ff79a7 */ /* 0x0003e4000800003f */
[----:B-1----:R-:W-:-:S13]  /*a180*/  LOP3.LUT P0, RZ, R2, 0x1f, RZ, 0xc0, !PT ;  /* 0x0000001f02ff7812 */ /* 0x002fda000780c0ff */
[----:B------:R-:W-:Y:S05]  /*a190*/  @!P0 BRA `(.L_x_4909) ;  /* 0x0000000000048947 */ /* 0x000fea0003800000 */
[----:B------:R-:W-:Y:S01]  /*a1a0*/  BPT.TRAP 0x1 ;  /* 0x000000040000795c */ /* 0x000fe20000300000 */
.L_x_4909:
        /* <DEDUP_REMOVED lines=48> */
.L_x_4890:
[----:B------:R-:W-:Y:S05]  /*a4b0*/  BSYNC B0 ;  /* 0x0000000000007941 */ /* 0x000fea0003800000 */
.L_x_4885:
[----:B------:R-:W-:-:S03]  /*a4c0*/  UMOV UR8, 0xffffffff ;  /* 0xffffffff00087882 */ /* 0x000fc60000000000 */
[----:B------:R-:W-:Y:S05]  /*a4d0*/  BRA.DIV UR8, `(.L_x_4910) ;  /* 0x00000006089c7947 */ /* 0x000fea000b800000 */
[----:B------:R-:W-:-:S13]  /*a4e0*/  ELECT P6, URZ, PT ;  /* 0x00000000003f782f */ /* 0x000fda00038c0000 */
.L_x_4930:
[----:B------:R-:W-:Y:S05]  /*a4f0*/  @!P6 BRA `(.L_x_4812) ;  /* 0x000000000084e947 */ /* 0x000fea0003800000 */
[----:B------:R-:W-:-:S06]  /*a500*/  ULOP3.LUT UR8, UR38, 0x2, URZ, 0xfc, !UPT ;  /* 0x0000000226087892 */ /* 0x000fcc000f8efc3f */
[----:B------:R-:W-:-:S05]  /*a510*/  IMAD.U32 R2, RZ, RZ, UR8 ;  /* 0x00000008ff027e24 */ /* 0x000fca000f8e00ff */
[----:B------:R-:W-:-:S13]  /*a520*/  ISETP.NE.AND P2, PT, R2, 0x3, PT ;  /* 0x000000030200780c */ /* 0x000fda0003f45270 */
[----:B------:R-:W-:Y:S05]  /*a530*/  @!P2 BRA `(.L_x_4911) ;  /* 0x000000000004a947 */ /* 0x000fea0003800000 */
[----:B---3--:R-:W-:Y:S01]  /*a540*/  BPT.TRAP 0x1 ;  /* 0x000000040000795c */ /* 0x008fe20000300000 */
.L_x_4911:
        /* <DEDUP_REMOVED lines=15> */
.L_x_4931:
[----:B------:R-:W2:Y:S02]  /*a640*/  SYNCS.PHASECHK.TRANS64.TRYWAIT P0, [R3+URZ], R2 ;  /* 0x00000002030075a7 */ /* 0x000ea4000800017f */
[----:B--2---:R-:W-:Y:S05]  /*a650*/  @!P0 BRA `(.L_x_4913) ;  /* 0x0000000400708947 */ /* 0x004fea0003800000 */
.L_x_4932:
[----:B------:R-:W-:Y:S05]  /*a660*/  @!P2 BRA `(.L_x_4914) ;  /* 0x000000000004a947 */ /* 0x000fea0003800000 */
[----:B---3--:R-:W-:Y:S01]  /*a670*/  BPT.TRAP 0x1 ;  /* 0x000000040000795c */ /* 0x008fe20000300000 */
.L_x_4914:
[----:B--2---:R-:W-:-:S04]  /*a680*/  VIADD R3, R8, 0x26840 ;  /* 0x0002684008037836 */ /* 0x004fc80000000000 */
[----:B------:R-:W-:-:S04]  /*a690*/  IMAD R5, R0, 0x8, R3 ;  /* 0x0000000800057824 */ /* 0x000fc800078e0203 */
[----:B------:R-:W2:Y:S02]  /*a6a0*/  SYNCS.PHASECHK.TRANS64.TRYWAIT P0, [R5+URZ], R4 ;  /* 0x00000004050075a7 */ /* 0x000ea4000800017f */
[----:B--2---:R-:W-:Y:S05]  /*a6b0*/  @!P0 BRA `(.L_x_4915) ;  /* 0x00000004006c8947 */ /* 0x004fea0003800000 */
.L_x_4933:
[----:B------:R-:W-:-:S07]  /*a6c0*/  IMAD R3, R6, 0x8, R3 ;  /* 0x0000000806037824 */ /* 0x000fce00078e0203 */
.L_x_4916:
[----:B----4-:R4:W1:Y:S02]  /*a6d0*/  SYNCS.PHASECHK.TRANS64.TRYWAIT P0, [R3+URZ], R2 ;  /* 0x00000002030075a7 */ /* 0x010864000800017f */
[----:B-1----:R-:W-:Y:S05]  /*a6e0*/  @!P0 NANOSLEEP.SYNCS 0x989680 ;  /* 0x009896800000895d */ /* 0x002fea0003900000 */
[----:B------:R-:W1:Y:S02]  /*a6f0*/  @!P0 SYNCS.PHASECHK.TRANS64 P0, [R3+URZ], R2 ;  /* 0x00000002030085a7 */ /* 0x000e64000800007f */
[----:B-1----:R-:W-:Y:S05]  /*a700*/  @!P0 BRA `(.L_x_4916) ;  /* 0xfffffffc00f08947 */ /* 0x002fea000383ffff */
.L_x_4812:
[----:B---3--:R-:W-:Y:S05]  /*a710*/  BSYNC B6 ;  /* 0x0000000000067941 */ /* 0x008fea0003800000 */
.L_x_4806:
[----:B------:R-:W-:Y:S05]  /*a720*/  EXIT ;  /* 0x000000000000794d */ /* 0x000fea0003800000 */
.L_x_4823:
[----:B------:R-:W-:Y:S02]  /*a730*/  IMAD.MOV.U32 R13, RZ, RZ, R16 ;  /* 0x000000ffff0d7224 */ /* 0x000fe400078e0010 */
[----:B------:R-:W-:Y:S02]  /*a740*/  IMAD.MOV.U32 R12, RZ, RZ, RZ ;  /* 0x000000ffff0c7224 */ /* 0x000fe400078e00ff */
[----:B------:R-:W-:Y:S02]  /*a750*/  IMAD.MOV.U32 R11, RZ, RZ, 0x1f ;  /* 0x0000001fff0b7424 */ /* 0x000fe400078e00ff */
[----:B------:R-:W-:-:S07]  /*a760*/  IMAD.MOV.U32 R15, RZ, RZ, -0x1 ;  /* 0xffffffffff0f7424 */ /* 0x000fce00078e00ff */
[----:B------:R-:W-:Y:S05]  /*a770*/  WARPSYNC.COLLECTIVE R15, `(.L_x_4917) ;  /* 0x000000000f087348 */ /* 0x000fea0003c00000 */
[----:B------:R1:W2:Y:S02]  /*a780*/  SHFL.IDX P6, R14, R13, R12, R11 ;  /* 0x0000000c0d0e7389 */ /* 0x0002a400000c000b */
[----:B-12---:R-:W-:Y:S01]  /*a790*/  ENDCOLLECTIVE ;  /* 0x000000000000791b */ /* 0x006fe20003800000 */
.L_x_4917:
[----:B------:R-:W-:Y:S05]  /*a7a0*/  BRA `(.L_x_4918) ;  /* 0xffffff6c00547947 */ /* 0x000fea000383ffff */
.L_x_4825:
[----:B--2---:R2:W3:Y:S02]  /*a7b0*/  SYNCS.PHASECHK.TRANS64.TRYWAIT P0, [R18+URZ+0x26800], R5 ;  /* 0x02680005120075a7 */ /* 0x0044e4000800017f */
[----:B---3--:R-:W-:Y:S05]  /*a7c0*/  @!P0 NANOSLEEP.SYNCS 0x989680 ;  /* 0x009896800000895d */ /* 0x008fea0003900000 */
[----:B------:R-:W3:Y:S02]  /*a7d0*/  @!P0 SYNCS.PHASECHK.TRANS64 P0, [R18+URZ+0x26800], R5 ;  /* 0x02680005120085a7 */ /* 0x000ee4000800007f */
[----:B---3--:R-:W-:Y:S05]  /*a7e0*/  @!P0 BRA `(.L_x_4825) ;  /* 0xfffffffc00f08947 */ /* 0x008fea000383ffff */
[----:B------:R-:W-:Y:S05]  /*a7f0*/  BRA `(.L_x_4824) ;  /* 0xffffff6c007c7947 */ /* 0x000fea000383ffff */
.L_x_4830:
[----:B--2---:R-:W-:-:S04]  /*a800*/  IMAD.U32 R7, RZ, RZ, UR7 ;  /* 0x00000007ff077e24 */ /* 0x004fc8000f8e00ff */
[----:B------:R2:W3:Y:S03]  /*a810*/  SYNCS.PHASECHK.TRANS64.TRYWAIT P0, [R7+URZ+0x26810], R16 ;  /* 0x02681010070075a7 */ /* 0x0004e6000800017f */
[----:B---3--:R-:W-:Y:S05]  /*a820*/  @!P0 NANOSLEEP.SYNCS 0x989680 ;  /* 0x009896800000895d */ /* 0x008fea0003900000 */
[----:B------:R-:W3:Y:S02]  /*a830*/  @!P0 SYNCS.PHASECHK.TRANS64 P0, [R7+URZ+0x26810], R16 ;  /* 0x02681010070085a7 */ /* 0x000ee4000800007f */
[----:B---3--:R-:W-:Y:S05]  /*a840*/  @!P0 BRA `(.L_x_4830) ;  /* 0xfffffffc00ec8947 */ /* 0x008fea000383ffff */
[----:B------:R-:W-:Y:S05]  /*a850*/  BRA `(.L_x_4829) ;  /* 0xffffff7400d07947 */ /* 0x000fea000383ffff */
.L_x_4834:
[----:B------:R-:W-:-:S04]  /*a860*/  IMAD.U32 R121, RZ, RZ, UR7 ;  /* 0x00000007ff797e24 */ /* 0x000fc8000f8e00ff */
[----:B------:R1:W1:Y:S03]  /*a870*/  SYNCS.PHASECHK.TRANS64.TRYWAIT P0, [R121+URZ+0x26830], R16 ;  /* 0x02683010790075a7 */ /* 0x000266000800017f */
[----:B-1----:R-:W-:Y:S05]  /*a880*/  @!P0 NANOSLEEP.SYNCS 0x989680 ;  /* 0x009896800000895d */ /* 0x002fea0003900000 */
[----:B------:R-:W1:Y:S02]  /*a890*/  @!P0 SYNCS.PHASECHK.TRANS64 P0, [R121+URZ+0x26830], R16 ;  /* 0x02683010790085a7 */ /* 0x000e64000800007f */
[----:B-1----:R-:W-:Y:S05]  /*a8a0*/  @!P0 BRA `(.L_x_4834) ;  /* 0xfffffffc00ec8947 */ /* 0x002fea000383ffff */
[----:B------:R-:W-:Y:S05]  /*a8b0*/  BRA `(.L_x_4833) ;  /* 0xffffff7800d87947 */ /* 0x000fea000383ffff */
.L_x_4891:
[----:B-1----:R1:W2:Y:S02]  /*a8c0*/  SYNCS.PHASECHK.TRANS64.TRYWAIT P0, [R15+URZ+0x26820], R0 ;  /* 0x026820000f0075a7 */ /* 0x0022a4000800017f */
[----:B--2---:R-:W-:Y:S05]  /*a8d0*/  @!P0 NANOSLEEP.SYNCS 0x989680 ;  /* 0x009896800000895d */ /* 0x004fea0003900000 */
[----:B------:R-:W2:Y:S02]  /*a8e0*/  @!P0 SYNCS.PHASECHK.TRANS64 P0, [R15+URZ+0x26820], R0 ;  /* 0x026820000f0085a7 */ /* 0x000ea4000800007f */
[----:B--2---:R-:W-:Y:S05]  /*a8f0*/  @!P0 BRA `(.L_x_4891) ;  /* 0xfffffffc00f08947 */ /* 0x004fea000383ffff */
[----:B------:R-:W-:Y:S05]  /*a900*/  BRA `(.L_x_4919) ;  /* 0xffffffd800e07947 */ /* 0x000fea000383ffff */
.L_x_4895:
[----:B--2---:R2:W3:Y:S02]  /*a910*/  SYNCS.PHASECHK.TRANS64.TRYWAIT P1, [R15+URZ+0x26840], R18 ;  /* 0x026840120f0075a7 */ /* 0x0044e4000802017f */
[----:B---3--:R-:W-:Y:S05]  /*a920*/  @!P1 NANOSLEEP.SYNCS 0x989680 ;  /* 0x009896800000995d */ /* 0x008fea0003900000 */
[----:B------:R-:W3:Y:S02]  /*a930*/  @!P1 SYNCS.PHASECHK.TRANS64 P1, [R15+URZ+0x26840], R18 ;  /* 0x026840120f0095a7 */ /* 0x000ee4000802007f */
[----:B---3--:R-:W-:Y:S05]  /*a940*/  @!P1 BRA `(.L_x_4895) ;  /* 0xfffffffc00f09947 */ /* 0x008fea000383ffff */
[----:B------:R-:W-:Y:S05]  /*a950*/  BRA `(.L_x_4920) ;  /* 0xffffffe400107947 */ /* 0x000fea000383ffff */
.L_x_4897:
[----:B-1----:R1:W3:Y:S02]  /*a960*/  SYNCS.PHASECHK.TRANS64.TRYWAIT P1, [R15+URZ+0x26828], R18 ;  /* 0x026828120f0075a7 */ /* 0x0022e4000802017f */
[----:B---3--:R-:W-:Y:S05]  /*a970*/  @!P1 NANOSLEEP.SYNCS 0x989680 ;  /* 0x009896800000995d */ /* 0x008fea0003900000 */
[----:B------:R-:W3:Y:S02]  /*a980*/  @!P1 SYNCS.PHASECHK.TRANS64 P1, [R15+URZ+0x26828], R18 ;  /* 0x026828120f0095a7 */ /* 0x000ee4000802007f */
[----:B---3--:R-:W-:Y:S05]  /*a990*/  @!P1 BRA `(.L_x_4897) ;  /* 0xfffffffc00f09947 */ /* 0x008fea000383ffff */
[----:B------:R-:W-:Y:S05]  /*a9a0*/  BRA `(.L_x_4921) ;  /* 0xffffffe400cc7947 */ /* 0x000fea000383ffff */
.L_x_4899:
[----:B---3--:R3:W4:Y:S02]  /*a9b0*/  SYNCS.PHASECHK.TRANS64.TRYWAIT P1, [R15+URZ+0x26848], R18 ;  /* 0x026848120f0075a7 */ /* 0x008724000802017f */
[----:B----4-:R-:W-:Y:S05]  /*a9c0*/  @!P1 NANOSLEEP.SYNCS 0x989680 ;  /* 0x009896800000995d */ /* 0x010fea0003900000 */
[----:B------:R-:W4:Y:S02]  /*a9d0*/  @!P1 SYNCS.PHASECHK.TRANS64 P1, [R15+URZ+0x26848], R18 ;  /* 0x026848120f0095a7 */ /* 0x000f24000802007f */
[----:B----4-:R-:W-:Y:S05]  /*a9e0*/  @!P1 BRA `(.L_x_4899) ;  /* 0xfffffffc00f09947 */ /* 0x010fea000383ffff */
[----:B------:R-:W-:Y:S05]  /*a9f0*/  BRA `(.L_x_4922) ;  /* 0xffffffe800887947 */ /* 0x000fea000383ffff */
.L_x_4901:
[----:B------:R-:W-:-:S07]  /*aa00*/  SHF.L.U32 R4, R10, 0x1f, RZ ;  /* 0x0000001f0a047819 */ /* 0x000fce00000006ff */
.L_x_4923:
[----:B----4-:R4:W1:Y:S02]  /*aa10*/  SYNCS.PHASECHK.TRANS64.TRYWAIT P1, [R15+URZ+0x26820], R4 ;  /* 0x026820040f0075a7 */ /* 0x010864000802017f */
[----:B-1----:R-:W-:Y:S05]  /*aa20*/  @!P1 NANOSLEEP.SYNCS 0x989680 ;  /* 0x009896800000995d */ /* 0x002fea0003900000 */
[----:B------:R-:W1:Y:S02]  /*aa30*/  @!P1 SYNCS.PHASECHK.TRANS64 P1, [R15+URZ+0x26820], R4 ;  /* 0x026820040f0095a7 */ /* 0x000e64000802007f */
[----:B-1----:R-:W-:Y:S05]  /*aa40*/  @!P1 BRA `(.L_x_4923) ;  /* 0xfffffffc00f09947 */ /* 0x002fea000383ffff */
[----:B------:R-:W-:Y:S05]  /*aa50*/  BRA `(.L_x_4924) ;  /* 0xffffffec00287947 */ /* 0x000fea000383ffff */
.L_x_4904:
[----:B----4-:R4:W1:Y:S02]  /*aa60*/  SYNCS.PHASECHK.TRANS64.TRYWAIT P1, [R15+URZ+0x26840], R12 ;  /* 0x0268400c0f0075a7 */ /* 0x010864000802017f */
[----:B-1----:R-:W-:Y:S05]  /*aa70*/  @!P1 NANOSLEEP.SYNCS 0x989680 ;  /* 0x009896800000995d */ /* 0x002fea0003900000 */
[----:B------:R-:W1:Y:S02]  /*aa80*/  @!P1 SYNCS.PHASECHK.TRANS64 P1, [R15+URZ+0x26840], R12 ;  /* 0x0268400c0f0095a7 */ /* 0x000e64000802007f */
[----:B-1----:R-:W-:Y:S05]  /*aa90*/  @!P1 BRA `(.L_x_4904) ;  /* 0xfffffffc00f09947 */ /* 0x002fea000383ffff */
[----:B------:R-:W-:Y:S05]  /*aaa0*/  BRA `(.L_x_4925) ;  /* 0xfffffff000007947 */ /* 0x000fea000383ffff */
.L_x_4906:
[----:B-1----:R1:W2:Y:S02]  /*aab0*/  SYNCS.PHASECHK.TRANS64.TRYWAIT P1, [R15+URZ+0x26828], R12 ;  /* 0x0268280c0f0075a7 */ /* 0x0022a4000802017f */
[----:B--2---:R-:W-:Y:S05]  /*aac0*/  @!P1 NANOSLEEP.SYNCS 0x989680 ;  /* 0x009896800000995d */ /* 0x004fea0003900000 */
[----:B------:R-:W2:Y:S02]  /*aad0*/  @!P1 SYNCS.PHASECHK.TRANS64 P1, [R15+URZ+0x26828], R12 ;  /* 0x0268280c0f0095a7 */ /* 0x000ea4000802007f */
[----:B--2---:R-:W-:Y:S05]  /*aae0*/  @!P1 BRA `(.L_x_4906) ;  /* 0xfffffffc00f09947 */ /* 0x004fea000383ffff */
[----:B------:R-:W-:Y:S05]  /*aaf0*/  BRA `(.L_x_4926) ;  /* 0xfffffff000b07947 */ /* 0x000fea000383ffff */
.L_x_4908:
[----:B------:R1:W1:Y:S02]  /*ab00*/  SYNCS.PHASECHK.TRANS64.TRYWAIT P0, [R3+URZ+0x26840], R0 ;  /* 0x02684000030075a7 */ /* 0x000264000800017f */
[----:B-1----:R-:W-:Y:S05]  /*ab10*/  @!P0 NANOSLEEP.SYNCS 0x989680 ;  /* 0x009896800000895d */ /* 0x002fea0003900000 */
[----:B------:R-:W1:Y:S02]  /*ab20*/  @!P0 SYNCS.PHASECHK.TRANS64 P0, [R3+URZ+0x26840], R0 ;  /* 0x02684000030085a7 */ /* 0x000e64000800007f */
[----:B-1----:R-:W-:Y:S05]  /*ab30*/  @!P0 BRA `(.L_x_4908) ;  /* 0xfffffffc00f08947 */ /* 0x002fea000383ffff */
[----:B------:R-:W-:Y:S05]  /*ab40*/  BRA `(.L_x_4927) ;  /* 0xfffffff4007c7947 */ /* 0x000fea000383ffff */
.L_x_4910:
[----:B------:R-:W-:Y:S01]  /*ab50*/  BSSY B0, `(.L_x_4928) ;  /* 0x0000006000007945 */ /* 0x000fe20003800000 */
[----:B------:R-:W-:-:S07]  /*ab60*/  IMAD.MOV.U32 R15, RZ, RZ, -0x1 ;  /* 0xffffffffff0f7424 */ /* 0x000fce00078e00ff */
[----:B---3--:R-:W-:Y:S05]  /*ab70*/  WARPSYNC.COLLECTIVE R15, `(.L_x_4929) ;  /* 0x000000000f0c7348 */ /* 0x008fea0003c00000 */
[----:B------:R-:W-:Y:S02]  /*ab80*/  ELECT P6, UR62, PT ;  /* 0x00000000003e782f */ /* 0x000fe400038c0000 */
[----:B------:R-:W-:Y:S01]  /*ab90*/  MOV R14, UR62 ;  /* 0x0000003e000e7c02 */ /* 0x000fe20008000f00 */
[----:B---3--:R-:W-:Y:S10]  /*aba0*/  ENDCOLLECTIVE ;  /* 0x000000000000791b */ /* 0x008ff40003800000 */
.L_x_4929:
[----:B------:R-:W-:Y:S05]  /*abb0*/  BSYNC B0 ;  /* 0x0000000000007941 */ /* 0x000fea0003800000 */
.L_x_4928:
[----:B------:R-:W-:Y:S05]  /*abc0*/  BRA `(.L_x_4930) ;  /* 0xfffffff800487947 */ /* 0x000fea000383ffff */
.L_x_4912:
[----:B-1----:R1:W2:Y:S02]  /*abd0*/  SYNCS.PHASECHK.TRANS64.TRYWAIT P0, [R7+URZ], R4 ;  /* 0x00000004070075a7 */ /* 0x0022a4000800017f */
[----:B--2---:R-:W-:Y:S05]  /*abe0*/  @!P0 NANOSLEEP.SYNCS 0x989680 ;  /* 0x009896800000895d */ /* 0x004fea0003900000 */
[----:B------:R-:W2:Y:S02]  /*abf0*/  @!P0 SYNCS.PHASECHK.TRANS64 P0, [R7+URZ], R4 ;  /* 0x00000004070085a7 */ /* 0x000ea4000800007f */
[----:B--2---:R-:W-:Y:S05]  /*ac00*/  @!P0 BRA `(.L_x_4912) ;  /* 0xfffffffc00f08947 */ /* 0x004fea000383ffff */
[----:B------:R-:W-:Y:S05]  /*ac10*/  BRA `(.L_x_4931) ;  /* 0xfffffff800887947 */ /* 0x000fea000383ffff */
.L_x_4913:
[----:B--2---:R2:W4:Y:S02]  /*ac20*/  SYNCS.PHASECHK.TRANS64.TRYWAIT P0, [R3+URZ], R2 ;  /* 0x00000002030075a7 */ /* 0x004524000800017f */
[----:B----4-:R-:W-:Y:S05]  /*ac30*/  @!P0 NANOSLEEP.SYNCS 0x989680 ;  /* 0x009896800000895d */ /* 0x010fea0003900000 */
[----:B------:R-:W4:Y:S02]  /*ac40*/  @!P0 SYNCS.PHASECHK.TRANS64 P0, [R3+URZ], R2 ;  /* 0x00000002030085a7 */ /* 0x000f24000800007f */
[----:B----4-:R-:W-:Y:S05]  /*ac50*/  @!P0 BRA `(.L_x_4913) ;  /* 0xfffffffc00f08947 */ /* 0x010fea000383ffff */
[----:B------:R-:W-:Y:S05]  /*ac60*/  BRA `(.L_x_4932) ;  /* 0xfffffff8007c7947 */ /* 0x000fea000383ffff */
.L_x_4915:
[----:B--2---:R2:W4:Y:S02]  /*ac70*/  SYNCS.PHASECHK.TRANS64.TRYWAIT P0, [R5+URZ], R4 ;  /* 0x00000004050075a7 */ /* 0x004524000800017f */
[----:B----4-:R-:W-:Y:S05]  /*ac80*/  @!P0 NANOSLEEP.SYNCS 0x989680 ;  /* 0x009896800000895d */ /* 0x010fea0003900000 */
[----:B------:R-:W4:Y:S02]  /*ac90*/  @!P0 SYNCS.PHASECHK.TRANS64 P0, [R5+URZ], R4 ;  /* 0x00000004050085a7 */ /* 0x000f24000800007f */
[----:B----4-:R-:W-:Y:S05]  /*aca0*/  @!P0 BRA `(.L_x_4915) ;  /* 0xfffffffc00f08947 */ /* 0x010fea000383ffff */
[----:B------:R-:W-:Y:S05]  /*acb0*/  BRA `(.L_x_4933) ;  /* 0xfffffff800807947 */ /* 0x000fea000383ffff */
.L_x_4934:
        /* <DEDUP_REMOVED lines=12> */
.L_x_6589:


//--------------------- .text._ZN7cutlass13device_kernelIN5flash11enable_sm90INS1_16FlashAttnBwdSm90INS1_25CollectiveMainloopBwdSm90ILi2ELi2ELi2EN4cute5tupleIJNS5_1CILi1EEES8_S8_EEENS6_IJNS7_ILi64EEENS7_ILi128EEENS7_ILi96EEEEEENS_6half_tEfNS_4arch4Sm90ELb0ELb1ELb0ELb1ELb1ELb1ELb0ELb0ELi2ELi1ELi2ELi1ELb1EEENS1_21CollectiveEpilogueBwdISD_SE_SG_Li256ELb1ELb0ELi1EEENS1_19SingleTileSchedulerILb1ELb0ELb0ELi128EEEEEEEEEvNT_6ParamsE --------------------------
	.section	.text._ZN7cutlass13device_kernelIN5flash11enable_sm90INS1_16FlashAttnBwdSm90INS1_25CollectiveMainloopBwdSm90ILi2ELi2ELi2EN4cute5tupleIJNS5_1CILi1EEES8_S8_EEENS6_IJNS7_ILi64EEENS7_ILi128EEENS7_ILi96EEEEEENS_6half_tEfNS_4arch4Sm90ELb0ELb1ELb0ELb1ELb1ELb1ELb0ELb0ELi2ELi1ELi2ELi1ELb1EEENS1_21CollectiveEpilogueBwdISD_SE_SG_Li256ELb1ELb0ELi1EEENS1_19SingleTileSchedulerILb1ELb0ELb0ELi128EEEEEEEEEvNT_6ParamsE,"ax",@progbits
	.align	128
.text._ZN7cutlass13device_kernelIN5flash11enable_sm90INS1_16FlashAttnBwdSm90INS1_25CollectiveMainloopBwdSm90ILi2ELi2ELi2EN4cute5tupleIJNS5_1CILi1EEES8_S8_EEENS6_IJNS7_ILi64EEENS7_ILi128EEENS7_ILi96EEEEEENS_6half_tEfNS_4arch4Sm90ELb0ELb1ELb0ELb1ELb1ELb1ELb0ELb0ELi2ELi1ELi2ELi1ELb1EEENS1_21CollectiveEpilogueBwdISD_SE_SG_Li256ELb1ELb0ELi1EEENS1_19SingleTileSchedulerILb1ELb0ELb0ELi128EEEEEEEEEvNT_6ParamsE:
        .type           _ZN7cutlass13device_kernelIN5flash11enable_sm90INS1_16FlashAttnBwdSm90INS1_25CollectiveMainloopBwdSm90ILi2ELi2ELi2EN4cute5tupleIJNS5_1CILi1EEES8_S8_EEENS6_IJNS7_ILi64EEENS7_ILi128EEENS7_ILi96EEEEEENS_6half_tEfNS_4arch4Sm90ELb0ELb1ELb0ELb1ELb1ELb1ELb0ELb0ELi2ELi1ELi2ELi1ELb1EEENS1_21CollectiveEpilogueBwdISD_SE_SG_Li256ELb1ELb0ELi1EEENS1_19SingleTileSchedulerILb1ELb0ELb0ELi128EEEEEEEEEvNT_6ParamsE,@function
        .size           _ZN7cutlass13device_kernelIN5flash11enable_sm90INS1_16FlashAttnBwdSm90INS1_25CollectiveMainloopBwdSm90ILi2ELi2ELi2EN4cute5tupleIJNS5_1CILi1EEES8_S8_EEENS6_IJNS7_ILi64EEENS7_ILi128EEENS7_ILi96EEEEEENS_6half_tEfNS_4arch4Sm90ELb0ELb1ELb0ELb1ELb1ELb1ELb0ELb0ELi2ELi1ELi2ELi1ELb1EEENS1_21CollectiveEpilogueBwdISD_SE_SG_Li256ELb1ELb0ELi1EEENS1_19SingleTileSchedulerILb1ELb0ELb0ELi128EEEEEEEEEvNT_6ParamsE,(.L_x_6590 - _ZN7cutlass13device_kernelIN5flash11enable_sm90INS1_16FlashAttnBwdSm90INS1_25CollectiveMainloopBwdSm90ILi2ELi2ELi2EN4cute5tupleIJNS5_1CILi1EEES8_S8_EEENS6_IJNS7_ILi64EEENS7_ILi128EEENS7_ILi96EEEEEENS_6half_tEfNS_4arch4Sm90ELb0ELb1ELb0ELb1ELb1ELb1ELb0ELb0ELi2ELi1ELi2ELi1ELb1EEENS1_21CollectiveEpilogueBwdISD_SE_SG_Li256ELb1ELb0ELi1EEENS1_19SingleTileSchedulerILb1ELb0ELb0ELi128EEEEEEEEEvNT_6ParamsE)
        .other          _ZN7cutlass13device_kernelIN5flash11enable_sm90INS1_16FlashAttnBwdSm90INS1_25CollectiveMainloopBwdSm90ILi2ELi2ELi2EN4cute5tupleIJNS5_1CILi1EEES8_S8_EEENS6_IJNS7_ILi64EEENS7_ILi128EEENS7_ILi96EEEEEENS_6half_tEfNS_4arch4Sm90ELb0ELb1ELb0ELb1ELb1ELb1ELb0ELb0ELi2ELi1ELi2ELi1ELb1EEENS1_21CollectiveEpilogueBwdISD_SE_SG_Li256ELb1ELb0ELi1EEENS1_19SingleTileSchedulerILb1ELb0ELb0ELi128EEEEEEEEEvNT_6ParamsE,@"STO_CUDA_ENTRY STV_DEFAULT"
_ZN7cutlass13device_kernelIN5flash11enable_sm90INS1_16FlashAttnBwdSm90INS1_25CollectiveMainloopBwdSm90ILi2ELi2ELi2EN4cute5tupleIJNS5_1CILi1EEES8_S8_EEENS6_IJNS7_ILi64EEENS7_ILi128EEENS7_ILi96EEEEEENS_6half_tEfNS_4arch4Sm90ELb0ELb1ELb0ELb1ELb1ELb1ELb0ELb0ELi2ELi1ELi2ELi1ELb1EEENS1_21CollectiveEpilogueBwdISD_SE_SG_Li256ELb1ELb0ELi1EEENS1_19SingleTileSchedulerILb1ELb0ELb0ELi128EEEEEEEEEvNT_6ParamsE:
        /* <DEDUP_REMOVED lines=24> */
.L_x_4936:
[----:B------:R-:W-:Y:S05]  /*0180*/  BSYNC B0 ;  /* 0x0000000000007941 */ /* 0x000fea0003800000 */
.L_x_4935:
        /* <DEDUP_REMOVED lines=37> */
.L_x_4937:
        /* <DEDUP_REMOVED lines=22> */
.L_x_4938:
[----:B------:R-:W-:Y:S01]  /*0540*/  PLOP3.LUT P0, PT, PT, PT, UP0, 0x80, 0x0 ;  /* 0x000000000000781c */ /* 0x000fe20003f0f008 */
[----:B------:R-:W-:Y:S01]  /*0550*/  NOP ;  /* 0x0000000000007918 */ /* 0x000fe20000000000 */
[----:B------:R-:W-:Y:S01]  /*0560*/  ULDC.64 UR46, c[0x0][0x208] ;  /* 0x00008200002e7ab9 */ /* 0x000fe20000000a00 */
[----:B------:R-:W-:Y:S01]  /*0570*/  BSSY B6, `(.L_x_4939) ;  /* 0x0000b0e000067945 */ /* 0x000fe20003800000 */
[----:B-12-4-:R-:W-:Y:S09]  /*0580*/  BAR.SYNC.DEFER_BLOCKING 0x0 ;  /* 0x0000000000007b1d */ /* 0x016ff20000010000 */
[----:B------:R-:W-:Y:S05]  /*0590*/  @!P0 BRA `(.L_x_4940) ;  /* 0x0000006000488947 */ /* 0x000fea0003800000 */
.L_x_4941:
        /* <DEDUP_REMOVED lines=22> */
.L_x_4942:
        /* <DEDUP_REMOVED lines=14> */
.L_x_4944:
[----:B------:R-:W-:-:S05]  /*07e0*/  ULDC UR4, c[0x0][0x8bc] ;  /* 0x00022f0000047ab9 */ /* 0x000fca0000000800 */
.L_x_4943:
        /* <DEDUP_REMOVED lines=19> */
.L_x_4946:
        /* <DEDUP_REMOVED lines=14> */
.L_x_4947:
        /* <DEDUP_REMOVED lines=11> */
.L_x_4948:
        /* <DEDUP_REMOVED lines=13> */
.L_x_4949:
        /* <DEDUP_REMOVED lines=66> */
.L_x_4950:
        /* <DEDUP_REMOVED lines=28> */
.L_x_4953:
        /* <DEDUP_REMOVED lines=15> */
.L_x_4952:
        /* <DEDUP_REMOVED lines=22> */
.L_x_4955:
        /* <DEDUP_REMOVED lines=15> */
.L_x_4954:
[----:B------:R-:W-:Y:S01]  /*14a0*/  SHF.R.S32.HI R25, RZ, 0x1f, R22 ;  /* 0x0000001fff197819 */ /* 0x000fe20000011416 */
[----:B------:R-:W-:-:S03]  /*14b0*/  UMOV UR4, 0xffffffff ;  /* 0xffffffff00047882 */ /* 0x000fc60000000000 */
[----:B------:R-:W-:-:S04]  /*14c0*/  LEA.HI R0, R25, R22, RZ, 0x7 ;  /* 0x0000001619007211 */ /* 0x000fc800078f38ff */
[----:B------:R-:W-:Y:S01]  /*14d0*/  SHF.R.S32.HI R16, RZ, 0x7, R0 ;  /* 0x00000007ff107819 */ /* 0x000fe20000011400 */
[----:B------:R-:W-:Y:S06]  /*14e0*/  BRA.DIV UR4, `(.L_x_4956) ;  /* 0x000000a204607947 */ /* 0x000fec000b800000 */
[----:B------:R1:W2:Y:S02]  /*14f0*/  SHFL.IDX PT, R14, R16, RZ, 0x1f ;  /* 0x00001fff100e7589 */ /* 0x0002a400000e0000 */
.L_x_5079:
        /* <DEDUP_REMOVED lines=15> */
.L_x_4957:
        /* <DEDUP_REMOVED lines=19> */
.L_x_4959:
        /* <DEDUP_REMOVED lines=122> */
.L_x_4970:
[----:B------:R-:W-:-:S06]  /*1ec0*/  UISETP.NE.AND UP0, UPT, UR9, 0x3, UPT ;  /* 0x000000030900788c */ /* 0x000fcc000bf05270 */
[----:B------:R-:W-:-:S13]  /*1ed0*/  PLOP3.LUT P6, PT, PT, PT, UP0, 0x80, 0x0 ;  /* 0x000000000000781c */ /* 0x000fda0003fcf008 */
[----:B-1----:R-:W-:Y:S05]  /*1ee0*/  @!P6 BRA `(.L_x_4960) ;  /* 0x000000000004e947 */ /* 0x002fea0003800000 */
[----:B------:R-:W-:Y:S01]  /*1ef0*/  BPT.TRAP 0x1 ;  /* 0x000000040000795c */ /* 0x000fe20000300000 */
.L_x_4960:
[----:B------:R-:W-:Y:S01]  /*1f00*/  R2UR UR7, R18 ;  /* 0x00000000120772ca */ /* 0x000fe200000e0000 */
[----:B------:R-:W-:-:S05]  /*1f10*/  IMAD.U32 R16, RZ, RZ, UR4 ;  /* 0x00000004ff107e24 */ /* 0x000fca000f8e00ff */
[----:B------:R-:W-:-:S07]  /*1f20*/  SHF.L.U32 R16, R16, 0x1f, RZ ;  /* 0x0000001f10107819 */ /* 0x000fce00000006ff */
[----:B------:R-:W-:-:S09]  /*1f30*/  ULEA UR7, UR5, UR7, 0x3 ;  /* 0x0000000705077291 */ /* 0x000fd2000f8e183f */
[----:B------:R1:W2:Y:S01]  /*1f40*/  SYNCS.PHASECHK.TRANS64.TRYWAIT P0, [UR7+0x26810], R16 ;  /* 0x02681010ff0075a7 */ /* 0x0002a20008000147 */
[----:B------:R-:W-:Y:S05]  /*1f50*/  @!P6 BRA `(.L_x_4961) ;  /* 0x000000000004e947 */ /* 0x000fea0003800000 */
[----:B------:R-:W-:Y:S01]  /*1f60*/  BPT.TRAP 0x1 ;  /* 0x000000040000795c */ /* 0x000fe20000300000 */
.L_x_4961:
[----:B--2---:R-:W-:Y:S05]  /*1f70*/  @P0 BRA `(.L_x_4962) ;  /* 0x0000000000080947 */ /* 0x004fea0003800000 */
[----:B------:R-:W2:Y:S02]  /*1f80*/  SYNCS.PHASECHK.TRANS64.TRYWAIT P0, [UR7+0x26810], R16 ;  /* 0x02681010ff0075a7 */ /* 0x000ea40008000147 */
[----:B--2---:R-:W-:Y:S05]  /*1f90*/  @!P0 BRA `(.L_x_4963) ;  /* 0x0000009400e88947 */ /* 0x004fea0003800000 */
.L_x_4962:
        /* <DEDUP_REMOVED lines=66> */
.L_x_4964:
[----:B------:R1:W1:Y:S01]  /*23c0*/  SYNCS.PHASECHK.TRANS64.TRYWAIT P0, [UR7+0x26830], R16 ;  /* 0x02683010ff0075a7 */ /* 0x0002620008000147 */
[----:B------:R-:W-:Y:S05]  /*23d0*/  @!P6 BRA `(.L_x_4965) ;  /* 0x000000000004e947 */ /* 0x000fea0003800000 */
[----:B------:R-:W-:Y:S01]  /*23e0*/  BPT.TRAP 0x1 ;  /* 0x000000040000795c */ /* 0x000fe20000300000 */
.L_x_4965:
[----:B-1----:R-:W-:Y:S05]  /*23f0*/  @P0 BRA `(.L_x_4966) ;  /* 0x0000000000080947 */ /* 0x002fea0003800000 */
[----:B------:R-:W1:Y:S02]  /*2400*/  SYNCS.PHASECHK.TRANS64.TRYWAIT P0, [UR7+0x26830], R16 ;  /* 0x02683010ff0075a7 */ /* 0x000e640008000147 */
[----:B-1----:R-:W-:Y:S05]  /*2410*/  @!P0 BRA `(.L_x_4967) ;  /* 0x0000009000e08947 */ /* 0x002fea0003800000 */
.L_x_4966:
        /* <DEDUP_REMOVED lines=517> */
.L_x_4968:
        /* <DEDUP_REMOVED lines=44> */
.L_x_4969:
        /* <DEDUP_REMOVED lines=62> */
.L_x_4951:
        /* <DEDUP_REMOVED lines=150> */
.L_x_4972:
        /* <DEDUP_REMOVED lines=60> */
.L_x_4974:
[----:B------:R-:W-:Y:S05]  /*5830*/  BSYNC B0 ;  /* 0x0000000000007941 */ /* 0x000fea0003800000 */
.L_x_4973:
        /* <DEDUP_REMOVED lines=22> */
.L_x_4976:
[----:B------:R-:W-:Y:S05]  /*59a0*/  BSYNC B0 ;  /* 0x0000000000007941 */ /* 0x000fea0003800000 */
.L_x_4975:
        /* <DEDUP_REMOVED lines=26> */
.L_x_4978:
[----:B------:R-:W-:Y:S05]  /*5b50*/  BSYNC B0 ;  /* 0x0000000000007941 */ /* 0x000fea0003800000 */
.L_x_4977:
        /* <DEDUP_REMOVED lines=23> */
.L_x_4971:
        /* <DEDUP_REMOVED lines=41> */
.L_x_4979:
        /* <DEDUP_REMOVED lines=47> */
.L_x_4981:
[----:B------:R-:W-:Y:S05]  /*6250*/  BSYNC B0 ;  /* 0x0000000000007941 */ /* 0x000fea0003800000 */
.L_x_4980:
        /* <DEDUP_REMOVED lines=21> */
.L_x_4983:
[----:B------:R-:W-:Y:S05]  /*63b0*/  BSYNC B0 ;  /* 0x0000000000007941 */ /* 0x000fea0003800000 */
.L_x_4982:
        /* <DEDUP_REMOVED lines=25> */
.L_x_4985:
[----:B------:R-:W-:Y:S05]  /*6550*/  BSYNC B0 ;  /* 0x0000000000007941 */ /* 0x000fea0003800000 */
.L_x_4984:
        /* <DEDUP_REMOVED lines=22> */
.L_x_4940:
        /* <DEDUP_REMOVED lines=21> */
.L_x_4987:
        /* <DEDUP_REMOVED lines=13> */
.L_x_4989:
[----:B------:R-:W-:-:S05]  /*68e0*/  ULDC UR4, c[0x0][0x8bc] ;  /* 0x00022f0000047ab9 */ /* 0x000fca0000000800 */
.L_x_4988:
        /* <DEDUP_REMOVED lines=44> */
.L_x_4990:
        /* <DEDUP_REMOVED lines=13> */
.L_x_4991:
        /* <DEDUP_REMOVED lines=12> */
.L_x_4992:
        /* <DEDUP_REMOVED lines=27> */
.L_x_4993:
        /* <DEDUP_REMOVED lines=39> */
.L_x_4998:
[----:B------:R-:W2:Y:S04]  /*7160*/  LDG.E.STRONG.GPU R0, desc[UR46][R2.64] ;  /* 0x0000002e02007981 */ /* 0x000ea8000c1ef900 */
[----:B--2---:R-:W-:Y:S01]  /*7170*/  CCTL.IVALL ;  /* 0x00000000ff00798f */ /* 0x004fe20002000000 */
[----:B------:R-:W-:Y:S05]  /*7180*/  YIELD ;  /* 0x0000000000007946 */ /* 0x000fea0003800000 */
[----:B------:R-:W-:-:S13]  /*7190*/  ISETP.NE.AND P1, PT, R0, UR22, PT ;  /* 0x0000001600007c0c */ /* 0x000fda000bf25270 */
[----:B------:R-:W-:Y:S05]  /*71a0*/  @P1 BRA `(.L_x_4998) ;  /* 0xfffffffc00ec1947 */ /* 0x000fea000383ffff */
.L_x_4997:
[----:B------:R-:W-:Y:S05]  /*71b0*/  BSYNC B0 ;  /* 0x0000000000007941 */ /* 0x000fea0003800000 */
.L_x_4996:
[----:B------:R-:W-:-:S03]  /*71c0*/  UMOV UR17, 0xffffffff ;  /* 0xffffffff00117882 */ /* 0x000fc60000000000 */
[----:B------:R-:W-:Y:S05]  /*71d0*/  BRA.DIV UR17, `(.L_x_4999) ;  /* 0x0000004611887947 */ /* 0x000fea000b800000 */
[----:B------:R-:W-:Y:S01]  /*71e0*/  NOP ;  /* 0x0000000000007918 */ /* 0x000fe20000000000 */
.L_x_5082:
        /* <DEDUP_REMOVED lines=22> */
.L_x_5001:
[----:B------:R-:W-:Y:S05]  /*7350*/  BSYNC B0 ;  /* 0x0000000000007941 */ /* 0x000fea0003800000 */
.L_x_5000:
        /* <DEDUP_REMOVED lines=20> */
.L_x_5003:
[----:B------:R-:W-:Y:S05]  /*74a0*/  BSYNC B0 ;  /* 0x0000000000007941 */ /* 0x000fea0003800000 */
.L_x_5002:
[----:B------:R-:W-:Y:S06]  /*74b0*/  BAR.ARV 0xa, 0xa0 ;  /* 0x0282800000007b1d */ /* 0x000fec0000002000 */
[----:B------:R-:W-:Y:S04]  /*74c0*/  BSSY B0, `(.L_x_5004) ;  /* 0x0000003000007945 */ /* 0x000fe80003800000 */
[----:B------:R-:W-:Y:S05]  /*74d0*/  @!P0 BRA `(.L_x_5005) ;  /* 0x0000000000048947 */ /* 0x000fea0003800000 */
[----:B------:R-:W-:-:S04]  /*74e0*/  DEPBAR.LE SB0, 0x0 ;  /* 0x000080000000791a */ /* 0x000fc80000000000 */
.L_x_5005:
[----:B------:R-:W-:Y:S05]  /*74f0*/  BSYNC B0 ;  /* 0x0000000000007941 */ /* 0x000fea0003800000 */
.L_x_5004:
        /* <DEDUP_REMOVED lines=19> */
.L_x_5007:
[----:B------:R-:W-:Y:S05]  /*7630*/  BSYNC B0 ;  /* 0x0000000000007941 */ /* 0x000fea0003800000 */
.L_x_5006:
[----:B------:R-:W-:Y:S01]  /*7640*/  UIADD3 UR17, UR9, 0x1, URZ ;  /* 0x0000000109117890 */ /* 0x000fe2000fffe03f */
[----:B------:R-:W-:Y:S11]  /*7650*/  BRA `(.L_x_5008) ;  /* 0x0000000000047947 */ /* 0x000ff60003800000 */
.L_x_4995:
[----:B------:R-:W-:-:S05]  /*7660*/  UMOV UR17, UR9 ;  /* 0x0000000900117c82 */ /* 0x000fca0008000000 */
.L_x_5008:
        /* <DEDUP_REMOVED lines=16> */
.L_x_5033:
        /* <DEDUP_REMOVED lines=11> */
.L_x_5011:
[----:B------:R-:W2:Y:S04]  /*7820*/  LDG.E.STRONG.GPU R0, desc[UR46][R2.64] ;  /* 0x0000002e02007981 */ /* 0x000ea8000c1ef900 */
[----:B--2---:R-:W-:Y:S01]  /*7830*/  CCTL.IVALL ;  /* 0x00000000ff00798f */ /* 0x004fe20002000000 */
[----:B------:R-:W-:Y:S05]  /*7840*/  YIELD ;  /* 0x0000000000007946 */ /* 0x000fea0003800000 */
[----:B------:R-:W-:-:S13]  /*7850*/  ISETP.NE.AND P1, PT, R0, UR22, PT ;  /* 0x0000001600007c0c */ /* 0x000fda000bf25270 */
[----:B------:R-:W-:Y:S05]  /*7860*/  @P1 BRA `(.L_x_5011) ;  /* 0xfffffffc00ec1947 */ /* 0x000fea000383ffff */
.L_x_5010:
[----:B------:R-:W-:Y:S05]  /*7870*/  BSYNC B0 ;  /* 0x0000000000007941 */ /* 0x000fea0003800000 */
.L_x_5009:
[----:B------:R-:W-:-:S03]  /*7880*/  UMOV UR16, 0xffffffff ;  /* 0xffffffff00107882 */ /* 0x000fc60000000000 */
[----:B------:R-:W-:Y:S05]  /*7890*/  BRA.DIV UR16, `(.L_x_5012) ;  /* 0x0000003e10f47947 */ /* 0x000fea000b800000 */
[----:B------:R-:W-:Y:S01]  /*78a0*/  NOP ;  /* 0x0000000000007918 */ /* 0x000fe20000000000 */
.L_x_5085:
        /* <DEDUP_REMOVED lines=19> */
.L_x_5014:
[----:B------:R-:W-:Y:S05]  /*79e0*/  BSYNC B0 ;  /* 0x0000000000007941 */ /* 0x000fea0003800000 */
.L_x_5013:
        /* <DEDUP_REMOVED lines=17> */
.L_x_5016:
[----:B------:R-:W-:Y:S05]  /*7b00*/  BSYNC B0 ;  /* 0x0000000000007941 */ /* 0x000fea0003800000 */
.L_x_5015:
[----:B------:R-:W-:Y:S06]  /*7b10*/  BAR.ARV 0xa, 0xa0 ;  /* 0x0282800000007b1d */ /* 0x000fec0000002000 */
[----:B------:R-:W-:Y:S04]  /*7b20*/  BSSY B0, `(.L_x_5017) ;  /* 0x0000003000007945 */ /* 0x000fe80003800000 */
[----:B------:R-:W-:Y:S05]  /*7b30*/  @!P0 BRA `(.L_x_5018) ;  /* 0x0000000000048947 */ /* 0x000fea0003800000 */
[----:B------:R-:W-:-:S04]  /*7b40*/  DEPBAR.LE SB0, 0x0 ;  /* 0x000080000000791a */ /* 0x000fc80000000000 */
.L_x_5018:
[----:B------:R-:W-:Y:S05]  /*7b50*/  BSYNC B0 ;  /* 0x0000000000007941 */ /* 0x000fea0003800000 */
.L_x_5017:
        /* <DEDUP_REMOVED lines=19> */
.L_x_5020:
[----:B------:R-:W-:Y:S05]  /*7c90*/  BSYNC B0 ;  /* 0x0000000000007941 */ /* 0x000fea0003800000 */
.L_x_5019:
        /* <DEDUP_REMOVED lines=9> */
.L_x_5023:
[----:B------:R-:W2:Y:S04]  /*7d30*/  LDG.E.STRONG.GPU R0, desc[UR46][R2.64] ;  /* 0x0000002e02007981 */ /* 0x000ea8000c1ef900 */
[----:B--2---:R-:W-:Y:S01]  /*7d40*/  CCTL.IVALL ;  /* 0x00000000ff00798f */ /* 0x004fe20002000000 */
[----:B------:R-:W-:Y:S05]  /*7d50*/  YIELD ;  /* 0x0000000000007946 */ /* 0x000fea0003800000 */
[----:B------:R-:W-:-:S13]  /*7d60*/  ISETP.NE.AND P1, PT, R0, UR22, PT ;  /* 0x0000001600007c0c */ /* 0x000fda000bf25270 */
[----:B------:R-:W-:Y:S05]  /*7d70*/  @P1 BRA `(.L_x_5023) ;  /* 0xfffffffc00ec1947 */ /* 0x000fea000383ffff */
.L_x_5022:
[----:B------:R-:W-:Y:S05]  /*7d80*/  BSYNC B0 ;  /* 0x0000000000007941 */ /* 0x000fea0003800000 */
.L_x_5021:
[----:B------:R-:W-:-:S03]  /*7d90*/  UMOV UR12, 0xffffffff ;  /* 0xffffffff000c7882 */ /* 0x000fc60000000000 */
[----:B------:R-:W-:Y:S05]  /*7da0*/  BRA.DIV UR12, `(.L_x_5024) ;  /* 0x0000003a0ccc7947 */ /* 0x000fea000b800000 */
[----:B------:R-:W-:Y:S01]  /*7db0*/  NOP ;  /* 0x0000000000007918 */ /* 0x000fe20000000000 */
.L_x_5088:
        /* <DEDUP_REMOVED lines=15> */
.L_x_5026:
[----:B------:R-:W-:Y:S05]  /*7eb0*/  BSYNC B0 ;  /* 0x0000000000007941 */ /* 0x000fea0003800000 */
.L_x_5025:
        /* <DEDUP_REMOVED lines=15> */
.L_x_5028:
[----:B------:R-:W-:Y:S05]  /*7fb0*/  BSYNC B0 ;  /* 0x0000000000007941 */ /* 0x000fea0003800000 */
.L_x_5027:
[----:B------:R-:W-:Y:S06]  /*7fc0*/  BAR.ARV 0xa, 0xa0 ;  /* 0x0282800000007b1d */ /* 0x000fec0000002000 */
[----:B------:R-:W-:Y:S04]  /*7fd0*/  BSSY B0, `(.L_x_5029) ;  /* 0x0000003000007945 */ /* 0x000fe80003800000 */
[----:B------:R-:W-:Y:S05]  /*7fe0*/  @!P0 BRA `(.L_x_5030) ;  /* 0x0000000000048947 */ /* 0x000fea0003800000 */
[----:B------:R-:W-:-:S04]  /*7ff0*/  DEPBAR.LE SB0, 0x0 ;  /* 0x000080000000791a */ /* 0x000fc80000000000 */
.L_x_5030:
[----:B------:R-:W-:Y:S05]  /*8000*/  BSYNC B0 ;  /* 0x0000000000007941 */ /* 0x000fea0003800000 */
.L_x_5029:
        /* <DEDUP_REMOVED lines=19> */
.L_x_5032:
[----:B------:R-:W-:Y:S05]  /*8140*/  BSYNC B0 ;  /* 0x0000000000007941 */ /* 0x000fea0003800000 */
.L_x_5031:
[----:B------:R-:W-:Y:S02]  /*8150*/  UIADD3 UR9, UR9, 0x2, URZ ;  /* 0x0000000209097890 */ /* 0x000fe4000fffe03f */
[----:B------:R-:W-:Y:S02]  /*8160*/  UIADD3 UR4, UR4, 0x3000, URZ ;  /* 0x0000300004047890 */ /* 0x000fe4000fffe03f */
[----:B------:R-:W-:-:S06]  /*8170*/  UISETP.GE.AND UP0, UPT, UR9, UR11, UPT ;  /* 0x0000000b0900728c */ /* 0x000fcc000bf06270 */
[----:B------:R-:W-:-:S13]  /*8180*/  PLOP3.LUT P1, PT, PT, PT, UP0, 0x80, 0x0 ;  /* 0x000000000000781c */ /* 0x000fda0003f2f008 */
[----:B------:R-:W-:Y:S05]  /*8190*/  @!P1 BRA `(.L_x_5033) ;  /* 0xfffffff400749947 */ /* 0x000fea000383ffff */
.L_x_4994:
        /* <DEDUP_REMOVED lines=41> */
.L_x_5036:
[----:B------:R-:W-:Y:S05]  /*8430*/  BSYNC B0 ;  /* 0x0000000000007941 */ /* 0x000fea0003800000 */
.L_x_5035:
[----:B------:R-:W-:Y:S05]  /*8440*/  BRA `(.L_x_5037) ;  /* 0x0000000000047947 */ /* 0x000fea0003800000 */
.L_x_5034:
[----:B------:R-:W-:-:S05]  /*8450*/  UMOV UR4, UR9 ;  /* 0x0000000900047c82 */ /* 0x000fca0008000000 */
.L_x_5037:
        /* <DEDUP_REMOVED lines=11> */
.L_x_5042:
        /* <DEDUP_REMOVED lines=24> */
.L_x_5039:
[----:B------:R-:W-:Y:S05]  /*8690*/  BSYNC B0 ;  /* 0x0000000000007941 */ /* 0x000fea0003800000 */
.L_x_5038:
        /* <DEDUP_REMOVED lines=24> */
.L_x_5041:
[----:B------:R-:W-:Y:S05]  /*8820*/  BSYNC B0 ;  /* 0x0000000000007941 */ /* 0x000fea0003800000 */
.L_x_5040:
[----:B------:R-:W-:Y:S02]  /*8830*/  UIADD3 UR7, UR7, 0x2, URZ ;  /* 0x0000000207077890 */ /* 0x000fe4000fffe03f */
[----:B------:R-:W-:Y:S02]  /*8840*/  ULEA UR5, UR19, UR5, 0x1 ;  /* 0x0000000513057291 */ /* 0x000fe4000f8e083f */
[----:B------:R-:W-:Y:S02]  /*8850*/  ULEA UR6, UR19, UR6, 0x1 ;  /* 0x0000000613067291 */ /* 0x000fe4000f8e083f */
[----:B------:R-:W-:-:S13]  /*8860*/  ISETP.NE.AND P0, PT, RZ, UR7, PT ;  /* 0x00000007ff007c0c */ /* 0x000fda000bf05270 */
[----:B------:R-:W-:Y:S05]  /*8870*/  @!P0 BRA `(.L_x_4945) ;  /* 0x0000002c00748947 */ /* 0x000fea0003800000 */
[----:B------:R-:W-:Y:S05]  /*8880*/  BRA `(.L_x_5042) ;  /* 0xfffffffc00207947 */ /* 0x000fea000383ffff */
.L_x_4986:
        /* <DEDUP_REMOVED lines=14> */
.L_x_5043:
        /* <DEDUP_REMOVED lines=14> */
.L_x_5045:
[----:B------:R-:W-:-:S05]  /*8a50*/  ULDC UR4, c[0x0][0x8bc] ;  /* 0x00022f0000047ab9 */ /* 0x000fca0000000800 */
.L_x_5044:
        /* <DEDUP_REMOVED lines=59> */
.L_x_5047:
        /* <DEDUP_REMOVED lines=13> */
.L_x_5048:
        /* <DEDUP_REMOVED lines=8> */
.L_x_5049:
        /* <DEDUP_REMOVED lines=21> */
.L_x_5050:
        /* <DEDUP_REMOVED lines=50> */
.L_x_5089:
        /* <DEDUP_REMOVED lines=15> */
.L_x_5053:
        /* <DEDUP_REMOVED lines=127> */
.L_x_5064:
[----:B-123--:R-:W-:-:S04]  /*9cb0*/  SHF.L.U32 R18, R10, 0x1f, RZ ;  /* 0x0000001f0a127819 */ /* 0x00efc800000006ff */
[----:B------:R-:W2:Y:S02]  /*9cc0*/  SYNCS.PHASECHK.TRANS64.TRYWAIT P1, [R15+URZ+0x26840], R18 ;  /* 0x026840120f0075a7 */ /* 0x000ea4000802017f */
[----:B--2---:R-:W-:Y:S05]  /*9cd0*/  @!P1 BRA `(.L_x_5056) ;  /* 0x0000001c00309947 */ /* 0x004fea0003800000 */
.L_x_5090:
        /* <DEDUP_REMOVED lines=8> */
.L_x_5057:
        /* <DEDUP_REMOVED lines=44> */
.L_x_5091:
        /* <DEDUP_REMOVED lines=8> */
.L_x_5059:
        /* <DEDUP_REMOVED lines=44> */
.L_x_5092:
        /* <DEDUP_REMOVED lines=8> */
.L_x_5061:
        /* <DEDUP_REMOVED lines=38> */
.L_x_5094:
        /* <DEDUP_REMOVED lines=8> */
.L_x_5063:
        /* <DEDUP_REMOVED lines=44> */
.L_x_5055:
[----:B------:R-:W4:Y:S02]  /*a980*/  LDL.LU R4, [R1+0x4] ;  /* 0x0000040001047983 */ /* 0x000f240000300800 */
[----:B----4-:R-:W-:Y:S02]  /*a990*/  ISETP.NE.AND P1, PT, R4, RZ, PT ;  /* 0x000000ff0400720c */ /* 0x010fe40003f25270 */
[----:B------:R4:W5:Y:S11]  /*a9a0*/  LDL R4, [R1] ;  /* 0x0000000001047983 */ /* 0x0009760000100800 */
[----:B----4-:R-:W-:Y:S05]  /*a9b0*/  @!P1 BRA `(.L_x_5054) ;  /* 0x0000000400949947 */ /* 0x010fea0003800000 */
[----:B------:R-:W-:-:S04]  /*a9c0*/  SHF.L.U32 R12, R10, 0x1f, RZ ;  /* 0x0000001f0a0c7819 */ /* 0x000fc800000006ff */
[----:B------:R-:W4:Y:S02]  /*a9d0*/  SYNCS.PHASECHK.TRANS64.TRYWAIT P1, [R15+URZ+0x26840], R12 ;  /* 0x0268400c0f0075a7 */ /* 0x000f24000802017f */
[----:B----4-:R-:W-:Y:S05]  /*a9e0*/  @!P1 BRA `(.L_x_5065) ;  /* 0x0000001000409947 */ /* 0x010fea0003800000 */
.L_x_5095:
        /* <DEDUP_REMOVED lines=8> */
.L_x_5066:
        /* <DEDUP_REMOVED lines=41> */
.L_x_5096:
        /* <DEDUP_REMOVED lines=8> */
.L_x_5068:
        /* <DEDUP_REMOVED lines=41> */
.L_x_5054:
[----:B------:R-:W1:Y:S01]  /*b010*/  S2R R0, SR_TID.X ;  /* 0x0000000000007919 */ /* 0x000e620000002100 */
[----:B------:R-:W-:Y:S01]  /*b020*/  IMAD R3, R16, 0x8, R15 ;  /* 0x0000000810037824 */ /* 0x000fe200078e020f */
[----:B-1----:R-:W-:Y:S02]  /*b030*/  LOP3.LUT R2, R0, 0x7f, RZ, 0xc0, !PT ;  /* 0x0000007f00027812 */ /* 0x002fe400078ec0ff */
[----:B------:R-:W-:Y:S02]  /*b040*/  SHF.L.U32 R0, R10, 0x1f, RZ ;  /* 0x0000001f0a007819 */ /* 0x000fe400000006ff */
[----:B------:R-:W-:Y:S02]  /*b050*/  ISETP.NE.AND P1, PT, R2, RZ, PT ;  /* 0x000000ff0200720c */ /* 0x000fe40003f25270 */
[----:B------:R-:W1:Y:S02]  /*b060*/  SYNCS.PHASECHK.TRANS64.TRYWAIT P0, [R3+URZ+0x26840], R0 ;  /* 0x02684000030075a7 */ /* 0x000e64000800017f */
[----:B-1----:R-:W-:Y:S09]  /*b070*/  @!P0 BRA `(.L_x_5069) ;  /* 0x0000000800c48947 */ /* 0x002ff20003800000 */
.L_x_5097:
[----:B------:R-:W-:Y:S05]  /*b080*/  @P1 BRA `(.L_x_5070) ;  /* 0x0000000000181947 */ /* 0x000fea0003800000 */
[----:B------:R-:W1:Y:S01]  /*b090*/  S2R R2, SR_TID.X ;  /* 0x0000000000027919 */ /* 0x000e620000002100 */
[----:B------:R-:W-:-:S04]  /*b0a0*/  IMAD.MOV.U32 R0, RZ, RZ, 0x3100 ;  /* 0x00003100ff007424 */ /* 0x000fc800078e00ff */
[----:B------:R1:W-:Y:S02]  /*b0b0*/  SYNCS.ARRIVE.TRANS64 RZ, [R3+URZ+0x26830], R0 ;  /* 0x0268300003ff79a7 */ /* 0x0003e4000800003f */
[----:B-1----:R-:W-:-:S13]  /*b0c0*/  LOP3.LUT P0, RZ, R2, 0x1f, RZ, 0xc0, !PT ;  /* 0x0000001f02ff7812 */ /* 0x002fda000780c0ff */
[----:B------:R-:W-:Y:S05]  /*b0d0*/  @!P0 BRA `(.L_x_5070) ;  /* 0x0000000000048947 */ /* 0x000fea0003800000 */
[----:B------:R-:W-:Y:S01]  /*b0e0*/  BPT.TRAP 0x1 ;  /* 0x000000040000795c */ /* 0x000fe20000300000 */
.L_x_5070:
        /* <DEDUP_REMOVED lines=48> */
.L_x_5051:
[----:B------:R-:W-:Y:S05]  /*b3f0*/  BSYNC B0 ;  /* 0x0000000000007941 */ /* 0x000fea0003800000 */
.L_x_5046:
[----:B------:R-:W-:-:S03]  /*b400*/  UMOV UR8, 0xffffffff ;  /* 0xffffffff00087882 */ /* 0x000fc60000000000 */
[----:B------:R-:W-:Y:S05]  /*b410*/  BRA.DIV UR8, `(.L_x_5071) ;  /* 0x0000000608f07947 */ /* 0x000fea000b800000 */
[----:B------:R-:W-:-:S13]  /*b420*/  ELECT P6, URZ, PT ;  /* 0x00000000003f782f */ /* 0x000fda00038c0000 */
.L_x_5100:
[----:B------:R-:W-:Y:S05]  /*b430*/  @!P6 BRA `(.L_x_4945) ;  /* 0x000000000084e947 */ /* 0x000fea0003800000 */
[----:B------:R-:W-:-:S06]  /*b440*/  ULOP3.LUT UR8, UR38, 0x2, URZ, 0xfc, !UPT ;  /* 0x0000000226087892 */ /* 0x000fcc000f8efc3f */
[----:B------:R-:W-:-:S05]  /*b450*/  IMAD.U32 R2, RZ, RZ, UR8 ;  /* 0x00000008ff027e24 */ /* 0x000fca000f8e00ff */
[----:B------:R-:W-:-:S13]  /*b460*/  ISETP.NE.AND P2, PT, R2, 0x3, PT ;  /* 0x000000030200780c */ /* 0x000fda0003f45270 */
[----:B------:R-:W-:Y:S05]  /*b470*/  @!P2 BRA `(.L_x_5072) ;  /* 0x000000000004a947 */ /* 0x000fea0003800000 */
[----:B---3--:R-:W-:Y:S01]  /*b480*/  BPT.TRAP 0x1 ;  /* 0x000000040000795c */ /* 0x008fe20000300000 */
.L_x_5072:
        /* <DEDUP_REMOVED lines=15> */
.L_x_5101:
[----:B------:R-:W2:Y:S02]  /*b580*/  SYNCS.PHASECHK.TRANS64.TRYWAIT P0, [R3+URZ], R2 ;  /* 0x00000002030075a7 */ /* 0x000ea4000800017f */
[----:B--2---:R-:W-:Y:S05]  /*b590*/  @!P0 BRA `(.L_x_5074) ;  /* 0x0000000400c48947 */ /* 0x004fea0003800000 */
.L_x_5102:
[----:B------:R-:W-:Y:S05]  /*b5a0*/  @!P2 BRA `(.L_x_5075) ;  /* 0x000000000004a947 */ /* 0x000fea0003800000 */
[----:B---3--:R-:W-:Y:S01]  /*b5b0*/  BPT.TRAP 0x1 ;  /* 0x000000040000795c */ /* 0x008fe20000300000 */
.L_x_5075:
[----:B--2---:R-:W-:-:S04]  /*b5c0*/  VIADD R3, R8, 0x26840 ;  /* 0x0002684008037836 */ /* 0x004fc80000000000 */
[----:B------:R-:W-:-:S04]  /*b5d0*/  IMAD R5, R0, 0x8, R3 ;  /* 0x0000000800057824 */ /* 0x000fc800078e0203 */
[----:B------:R-:W2:Y:S02]  /*b5e0*/  SYNCS.PHASECHK.TRANS64.TRYWAIT P0, [R5+URZ], R4 ;  /* 0x00000004050075a7 */ /* 0x000ea4000800017f */
[----:B--2---:R-:W-:Y:S05]  /*b5f0*/  @!P0 BRA `(.L_x_5076) ;  /* 0x0000000400c08947 */ /* 0x004fea0003800000 */
.L_x_5103:
[----:B------:R-:W-:-:S07]  /*b600*/  IMAD R3, R6, 0x8, R3 ;  /* 0x0000000806037824 */ /* 0x000fce00078e0203 */
.L_x_5077:
[----:B----4-:R4:W1:Y:S02]  /*b610*/  SYNCS.PHASECHK.TRANS64.TRYWAIT P0, [R3+URZ], R2 ;  /* 0x00000002030075a7 */ /* 0x010864000800017f */
[----:B-1----:R-:W-:Y:S05]  /*b620*/  @!P0 NANOSLEEP.SYNCS 0x989680 ;  /* 0x009896800000895d */ /* 0x002fea0003900000 */
[----:B------:R-:W1:Y:S02]  /*b630*/  @!P0 SYNCS.PHASECHK.TRANS64 P0, [R3+URZ], R2 ;  /* 0x00000002030085a7 */ /* 0x000e64000800007f */
[----:B-1----:R-:W-:Y:S05]  /*b640*/  @!P0 BRA `(.L_x_5077) ;  /* 0xfffffffc00f08947 */ /* 0x002fea000383ffff */
.L_x_4945:
[----:B---3--:R-:W-:Y:S05]  /*b650*/  BSYNC B6 ;  /* 0x0000000000067941 */ /* 0x008fea0003800000 */
.L_x_4939:
[----:B------:R-:W-:Y:S05]  /*b660*/  EXIT ;  /* 0x000000000000794d */ /* 0x000fea0003800000 */
.L_x_4956:
[----:B------:R-:W-:Y:S02]  /*b670*/  IMAD.MOV.U32 R13, RZ, RZ, R16 ;  /* 0x000000ffff0d7224 */ /* 0x000fe400078e0010 */
[----:B------:R-:W-:Y:S02]  /*b680*/  IMAD.MOV.U32 R12, RZ, RZ, RZ ;  /* 0x000000ffff0c7224 */ /* 0x000fe400078e00ff */
[----:B------:R-:W-:Y:S02]  /*b690*/  IMAD.MOV.U32 R11, RZ, RZ, 0x1f ;  /* 0x0000001fff0b7424 */ /* 0x000fe400078e00ff */
[----:B------:R-:W-:-:S07]  /*b6a0*/  IMAD.MOV.U32 R15, RZ, RZ, -0x1 ;  /* 0xffffffffff0f7424 */ /* 0x000fce00078e00ff */
[----:B------:R-:W-:Y:S05]  /*b6b0*/  WARPSYNC.COLLECTIVE R15, `(.L_x_5078) ;  /* 0x000000000f087348 */ /* 0x000fea0003c00000 */
[----:B------:R1:W2:Y:S02]  /*b6c0*/  SHFL.IDX P6, R14, R13, R12, R11 ;  /* 0x0000000c0d0e7389 */ /* 0x0002a400000c000b */
[----:B-12---:R-:W-:Y:S01]  /*b6d0*/  ENDCOLLECTIVE ;  /* 0x000000000000791b */ /* 0x006fe20003800000 */
.L_x_5078:
[----:B------:R-:W-:Y:S05]  /*b6e0*/  BRA `(.L_x_5079) ;  /* 0xffffff5c00847947 */ /* 0x000fea000383ffff */
.L_x_4958:
[----:B--2---:R2:W3:Y:S02]  /*b6f0*/  SYNCS.PHASECHK.TRANS64.TRYWAIT P0, [R18+URZ+0x26800], R5 ;  /* 0x02680005120075a7 */ /* 0x0044e4000800017f */
[----:B---3--:R-:W-:Y:S05]  /*b700*/  @!P0 NANOSLEEP.SYNCS 0x989680 ;  /* 0x009896800000895d */ /* 0x008fea0003900000 */
[----:B------:R-:W3:Y:S02]  /*b710*/  @!P0 SYNCS.PHASECHK.TRANS64 P0, [R18+URZ+0x26800], R5 ;  /* 0x02680005120085a7 */ /* 0x000ee4000800007f */
[----:B---3--:R-:W-:Y:S05]  /*b720*/  @!P0 BRA `(.L_x_4958) ;  /* 0xfffffffc00f08947 */ /* 0x008fea000383ffff */
[----:B------:R-:W-:Y:S05]  /*b730*/  BRA `(.L_x_4957) ;  /* 0xffffff5c00ac7947 */ /* 0x000fea000383ffff */
.L_x_4963:
[----:B--2---:R-:W-:-:S04]  /*b740*/  IMAD.U32 R7, RZ, RZ, UR7 ;  /* 0x00000007ff077e24 */ /* 0x004fc8000f8e00ff */
[----:B------:R2:W3:Y:S03]  /*b750*/  SYNCS.PHASECHK.TRANS64.TRYWAIT P0, [R7+URZ+0x26810], R16 ;  /* 0x02681010070075a7 */ /* 0x0004e6000800017f */
[----:B---3--:R-:W-:Y:S05]  /*b760*/  @!P0 NANOSLEEP.SYNCS 0x989680 ;  /* 0x009896800000895d */ /* 0x008fea0003900000 */
[----:B------:R-:W3:Y:S02]  /*b770*/  @!P0 SYNCS.PHASECHK.TRANS64 P0, [R7+URZ+0x26810], R16 ;  /* 0x02681010070085a7 */ /* 0x000ee4000800007f */
[----:B---3--:R-:W-:Y:S05]  /*b780*/  @!P0 BRA `(.L_x_4963) ;  /* 0xfffffffc00ec8947 */ /* 0x008fea000383ffff */
[----:B------:R-:W-:Y:S05]  /*b790*/  BRA `(.L_x_4962) ;  /* 0xffffff6800007947 */ /* 0x000fea000383ffff */
.L_x_4967:
[----:B------:R-:W-:-:S04]  /*b7a0*/  IMAD.U32 R121, RZ, RZ, UR7 ;  /* 0x00000007ff797e24 */ /* 0x000fc8000f8e00ff */
[----:B------:R1:W1:Y:S03]  /*b7b0*/  SYNCS.PHASECHK.TRANS64.TRYWAIT P0, [R121+URZ+0x26830], R16 ;  /* 0x02683010790075a7 */ /* 0x000266000800017f */
[----:B-1----:R-:W-:Y:S05]  /*b7c0*/  @!P0 NANOSLEEP.SYNCS 0x989680 ;  /* 0x009896800000895d */ /* 0x002fea0003900000 */
[----:B------:R-:W1:Y:S02]  /*b7d0*/  @!P0 SYNCS.PHASECHK.TRANS64 P0, [R121+URZ+0x26830], R16 ;  /* 0x02683010790085a7 */ /* 0x000e64000800007f */
[----:B-1----:R-:W-:Y:S05]  /*b7e0*/  @!P0 BRA `(.L_x_4967) ;  /* 0xfffffffc00ec8947 */ /* 0x002fea000383ffff */
[----:B------:R-:W-:Y:S05]  /*b7f0*/  BRA `(.L_x_4966) ;  /* 0xffffff6c00087947 */ /* 0x000fea000383ffff */
.L_x_4999:
[----:B------:R-:W-:Y:S01]  /*b800*/  BSSY B0, `(.L_x_5080) ;  /* 0x0000005000007945 */ /* 0x000fe20003800000 */
[----:B------:R-:W-:-:S07]  /*b810*/  IMAD.MOV.U32 R15, RZ, RZ, -0x1 ;  /* 0xffffffffff0f7424 */ /* 0x000fce00078e00ff */
[----:B------:R-:W-:Y:S05]  /*b820*/  WARPSYNC.COLLECTIVE R15, `(.L_x_5081) ;  /* 0x000000000f087348 */ /* 0x000fea0003c00000 */
[----:B------:R-:W-:Y:S01]  /*b830*/  NOP ;  /* 0x0000000000007918 */ /* 0x000fe20000000000 */
[----:B------:R-:W-:Y:S01]  /*b840*/  ENDCOLLECTIVE ;  /* 0x000000000000791b */ /* 0x000fe20003800000 */
.L_x_5081:
[----:B------:R-:W-:Y:S05]  /*b850*/  BSYNC B0 ;  /* 0x0000000000007941 */ /* 0x000fea0003800000 */
.L_x_5080:
[----:B------:R-:W-:Y:S05]  /*b860*/  BRA `(.L_x_5082) ;  /* 0xffffffb800607947 */ /* 0x000fea000383ffff */
.L_x_5012:
[----:B------:R-:W-:Y:S01]  /*b870*/  BSSY B0, `(.L_x_5083) ;  /* 0x0000005000007945 */ /* 0x000fe20003800000 */
[----:B------:R-:W-:-:S07]  /*b880*/  IMAD.MOV.U32 R15, RZ, RZ, -0x1 ;  /* 0xffffffffff0f7424 */ /* 0x000fce00078e00ff */
[----:B------:R-:W-:Y:S05]  /*b890*/  WARPSYNC.COLLECTIVE R15, `(.L_x_5084) ;  /* 0x000000000f087348 */ /* 0x000fea0003c00000 */
[----:B------:R-:W-:Y:S01]  /*b8a0*/  NOP ;  /* 0x0000000000007918 */ /* 0x000fe20000000000 */
[----:B------:R-:W-:Y:S01]  /*b8b0*/  ENDCOLLECTIVE ;  /* 0x000000000000791b */ /* 0x000fe20003800000 */
.L_x_5084:
[----:B------:R-:W-:Y:S05]  /*b8c0*/  BSYNC B0 ;  /* 0x0000000000007941 */ /* 0x000fea0003800000 */
.L_x_5083:
[----:B------:R-:W-:Y:S05]  /*b8d0*/  BRA `(.L_x_5085) ;  /* 0xffffffbc00f47947 */ /* 0x000fea000383ffff */
.L_x_5024:
[----:B------:R-:W-:Y:S01]  /*b8e0*/  BSSY B0, `(.L_x_5086) ;  /* 0x0000005000007945 */ /* 0x000fe20003800000 */
[----:B------:R-:W-:-:S07]  /*b8f0*/  IMAD.MOV.U32 R15, RZ, RZ, -0x1 ;  /* 0xffffffffff0f7424 */ /* 0x000fce00078e00ff */
[----:B------:R-:W-:Y:S05]  /*b900*/  WARPSYNC.COLLECTIVE R15, `(.L_x_5087) ;  /* 0x000000000f087348 */ /* 0x000fea0003c00000 */
[----:B------:R-:W-:Y:S01]  /*b910*/  NOP ;  /* 0x0000000000007918 */ /* 0x000fe20000000000 */
[----:B------:R-:W-:Y:S01]  /*b920*/  ENDCOLLECTIVE ;  /* 0x000000000000791b */ /* 0x000fe20003800000 */
.L_x_5087:
[----:B------:R-:W-:Y:S05]  /*b930*/  BSYNC B0 ;  /* 0x0000000000007941 */ /* 0x000fea0003800000 */
.L_x_5086:
[----:B------:R-:W-:Y:S05]  /*b940*/  BRA `(.L_x_5088) ;  /* 0xffffffc4001c7947 */ /* 0x000fea000383ffff */
.L_x_5052:
[----:B-1----:R1:W2:Y:S02]  /*b950*/  SYNCS.PHASECHK.TRANS64.TRYWAIT P0, [R15+URZ+0x26820], R0 ;  /* 0x026820000f0075a7 */ /* 0x0022a4000800017f */
[----:B--2---:R-:W-:Y:S05]  /*b960*/  @!P0 NANOSLEEP.SYNCS 0x989680 ;  /* 0x009896800000895d */ /* 0x004fea0003900000 */
[----:B------:R-:W2:Y:S02]  /*b970*/  @!P0 SYNCS.PHASECHK.TRANS64 P0, [R15+URZ+0x26820], R0 ;  /* 0x026820000f0085a7 */ /* 0x000ea4000800007f */
[----:B--2---:R-:W-:Y:S05]  /*b980*/  @!P0 BRA `(.L_x_5052) ;  /* 0xfffffffc00f08947 */ /* 0x004fea000383ffff */
[----:B------:R-:W-:Y:S05]  /*b990*/  BRA `(.L_x_5089) ;  /* 0xffffffd8008c7947 */ /* 0x000fea000383ffff */
.L_x_5056:
[----:B--2---:R2:W3:Y:S02]  /*b9a0*/  SYNCS.PHASECHK.TRANS64.TRYWAIT P1, [R15+URZ+0x26840], R18 ;  /* 0x026840120f0075a7 */ /* 0x0044e4000802017f */
[----:B---3--:R-:W-:Y:S05]  /*b9b0*/  @!P1 NANOSLEEP.SYNCS 0x989680 ;  /* 0x009896800000995d */ /* 0x008fea0003900000 */
[----:B------:R-:W3:Y:S02]  /*b9c0*/  @!P1 SYNCS.PHASECHK.TRANS64 P1, [R15+URZ+0x26840], R18 ;  /* 0x026840120f0095a7 */ /* 0x000ee4000802007f */
[----:B---3--:R-:W-:Y:S05]  /*b9d0*/  @!P1 BRA `(.L_x_5056) ;  /* 0xfffffffc00f09947 */ /* 0x008fea000383ffff */
[----:B------:R-:W-:Y:S05]  /*b9e0*/  BRA `(.L_x_5090) ;  /* 0xffffffe000bc7947 */ /* 0x000fea000383ffff */
.L_x_5058:
[----:B-1----:R1:W3:Y:S02]  /*b9f0*/  SYNCS.PHASECHK.TRANS64.TRYWAIT P1, [R15+URZ+0x26828], R18 ;  /* 0x026828120f0075a7 */ /* 0x0022e4000802017f */
[----:B---3--:R-:W-:Y:S05]  /*ba00*/  @!P1 NANOSLEEP.SYNCS 0x989680 ;  /* 0x009896800000995d */ /* 0x008fea0003900000 */
[----:B------:R-:W3:Y:S02]  /*ba10*/  @!P1 SYNCS.PHASECHK.TRANS64 P1, [R15+URZ+0x26828], R18 ;  /* 0x026828120f0095a7 */ /* 0x000ee4000802007f */
[----:B---3--:R-:W-:Y:S05]  /*ba20*/  @!P1 BRA `(.L_x_5058) ;  /* 0xfffffffc00f09947 */ /* 0x008fea000383ffff */
[----:B------:R-:W-:Y:S05]  /*ba30*/  BRA `(.L_x_5091) ;  /* 0xffffffe400787947 */ /* 0x000fea000383ffff */
.L_x_5060:
[----:B---3--:R3:W4:Y:S02]  /*ba40*/  SYNCS.PHASECHK.TRANS64.TRYWAIT P1, [R15+URZ+0x26848], R18 ;  /* 0x026848120f0075a7 */ /* 0x008724000802017f */
[----:B----4-:R-:W-:Y:S05]  /*ba50*/  @!P1 NANOSLEEP.SYNCS 0x989680 ;  /* 0x009896800000995d */ /* 0x010fea0003900000 */
[----:B------:R-:W4:Y:S02]  /*ba60*/  @!P1 SYNCS.PHASECHK.TRANS64 P1, [R15+URZ+0x26848], R18 ;  /* 0x026848120f0095a7 */ /* 0x000f24000802007f */
[----:B----4-:R-:W-:Y:S05]  /*ba70*/  @!P1 BRA `(.L_x_5060) ;  /* 0xfffffffc00f09947 */ /* 0x010fea000383ffff */
[----:B------:R-:W-:Y:S05]  /*ba80*/  BRA `(.L_x_5092) ;  /* 0xffffffe800347947 */ /* 0x000fea000383ffff */
.L_x_5062:
[----:B------:R-:W-:-:S07]  /*ba90*/  SHF.L.U32 R4, R10, 0x1f, RZ ;  /* 0x0000001f0a047819 */ /* 0x000fce00000006ff */
.L_x_5093:
[----:B----4-:R4:W1:Y:S02]  /*baa0*/  SYNCS.PHASECHK.TRANS64.TRYWAIT P1, [R15+URZ+0x26820], R4 ;  /* 0x026820040f0075a7 */ /* 0x010864000802017f */
[----:B-1----:R-:W-:Y:S05]  /*bab0*/  @!P1 NANOSLEEP.SYNCS 0x989680 ;  /* 0x009896800000995d */ /* 0x002fea0003900000 */
[----:B------:R-:W1:Y:S02]  /*bac0*/  @!P1 SYNCS.PHASECHK.TRANS64 P1, [R15+URZ+0x26820], R4 ;  /* 0x026820040f0095a7 */ /* 0x000e64000802007f */
[----:B-1----:R-:W-:Y:S05]  /*bad0*/  @!P1 BRA `(.L_x_5093) ;  /* 0xfffffffc00f09947 */ /* 0x002fea000383ffff */
[----:B------:R-:W-:Y:S05]  /*bae0*/  BRA `(.L_x_5094) ;  /* 0xffffffe800d47947 */ /* 0x000fea000383ffff */
.L_x_5065:
[----:B----4-:R4:W1:Y:S02]  /*baf0*/  SYNCS.PHASECHK.TRANS64.TRYWAIT P1, [R15+URZ+0x26840], R12 ;  /* 0x0268400c0f0075a7 */ /* 0x010864000802017f */
[----:B-1----:R-:W-:Y:S05]  /*bb00*/  @!P1 NANOSLEEP.SYNCS 0x989680 ;  /* 0x009896800000995d */ /* 0x002fea0003900000 */
[----:B------:R-:W1:Y:S02]  /*bb10*/  @!P1 SYNCS.PHASECHK.TRANS64 P1, [R15+URZ+0x26840], R12 ;  /* 0x0268400c0f0095a7 */ /* 0x000e64000802007f */
[----:B-1----:R-:W-:Y:S05]  /*bb20*/  @!P1 BRA `(.L_x_5065) ;  /* 0xfffffffc00f09947 */ /* 0x002fea000383ffff */
[----:B------:R-:W-:Y:S05]  /*bb30*/  BRA `(.L_x_5095) ;  /* 0xffffffec00ac7947 */ /* 0x000fea000383ffff */
.L_x_5067:
[----:B-1----:R1:W2:Y:S02]  /*bb40*/  SYNCS.PHASECHK.TRANS64.TRYWAIT P1, [R15+URZ+0x26828], R12 ;  /* 0x0268280c0f0075a7 */ /* 0x0022a4000802017f */
[----:B--2---:R-:W-:Y:S05]  /*bb50*/  @!P1 NANOSLEEP.SYNCS 0x989680 ;  /* 0x009896800000995d */ /* 0x004fea0003900000 */
[----:B------:R-:W2:Y:S02]  /*bb60*/  @!P1 SYNCS.PHASECHK.TRANS64 P1, [R15+URZ+0x26828], R12 ;  /* 0x0268280c0f0095a7 */ /* 0x000ea4000802007f */
[----:B--2---:R-:W-:Y:S05]  /*bb70*/  @!P1 BRA `(.L_x_5067) ;  /* 0xfffffffc00f09947 */ /* 0x004fea000383ffff */
[----:B------:R-:W-:Y:S05]  /*bb80*/  BRA `(.L_x_5096) ;  /* 0xfffffff0005c7947 */ /* 0x000fea000383ffff */
.L_x_5069:
[----:B------:R1:W1:Y:S02]  /*bb90*/  SYNCS.PHASECHK.TRANS64.TRYWAIT P0, [R3+URZ+0x26840], R0 ;  /* 0x02684000030075a7 */ /* 0x000264000800017f */
[----:B-1----:R-:W-:Y:S05]  /*bba0*/  @!P0 NANOSLEEP.SYNCS 0x989680 ;  /* 0x009896800000895d */ /* 0x002fea0003900000 */
[----:B------:R-:W1:Y:S02]  /*bbb0*/  @!P0 SYNCS.PHASECHK.TRANS64 P0, [R3+URZ+0x26840], R0 ;  /* 0x02684000030085a7 */ /* 0x000e64000800007f */
[----:B-1----:R-:W-:Y:S05]  /*bbc0*/  @!P0 BRA `(.L_x_5069) ;  /* 0xfffffffc00f08947 */ /* 0x002fea000383ffff */
[----:B------:R-:W-:Y:S05]  /*bbd0*/  BRA `(.L_x_5097) ;  /* 0xfffffff400287947 */ /* 0x000fea000383ffff */
.L_x_5071:
[----:B------:R-:W-:Y:S01]  /*bbe0*/  BSSY B0, `(.L_x_5098) ;  /* 0x0000006000007945 */ /* 0x000fe20003800000 */
[----:B------:R-:W-:-:S07]  /*bbf0*/  IMAD.MOV.U32 R15, RZ, RZ, -0x1 ;  /* 0xffffffffff0f7424 */ /* 0x000fce00078e00ff */
[----:B---3--:R-:W-:Y:S05]  /*bc00*/  WARPSYNC.COLLECTIVE R15, `(.L_x_5099) ;  /* 0x000000000f0c7348 */ /* 0x008fea0003c00000 */
[----:B------:R-:W-:Y:S02]  /*bc10*/  ELECT P6, UR62, PT ;  /* 0x00000000003e782f */ /* 0x000fe400038c0000 */
[----:B------:R-:W-:Y:S01]  /*bc20*/  MOV R14, UR62 ;  /* 0x0000003e000e7c02 */ /* 0x000fe20008000f00 */
[----:B---3--:R-:W-:Y:S10]  /*bc30*/  ENDCOLLECTIVE ;  /* 0x000000000000791b */ /* 0x008ff40003800000 */
.L_x_5099:
[----:B------:R-:W-:Y:S05]  /*bc40*/  BSYNC B0 ;  /* 0x0000000000007941 */ /* 0x000fea0003800000 */
.L_x_5098:
[----:B------:R-:W-:Y:S05]  /*bc50*/  BRA `(.L_x_5100) ;  /* 0xfffffff400f47947 */ /* 0x000fea000383ffff */
.L_x_5073:
[----:B-1----:R1:W2:Y:S02]  /*bc60*/  SYNCS.PHASECHK.TRANS64.TRYWAIT P0, [R7+URZ], R4 ;  /* 0x00000004070075a7 */ /* 0x0022a4000800017f */
[----:B--2---:R-:W-:Y:S05]  /*bc70*/  @!P0 NANOSLEEP.SYNCS 0x989680 ;  /* 0x009896800000895d */ /* 0x004fea0003900000 */
[----:B------:R-:W2:Y:S02]  /*bc80*/  @!P0 SYNCS.PHASECHK.TRANS64 P0, [R7+URZ], R4 ;  /* 0x00000004070085a7 */ /* 0x000ea4000800007f */
[----:B--2---:R-:W-:Y:S05]  /*bc90*/  @!P0 BRA `(.L_x_5073) ;  /* 0xfffffffc00f08947 */ /* 0x004fea000383ffff */
[----:B------:R-:W-:Y:S05]  /*bca0*/  BRA `(.L_x_5101) ;  /* 0xfffffff800347947 */ /* 0x000fea000383ffff */
.L_x_5074:
[----:B--2---:R2:W4:Y:S02]  /*bcb0*/  SYNCS.PHASECHK.TRANS64.TRYWAIT P0, [R3+URZ], R2 ;  /* 0x00000002030075a7 */ /* 0x004524000800017f */
[----:B----4-:R-:W-:Y:S05]  /*bcc0*/  @!P0 NANOSLEEP.SYNCS 0x989680 ;  /* 0x009896800000895d */ /* 0x010fea0003900000 */
[----:B------:R-:W4:Y:S02]  /*bcd0*/  @!P0 SYNCS.PHASECHK.TRANS64 P0, [R3+URZ], R2 ;  /* 0x00000002030085a7 */ /* 0x000f24000800007f */
[----:B----4-:R-:W-:Y:S05]  /*bce0*/  @!P0 BRA `(.L_x_5074) ;  /* 0xfffffffc00f08947 */ /* 0x010fea000383ffff */
[----:B------:R-:W-:Y:S05]  /*bcf0*/  BRA `(.L_x_5102) ;  /* 0xfffffff800287947 */ /* 0x000fea000383ffff */
.L_x_5076:
[----:B--2---:R2:W4:Y:S02]  /*bd00*/  SYNCS.PHASECHK.TRANS64.TRYWAIT P0, [R5+URZ], R4 ;  /* 0x00000004050075a7 */ /* 0x004524000800017f */
[----:B----4-:R-:W-:Y:S05]  /*bd10*/  @!P0 NANOSLEEP.SYNCS 0x989680 ;  /* 0x009896800000895d */ /* 0x010fea0003900000 */
[----:B------:R-:W4:Y:S02]  /*bd20*/  @!P0 SYNCS.PHASECHK.TRANS64 P0, [R5+URZ], R4 ;  /* 0x00000004050085a7 */ /* 0x000f24000800007f */
[----:B----4-:R-:W-:Y:S05]  /*bd30*/  @!P0 BRA `(.L_x_5076) ;  /* 0xfffffffc00f08947 */ /* 0x010fea000383ffff */
[----:B------:R-:W-:Y:S05]  /*bd40*/  BRA `(.L_x_5103) ;  /* 0xfffffff8002c7947 */ /* 0x000fea000383ffff */
.L_x_5104:
        /* <DEDUP_REMOVED lines=11> */
.L_x_6590:


//--------------------- .text._ZN7cutlass13device_kernelIN5flash11enable_sm90INS1_16FlashAttnBwdSm90INS1_25CollectiveMainloopBwdSm90ILi2ELi2ELi2EN4cute5tupleIJNS5_1CILi1EEES8_S8_EEENS6_IJNS7_ILi64EEENS7_ILi128EEENS7_ILi96EEEEEENS_6half_tEfNS_4arch4Sm90ELb0ELb1ELb0ELb1ELb0ELb1ELb0ELb0ELi2ELi1ELi2ELi1ELb1EEENS1_24CollectiveEpilogueBwdGQAISD_fSG_Li256ELb1ELb0EEENS1_19SingleTileSchedulerILb1ELb0ELb0ELi128EEEEEEEEEvNT_6ParamsE --------------------------
	.section	.text._ZN7cutlass13device_kernelIN5flash11enable_sm90INS1_16FlashAttnBwdSm90INS1_25CollectiveMainloopBwdSm90ILi2ELi2ELi2EN4cute5tupleIJNS5_1CILi1EEES8_S8_EEENS6_IJNS7_ILi64EEENS7_ILi128EEENS7_ILi96EEEEEENS_6half_tEfNS_4arch4Sm90ELb0ELb1ELb0ELb1ELb0ELb1ELb0ELb0ELi2ELi1ELi2ELi1ELb1EEENS1_24CollectiveEpilogueBwdGQAISD_fSG_Li256ELb1ELb0EEENS1_19SingleTileSchedulerILb1ELb0ELb0ELi128EEEEEEEEEvNT_6ParamsE,"ax",@progbits
	.align	128
.text._ZN7cutlass13device_kernelIN5flash11enable_sm90INS1_16FlashAttnBwdSm90INS1_25CollectiveMainloopBwdSm90ILi2ELi2ELi2EN4cute5tupleIJNS5_1CILi1EEES8_S8_EEENS6_IJNS7_ILi64EEENS7_ILi128EEENS7_ILi96EEEEEENS_6half_tEfNS_4arch4Sm90ELb0ELb1ELb0ELb1ELb0ELb1ELb0ELb0ELi2ELi1ELi2ELi1ELb1EEENS1_24CollectiveEpilogueBwdGQAISD_fSG_Li256ELb1ELb0EEENS1_19SingleTileSchedulerILb1ELb0ELb0ELi128EEEEEEEEEvNT_6ParamsE:
        .type           _ZN7cutlass13device_kernelIN5flash11enable_sm90INS1_16FlashAttnBwdSm90INS1_25CollectiveMainloopBwdSm90ILi2ELi2ELi2EN4cute5tupleIJNS5_1CILi1EEES8_S8_EEENS6_IJNS7_ILi64EEENS7_ILi128EEENS7_ILi96EEEEEENS_6half_tEfNS_4arch4Sm90ELb0ELb1ELb0ELb1ELb0ELb1ELb0ELb0ELi2ELi1ELi2ELi1ELb1EEENS1_24CollectiveEpilogueBwdGQAISD_fSG_Li256ELb1ELb0EEENS1_19SingleTileSchedulerILb1ELb0ELb0ELi128EEEEEEEEEvNT_6ParamsE,@function
        .size           _ZN7cutlass13device_kernelIN5flash11enable_sm90INS1_16FlashAttnBwdSm90INS1_25CollectiveMainloopBwdSm90ILi2ELi2ELi2EN4cute5tupleIJNS5_1CILi1EEES8_S8_EEENS6_IJNS7_ILi64EEENS7_ILi128EEENS7_ILi96EEEEEENS_6half_tEfNS_4arch4Sm90ELb0ELb1ELb0ELb1ELb0ELb1ELb0ELb0ELi2ELi1ELi2ELi1ELb1EEENS1_24CollectiveEpilogueBwdGQAISD_fSG_Li256ELb1ELb0EEENS1_19SingleTileSchedulerILb1ELb0ELb0ELi128EEEEEEEEEvNT_6ParamsE,(.L_x_6591 - _ZN7cutlass13device_kernelIN5flash11enable_sm90INS1_16FlashAttnBwdSm90INS1_25CollectiveMainloopBwdSm90ILi2ELi2ELi2EN4cute5tupleIJNS5_1CILi1EEES8_S8_EEENS6_IJNS7_ILi64EEENS7_ILi128EEENS7_ILi96EEEEEENS_6half_tEfNS_4arch4Sm90ELb0ELb1ELb0ELb1ELb0ELb1ELb0ELb0ELi2ELi1ELi2ELi1ELb1EEENS1_24CollectiveEpilogueBwdGQAISD_fSG_Li256ELb1ELb0EEENS1_19SingleTileSchedulerILb1ELb0ELb0ELi128EEEEEEEEEvNT_6ParamsE)
        .other          _ZN7cutlass13device_kernelIN5flash11enable_sm90INS1_16FlashAttnBwdSm90INS1_25CollectiveMainloopBwdSm90ILi2ELi2ELi2EN4cute5tupleIJNS5_1CILi1EEES8_S8_EEENS6_IJNS7_ILi64EEENS7_ILi128EEENS7_ILi96EEEEEENS_6half_tEfNS_4arch4Sm90ELb0ELb1ELb0ELb1ELb0ELb1ELb0ELb0ELi2ELi1ELi2ELi1ELb1EEENS1_24CollectiveEpilogueBwdGQAISD_fSG_Li256ELb1ELb0EEENS1_19SingleTileSchedulerILb1ELb0ELb0ELi128EEEEEEEEEvNT_6ParamsE,@"STO_CUDA_ENTRY STV_DEFAULT"
_ZN7cutlass13device_kernelIN5flash11enable_sm90INS1_16FlashAttnBwdSm90INS1_25CollectiveMainloopBwdSm90ILi2ELi2ELi2EN4cute5tupleIJNS5_1CILi1EEES8_S8_EEENS6_IJNS7_ILi64EEENS7_ILi128EEENS7_ILi96EEEEEENS_6half_tEfNS_4arch4Sm90ELb0ELb1ELb0ELb1ELb0ELb1ELb0ELb0ELi2ELi1ELi2ELi1ELb1EEENS1_24CollectiveEpilogueBwdGQAISD_fSG_Li256ELb1ELb0EEENS1_19SingleTileSchedulerILb1ELb0ELb0ELi128EEEEEEEEEvNT_6ParamsE:
        /* <DEDUP_REMOVED lines=24> */
.L_x_5106:
[----:B------:R-:W-:Y:S05]  /*0180*/  BSYNC B0 ;  /* 0x0000000000007941 */ /* 0x000fea0003800000 */
.L_x_5105:
        /* <DEDUP_REMOVED lines=37> */
.L_x_5107:
        /* <DEDUP_REMOVED lines=22> */
.L_x_5108:
[----:B------:R-:W-:Y:S01]  /*0540*/  PLOP3.LUT P0, PT, PT, PT, UP0, 0x80, 0x0 ;  /* 0x000000000000781c */ /* 0x000fe20003f0f008 */
[----:B------:R-:W-:Y:S01]  /*0550*/  NOP ;  /* 0x0000000000007918 */ /* 0x000fe20000000000 */
[----:B------:R-:W-:Y:S01]  /*0560*/  ULDC.64 UR46, c[0x0][0x208] ;  /* 0x00008200002e7ab9 */ /* 0x000fe20000000a00 */
[----:B------:R-:W-:Y:S01]  /*0570*/  BSSY B6, `(.L_x_5109) ;  /* 0x00008f4000067945 */ /* 0x000fe20003800000 */
[----:B-12-4-:R-:W-:Y:S09]  /*0580*/  BAR.SYNC.DEFER_BLOCKING 0x0 ;  /* 0x0000000000007b1d */ /* 0x016ff20000010000 */
[----:B------:R-:W-:Y:S05]  /*0590*/  @!P0 BRA `(.L_x_5110) ;  /* 0x0000004c00a08947 */ /* 0x000fea0003800000 */
.L_x_5111:
        /* <DEDUP_REMOVED lines=22> */
.L_x_5112:
        /* <DEDUP_REMOVED lines=14> */
.L_x_5114:
[----:B------:R-:W-:-:S05]  /*07e0*/  ULDC UR4, c[0x0][0x8c4] ;  /* 0x0002310000047ab9 */ /* 0x000fca0000000800 */
.L_x_5113:
        /* <DEDUP_REMOVED lines=19> */
.L_x_5116:
        /* <DEDUP_REMOVED lines=14> */
.L_x_5117:
        /* <DEDUP_REMOVED lines=11> */
.L_x_5118:
        /* <DEDUP_REMOVED lines=13> */
.L_x_5119:
        /* <DEDUP_REMOVED lines=66> */
.L_x_5120:
        /* <DEDUP_REMOVED lines=28> */
.L_x_5123:
        /* <DEDUP_REMOVED lines=15> */
.L_x_5122:
        /* <DEDUP_REMOVED lines=22> */
.L_x_5125:
        /* <DEDUP_REMOVED lines=15> */
.L_x_5124:
[----:B------:R-:W-:Y:S01]  /*14a0*/  SHF.R.S32.HI R25, RZ, 0x1f, R22 ;  /* 0x0000001fff197819 */ /* 0x000fe20000011416 */
[----:B------:R-:W-:-:S03]  /*14b0*/  UMOV UR4, 0xffffffff ;  /* 0xffffffff00047882 */ /* 0x000fc60000000000 */
[----:B------:R-:W-:-:S04]  /*14c0*/  LEA.HI R0, R25, R22, RZ, 0x7 ;  /* 0x0000001619007211 */ /* 0x000fc800078f38ff */
[----:B------:R-:W-:Y:S01]  /*14d0*/  SHF.R.S32.HI R16, RZ, 0x7, R0 ;  /* 0x00000007ff107819 */ /* 0x000fe20000011400 */
[----:B------:R-:W-:Y:S06]  /*14e0*/  BRA.DIV UR4, `(.L_x_5126) ;  /* 0x0000007e04f87947 */ /* 0x000fec000b800000 */
[----:B------:R1:W2:Y:S02]  /*14f0*/  SHFL.IDX PT, R14, R16, RZ, 0x1f ;  /* 0x00001fff100e7589 */ /* 0x0002a400000e0000 */
.L_x_5210:
        /* <DEDUP_REMOVED lines=15> */
.L_x_5127:
        /* <DEDUP_REMOVED lines=19> */
.L_x_5129:
        /* <DEDUP_REMOVED lines=122> */
.L_x_5140:
[----:B------:R-:W-:-:S06]  /*1ec0*/  UISETP.NE.AND UP0, UPT, UR9, 0x3, UPT ;  /* 0x000000030900788c */ /* 0x000fcc000bf05270 */
[----:B------:R-:W-:-:S13]  /*1ed0*/  PLOP3.LUT P6, PT, PT, PT, UP0, 0x80, 0x0 ;  /* 0x000000000000781c */ /* 0x000fda0003fcf008 */
[----:B-1----:R-:W-:Y:S05]  /*1ee0*/  @!P6 BRA `(.L_x_5130) ;  /* 0x000000000004e947 */ /* 0x002fea0003800000 */
[----:B------:R-:W-:Y:S01]  /*1ef0*/  BPT.TRAP 0x1 ;  /* 0x000000040000795c */ /* 0x000fe20000300000 */
.L_x_5130:
[----:B------:R-:W-:Y:S01]  /*1f00*/  R2UR UR7, R18 ;  /* 0x00000000120772ca */ /* 0x000fe200000e0000 */
[----:B------:R-:W-:-:S05]  /*1f10*/  IMAD.U32 R16, RZ, RZ, UR4 ;  /* 0x00000004ff107e24 */ /* 0x000fca000f8e00ff */
[----:B------:R-:W-:-:S07]  /*1f20*/  SHF.L.U32 R16, R16, 0x1f, RZ ;  /* 0x0000001f10107819 */ /* 0x000fce00000006ff */
[----:B------:R-:W-:-:S09]  /*1f30*/  ULEA UR7, UR5, UR7, 0x3 ;  /* 0x0000000705077291 */ /* 0x000fd2000f8e183f */
[----:B------:R1:W2:Y:S01]  /*1f40*/  SYNCS.PHASECHK.TRANS64.TRYWAIT P0, [UR7+0x26810], R16 ;  /* 0x02681010ff0075a7 */ /* 0x0002a20008000147 */
[----:B------:R-:W-:Y:S05]  /*1f50*/  @!P6 BRA `(.L_x_5131) ;  /* 0x000000000004e947 */ /* 0x000fea0003800000 */
[----:B------:R-:W-:Y:S01]  /*1f60*/  BPT.TRAP 0x1 ;  /* 0x000000040000795c */ /* 0x000fe20000300000 */
.L_x_5131:
[----:B--2---:R-:W-:Y:S05]  /*1f70*/  @P0 BRA `(.L_x_5132) ;  /* 0x0000000000080947 */ /* 0x004fea0003800000 */
[----:B------:R-:W2:Y:S02]  /*1f80*/  SYNCS.PHASECHK.TRANS64.TRYWAIT P0, [UR7+0x26810], R16 ;  /* 0x02681010ff0075a7 */ /* 0x000ea40008000147 */
[----:B--2---:R-:W-:Y:S05]  /*1f90*/  @!P0 BRA `(.L_x_5133) ;  /* 0x0000007400808947 */ /* 0x004fea0003800000 */
.L_x_5132:
        /* <DEDUP_REMOVED lines=66> */
.L_x_5134:
[----:B------:R1:W1:Y:S01]  /*23c0*/  SYNCS.PHASECHK.TRANS64.TRYWAIT P0, [UR7+0x26830], R16 ;  /* 0x02683010ff0075a7 */ /* 0x0002620008000147 */
[----:B------:R-:W-:Y:S05]  /*23d0*/  @!P6 BRA `(.L_x_5135) ;  /* 0x000000000004e947 */ /* 0x000fea0003800000 */
[----:B------:R-:W-:Y:S01]  /*23e0*/  BPT.TRAP 0x1 ;  /* 0x000000040000795c */ /* 0x000fe20000300000 */
.L_x_5135:
[----:B-1----:R-:W-:Y:S05]  /*23f0*/  @P0 BRA `(.L_x_5136) ;  /* 0x0000000000080947 */ /* 0x002fea0003800000 */
[----:B------:R-:W1:Y:S02]  /*2400*/  SYNCS.PHASECHK.TRANS64.TRYWAIT P0, [UR7+0x26830], R16 ;  /* 0x02683010ff0075a7 */ /* 0x000e640008000147 */
[----:B-1----:R-:W-:Y:S05]  /*2410*/  @!P0 BRA `(.L_x_5137) ;  /* 0x0000007000788947 */ /* 0x002fea0003800000 */
.L_x_5136:
        /* <DEDUP_REMOVED lines=16> */
[----:B-1----:R-:W-:Y:S01]  /*2520*/  IMAD.IADD R217, R212, 0x1, -R218 ;  /* 0x00000001d4d97824 */ /* 0x002fe200078e0ada */
[--C-:B------:R-:W-:Y:S02]  /*2530*/  IADD3 R216, RZ, -R218, -R213.reuse ;  /* 0x800000daffd87210 */ /* 0x100fe40007ffe8d5 */
[----:B------:R-:W-:Y:S01]  /*2540*/  UIMAD UR11, UR5, 0x300, UR11 ;  /* 0x00000300050b78a4 */ /* 0x000fe2000f8e020b */
[----:B------:R-:W-:Y:S01]  /*2550*/  IADD3 R213, -R218, 0x8, -R213 ;  /* 0x00000008dad57810 */ /* 0x000fe20007ffe9d5 */
        /* <DEDUP_REMOVED lines=50> */
[----:B------:R-:W-:Y:S01]  /*2880*/  MUFU.EX2 R16, R16 ;  /* 0x0000001000107308 */ /* 0x000fe20000000800 */
        /* <DEDUP_REMOVED lines=9> */
[----:B------:R-:W-:Y:S02]  /*2920*/  IADD3 R156, R212, 0x8, -R218 ;  /* 0x00000008d49c7810 */ /* 0x000fe40007ffe8da */
[----:B------:R-:W-:Y:S01]  /*2930*/  ISETP.GT.OR P0, PT, R216, 0x29, !P1 ;  /* 0x00000029d800780c */ /* 0x000fe20004f04670 */
[----:B------:R-:W-:Y:S01]  /*2940*/  FFMA.FTZ R168, R157, UR6, -R6 ;  /* 0x000000069da87c23 */ /* 0x000fe20008010806 */
[----:B------:R-:W-:Y:S01]  /*2950*/  ISETP.GE.AND P1, PT, R217, 0x30, PT ;  /* 0x00000030d900780c */ /* 0x000fe20003f26270 */
[----:B------:R-:W-:Y:S01]  /*2960*/  MUFU.EX2 R160, R160 ;  /* 0x000000a000a07308 */ /* 0x000fe20000000800 */
[----:B------:R-:W-:Y:S02]  /*2970*/  SEL R156, R156, 0x40, !P2 ;  /* 0x000000409c9c7807 */ /* 0x000fe40005000000 */
[----:B------:R-:W-:Y:S01]  /*2980*/  FSEL R172, R173, -INF , !P0 ;  /* 0xff800000adac7808 */ /* 0x000fe20004000000 */
[----:B------:R-:W-:Y:S02]  /*2990*/  WARPGROUP.DEPBAR.LE gsb0, 0x0 ;  /* 0x00008000000079c5 */ /* 0x000fe40000010000 */
[----:B------:R-:W-:Y:S01]  /*29a0*/  WARPGROUP.ARRIVE ;  /* 0x00000000000079c5 */ /* 0x000fe20000000000 */
[----:B------:R-:W-:Y:S01]  /*29b0*/  ISETP.GT.OR P0, PT, R216, 0x30, !P1 ;  /* 0x00000030d800780c */ /* 0x000fe20004f04670 */
[----:B------:R-:W-:Y:S01]  /*29c0*/  FFMA.FTZ R173, R172, UR6, -R7 ;  /* 0x00000006acad7c23 */ /* 0x000fe20008010807 */
[----:B------:R-:W-:Y:S01]  /*29d0*/  SEL R212, R213, 0x40, P3 ;  /* 0x00000040d5d47807 */ /* 0x000fe20001800000 */
[----:B------:R-:W-:Y:S01]  /*29e0*/  MUFU.EX2 R168, R168 ;  /* 0x000000a800a87308 */ /* 0x000fe20000000800 */
        /* <DEDUP_REMOVED lines=9> */
[----:B------:R-:W-:Y:S01]  /*2a80*/  MUFU.EX2 R173, R173 ;  /* 0x000000ad00ad7308 */ /* 0x000fe20000000800 */
[----:B------:R-:W-:Y:S02]  /*2a90*/  ISETP.GT.OR P0, PT, R212, 0x1, !P1 ;  /* 0x00000001d400780c */ /* 0x000fe40004f04670 */
[----:B------:R-:W-:Y:S01]  /*2aa0*/  ISETP.GE.AND P1, PT, R156, 0x8, PT ;  /* 0x000000089c00780c */ /* 0x000fe20003f26270 */
[----:B------:R-:W-:Y:S01]  /*2ab0*/  FFMA.FTZ R157, R157, UR6, -R20 ;  /* 0x000000069d9d7c23 */ /* 0x000fe20008010814 */
[----:B------:R-:W-:Y:S02]  /*2ac0*/  FSEL R20, R155, -INF , !P0 ;  /* 0xff8000009b147808 */ /* 0x000fe40004000000 */
[----:B------:R-:W-:Y:S01]  /*2ad0*/  ISETP.GT.OR P0, PT, R212, 0x8, !P1 ;  /* 0x00000008d400780c */ /* 0x000fe20004f04670 */
[----:B------:R1:W-:Y:S01]  /*2ae0*/  MUFU.EX2 R176, R157 ;  /* 0x0000009d00b07308 */ /* 0x0003e20000000800 */
[----:B------:R-:W-:Y:S01]  /*2af0*/  ISETP.GE.AND P1, PT, R156, 0x9, PT ;  /* 0x000000099c00780c */ /* 0x000fe20003f26270 */
[----:B------:R-:W-:Y:S01]  /*2b00*/  FFMA.FTZ R213, R20, UR6, -R21 ;  /* 0x0000000614d57c23 */ /* 0x000fe20008010815 */
[----:B------:R-:W-:-:S02]  /*2b10*/  FSEL R21, R158, -INF , !P0 ;  /* 0xff8000009e157808 */ /* 0x000fc40004000000 */
[----:B------:R-:W-:Y:S02]  /*2b20*/  ISETP.GT.OR P0, PT, R212, 0x9, !P1 ;  /* 0x00000009d400780c */ /* 0x000fe40004f04670 */
[C---:B------:R-:W-:Y:S01]  /*2b30*/  ISETP.GE.AND P3, PT, R156.reuse, 0x11, PT ;  /* 0x000000119c00780c */ /* 0x040fe20003f66270 */
[----:B------:R-:W-:Y:S01]  /*2b40*/  FFMA.FTZ R210, R21, UR6, -R210 ;  /* 0x0000000615d27c23 */ /* 0x000fe200080108d2 */
[----:B------:R-:W-:Y:S01]  /*2b50*/  ISETP.GE.AND P2, PT, R156, 0x10, PT ;  /* 0x000000109c00780c */ /* 0x000fe20003f46270 */
[----:B------:R-:W-:Y:S01]  /*2b60*/  MUFU.EX2 R213, R213 ;  /* 0x000000d500d57308 */ /* 0x000fe20000000800 */
[----:B------:R-:W-:Y:S02]  /*2b70*/  FSEL R20, R159, -INF , !P0 ;  /* 0xff8000009f147808 */ /* 0x000fe40004000000 */
[C---:B------:R-:W-:Y:S02]  /*2b80*/  ISETP.GT.OR P0, PT, R212.reuse, 0x11, !P3 ;  /* 0x00000011d400780c */ /* 0x040fe40005f04670 */
[----:B------:R-:W-:Y:S01]  /*2b90*/  ISETP.GT.OR P1, PT, R212, 0x10, !P2 ;  /* 0x00000010d400780c */ /* 0x000fe20005724670 */
[----:B------:R-:W-:Y:S01]  /*2ba0*/  FFMA.FTZ R211, R20, UR6, -R211 ;  /* 0x0000000614d37c23 */ /* 0x000fe200080108d3 */
[----:B------:R-:W-:Y:S01]  /*2bb0*/  ISETP.GE.AND P2, PT, R156, 0x19, PT ;  /* 0x000000199c00780c */ /* 0x000fe20003f46270 */
[----:B------:R-:W-:Y:S01]  /*2bc0*/  MUFU.EX2 R210, R210 ;  /* 0x000000d200d27308 */ /* 0x000fe20000000800 */
[----:B------:R-:W-:-:S02]  /*2bd0*/  FSEL R20, R163, -INF , !P0 ;  /* 0xff800000a3147808 */ /* 0x000fc40004000000 */
[----:B------:R-:W-:Y:S02]  /*2be0*/  ISETP.GE.AND P3, PT, R156, 0x20, PT ;  /* 0x000000209c00780c */ /* 0x000fe40003f66270 */
[----:B------:R-:W-:Y:S01]  /*2bf0*/  ISETP.GT.OR P2, PT, R212, 0x19, !P2 ;  /* 0x00000019d400780c */ /* 0x000fe20005744670 */
[----:B------:R-:W-:Y:S01]  /*2c00*/  FFMA.FTZ R209, R20, UR6, -R209 ;  /* 0x0000000614d17c23 */ /* 0x000fe200080108d1 */
[----:B------:R-:W-:Y:S01]  /*2c10*/  ISETP.GE.AND P0, PT, R156, 0x18, PT ;  /* 0x000000189c00780c */ /* 0x000fe20003f06270 */
[----:B------:R3:W-:Y:S01]  /*2c20*/  MUFU.EX2 R163, R211 ;  /* 0x000000d300a37308 */ /* 0x0007e20000000800 */
[----:B------:R-:W-:Y:S02]  /*2c30*/  FSEL R21, R162, -INF , !P1 ;  /* 0xff800000a2157808 */ /* 0x000fe40004800000 */
[C---:B------:R-:W-:Y:S02]  /*2c40*/  ISETP.GT.OR P3, PT, R212.reuse, 0x20, !P3 ;  /* 0x00000020d400780c */ /* 0x040fe40005f64670 */
[----:B------:R-:W-:Y:S01]  /*2c50*/  ISETP.GE.AND P1, PT, R217, 0x31, PT ;  /* 0x00000031d900780c */ /* 0x000fe20003f26270 */
[----:B------:R-:W-:Y:S01]  /*2c60*/  FFMA.FTZ R162, R21, UR6, -R208 ;  /* 0x0000000615a27c23 */ /* 0x000fe200080108d0 */
[----:B------:R-:W-:Y:S01]  /*2c70*/  FSEL R20, R167, -INF , !P2 ;  /* 0xff800000a7147808 */ /* 0x000fe20005000000 */
[----:B------:R-:W-:Y:S01]  /*2c80*/  MUFU.EX2 R165, R165 ;  /* 0x000000a500a57308 */ /* 0x000fe20000000800 */
[----:B------:R-:W-:-:S02]  /*2c90*/  ISETP.GT.OR P0, PT, R212, 0x18, !P0 ;  /* 0x00000018d400780c */ /* 0x000fc40004704670 */
[----:B------:R-:W-:Y:S01]  /*2ca0*/  ISETP.GE.AND P2, PT, R156, 0x21, PT ;  /* 0x000000219c00780c */ /* 0x000fe20003f46270 */
[----:B-1----:R-:W-:Y:S01]  /*2cb0*/  FFMA.FTZ R157, R20, UR6, -R15 ;  /* 0x00000006149d7c23 */ /* 0x002fe2000801080f */
[----:B------:R-:W-:Y:S02]  /*2cc0*/  FSEL R155, R170, -INF , !P3 ;  /* 0xff800000aa9b7808 */ /* 0x000fe40005800000 */
[----:B------:R-:W-:Y:S01]  /*2cd0*/  ISETP.GT.OR P3, PT, R216, 0x31, !P1 ;  /* 0x00000031d800780c */ /* 0x000fe20004f64670 */
[----:B------:R1:W-:Y:S01]  /*2ce0*/  MUFU.EX2 R167, R209 ;  /* 0x000000d100a77308 */ /* 0x0003e20000000800 */
[C---:B------:R-:W-:Y:S01]  /*2cf0*/  ISETP.GE.AND P1, PT, R156.reuse, 0x28, PT ;  /* 0x000000289c00780c */ /* 0x040fe20003f26270 */
[----:B------:R-:W-:Y:S01]  /*2d00*/  FFMA.FTZ R170, R155, UR6, -R8 ;  /* 0x000000069baa7c23 */ /* 0x000fe20008010808 */
[----:B------:R-:W-:Y:S02]  /*2d10*/  ISETP.GE.AND P5, PT, R156, 0x29, PT ;  /* 0x000000299c00780c */ /* 0x000fe40003fa6270 */
[----:B------:R-:W-:-:S02]  /*2d20*/  FSEL R21, R166, -INF , !P0 ;  /* 0xff800000a6157808 */ /* 0x000fc40004000000 */
[C---:B------:R-:W-:Y:S01]  /*2d30*/  ISETP.GT.OR P2, PT, R212.reuse, 0x21, !P2 ;  /* 0x00000021d400780c */ /* 0x040fe20005744670 */
[----:B------:R-:W4:Y:S01]  /*2d40*/  MUFU.EX2 R170, R170 ;  /* 0x000000aa00aa7308 */ /* 0x000f220000000800 */
[C---:B------:R-:W-:Y:S01]  /*2d50*/  ISETP.GT.OR P1, PT, R212.reuse, 0x28, !P1 ;  /* 0x00000028d400780c */ /* 0x040fe20004f24670 */
[----:B------:R-:W-:Y:S01]  /*2d60*/  FFMA.FTZ R166, R21, UR6, -R14 ;  /* 0x0000000615a67c23 */ /* 0x000fe2000801080e */
[----:B------:R-:W-:Y:S02]  /*2d70*/  ISETP.GT.OR P5, PT, R212, 0x29, !P5 ;  /* 0x00000029d400780c */ /* 0x000fe40006fa4670 */
[----:B------:R-:W-:Y:S02]  /*2d80*/  FSEL R8, R171, -INF , !P2 ;  /* 0xff800000ab087808 */ /* 0x000fe40005000000 */
[----:B------:R-:W-:Y:S01]  /*2d90*/  FSEL R218, R177, -INF , !P3 ;  /* 0xff800000b1da7808 */ /* 0x000fe20005800000 */
[----:B------:R-:W-:Y:S01]  /*2da0*/  MUFU.EX2 R162, R162 ;  /* 0x000000a200a27308 */ /* 0x000fe20000000800 */
[----:B------:R-:W-:Y:S01]  /*2db0*/  FSEL R159, R174, -INF , !P1 ;  /* 0xff800000ae9f7808 */ /* 0x000fe20004800000 */
[----:B------:R-:W-:Y:S01]  /*2dc0*/  FFMA.FTZ R171, R8, UR6, -R9 ;  /* 0x0000000608ab7c23 */ /* 0x000fe20008010809 */
[----:B------:R-:W-:-:S02]  /*2dd0*/  WARPGROUP.DEPBAR.LE gsb0, 0x0 ;  /* 0x00008000000079c5 */ /* 0x000fc40000010000 */
[----:B------:R-:W-:Y:S01]  /*2de0*/  WARPGROUP.ARRIVE ;  /* 0x00000000000079c5 */ /* 0x000fe20000000000 */
[----:B------:R-:W-:Y:S01]  /*2df0*/  FSEL R158, R175, -INF , !P5 ;  /* 0xff800000af9e7808 */ /* 0x000fe20006800000 */
[----:B------:R-:W-:Y:S01]  /*2e00*/  FFMA.FTZ R208, R159, UR6, -R6 ;  /* 0x000000069fd07c23 */ /* 0x000fe20008010806 */
[----:B------:R-:W-:Y:S01]  /*2e10*/  ISETP.GE.AND P0, PT, R217, 0x39, PT ;  /* 0x00000039d900780c */ /* 0x000fe20003f06270 */
[----:B------:R5:W-:Y:S01]  /*2e20*/  MUFU.EX2 R177, R157 ;  /* 0x0000009d00b17308 */ /* 0x000be20000000800 */
[C---:B------:R-:W-:Y:S01]  /*2e30*/  ISETP.GE.AND P3, PT, R156.reuse, 0x30, PT ;  /* 0x000000309c00780c */ /* 0x040fe20003f66270 */
[----:B------:R-:W-:Y:S01]  /*2e40*/  HGMMA.64x64x16.F32 R120, R188, gdesc[UR12], R120, gsb0 ;  /* 0x00e0000cbc787df0 */ /* 0x000fe20008000878 */
[----:B------:R-:W-:Y:S01]  /*2e50*/  UIADD3 UR14, UR11, 0x102, URZ ;  /* 0x000001020b0e7890 */ /* 0x000fe2000fffe03f */
[C---:B------:R-:W-:Y:S01]  /*2e60*/  ISETP.GE.AND P2, PT, R156.reuse, 0x31, PT ;  /* 0x000000319c00780c */ /* 0x040fe20003f46270 */
[----:B------:R-:W-:Y:S01]  /*2e70*/  UMOV UR15, 0x80000020 ;  /* 0x80000020000f7882 */ /* 0x000fe20000000000 */
[----:B------:R-:W-:Y:S01]  /*2e80*/  ISETP.GE.AND P1, PT, R156, 0x38, PT ;  /* 0x000000389c00780c */ /* 0x000fe20003f26270 */
[----:B------:R-:W-:Y:S01]  /*2e90*/  FFMA.FTZ R218, R218, UR6, -R13 ;  /* 0x00000006dada7c23 */ /* 0x000fe2000801080d */
[----:B------:R-:W-:Y:S01]  /*2ea0*/  ISETP.GE.AND P5, PT, R156, 0x39, PT ;  /* 0x000000399c00780c */ /* 0x000fe20003fa6270 */
[----:B------:R-:W2:Y:S01]  /*2eb0*/  MUFU.EX2 R171, R171 ;  /* 0x000000ab00ab7308 */ /* 0x000ea20000000800 */
[----:B------:R-:W-:-:S02]  /*2ec0*/  ISETP.GT.OR P4, PT, R216, 0x38, !P4 ;  /* 0x00000038d800780c */ /* 0x000fc40006784670 */
[----:B------:R-:W-:Y:S01]  /*2ed0*/  ISETP.GT.OR P0, PT, R216, 0x39, !P0 ;  /* 0x00000039d800780c */ /* 0x000fe20004704670 */
[----:B------:R-:W-:Y:S01]  /*2ee0*/  FFMA.FTZ R216, R158, UR6, -R7 ;  /* 0x000000069ed87c23 */ /* 0x000fe20008010807 */
[C---:B------:R-:W-:Y:S02]  /*2ef0*/  ISETP.GT.OR P3, PT, R212.reuse, 0x30, !P3 ;  /* 0x00000030d400780c */ /* 0x040fe40005f64670 */
[C---:B------:R-:W-:Y:S01]  /*2f00*/  ISETP.GT.OR P2, PT, R212.reuse, 0x31, !P2 ;  /* 0x00000031d400780c */ /* 0x040fe20005744670 */
[----:B------:R-:W2:Y:S01]  /*2f10*/  MUFU.EX2 R166, R166 ;  /* 0x000000a600a67308 */ /* 0x000ea20000000800 */
[C---:B------:R-:W-:Y:S02]  /*2f20*/  ISETP.GT.OR P1, PT, R212.reuse, 0x38, !P1 ;  /* 0x00000038d400780c */ /* 0x040fe40004f24670 */
[----:B------:R-:W-:Y:S02]  /*2f30*/  ISETP.GT.OR P5, PT, R212, 0x39, !P5 ;  /* 0x00000039d400780c */ /* 0x000fe40006fa4670 */
[----:B------:R-:W-:-:S02]  /*2f40*/  FSEL R212, R181, -INF , !P0 ;  /* 0xff800000b5d47808 */ /* 0x000fc40004000000 */
[----:B------:R-:W-:Y:S01]  /*2f50*/  FSEL R181, R178, -INF , !P3 ;  /* 0xff800000b2b57808 */ /* 0x000fe20005800000 */
[----:B------:R-:W2:Y:S01]  /*2f60*/  MUFU.EX2 R164, R164 ;  /* 0x000000a400a47308 */ /* 0x000ea20000000800 */
[----:B------:R-:W-:Y:S02]  /*2f70*/  FSEL R178, R179, -INF , !P2 ;  /* 0xff800000b3b27808 */ /* 0x000fe40005000000 */
[----:B---3--:R-:W-:Y:S01]  /*2f80*/  FSEL R211, R182, -INF , !P1 ;  /* 0xff800000b6d37808 */ /* 0x008fe20004800000 */
[----:B------:R-:W-:Y:S01]  /*2f90*/  FFMA.FTZ R217, R181, UR6, -R12 ;  /* 0x00000006b5d97c23 */ /* 0x000fe2000801080c */
[----:B-1----:R-:W-:Y:S01]  /*2fa0*/  FSEL R209, R180, -INF , !P4 ;  /* 0xff800000b4d17808 */ /* 0x002fe20006000000 */
[----:B------:R-:W-:Y:S01]  /*2fb0*/  FFMA.FTZ R219, R178, UR6, -R13 ;  /* 0x00000006b2db7c23 */ /* 0x000fe2000801080d */
[----:B------:R-:W-:Y:S01]  /*2fc0*/  FSEL R182, R183, -INF , !P5 ;  /* 0xff800000b7b67808 */ /* 0x000fe20006800000 */
[--C-:B------:R-:W-:Y:S01]  /*2fd0*/  FFMA.FTZ R178, R211, UR6, -R10.reuse ;  /* 0x00000006d3b27c23 */ /* 0x100fe2000801080a */
[--C-:B------:R-:W-:Y:S01]  /*2fe0*/  FFMA.FTZ R13, R212, UR6, -R11.reuse ;  /* 0x00000006d40d7c23 */ /* 0x100fe2000801080b */
[----:B------:R-:W-:Y:S01]  /*2ff0*/  FFMA.FTZ R180, R209, UR6, -R10 ;  /* 0x00000006d1b47c23 */ /* 0x000fe2000801080a */
[----:B------:R-:W1:Y:S01]  /*3000*/  MUFU.EX2 R169, R169 ;  /* 0x000000a900a97308 */ /* 0x000e620000000800 */
[----:B------:R-:W-:-:S07]  /*3010*/  FFMA.FTZ R12, R182, UR6, -R11 ;  /* 0x00000006b60c7c23 */ /* 0x000fce000801080b */
[----:B------:R-:W3:Y:S08]  /*3020*/  MUFU.EX2 R208, R208 ;  /* 0x000000d000d07308 */ /* 0x000ef00000000800 */
[----:B------:R-:W3:Y:S08]  /*3030*/  MUFU.EX2 R179, R216 ;  /* 0x000000d800b37308 */ /* 0x000ef00000000800 */
[----:B------:R-:W3:Y:S08]  /*3040*/  MUFU.EX2 R172, R172 ;  /* 0x000000ac00ac7308 */ /* 0x000ef00000000800 */
[----:B------:R-:W-:Y:S08]  /*3050*/  MUFU.EX2 R10, R217 ;  /* 0x000000d9000a7308 */ /* 0x000ff00000000800 */
[----:B------:R-:W3:Y:S01]  /*3060*/  MUFU.EX2 R11, R218 ;  /* 0x000000da000b7308 */ /* 0x000ee20000000800 */
[----:B------:R-:W-:-:S02]  /*3070*/  WARPGROUP.DEPBAR.LE gsb0, 0x0 ;  /* 0x00008000000079c5 */ /* 0x000fc40000010000 */
[----:B------:R-:W-:-:S05]  /*3080*/  WARPGROUP.ARRIVE ;  /* 0x00000000000079c5 */ /* 0x000fca0000000000 */
[----:B------:R-:W-:Y:S01]  /*3090*/  MUFU.EX2 R180, R180 ;  /* 0x000000b400b47308 */ /* 0x000fe20000000800 */
[----:B------:R-:W-:Y:S01]  /*30a0*/  HGMMA.64x64x16.F32 R120, R200, gdesc[UR12], R120, gsb0 ;  /* 0x00e0000cc8787df0 */ /* 0x000fe20008000878 */
[----:B------:R-:W-:Y:S01]  /*30b0*/  UIADD3 UR14, UR11, 0x200, URZ ;  /* 0x000002000b0e7890 */ /* 0x000fe2000fffe03f */
[----:B------:R-:W-:-:S05]  /*30c0*/  UMOV UR15, 0x80000020 ;  /* 0x80000020000f7882 */ /* 0x000fca0000000000 */
[----:B------:R-:W-:Y:S01]  /*30d0*/  MUFU.EX2 R178, R178 ;  /* 0x000000b200b27308 */ /* 0x000fe20000000800 */
[----:B------:R-:W-:-:S07]  /*30e0*/  UMOV UR11, 0x80000020 ;  /* 0x80000020000b7882 */ /* 0x000fce0000000000 */
[----:B------:R-:W-:Y:S08]  /*30f0*/  MUFU.EX2 R13, R13 ;  /* 0x0000000d000d7308 */ /* 0x000ff00000000800 */
[----:B------:R-:W-:Y:S01]  /*3100*/  MUFU.EX2 R12, R12 ;  /* 0x0000000c000c7308 */ /* 0x000fe20000000800 */
        /* <DEDUP_REMOVED lines=13> */
[----:B------:R-:W4:Y:S04]  /*31e0*/  LDS.64 R20, [R214+0x1e200] ;  /* 0x01e20000d6147984 */ /* 0x000f280000000a00 */
[----:B------:R-:W2:Y:S04]  /*31f0*/  LDS.64 R14, [R214+0x1e220] ;  /* 0x01e22000d60e7984 */ /* 0x000ea80000000a00 */
[----:B------:R-:W1:Y:S04]  /*3200*/  LDS.64 R154, [R214+0x1e240] ;  /* 0x01e24000d69a7984 */ /* 0x000e680000000a00 */
[----:B-----5:R-:W5:Y:S04]  /*3210*/  LDS.64 R156, [R214+0x1e260] ;  /* 0x01e26000d69c7984 */ /* 0x020f680000000a00 */
[----:B------:R-:W3:Y:S04]  /*3220*/  LDS.64 R8, [R214+0x1e280] ;  /* 0x01e28000d6087984 */ /* 0x000ee80000000a00 */
[----:B------:R-:W3:Y:S04]  /*3230*/  LDS.64 R6, [R214+0x1e2a0] ;  /* 0x01e2a000d6067984 */ /* 0x000ee80000000a00 */
[----:B------:R-:W3:Y:S04]  /*3240*/  LDS.64 R174, [R214+0x1e2e0] ;  /* 0x01e2e000d6ae7984 */ /* 0x000ee80000000a00 */
[----:B------:R-:W3:Y:S01]  /*3250*/  LDS.64 R158, [R214+0x1e2c0] ;  /* 0x01e2c000d69e7984 */ /* 0x000ee20000000a00 */
[--C-:B----4-:R-:W-:Y:S01]  /*3260*/  FADD.FTZ R181, R120, -R20.reuse ;  /* 0x8000001478b57221 */ /* 0x110fe20000010000 */
[----:B------:R-:W-:Y:S01]  /*3270*/  FADD.FTZ R183, R122, -R20 ;  /* 0x800000147ab77221 */ /* 0x000fe20000010000 */
[--C-:B------:R-:W-:Y:S01]  /*3280*/  FADD.FTZ R20, R121, -R21.reuse ;  /* 0x8000001579147221 */ /* 0x100fe20000010000 */
[----:B------:R-:W-:Y:S01]  /*3290*/  FADD.FTZ R120, R123, -R21 ;  /* 0x800000157b787221 */ /* 0x000fe20000010000 */
[--C-:B--2---:R-:W-:Y:S01]  /*32a0*/  FADD.FTZ R21, R124, -R14.reuse ;  /* 0x8000000e7c157221 */ /* 0x104fe20000010000 */
[----:B------:R-:W-:Y:S01]  /*32b0*/  FADD.FTZ R123, R126, -R14 ;  /* 0x8000000e7e7b7221 */ /* 0x000fe20000010000 */
[--C-:B------:R-:W-:Y:S01]  /*32c0*/  FADD.FTZ R14, R125, -R15.reuse ;  /* 0x8000000f7d0e7221 */ /* 0x100fe20000010000 */
[----:B------:R-:W-:Y:S01]  /*32d0*/  FADD.FTZ R124, R127, -R15 ;  /* 0x8000000f7f7c7221 */ /* 0x000fe20000010000 */
[--C-:B-1----:R-:W-:Y:S01]  /*32e0*/  FADD.FTZ R121, R128, -R154.reuse ;  /* 0x8000009a80797221 */ /* 0x102fe20000010000 */
[----:B------:R-:W-:Y:S01]  /*32f0*/  FADD.FTZ R126, R131, -R155 ;  /* 0x8000009b837e7221 */ /* 0x000fe20000010000 */
[----:B------:R-:W1:Y:S01]  /*3300*/  MUFU.EX2 R15, R219 ;  /* 0x000000db000f7308 */ /* 0x000e620000000800 */
[----:B------:R-:W-:Y:S01]  /*3310*/  FADD.FTZ R125, R130, -R154 ;  /* 0x8000009a827d7221 */ /* 0x000fe20000010000 */
[--C-:B-----5:R-:W-:Y:S01]  /*3320*/  FADD.FTZ R128, R133, -R157.reuse ;  /* 0x8000009d85807221 */ /* 0x120fe20000010000 */
[----:B------:R-:W-:Y:S01]  /*3330*/  FADD.FTZ R127, R132, -R156 ;  /* 0x8000009c847f7221 */ /* 0x000fe20000010000 */
[----:B------:R-:W-:Y:S01]  /*3340*/  FADD.FTZ R130, R135, -R157 ;  /* 0x8000009d87827221 */ /* 0x000fe20000010000 */
[----:B------:R-:W-:Y:S01]  /*3350*/  FADD.FTZ R122, R129, -R155 ;  /* 0x8000009b817a7221 */ /* 0x000fe20000010000 */
[--C-:B---3--:R-:W-:Y:S01]  /*3360*/  FADD.FTZ R133, R136, -R8.reuse ;  /* 0x8000000888857221 */ /* 0x108fe20000010000 */
[----:B------:R-:W-:Y:S01]  /*3370*/  FADD.FTZ R131, R138, -R8 ;  /* 0x800000088a837221 */ /* 0x000fe20000010000 */
[--C-:B------:R-:W-:Y:S01]  /*3380*/  FADD.FTZ R8, R139, -R9.reuse ;  /* 0x800000098b087221 */ /* 0x100fe20000010000 */
[----:B------:R-:W-:Y:S01]  /*3390*/  FADD.FTZ R132, R137, -R9 ;  /* 0x8000000989847221 */ /* 0x000fe20000010000 */
[--C-:B------:R-:W-:Y:S01]  /*33a0*/  FADD.FTZ R9, R140, -R6.reuse ;  /* 0x800000068c097221 */ /* 0x100fe20000010000 */
[----:B------:R-:W-:Y:S01]  /*33b0*/  FADD.FTZ R135, R142, -R6 ;  /* 0x800000068e877221 */ /* 0x000fe20000010000 */
[----:B------:R-:W-:Y:S01]  /*33c0*/  FADD.FTZ R6, R141, -R7 ;  /* 0x800000078d067221 */ /* 0x000fe20000010000 */
[----:B------:R-:W-:Y:S01]  /*33d0*/  FMUL.FTZ R131, R170, R131 ;  /* 0x00000083aa837220 */ /* 0x000fe20000410000 */
[----:B------:R-:W-:Y:S01]  /*33e0*/  FMUL.FTZ R8, R171, R8 ;  /* 0x00000008ab087220 */ /* 0x000fe20000410000 */
[----:B------:R-:W-:Y:S01]  /*33f0*/  FADD.FTZ R140, R149, -R175 ;  /* 0x800000af958c7221 */ /* 0x000fe20000010000 */
[----:B------:R-:W-:Y:S01]  /*3400*/  FMUL.FTZ R9, R168, R9 ;  /* 0x00000009a8097220 */ /* 0x000fe20000410000 */
[----:B------:R-:W-:Y:S01]  /*3410*/  FMUL.FTZ R6, R173, R6 ;  /* 0x00000006ad067220 */ /* 0x000fe20000410000 */
[----:B------:R-:W-:Y:S01]  /*3420*/  FADD.FTZ R129, R134, -R156 ;  /* 0x8000009c86817221 */ /* 0x000fe20000010000 */
[----:B------:R-:W-:Y:S01]  /*3430*/  F2FP.F16.F32.PACK_AB R149, R8, R131 ;  /* 0x000000830895723e */ /* 0x000fe200000000ff */
[----:B------:R-:W-:-:S02]  /*3440*/  IMAD.U32 R8, RZ, RZ, UR5 ;  /* 0x00000005ff087e24 */ /* 0x000fc4000f8e00ff */
[----:B------:R-:W-:Y:S01]  /*3450*/  FADD.FTZ R134, R143, -R7 ;  /* 0x800000078f867221 */ /* 0x000fe20000010000 */
        /* <DEDUP_REMOVED lines=257> */
.L_x_5138:
        /* <DEDUP_REMOVED lines=44> */
.L_x_5139:
        /* <DEDUP_REMOVED lines=62> */
.L_x_5121:
[----:B------:R-:W-:Y:S05]  /*4b10*/  @P0 BRA `(.L_x_5115) ;  /* 0x0000004800640947 */ /* 0x000fea0003800000 */
[----:B------:R-:W-:Y:S01]  /*4b20*/  ULDC.64 UR4, c[0x0][0x878] ;  /* 0x00021e0000047ab9 */ /* 0x000fe20000000a00 */
[----:B------:R-:W2:Y:S01]  /*4b30*/  S2R R4, SR_TID.X ;  /* 0x0000000000047919 */ /* 0x000ea20000002100 */
[----:B------:R-:W-:Y:S01]  /*4b40*/  UISETP.NE.U32.AND UP0, UPT, UR4, URZ, UPT ;  /* 0x0000003f0400728c */ /* 0x000fe2000bf05070 */
[----:B------:R-:W3:Y:S08]  /*4b50*/  S2UR UR10, SR_CTAID.Y ;  /* 0x00000000000a79c3 */ /* 0x000ef00000002600 */
        /* <DEDUP_REMOVED lines=9> */
[----:B-1----:R-:W-:Y:S01]  /*4bf0*/  IMAD.U32 R3, RZ, RZ, UR5 ;  /* 0x00000005ff037e24 */ /* 0x002fe2000f8e00ff */
[----:B------:R-:W1:Y:S01]  /*4c00*/  S2UR UR11, SR_CgaCtaId ;  /* 0x00000000000b79c3 */ /* 0x000e620000008800 */
[----:B------:R-:W-:-:S03]  /*4c10*/  ULDC UR5, c[0x0][0x850] ;  /* 0x0002140000057ab9 */ /* 0x000fc60000000800 */
[----:B------:R2:W4:Y:S01]  /*4c20*/  @P0 LDG.E R2, desc[UR46][R2.64] ;  /* 0x0000002e02020981 */ /* 0x000522000c1e1900 */
[----:B------:R-:W-:Y:S01]  /*4c30*/  UISETP.NE.AND UP1, UPT, UR5, 0x1, UPT ;  /* 0x000000010500788c */ /* 0x000fe2000bf25270 */
[----:B------:R-:W-:Y:S01]  /*4c40*/  BSSY B0, `(.L_x_5141) ;  /* 0x0000059000007945 */ /* 0x000fe20003800000 */
[----:B--2---:R-:W-:-:S09]  /*4c50*/  VIADD R3, R4, 0xffffff80 ;  /* 0xffffff8004037836 */ /* 0x004fd20000000000 */
        /* <DEDUP_REMOVED lines=13> */
[----:B---3--:R-:W-:Y:S01]  /*4d30*/  UIMAD.WIDE.U32 UR4, UR10, UR4, URZ ;  /* 0x000000040a0472a5 */ /* 0x008fe2000f8e003f */
[----:B------:R-:W-:Y:S01]  /*4d40*/  IMAD.SHL.U32 R0, R0, 0x4, RZ ;  /* 0x0000000400007824 */ /* 0x000fe200078e00ff */
[----:B------:R-:W-:-:S02]  /*4d50*/  @UP0 ULEA.HI UR7, UR7, UR6, URZ, 0x7 ;  /* 0x0000000607070291 */ /* 0x000fc4000f8f383f */
[----:B------:R-:W-:Y:S02]  /*4d60*/  @UP1 USHF.R.U32.HI UR10, URZ, UR16, UR5 ;  /* 0x000000103f0a1299 */ /* 0x000fe40008011605 */
[----:B------:R-:W-:Y:S02]  /*4d70*/  @UP0 USHF.R.S32.HI UR7, URZ, 0x7, UR7 ;  /* 0x000000073f070899 */ /* 0x000fe40008011407 */
[----:B-1----:R-:W-:Y:S02]  /*4d80*/  ULEA UR4, UR11, UR9, 0x18 ;  /* 0x000000090b047291 */ /* 0x002fe4000f8ec03f */
        /* <DEDUP_REMOVED lines=61> */
.L_x_5143:
[----:B------:R-:W-:Y:S01]  /*5160*/  @P0 ELECT P1, URZ, PT ;  /* 0x00000000003f082f */ /* 0x000fe20003820000 */
[----:B------:R2:W-:-:S12]  /*5170*/  UBLKRED.G.S.ADD.F32.RN [UR6], [UR4], UR5, desc[UR8] ;  /* 0x00000806040073bb */ /* 0x0005d800080a1405 */
[----:B------:R-:W-:Y:S02]  /*5180*/  @P1 PLOP3.LUT P0, PT, P1, PT, PT, 0x8, 0x0 ;  /* 0x000000000000181c */ /* 0x000fe40000f0e170 */
[----:B------:R-:W-:-:S11]  /*5190*/  PLOP3.LUT P1, PT, PT, PT, PT, 0x8, 0x0 ;  /* 0x000000000000781c */ /* 0x000fd60003f2e170 */
[----:B--2---:R-:W-:Y:S05]  /*51a0*/  @P0 BRA.U.ANY `(.L_x_5143) ;  /* 0xfffffffd00ec0947 */ /* 0x004fea000393ffff */
[----:B------:R0:W-:Y:S01]  /*51b0*/  UTMACMDFLUSH ;  /* 0x00000000000079b7 */ /* 0x0001e20000000000 */
[----:B------:R-:W-:-:S04]  /*51c0*/  DEPBAR.LE SB0, 0x0 ;  /* 0x000080000000791a */ /* 0x000fc80000000000 */
.L_x_5142:
[----:B------:R-:W-:Y:S05]  /*51d0*/  BSYNC B0 ;  /* 0x0000000000007941 */ /* 0x000fea0003800000 */
.L_x_5141:
        /* <DEDUP_REMOVED lines=28> */
.L_x_5144:
        /* <DEDUP_REMOVED lines=8> */
.L_x_5110:
        /* <DEDUP_REMOVED lines=21> */
.L_x_5146:
        /* <DEDUP_REMOVED lines=13> */
.L_x_5148:
[----:B------:R-:W-:-:S05]  /*5640*/  ULDC UR4, c[0x0][0x8c4] ;  /* 0x0002310000047ab9 */ /* 0x000fca0000000800 */
.L_x_5147:
        /* <DEDUP_REMOVED lines=44> */
.L_x_5149:
        /* <DEDUP_REMOVED lines=13> */
.L_x_5150:
        /* <DEDUP_REMOVED lines=12> */
.L_x_5151:
        /* <DEDUP_REMOVED lines=22> */
.L_x_5152:
        /* <DEDUP_REMOVED lines=42> */
.L_x_5155:
[----:B------:R-:W-:Y:S05]  /*5ea0*/  BSYNC B0 ;  /* 0x0000000000007941 */ /* 0x000fea0003800000 */
.L_x_5154:
        /* <DEDUP_REMOVED lines=19> */
.L_x_5157:
[----:B------:R-:W-:Y:S05]  /*5fe0*/  BSYNC B0 ;  /* 0x0000000000007941 */ /* 0x000fea0003800000 */
.L_x_5156:
[----:B------:R-:W-:Y:S06]  /*5ff0*/  BAR.ARV 0xa, 0xa0 ;  /* 0x0282800000007b1d */ /* 0x000fec0000002000 */
[----:B------:R-:W-:Y:S04]  /*6000*/  BSSY B0, `(.L_x_5158) ;  /* 0x0000003000007945 */ /* 0x000fe80003800000 */
[----:B------:R-:W-:Y:S05]  /*6010*/  @!P0 BRA `(.L_x_5159) ;  /* 0x0000000000048947 */ /* 0x000fea0003800000 */
[----:B------:R-:W-:-:S04]  /*6020*/  DEPBAR.LE SB0, 0x0 ;  /* 0x000080000000791a */ /* 0x000fc80000000000 */
.L_x_5159:
[----:B------:R-:W-:Y:S05]  /*6030*/  BSYNC B0 ;  /* 0x0000000000007941 */ /* 0x000fea0003800000 */
.L_x_5158:
[----:B------:R-:W-:Y:S06]  /*6040*/  BAR.ARV 0xb, 0xa0 ;  /* 0x02c2800000007b1d */ /* 0x000fec0000002000 */
[----:B------:R-:W-:Y:S01]  /*6050*/  UIADD3 UR18, UR7, 0x1, URZ ;  /* 0x0000000107127890 */ /* 0x000fe2000fffe03f */
[----:B------:R-:W-:Y:S11]  /*6060*/  BRA `(.L_x_5160) ;  /* 0x0000000000047947 */ /* 0x000ff60003800000 */
.L_x_5153:
[----:B------:R-:W-:-:S05]  /*6070*/  UMOV UR18, UR7 ;  /* 0x0000000700127c82 */ /* 0x000fca0008000000 */
.L_x_5160:
        /* <DEDUP_REMOVED lines=22> */
.L_x_5173:
        /* <DEDUP_REMOVED lines=20> */
.L_x_5162:
[----:B------:R-:W-:Y:S05]  /*6320*/  BSYNC B0 ;  /* 0x0000000000007941 */ /* 0x000fea0003800000 */
.L_x_5161:
        /* <DEDUP_REMOVED lines=13> */
.L_x_5164:
[----:B------:R-:W-:Y:S05]  /*6400*/  BSYNC B0 ;  /* 0x0000000000007941 */ /* 0x000fea0003800000 */
.L_x_5163:
[----:B------:R-:W-:Y:S06]  /*6410*/  BAR.ARV 0xa, 0xa0 ;  /* 0x0282800000007b1d */ /* 0x000fec0000002000 */
[----:B------:R-:W-:Y:S04]  /*6420*/  BSSY B0, `(.L_x_5165) ;  /* 0x0000003000007945 */ /* 0x000fe80003800000 */
[----:B------:R-:W-:Y:S05]  /*6430*/  @!P0 BRA `(.L_x_5166) ;  /* 0x0000000000048947 */ /* 0x000fea0003800000 */
[----:B------:R-:W-:-:S04]  /*6440*/  DEPBAR.LE SB0, 0x0 ;  /* 0x000080000000791a */ /* 0x000fc80000000000 */
.L_x_5166:
[----:B------:R-:W-:Y:S05]  /*6450*/  BSYNC B0 ;  /* 0x0000000000007941 */ /* 0x000fea0003800000 */
.L_x_5165:
        /* <DEDUP_REMOVED lines=13> */
.L_x_5168:
[----:B------:R-:W-:Y:S05]  /*6530*/  BSYNC B0 ;  /* 0x0000000000007941 */ /* 0x000fea0003800000 */
.L_x_5167:
        /* <DEDUP_REMOVED lines=13> */
.L_x_5170:
[----:B------:R-:W-:Y:S05]  /*6610*/  BSYNC B0 ;  /* 0x0000000000007941 */ /* 0x000fea0003800000 */
.L_x_5169:
[----:B------:R-:W-:Y:S01]  /*6620*/  UIADD3 UR18, UR18, 0x2, URZ ;  /* 0x0000000212127890 */ /* 0x000fe2000fffe03f */
[----:B------:R-:W-:Y:S06]  /*6630*/  BAR.ARV 0xa, 0xa0 ;  /* 0x0282800000007b1d */ /* 0x000fec0000002000 */
[----:B------:R-:W-:Y:S01]  /*6640*/  UISETP.GE.AND UP0, UPT, UR18, UR12, UPT ;  /* 0x0000000c1200728c */ /* 0x000fe2000bf06270 */
[----:B------:R-:W-:Y:S04]  /*6650*/  BSSY B0, `(.L_x_5171) ;  /* 0x0000003000007945 */ /* 0x000fe80003800000 */
[----:B------:R-:W-:Y:S06]  /*6660*/  @!P0 BRA `(.L_x_5172) ;  /* 0x0000000000048947 */ /* 0x000fec0003800000 */
[----:B------:R-:W-:-:S04]  /*6670*/  DEPBAR.LE SB0, 0x0 ;  /* 0x000080000000791a */ /* 0x000fc80000000000 */
.L_x_5172:
[----:B------:R-:W-:Y:S05]  /*6680*/  BSYNC B0 ;  /* 0x0000000000007941 */ /* 0x000fea0003800000 */
.L_x_5171:
[----:B------:R-:W-:Y:S06]  /*6690*/  BAR.ARV 0xb, 0xa0 ;  /* 0x02c2800000007b1d */ /* 0x000fec0000002000 */
[----:B------:R-:W-:Y:S01]  /*66a0*/  PLOP3.LUT P1, PT, PT, PT, UP0, 0x80, 0x0 ;  /* 0x000000000000781c */ /* 0x000fe20003f2f008 */
[----:B------:R-:W-:Y:S02]  /*66b0*/  UIADD3 UR26, UR26, 0x3000, URZ ;  /* 0x000030001a1a7890 */ /* 0x000fe4000fffe03f */
[----:B------:R-:W-:-:S10]  /*66c0*/  UIADD3 UR6, UR6, 0x3000, URZ ;  /* 0x0000300006067890 */ /* 0x000fd4000fffe03f */
[----:B------:R-:W-:Y:S05]  /*66d0*/  @!P1 BRA `(.L_x_5173) ;  /* 0xfffffff800c09947 */ /* 0x000fea000383ffff */
[----:B------:R-:W-:Y:S05]  /*66e0*/  BRA `(.L_x_5115) ;  /* 0x0000002c00707947 */ /* 0x000fea0003800000 */
.L_x_5145:
        /* <DEDUP_REMOVED lines=14> */
.L_x_5174:
        /* <DEDUP_REMOVED lines=14> */
.L_x_5176:
[----:B------:R-:W-:-:S05]  /*68b0*/  ULDC UR4, c[0x0][0x8c4] ;  /* 0x0002310000047ab9 */ /* 0x000fca0000000800 */
.L_x_5175:
        /* <DEDUP_REMOVED lines=59> */
.L_x_5178:
        /* <DEDUP_REMOVED lines=13> */
.L_x_5179:
        /* <DEDUP_REMOVED lines=8> */
.L_x_5180:
        /* <DEDUP_REMOVED lines=21> */
.L_x_5181:
        /* <DEDUP_REMOVED lines=50> */
.L_x_5211:
        /* <DEDUP_REMOVED lines=15> */
.L_x_5184:
        /* <DEDUP_REMOVED lines=127> */
.L_x_5195:
[----:B-123--:R-:W-:-:S04]  /*7b10*/  SHF.L.U32 R18, R10, 0x1f, RZ ;  /* 0x0000001f0a127819 */ /* 0x00efc800000006ff */
[----:B------:R-:W2:Y:S02]  /*7b20*/  SYNCS.PHASECHK.TRANS64.TRYWAIT P1, [R15+URZ+0x26840], R18 ;  /* 0x026840120f0075a7 */ /* 0x000ea4000802017f */
[----:B--2---:R-:W-:Y:S05]  /*7b30*/  @!P1 BRA `(.L_x_5187) ;  /* 0x0000001800dc9947 */ /* 0x004fea0003800000 */
.L_x_5212:
        /* <DEDUP_REMOVED lines=8> */
.L_x_5188:
        /* <DEDUP_REMOVED lines=44> */
.L_x_5213:
        /* <DEDUP_REMOVED lines=8> */
.L_x_5190:
        /* <DEDUP_REMOVED lines=44> */
.L_x_5214:
        /* <DEDUP_REMOVED lines=8> */
.L_x_5192:
        /* <DEDUP_REMOVED lines=38> */
.L_x_5216:
        /* <DEDUP_REMOVED lines=8> */
.L_x_5194:
        /* <DEDUP_REMOVED lines=44> */
.L_x_5186:
[----:B------:R-:W4:Y:S02]  /*87e0*/  LDL.LU R4, [R1+0x4] ;  /* 0x0000040001047983 */ /* 0x000f240000300800 */
[----:B----4-:R-:W-:Y:S02]  /*87f0*/  ISETP.NE.AND P1, PT, R4, RZ, PT ;  /* 0x000000ff0400720c */ /* 0x010fe40003f25270 */
[----:B------:R4:W5:Y:S11]  /*8800*/  LDL R4, [R1] ;  /* 0x0000000001047983 */ /* 0x0009760000100800 */
[----:B----4-:R-:W-:Y:S05]  /*8810*/  @!P1 BRA `(.L_x_5185) ;  /* 0x0000000400949947 */ /* 0x010fea0003800000 */
[----:B------:R-:W-:-:S04]  /*8820*/  SHF.L.U32 R12, R10, 0x1f, RZ ;  /* 0x0000001f0a0c7819 */ /* 0x000fc800000006ff */
[----:B------:R-:W4:Y:S02]  /*8830*/  SYNCS.PHASECHK.TRANS64.TRYWAIT P1, [R15+URZ+0x26840], R12 ;  /* 0x0268400c0f0075a7 */ /* 0x000f24000802017f */
[----:B----4-:R-:W-:Y:S05]  /*8840*/  @!P1 BRA `(.L_x_5196) ;  /* 0x0000000c00ec9947 */ /* 0x010fea0003800000 */
.L_x_5217:
        /* <DEDUP_REMOVED lines=8> */
.L_x_5197:
        /* <DEDUP_REMOVED lines=41> */
.L_x_5218:
        /* <DEDUP_REMOVED lines=8> */
.L_x_5199:
        /* <DEDUP_REMOVED lines=41> */
.L_x_5185:
[----:B------:R-:W1:Y:S01]  /*8e70*/  S2R R0, SR_TID.X ;  /* 0x0000000000007919 */ /* 0x000e620000002100 */
[----:B------:R-:W-:Y:S01]  /*8e80*/  IMAD R3, R16, 0x8, R15 ;  /* 0x0000000810037824 */ /* 0x000fe200078e020f */
[----:B-1----:R-:W-:Y:S02]  /*8e90*/  LOP3.LUT R2, R0, 0x7f, RZ, 0xc0, !PT ;  /* 0x0000007f00027812 */ /* 0x002fe400078ec0ff */
[----:B------:R-:W-:Y:S02]  /*8ea0*/  SHF.L.U32 R0, R10, 0x1f, RZ ;  /* 0x0000001f0a007819 */ /* 0x000fe400000006ff */
[----:B------:R-:W-:Y:S02]  /*8eb0*/  ISETP.NE.AND P1, PT, R2, RZ, PT ;  /* 0x000000ff0200720c */ /* 0x000fe40003f25270 */
[----:B------:R-:W1:Y:S02]  /*8ec0*/  SYNCS.PHASECHK.TRANS64.TRYWAIT P0, [R3+URZ+0x26840], R0 ;  /* 0x02684000030075a7 */ /* 0x000e64000800017f */
[----:B-1----:R-:W-:Y:S09]  /*8ed0*/  @!P0 BRA `(.L_x_5200) ;  /* 0x0000000800708947 */ /* 0x002ff20003800000 */
.L_x_5219:
[----:B------:R-:W-:Y:S05]  /*8ee0*/  @P1 BRA `(.L_x_5201) ;  /* 0x0000000000181947 */ /* 0x000fea0003800000 */
[----:B------:R-:W1:Y:S01]  /*8ef0*/  S2R R2, SR_TID.X ;  /* 0x0000000000027919 */ /* 0x000e620000002100 */
[----:B------:R-:W-:-:S04]  /*8f00*/  IMAD.MOV.U32 R0, RZ, RZ, 0x3100 ;  /* 0x00003100ff007424 */ /* 0x000fc800078e00ff */
[----:B------:R1:W-:Y:S02]  /*8f10*/  SYNCS.ARRIVE.TRANS64 RZ, [R3+URZ+0x26830], R0 ;  /* 0x0268300003ff79a7 */ /* 0x0003e4000800003f */
[----:B-1----:R-:W-:-:S13]  /*8f20*/  LOP3.LUT P0, RZ, R2, 0x1f, RZ, 0xc0, !PT ;  /* 0x0000001f02ff7812 */ /* 0x002fda000780c0ff */
[----:B------:R-:W-:Y:S05]  /*8f30*/  @!P0 BRA `(.L_x_5201) ;  /* 0x0000000000048947 */ /* 0x000fea0003800000 */
[----:B------:R-:W-:Y:S01]  /*8f40*/  BPT.TRAP 0x1 ;  /* 0x000000040000795c */ /* 0x000fe20000300000 */
.L_x_5201:
        /* <DEDUP_REMOVED lines=48> */
.L_x_5182:
[----:B------:R-:W-:Y:S05]  /*9250*/  BSYNC B0 ;  /* 0x0000000000007941 */ /* 0x000fea0003800000 */
.L_x_5177:
[----:B------:R-:W-:-:S03]  /*9260*/  UMOV UR8, 0xffffffff ;  /* 0xffffffff00087882 */ /* 0x000fc60000000000 */
[----:B------:R-:W-:Y:S05]  /*9270*/  BRA.DIV UR8, `(.L_x_5202) ;  /* 0x00000006089c7947 */ /* 0x000fea000b800000 */
[----:B------:R-:W-:-:S13]  /*9280*/  ELECT P6, URZ, PT ;  /* 0x00000000003f782f */ /* 0x000fda00038c0000 */
.L_x_5222:
[----:B------:R-:W-:Y:S05]  /*9290*/  @!P6 BRA `(.L_x_5115) ;  /* 0x000000000084e947 */ /* 0x000fea0003800000 */
[----:B------:R-:W-:-:S06]  /*92a0*/  ULOP3.LUT UR8, UR38, 0x2, URZ, 0xfc, !UPT ;  /* 0x0000000226087892 */ /* 0x000fcc000f8efc3f */
[----:B------:R-:W-:-:S05]  /*92b0*/  IMAD.U32 R2, RZ, RZ, UR8 ;  /* 0x00000008ff027e24 */ /* 0x000fca000f8e00ff */
[----:B------:R-:W-:-:S13]  /*92c0*/  ISETP.NE.AND P2, PT, R2, 0x3, PT ;  /* 0x000000030200780c */ /* 0x000fda0003f45270 */
[----:B------:R-:W-:Y:S05]  /*92d0*/  @!P2 BRA `(.L_x_5203) ;  /* 0x000000000004a947 */ /* 0x000fea0003800000 */
[----:B---3--:R-:W-:Y:S01]  /*92e0*/  BPT.TRAP 0x1 ;  /* 0x000000040000795c */ /* 0x008fe20000300000 */
.L_x_5203:
        /* <DEDUP_REMOVED lines=15> */
.L_x_5223:
[----:B------:R-:W2:Y:S02]  /*93e0*/  SYNCS.PHASECHK.TRANS64.TRYWAIT P0, [R3+URZ], R2 ;  /* 0x00000002030075a7 */ /* 0x000ea4000800017f */
[----:B--2---:R-:W-:Y:S05]  /*93f0*/  @!P0 BRA `(.L_x_5205) ;  /* 0x0000000400708947 */ /* 0x004fea0003800000 */
.L_x_5224:
[----:B------:R-:W-:Y:S05]  /*9400*/  @!P2 BRA `(.L_x_5206) ;  /* 0x000000000004a947 */ /* 0x000fea0003800000 */
[----:B---3--:R-:W-:Y:S01]  /*9410*/  BPT.TRAP 0x1 ;  /* 0x000000040000795c */ /* 0x008fe20000300000 */
.L_x_5206:
[----:B--2---:R-:W-:-:S04]  /*9420*/  VIADD R3, R8, 0x26840 ;  /* 0x0002684008037836 */ /* 0x004fc80000000000 */
[----:B------:R-:W-:-:S04]  /*9430*/  IMAD R5, R0, 0x8, R3 ;  /* 0x0000000800057824 */ /* 0x000fc800078e0203 */
[----:B------:R-:W2:Y:S02]  /*9440*/  SYNCS.PHASECHK.TRANS64.TRYWAIT P0, [R5+URZ], R4 ;  /* 0x00000004050075a7 */ /* 0x000ea4000800017f */
[----:B--2---:R-:W-:Y:S05]  /*9450*/  @!P0 BRA `(.L_x_5207) ;  /* 0x00000004006c8947 */ /* 0x004fea0003800000 */
.L_x_5225:
[----:B------:R-:W-:-:S07]  /*9460*/  IMAD R3, R6, 0x8, R3 ;  /* 0x0000000806037824 */ /* 0x000fce00078e0203 */
.L_x_5208:
[----:B----4-:R4:W1:Y:S02]  /*9470*/  SYNCS.PHASECHK.TRANS64.TRYWAIT P0, [R3+URZ], R2 ;  /* 0x00000002030075a7 */ /* 0x010864000800017f */
[----:B-1----:R-:W-:Y:S05]  /*9480*/  @!P0 NANOSLEEP.SYNCS 0x989680 ;  /* 0x009896800000895d */ /* 0x002fea0003900000 */
[----:B------:R-:W1:Y:S02]  /*9490*/  @!P0 SYNCS.PHASECHK.TRANS64 P0, [R3+URZ], R2 ;  /* 0x00000002030085a7 */ /* 0x000e64000800007f */
[----:B-1----:R-:W-:Y:S05]  /*94a0*/  @!P0 BRA `(.L_x_5208) ;  /* 0xfffffffc00f08947 */ /* 0x002fea000383ffff */
.L_x_5115:
[----:B---3--:R-:W-:Y:S05]  /*94b0*/  BSYNC B6 ;  /* 0x0000000000067941 */ /* 0x008fea0003800000 */
.L_x_5109:
[----:B------:R-:W-:Y:S05]  /*94c0*/  EXIT ;  /* 0x000000000000794d */ /* 0x000fea0003800000 */
.L_x_5126:
[----:B------:R-:W-:Y:S02]  /*94d0*/  IMAD.MOV.U32 R13, RZ, RZ, R16 ;  /* 0x000000ffff0d7224 */ /* 0x000fe400078e0010 */
[----:B------:R-:W-:Y:S02]  /*94e0*/  IMAD.MOV.U32 R12, RZ, RZ, RZ ;  /* 0x000000ffff0c7224 */ /* 0x000fe400078e00ff */
[----:B------:R-:W-:Y:S02]  /*94f0*/  IMAD.MOV.U32 R11, RZ, RZ, 0x1f ;  /* 0x0000001fff0b7424 */ /* 0x000fe400078e00ff */
[----:B------:R-:W-:-:S07]  /*9500*/  IMAD.MOV.U32 R15, RZ, RZ, -0x1 ;  /* 0xffffffffff0f7424 */ /* 0x000fce00078e00ff */
[----:B------:R-:W-:Y:S05]  /*9510*/  WARPSYNC.COLLECTIVE R15, `(.L_x_5209) ;  /* 0x000000000f087348 */ /* 0x000fea0003c00000 */
[----:B------:R1:W2:Y:S02]  /*9520*/  SHFL.IDX P6, R14, R13, R12, R11 ;  /* 0x0000000c0d0e7389 */ /* 0x0002a400000c000b */
[----:B-12---:R-:W-:Y:S01]  /*9530*/  ENDCOLLECTIVE ;  /* 0x000000000000791b */ /* 0x006fe20003800000 */
.L_x_5209:
[----:B------:R-:W-:Y:S05]  /*9540*/  BRA `(.L_x_5210) ;  /* 0xffffff7c00ec7947 */ /* 0x000fea000383ffff */
.L_x_5128:
[----:B--2---:R2:W3:Y:S02]  /*9550*/  SYNCS.PHASECHK.TRANS64.TRYWAIT P0, [R18+URZ+0x26800], R5 ;  /* 0x02680005120075a7 */ /* 0x0044e4000800017f */
[----:B---3--:R-:W-:Y:S05]  /*9560*/  @!P0 NANOSLEEP.SYNCS 0x989680 ;  /* 0x009896800000895d */ /* 0x008fea0003900000 */
[----:B------:R-:W3:Y:S02]  /*9570*/  @!P0 SYNCS.PHASECHK.TRANS64 P0, [R18+URZ+0x26800], R5 ;  /* 0x02680005120085a7 */ /* 0x000ee4000800007f */
[----:B---3--:R-:W-:Y:S05]  /*9580*/  @!P0 BRA `(.L_x_5128) ;  /* 0xfffffffc00f08947 */ /* 0x008fea000383ffff */
[----:B------:R-:W-:Y:S05]  /*9590*/  BRA `(.L_x_5127) ;  /* 0xffffff8000147947 */ /* 0x000fea000383ffff */
.L_x_5133:
[----:B--2---:R-:W-:-:S04]  /*95a0*/  IMAD.U32 R7, RZ, RZ, UR7 ;  /* 0x00000007ff077e24 */ /* 0x004fc8000f8e00ff */
[----:B------:R2:W3:Y:S03]  /*95b0*/  SYNCS.PHASECHK.TRANS64.TRYWAIT P0, [R7+URZ+0x26810], R16 ;  /* 0x02681010070075a7 */ /* 0x0004e6000800017f */
[----:B---3--:R-:W-:Y:S05]  /*95c0*/  @!P0 NANOSLEEP.SYNCS 0x989680 ;  /* 0x009896800000895d */ /* 0x008fea0003900000 */
[----:B------:R-:W3:Y:S02]  /*95d0*/  @!P0 SYNCS.PHASECHK.TRANS64 P0, [R7+URZ+0x26810], R16 ;  /* 0x02681010070085a7 */ /* 0x000ee4000800007f */
[----:B---3--:R-:W-:Y:S05]  /*95e0*/  @!P0 BRA `(.L_x_5133) ;  /* 0xfffffffc00ec8947 */ /* 0x008fea000383ffff */
[----:B------:R-:W-:Y:S05]  /*95f0*/  BRA `(.L_x_5132) ;  /* 0xffffff8800687947 */ /* 0x000fea000383ffff */
.L_x_5137:
[----:B------:R-:W-:-:S04]  /*9600*/  IMAD.U32 R121, RZ, RZ, UR7 ;  /* 0x00000007ff797e24 */ /* 0x000fc8000f8e00ff */
[----:B------:R1:W1:Y:S03]  /*9610*/  SYNCS.PHASECHK.TRANS64.TRYWAIT P0, [R121+URZ+0x26830], R16 ;  /* 0x02683010790075a7 */ /* 0x000266000800017f */
[----:B-1----:R-:W-:Y:S05]  /*9620*/  @!P0 NANOSLEEP.SYNCS 0x989680 ;  /* 0x009896800000895d */ /* 0x002fea0003900000 */
[----:B------:R-:W1:Y:S02]  /*9630*/  @!P0 SYNCS.PHASECHK.TRANS64 P0, [R121+URZ+0x26830], R16 ;  /* 0x02683010790085a7 */ /* 0x000e64000800007f */
[----:B-1----:R-:W-:Y:S05]  /*9640*/  @!P0 BRA `(.L_x_5137) ;  /* 0xfffffffc00ec8947 */ /* 0x002fea000383ffff */
[----:B------:R-:W-:Y:S05]  /*9650*/  BRA `(.L_x_5136) ;  /* 0xffffff8c00707947 */ /* 0x000fea000383ffff */
.L_x_5183:
[----:B-1----:R1:W2:Y:S02]  /*9660*/  SYNCS.PHASECHK.TRANS64.TRYWAIT P0, [R15+URZ+0x26820], R0 ;  /* 0x026820000f0075a7 */ /* 0x0022a4000800017f */
[----:B--2---:R-:W-:Y:S05]  /*9670*/  @!P0 NANOSLEEP.SYNCS 0x989680 ;  /* 0x009896800000895d */ /* 0x004fea0003900000 */
[----:B------:R-:W2:Y:S02]  /*9680*/  @!P0 SYNCS.PHASECHK.TRANS64 P0, [R15+URZ+0x26820], R0 ;  /* 0x026820000f0085a7 */ /* 0x000ea4000800007f */
[----:B--2---:R-:W-:Y:S05]  /*9690*/  @!P0 BRA `(.L_x_5183) ;  /* 0xfffffffc00f08947 */ /* 0x004fea000383ffff */
[----:B------:R-:W-:Y:S05]  /*96a0*/  BRA `(.L_x_5211) ;  /* 0xffffffd800e07947 */ /* 0x000fea000383ffff */
.L_x_5187:
[----:B--2---:R2:W3:Y:S02]  /*96b0*/  SYNCS.PHASECHK.TRANS64.TRYWAIT P1, [R15+URZ+0x26840], R18 ;  /* 0x026840120f0075a7 */ /* 0x0044e4000802017f */
[----:B---3--:R-:W-:Y:S05]  /*96c0*/  @!P1 NANOSLEEP.SYNCS 0x989680 ;  /* 0x009896800000995d */ /* 0x008fea0003900000 */
[----:B------:R-:W3:Y:S02]  /*96d0*/  @!P1 SYNCS.PHASECHK.TRANS64 P1, [R15+URZ+0x26840], R18 ;  /* 0x026840120f0095a7 */ /* 0x000ee4000802007f */
[----:B---3--:R-:W-:Y:S05]  /*96e0*/  @!P1 BRA `(.L_x_5187) ;  /* 0xfffffffc00f09947 */ /* 0x008fea000383ffff */
[----:B------:R-:W-:Y:S05]  /*96f0*/  BRA `(.L_x_5212) ;  /* 0xffffffe400107947 */ /* 0x000fea000383ffff */
.L_x_5189:
[----:B-1----:R1:W3:Y:S02]  /*9700*/  SYNCS.PHASECHK.TRANS64.TRYWAIT P1, [R15+URZ+0x26828], R18 ;  /* 0x026828120f0075a7 */ /* 0x0022e4000802017f */
[----:B---3--:R-:W-:Y:S05]  /*9710*/  @!P1 NANOSLEEP.SYNCS 0x989680 ;  /* 0x009896800000995d */ /* 0x008fea0003900000 */
[----:B------:R-:W3:Y:S02]  /*9720*/  @!P1 SYNCS.PHASECHK.TRANS64 P1, [R15+URZ+0x26828], R18 ;  /* 0x026828120f0095a7 */ /* 0x000ee4000802007f */
[----:B---3--:R-:W-:Y:S05]  /*9730*/  @!P1 BRA `(.L_x_5189) ;  /* 0xfffffffc00f09947 */ /* 0x008fea000383ffff */
[----:B------:R-:W-:Y:S05]  /*9740*/  BRA `(.L_x_5213) ;  /* 0xffffffe400cc7947 */ /* 0x000fea000383ffff */
.L_x_5191:
[----:B---3--:R3:W4:Y:S02]  /*9750*/  SYNCS.PHASECHK.TRANS64.TRYWAIT P1, [R15+URZ+0x26848], R18 ;  /* 0x026848120f0075a7 */ /* 0x008724000802017f */
[----:B----4-:R-:W-:Y:S05]  /*9760*/  @!P1 NANOSLEEP.SYNCS 0x989680 ;  /* 0x009896800000995d */ /* 0x010fea0003900000 */
[----:B------:R-:W4:Y:S02]  /*9770*/  @!P1 SYNCS.PHASECHK.TRANS64 P1, [R15+URZ+0x26848], R18 ;  /* 0x026848120f0095a7 */ /* 0x000f24000802007f */
[----:B----4-:R-:W-:Y:S05]  /*9780*/  @!P1 BRA `(.L_x_5191) ;  /* 0xfffffffc00f09947 */ /* 0x010fea000383ffff */
[----:B------:R-:W-:Y:S05]  /*9790*/  BRA `(.L_x_5214) ;  /* 0xffffffe800887947 */ /* 0x000fea000383ffff */
.L_x_5193:
[----:B------:R-:W-:-:S07]  /*97a0*/  SHF.L.U32 R4, R10, 0x1f, RZ ;  /* 0x0000001f0a047819 */ /* 0x000fce00000006ff */
.L_x_5215:
[----:B----4-:R4:W1:Y:S02]  /*97b0*/  SYNCS.PHASECHK.TRANS64.TRYWAIT P1, [R15+URZ+0x26820], R4 ;  /* 0x026820040f0075a7 */ /* 0x010864000802017f */
[----:B-1----:R-:W-:Y:S05]  /*97c0*/  @!P1 NANOSLEEP.SYNCS 0x989680 ;  /* 0x009896800000995d */ /* 0x002fea0003900000 */
[----:B------:R-:W1:Y:S02]  /*97d0*/  @!P1 SYNCS.PHASECHK.TRANS64 P1, [R15+URZ+0x26820], R4 ;  /* 0x026820040f0095a7 */ /* 0x000e64000802007f */
[----:B-1----:R-:W-:Y:S05]  /*97e0*/  @!P1 BRA `(.L_x_5215) ;  /* 0xfffffffc00f09947 */ /* 0x002fea000383ffff */
[----:B------:R-:W-:Y:S05]  /*97f0*/  BRA `(.L_x_5216) ;  /* 0xffffffec00287947 */ /* 0x000fea000383ffff */
.L_x_5196:
[----:B----4-:R4:W1:Y:S02]  /*9800*/  SYNCS.PHASECHK.TRANS64.TRYWAIT P1, [R15+URZ+0x26840], R12 ;  /* 0x0268400c0f0075a7 */ /* 0x010864000802017f */
[----:B-1----:R-:W-:Y:S05]  /*9810*/  @!P1 NANOSLEEP.SYNCS 0x989680 ;  /* 0x009896800000995d */ /* 0x002fea0003900000 */
[----:B------:R-:W1:Y:S02]  /*9820*/  @!P1 SYNCS.PHASECHK.TRANS64 P1, [R15+URZ+0x26840], R12 ;  /* 0x0268400c0f0095a7 */ /* 0x000e64000802007f */
[----:B-1----:R-:W-:Y:S05]  /*9830*/  @!P1 BRA `(.L_x_5196) ;  /* 0xfffffffc00f09947 */ /* 0x002fea000383ffff */
[----:B------:R-:W-:Y:S05]  /*9840*/  BRA `(.L_x_5217) ;  /* 0xfffffff000007947 */ /* 0x000fea000383ffff */
.L_x_5198:
[----:B-1----:R1:W2:Y:S02]  /*9850*/  SYNCS.PHASECHK.TRANS64.TRYWAIT P1, [R15+URZ+0x26828], R12 ;  /* 0x0268280c0f0075a7 */ /* 0x0022a4000802017f */
[----:B--2---:R-:W-:Y:S05]  /*9860*/  @!P1 NANOSLEEP.SYNCS 0x989680 ;  /* 0x009896800000995d */ /* 0x004fea0003900000 */
[----:B------:R-:W2:Y:S02]  /*9870*/  @!P1 SYNCS.PHASECHK.TRANS64 P1, [R15+URZ+0x26828], R12 ;  /* 0x0268280c0f0095a7 */ /* 0x000ea4000802007f */
[----:B--2---:R-:W-:Y:S05]  /*9880*/  @!P1 BRA `(.L_x_5198) ;  /* 0xfffffffc00f09947 */ /* 0x004fea000383ffff */
[----:B------:R-:W-:Y:S05]  /*9890*/  BRA `(.L_x_5218) ;  /* 0xfffffff000b07947 */ /* 0x000fea000383ffff */
.L_x_5200:
[----:B------:R1:W1:Y:S02]  /*98a0*/  SYNCS.PHASECHK.TRANS64.TRYWAIT P0, [R3+URZ+0x26840], R0 ;  /* 0x02684000030075a7 */ /* 0x000264000800017f */
[----:B-1----:R-:W-:Y:S05]  /*98b0*/  @!P0 NANOSLEEP.SYNCS 0x989680 ;  /* 0x009896800000895d */ /* 0x002fea0003900000 */
[----:B------:R-:W1:Y:S02]  /*98c0*/  @!P0 SYNCS.PHASECHK.TRANS64 P0, [R3+URZ+0x26840], R0 ;  /* 0x02684000030085a7 */ /* 0x000e64000800007f */
[----:B-1----:R-:W-:Y:S05]  /*98d0*/  @!P0 BRA `(.L_x_5200) ;  /* 0xfffffffc00f08947 */ /* 0x002fea000383ffff */
[----:B------:R-:W-:Y:S05]  /*98e0*/  BRA `(.L_x_5219) ;  /* 0xfffffff4007c7947 */ /* 0x000fea000383ffff */
.L_x_5202:
[----:B------:R-:W-:Y:S01]  /*98f0*/  BSSY B0, `(.L_x_5220) ;  /* 0x0000006000007945 */ /* 0x000fe20003800000 */
[----:B------:R-:W-:-:S07]  /*9900*/  IMAD.MOV.U32 R15, RZ, RZ, -0x1 ;  /* 0xffffffffff0f7424 */ /* 0x000fce00078e00ff */
[----:B---3--:R-:W-:Y:S05]  /*9910*/  WARPSYNC.COLLECTIVE R15, `(.L_x_5221) ;  /* 0x000000000f0c7348 */ /* 0x008fea0003c00000 */
[----:B------:R-:W-:Y:S02]  /*9920*/  ELECT P6, UR62, PT ;  /* 0x00000000003e782f */ /* 0x000fe400038c0000 */
[----:B------:R-:W-:Y:S01]  /*9930*/  MOV R14, UR62 ;  /* 0x0000003e000e7c02 */ /* 0x000fe20008000f00 */
[----:B---3--:R-:W-:Y:S10]  /*9940*/  ENDCOLLECTIVE ;  /* 0x000000000000791b */ /* 0x008ff40003800000 */
.L_x_5221:
[----:B------:R-:W-:Y:S05]  /*9950*/  BSYNC B0 ;  /* 0x0000000000007941 */ /* 0x000fea0003800000 */
.L_x_5220:
[----:B------:R-:W-:Y:S05]  /*9960*/  BRA `(.L_x_5222) ;  /* 0xfffffff800487947 */ /* 0x000fea000383ffff */
.L_x_5204:
[----:B-1----:R1:W2:Y:S02]  /*9970*/  SYNCS.PHASECHK.TRANS64.TRYWAIT P0, [R7+URZ], R4 ;  /* 0x00000004070075a7 */ /* 0x0022a4000800017f */
[----:B--2---:R-:W-:Y:S05]  /*9980*/  @!P0 NANOSLEEP.SYNCS 0x989680 ;  /* 0x009896800000895d */ /* 0x004fea0003900000 */
[----:B------:R-:W2:Y:S02]  /*9990*/  @!P0 SYNCS.PHASECHK.TRANS64 P0, [R7+URZ], R4 ;  /* 0x00000004070085a7 */ /* 0x000ea4000800007f */
[----:B--2---:R-:W-:Y:S05]  /*99a0*/  @!P0 BRA `(.L_x_5204) ;  /* 0xfffffffc00f08947 */ /* 0x004fea000383ffff */
[----:B------:R-:W-:Y:S05]  /*99b0*/  BRA `(.L_x_5223) ;  /* 0xfffffff800887947 */ /* 0x000fea000383ffff */
.L_x_5205:
[----:B--2---:R2:W4:Y:S02]  /*99c0*/  SYNCS.PHASECHK.TRANS64.TRYWAIT P0, [R3+URZ], R2 ;  /* 0x00000002030075a7 */ /* 0x004524000800017f */
[----:B----4-:R-:W-:Y:S05]  /*99d0*/  @!P0 NANOSLEEP.SYNCS 0x989680 ;  /* 0x009896800000895d */ /* 0x010fea0003900000 */
[----:B------:R-:W4:Y:S02]  /*99e0*/  @!P0 SYNCS.PHASECHK.TRANS64 P0, [R3+URZ], R2 ;  /* 0x00000002030085a7 */ /* 0x000f24000800007f */
[----:B----4-:R-:W-:Y:S05]  /*99f0*/  @!P0 BRA `(.L_x_5205) ;  /* 0xfffffffc00f08947 */ /* 0x010fea000383ffff */
[----:B------:R-:W-:Y:S05]  /*9a00*/  BRA `(.L_x_5224) ;  /* 0xfffffff8007c7947 */ /* 0x000fea000383ffff */
.L_x_5207:
[----:B--2---:R2:W4:Y:S02]  /*9a10*/  SYNCS.PHASECHK.TRANS64.TRYWAIT P0, [R5+URZ], R4 ;  /* 0x00000004050075a7 */ /* 0x004524000800017f */
[----:B----4-:R-:W-:Y:S05]  /*9a20*/  @!P0 NANOSLEEP.SYNCS 0x989680 ;  /* 0x009896800000895d */ /* 0x010fea0003900000 */
[----:B------:R-:W4:Y:S02]  /*9a30*/  @!P0 SYNCS.PHASECHK.TRANS64 P0, [R5+URZ], R4 ;  /* 0x00000004050085a7 */ /* 0x000f24000800007f */
[----:B----4-:R-:W-:Y:S05]  /*9a40*/  @!P0 BRA `(.L_x_5207) ;  /* 0xfffffffc00f08947 */ /* 0x010fea000383ffff */
[----:B------:R-:W-:Y:S05]  /*9a50*/  BRA `(.L_x_5225) ;  /* 0xfffffff800807947 */ /* 0x000fea000383ffff */
.L_x_5226:
        /* <DEDUP_REMOVED lines=10> */
.L_x_6591:


//--------------------- .text._ZN7cutlass13device_kernelIN5flash11enable_sm90INS1_16FlashAttnBwdSm90INS1_25CollectiveMainloopBwdSm90ILi2ELi2ELi2EN4cute5tupleIJNS5_1CILi1EEES8_S8_EEENS6_IJNS7_ILi64EEENS7_ILi128EEENS7_ILi96EEEEEENS_6half_tEfNS_4arch4Sm90ELb0ELb1ELb0ELb1ELb1ELb1ELb0ELb0ELi2ELi1ELi2ELi1ELb1EEENS1_24CollectiveEpilogueBwdGQAISD_fSG_Li256ELb1ELb1EEENS1_19SingleTileSchedulerILb1ELb0ELb0ELi128EEEEEEEEEvNT_6ParamsE --------------------------
	.section	.text._ZN7cutlass13device_kernelIN5flash11enable_sm90INS1_16FlashAttnBwdSm90INS1_25CollectiveMainloopBwdSm90ILi2ELi2ELi2EN4cute5tupleIJNS5_1CILi1EEES8_S8_EEENS6_IJNS7_ILi64EEENS7_ILi128EEENS7_ILi96EEEEEENS_6half_tEfNS_4arch4Sm90ELb0ELb1ELb0ELb1ELb1ELb1ELb0ELb0ELi2ELi1ELi2ELi1ELb1EEENS1_24CollectiveEpilogueBwdGQAISD_fSG_Li256ELb1ELb1EEENS1_19SingleTileSchedulerILb1ELb0ELb0ELi128EEEEEEEEEvNT_6ParamsE,"ax",@progbits
	.align	128
.text._ZN7cutlass13device_kernelIN5flash11enable_sm90INS1_16FlashAttnBwdSm90INS1_25CollectiveMainloopBwdSm90ILi2ELi2ELi2EN4cute5tupleIJNS5_1CILi1EEES8_S8_EEENS6_IJNS7_ILi64EEENS7_ILi128EEENS7_ILi96EEEEEENS_6half_tEfNS_4arch4Sm90ELb0ELb1ELb0ELb1ELb1ELb1ELb0ELb0ELi2ELi1ELi2ELi1ELb1EEENS1_24CollectiveEpilogueBwdGQAISD_fSG_Li256ELb1ELb1EEENS1_19SingleTileSchedulerILb1ELb0ELb0ELi128EEEEEEEEEvNT_6ParamsE:
        .type           _ZN7cutlass13device_kernelIN5flash11enable_sm90INS1_16FlashAttnBwdSm90INS1_25CollectiveMainloopBwdSm90ILi2ELi2ELi2EN4cute5tupleIJNS5_1CILi1EEES8_S8_EEENS6_IJNS7_ILi64EEENS7_ILi128EEENS7_ILi96EEEEEENS_6half_tEfNS_4arch4Sm90ELb0ELb1ELb0ELb1ELb1ELb1ELb0ELb0ELi2ELi1ELi2ELi1ELb1EEENS1_24CollectiveEpilogueBwdGQAISD_fSG_Li256ELb1ELb1EEENS1_19SingleTileSchedulerILb1ELb0ELb0ELi128EEEEEEEEEvNT_6ParamsE,@function
        .size           _ZN7cutlass13device_kernelIN5flash11enable_sm90INS1_16FlashAttnBwdSm90INS1_25CollectiveMainloopBwdSm90ILi2ELi2ELi2EN4cute5tupleIJNS5_1CILi1EEES8_S8_EEENS6_IJNS7_ILi64EEENS7_ILi128EEENS7_ILi96EEEEEENS_6half_tEfNS_4arch4Sm90ELb0ELb1ELb0ELb1ELb1ELb1ELb0ELb0ELi2ELi1ELi2ELi1ELb1EEENS1_24CollectiveEpilogueBwdGQAISD_fSG_Li256ELb1ELb1EEENS1_19SingleTileSchedulerILb1ELb0ELb0ELi128EEEEEEEEEvNT_6ParamsE,(.L_x_6592 - _ZN7cutlass13device_kernelIN5flash11enable_sm90INS1_16FlashAttnBwdSm90INS1_25CollectiveMainloopBwdSm90ILi2ELi2ELi2EN4cute5tupleIJNS5_1CILi1EEES8_S8_EEENS6_IJNS7_ILi64EEENS7_ILi128EEENS7_ILi96EEEEEENS_6half_tEfNS_4arch4Sm90ELb0ELb1ELb0ELb1ELb1ELb1ELb0ELb0ELi2ELi1ELi2ELi1ELb1EEENS1_24CollectiveEpilogueBwdGQAISD_fSG_Li256ELb1ELb1EEENS1_19SingleTileSchedulerILb1ELb0ELb0ELi128EEEEEEEEEvNT_6ParamsE)
        .other          _ZN7cutlass13device_kernelIN5flash11enable_sm90INS1_16FlashAttnBwdSm90INS1_25CollectiveMainloopBwdSm90ILi2ELi2ELi2EN4cute5tupleIJNS5_1CILi1EEES8_S8_EEENS6_IJNS7_ILi64EEENS7_ILi128EEENS7_ILi96EEEEEENS_6half_tEfNS_4arch4Sm90ELb0ELb1ELb0ELb1ELb1ELb1ELb0ELb0ELi2ELi1ELi2ELi1ELb1EEENS1_24CollectiveEpilogueBwdGQAISD_fSG_Li256ELb1ELb1EEENS1_19SingleTileSchedulerILb1ELb0ELb0ELi128EEEEEEEEEvNT_6ParamsE,@"STO_CUDA_ENTRY STV_DEFAULT"
_ZN7cutlass13device_kernelIN5flash11enable_sm90INS1_16FlashAttnBwdSm90INS1_25CollectiveMainloopBwdSm90ILi2ELi2ELi2EN4cute5tupleIJNS5_1CILi1EEES8_S8_EEENS6_IJNS7_ILi64EEENS7_ILi128EEENS7_ILi96EEEEEENS_6half_tEfNS_4arch4Sm90ELb0ELb1ELb0ELb1ELb1ELb1ELb0ELb0ELi2ELi1ELi2ELi1ELb1EEENS1_24CollectiveEpilogueBwdGQAISD_fSG_Li256ELb1ELb1EEENS1_19SingleTileSchedulerILb1ELb0ELb0ELi128EEEEEEEEEvNT_6ParamsE:
        /* <DEDUP_REMOVED lines=24> */
.L_x_5228:
[----:B------:R-:W-:Y:S05]  /*0180*/  BSYNC B0 ;  /* 0x0000000000007941 */ /* 0x000fea0003800000 */
.L_x_5227:
        /* <DEDUP_REMOVED lines=37> */
.L_x_5229:
        /* <DEDUP_REMOVED lines=22> */
.L_x_5230:
[----:B------:R-:W-:Y:S01]  /*0540*/  PLOP3.LUT P0, PT, PT, PT, UP0, 0x80, 0x0 ;  /* 0x000000000000781c */ /* 0x000fe20003f0f008 */
[----:B------:R-:W-:Y:S01]  /*0550*/  NOP ;  /* 0x0000000000007918 */ /* 0x000fe20000000000 */
[----:B------:R-:W-:Y:S01]  /*0560*/  ULDC.64 UR46, c[0x0][0x208] ;  /* 0x00008200002e7ab9 */ /* 0x000fe20000000a00 */
[----:B------:R-:W-:Y:S01]  /*0570*/  BSSY B6, `(.L_x_5231) ;  /* 0x0000a33000067945 */ /* 0x000fe20003800000 */
[----:B-12-4-:R-:W-:Y:S09]  /*0580*/  BAR.SYNC.DEFER_BLOCKING 0x0 ;  /* 0x0000000000007b1d */ /* 0x016ff20000010000 */
[----:B------:R-:W-:Y:S05]  /*0590*/  @!P0 BRA `(.L_x_5232) ;  /* 0x0000005000dc8947 */ /* 0x000fea0003800000 */
.L_x_5233:
        /* <DEDUP_REMOVED lines=22> */
.L_x_5234:
        /* <DEDUP_REMOVED lines=14> */
.L_x_5236:
[----:B------:R-:W-:-:S05]  /*07e0*/  ULDC UR4, c[0x0][0x8c4] ;  /* 0x0002310000047ab9 */ /* 0x000fca0000000800 */
.L_x_5235:
        /* <DEDUP_REMOVED lines=19> */
.L_x_5238:
        /* <DEDUP_REMOVED lines=14> */
.L_x_5239:
        /* <DEDUP_REMOVED lines=11> */
.L_x_5240:
        /* <DEDUP_REMOVED lines=13> */
.L_x_5241:
        /* <DEDUP_REMOVED lines=66> */
.L_x_5242:
        /* <DEDUP_REMOVED lines=28> */
.L_x_5245:
        /* <DEDUP_REMOVED lines=15> */
.L_x_5244:
        /* <DEDUP_REMOVED lines=22> */
.L_x_5247:
        /* <DEDUP_REMOVED lines=15> */
.L_x_5246:
[----:B------:R-:W-:Y:S01]  /*14a0*/  SHF.R.S32.HI R25, RZ, 0x1f, R22 ;  /* 0x0000001fff197819 */ /* 0x000fe20000011416 */
[----:B------:R-:W-:-:S03]  /*14b0*/  UMOV UR4, 0xffffffff ;  /* 0xffffffff00047882 */ /* 0x000fc60000000000 */
[----:B------:R-:W-:-:S04]  /*14c0*/  LEA.HI R0, R25, R22, RZ, 0x7 ;  /* 0x0000001619007211 */ /* 0x000fc800078f38ff */
[----:B------:R-:W-:Y:S01]  /*14d0*/  SHF.R.S32.HI R16, RZ, 0x7, R0 ;  /* 0x00000007ff107819 */ /* 0x000fe20000011400 */
[----:B------:R-:W-:Y:S06]  /*14e0*/  BRA.DIV UR4, `(.L_x_5248) ;  /* 0x0000009204f47947 */ /* 0x000fec000b800000 */
[----:B------:R1:W2:Y:S02]  /*14f0*/  SHFL.IDX PT, R14, R16, RZ, 0x1f ;  /* 0x00001fff100e7589 */ /* 0x0002a400000e0000 */
.L_x_5372:
        /* <DEDUP_REMOVED lines=15> */
.L_x_5249:
        /* <DEDUP_REMOVED lines=19> */
.L_x_5251:
        /* <DEDUP_REMOVED lines=122> */
.L_x_5262:
[----:B------:R-:W-:-:S06]  /*1ec0*/  UISETP.NE.AND UP0, UPT, UR9, 0x3, UPT ;  /* 0x000000030900788c */ /* 0x000fcc000bf05270 */
[----:B------:R-:W-:-:S13]  /*1ed0*/  PLOP3.LUT P6, PT, PT, PT, UP0, 0x80, 0x0 ;  /* 0x000000000000781c */ /* 0x000fda0003fcf008 */
[----:B-1----:R-:W-:Y:S05]  /*1ee0*/  @!P6 BRA `(.L_x_5252) ;  /* 0x000000000004e947 */ /* 0x002fea0003800000 */
[----:B------:R-:W-:Y:S01]  /*1ef0*/  BPT.TRAP 0x1 ;  /* 0x000000040000795c */ /* 0x000fe20000300000 */
.L_x_5252:
[----:B------:R-:W-:Y:S01]  /*1f00*/  R2UR UR7, R18 ;  /* 0x00000000120772ca */ /* 0x000fe200000e0000 */
[----:B------:R-:W-:-:S05]  /*1f10*/  IMAD.U32 R16, RZ, RZ, UR4 ;  /* 0x00000004ff107e24 */ /* 0x000fca000f8e00ff */
[----:B------:R-:W-:-:S07]  /*1f20*/  SHF.L.U32 R16, R16, 0x1f, RZ ;  /* 0x0000001f10107819 */ /* 0x000fce00000006ff */
[----:B------:R-:W-:-:S09]  /*1f30*/  ULEA UR7, UR5, UR7, 0x3 ;  /* 0x0000000705077291 */ /* 0x000fd2000f8e183f */
[----:B------:R1:W2:Y:S01]  /*1f40*/  SYNCS.PHASECHK.TRANS64.TRYWAIT P0, [UR7+0x26810], R16 ;  /* 0x02681010ff0075a7 */ /* 0x0002a20008000147 */
[----:B------:R-:W-:Y:S05]  /*1f50*/  @!P6 BRA `(.L_x_5253) ;  /* 0x000000000004e947 */ /* 0x000fea0003800000 */
[----:B------:R-:W-:Y:S01]  /*1f60*/  BPT.TRAP 0x1 ;  /* 0x000000040000795c */ /* 0x000fe20000300000 */
.L_x_5253:
[----:B--2---:R-:W-:Y:S05]  /*1f70*/  @P0 BRA `(.L_x_5254) ;  /* 0x0000000000080947 */ /* 0x004fea0003800000 */
[----:B------:R-:W2:Y:S02]  /*1f80*/  SYNCS.PHASECHK.TRANS64.TRYWAIT P0, [UR7+0x26810], R16 ;  /* 0x02681010ff0075a7 */ /* 0x000ea40008000147 */
[----:B--2---:R-:W-:Y:S05]  /*1f90*/  @!P0 BRA `(.L_x_5255) ;  /* 0x00000088007c8947 */ /* 0x004fea0003800000 */
.L_x_5254:
        /* <DEDUP_REMOVED lines=66> */
.L_x_5256:
[----:B------:R1:W1:Y:S01]  /*23c0*/  SYNCS.PHASECHK.TRANS64.TRYWAIT P0, [UR7+0x26830], R16 ;  /* 0x02683010ff0075a7 */ /* 0x0002620008000147 */
[----:B------:R-:W-:Y:S05]  /*23d0*/  @!P6 BRA `(.L_x_5257) ;  /* 0x000000000004e947 */ /* 0x000fea0003800000 */
[----:B------:R-:W-:Y:S01]  /*23e0*/  BPT.TRAP 0x1 ;  /* 0x000000040000795c */ /* 0x000fe20000300000 */
.L_x_5257:
[----:B-1----:R-:W-:Y:S05]  /*23f0*/  @P0 BRA `(.L_x_5258) ;  /* 0x0000000000080947 */ /* 0x002fea0003800000 */
[----:B------:R-:W1:Y:S02]  /*2400*/  SYNCS.PHASECHK.TRANS64.TRYWAIT P0, [UR7+0x26830], R16 ;  /* 0x02683010ff0075a7 */ /* 0x000e640008000147 */
[----:B-1----:R-:W-:Y:S05]  /*2410*/  @!P0 BRA `(.L_x_5259) ;  /* 0x0000008400748947 */ /* 0x002fea0003800000 */
.L_x_5258:
        /* <DEDUP_REMOVED lines=517> */
.L_x_5260:
        /* <DEDUP_REMOVED lines=44> */
.L_x_5261:
        /* <DEDUP_REMOVED lines=62> */
.L_x_5243:
[----:B------:R-:W-:Y:S05]  /*4b10*/  @P0 BRA `(.L_x_5237) ;  /* 0x0000005c00600947 */ /* 0x000fea0003800000 */
[----:B------:R-:W-:Y:S01]  /*4b20*/  ULDC.64 UR4, c[0x0][0x878] ;  /* 0x00021e0000047ab9 */ /* 0x000fe20000000a00 */
[----:B------:R-:W2:Y:S01]  /*4b30*/  S2R R4, SR_TID.X ;  /* 0x0000000000047919 */ /* 0x000ea20000002100 */
[----:B------:R-:W-:Y:S01]  /*4b40*/  UISETP.NE.U32.AND UP0, UPT, UR4, URZ, UPT ;  /* 0x0000003f0400728c */ /* 0x000fe2000bf05070 */
[----:B------:R-:W3:Y:S01]  /*4b50*/  S2UR UR15, SR_CTAID.X ;  /* 0x00000000000f79c3 */ /* 0x000ee20000002500 */
        /* <DEDUP_REMOVED lines=12> */
[----:B-1----:R-:W-:Y:S01]  /*4c20*/  IMAD.U32 R3, RZ, RZ, UR5 ;  /* 0x00000005ff037e24 */ /* 0x002fe2000f8e00ff */
[----:B------:R-:W-:-:S04]  /*4c30*/  ULDC UR5, c[0x0][0x850] ;  /* 0x0002140000057ab9 */ /* 0x000fc80000000800 */
[----:B------:R1:W4:Y:S01]  /*4c40*/  @P0 LDG.E R2, desc[UR46][R2.64] ;  /* 0x0000002e02020981 */ /* 0x000322000c1e1900 */
[----:B------:R-:W5:Y:S01]  /*4c50*/  S2UR UR4, SR_CTAID.Y ;  /* 0x00000000000479c3 */ /* 0x000f620000002600 */
[----:B------:R-:W-:Y:S01]  /*4c60*/  UISETP.NE.AND UP1, UPT, UR5, 0x1, UPT ;  /* 0x000000010500788c */ /* 0x000fe2000bf25270 */
[----:B------:R-:W-:Y:S01]  /*4c70*/  BSSY B0, `(.L_x_5263) ;  /* 0x000005c000007945 */ /* 0x000fe20003800000 */
[----:B---3--:R-:W-:Y:S01]  /*4c80*/  UIMAD UR13, UR15, UR13, URZ ;  /* 0x0000000d0f0d72a4 */ /* 0x008fe2000f8e023f */
[C---:B--2---:R-:W-:Y:S01]  /*4c90*/  ISETP.NE.AND P1, PT, R4.reuse, 0x80, PT ;  /* 0x000000800400780c */ /* 0x044fe20003f25270 */
[----:B------:R-:W-:Y:S02]  /*4ca0*/  UIMAD UR12, UR36, UR14, URZ ;  /* 0x0000000e240c72a4 */ /* 0x000fe4000f8e023f */
[----:B------:R-:W-:Y:S01]  /*4cb0*/  UIMAD UR13, UR13, UR14, URZ ;  /* 0x0000000e0d0d72a4 */ /* 0x000fe2000f8e023f */
[----:B-1----:R-:W-:Y:S01]  /*4cc0*/  VIADD R3, R4, 0xffffff80 ;  /* 0xffffff8004037836 */ /* 0x002fe20000000000 */
        /* <DEDUP_REMOVED lines=81> */
.L_x_5265:
[----:B------:R-:W2:Y:S04]  /*51e0*/  LDG.E.STRONG.GPU R4, desc[UR46][R2.64] ;  /* 0x0000002e02047981 */ /* 0x000ea8000c1ef900 */
[----:B--2---:R-:W-:Y:S01]  /*51f0*/  CCTL.IVALL ;  /* 0x00000000ff00798f */ /* 0x004fe20002000000 */
[----:B------:R-:W-:Y:S05]  /*5200*/  YIELD ;  /* 0x0000000000007946 */ /* 0x000fea0003800000 */
[----:B------:R-:W-:-:S13]  /*5210*/  ISETP.NE.AND P0, PT, R4, UR17, PT ;  /* 0x0000001104007c0c */ /* 0x000fda000bf05270 */
[----:B------:R-:W-:Y:S05]  /*5220*/  @P0 BRA `(.L_x_5265) ;  /* 0xfffffffc00ec0947 */ /* 0x000fea000383ffff */
.L_x_5264:
[----:B------:R-:W-:Y:S05]  /*5230*/  BSYNC B0 ;  /* 0x0000000000007941 */ /* 0x000fea0003800000 */
.L_x_5263:
[----:B------:R-:W-:-:S03]  /*5240*/  UMOV UR4, 0xffffffff ;  /* 0xffffffff00047882 */ /* 0x000fc60000000000 */
[----:B------:R-:W-:Y:S05]  /*5250*/  BRA.DIV UR4, `(.L_x_5266) ;  /* 0x0000005604fc7947 */ /* 0x000fea000b800000 */
[----:B------:R-:W-:Y:S01]  /*5260*/  NOP ;  /* 0x0000000000007918 */ /* 0x000fe20000000000 */
.L_x_5375:
        /* <DEDUP_REMOVED lines=16> */
.L_x_5269:
[----:B------:R-:W-:Y:S01]  /*5370*/  @P0 ELECT P2, URZ, PT ;  /* 0x00000000003f082f */ /* 0x000fe20003840000 */
[----:B------:R2:W-:-:S12]  /*5380*/  UBLKRED.G.S.ADD.F32.RN [UR4], [UR9], UR6, desc[UR10] ;  /* 0x00000a04090073bb */ /* 0x0005d800080a1406 */
[----:B------:R-:W-:Y:S02]  /*5390*/  @P2 PLOP3.LUT P0, PT, P2, PT, PT, 0x8, 0x0 ;  /* 0x000000000000281c */ /* 0x000fe4000170e170 */
[----:B------:R-:W-:-:S11]  /*53a0*/  PLOP3.LUT P2, PT, PT, PT, PT, 0x8, 0x0 ;  /* 0x000000000000781c */ /* 0x000fd60003f4e170 */
[----:B--2---:R-:W-:Y:S05]  /*53b0*/  @P0 BRA.U.ANY `(.L_x_5269) ;  /* 0xfffffffd00ec0947 */ /* 0x004fea000393ffff */
[----:B------:R0:W-:Y:S01]  /*53c0*/  UTMACMDFLUSH ;  /* 0x00000000000079b7 */ /* 0x0001e20000000000 */
[----:B------:R-:W-:-:S04]  /*53d0*/  DEPBAR.LE SB0, 0x0 ;  /* 0x000080000000791a */ /* 0x000fc80000000000 */
.L_x_5268:
[----:B------:R-:W-:Y:S05]  /*53e0*/  BSYNC B0 ;  /* 0x0000000000007941 */ /* 0x000fea0003800000 */
.L_x_5267:
        /* <DEDUP_REMOVED lines=14> */
.L_x_5271:
[----:B------:R-:W-:Y:S05]  /*54d0*/  BSYNC B0 ;  /* 0x0000000000007941 */ /* 0x000fea0003800000 */
.L_x_5270:
        /* <DEDUP_REMOVED lines=20> */
.L_x_5274:
[----:B-12---:R-:W2:Y:S04]  /*5620*/  LDG.E.STRONG.GPU R0, desc[UR46][R2.64] ;  /* 0x0000002e02007981 */ /* 0x006ea8000c1ef900 */
[----:B--2---:R-:W-:Y:S01]  /*5630*/  CCTL.IVALL ;  /* 0x00000000ff00798f */ /* 0x004fe20002000000 */
[----:B------:R-:W-:Y:S05]  /*5640*/  YIELD ;  /* 0x0000000000007946 */ /* 0x000fea0003800000 */
[----:B------:R-:W-:-:S13]  /*5650*/  ISETP.NE.AND P0, PT, R0, UR17, PT ;  /* 0x0000001100007c0c */ /* 0x000fda000bf05270 */
[----:B------:R-:W-:Y:S05]  /*5660*/  @P0 BRA `(.L_x_5274) ;  /* 0xfffffffc00ec0947 */ /* 0x000fea000383ffff */
.L_x_5273:
[----:B------:R-:W-:Y:S05]  /*5670*/  BSYNC B0 ;  /* 0x0000000000007941 */ /* 0x000fea0003800000 */
.L_x_5272:
[----:B------:R-:W-:-:S03]  /*5680*/  UMOV UR4, 0xffffffff ;  /* 0xffffffff00047882 */ /* 0x000fc60000000000 */
[----:B------:R-:W-:Y:S05]  /*5690*/  BRA.DIV UR4, `(.L_x_5275) ;  /* 0x0000005604087947 */ /* 0x000fea000b800000 */
[----:B------:R-:W-:Y:S01]  /*56a0*/  NOP ;  /* 0x0000000000007918 */ /* 0x000fe20000000000 */
.L_x_5378:
        /* <DEDUP_REMOVED lines=16> */
.L_x_5278:
[----:B------:R-:W-:Y:S01]  /*57b0*/  @P0 ELECT P2, URZ, PT ;  /* 0x00000000003f082f */ /* 0x000fe20003840000 */
[----:B------:R3:W-:-:S12]  /*57c0*/  UBLKRED.G.S.ADD.F32.RN [UR4], [UR9], UR6, desc[UR10] ;  /* 0x00000a04090073bb */ /* 0x0007d800080a1406 */
[----:B------:R-:W-:Y:S02]  /*57d0*/  @P2 PLOP3.LUT P0, PT, P2, PT, PT, 0x8, 0x0 ;  /* 0x000000000000281c */ /* 0x000fe4000170e170 */
[----:B------:R-:W-:-:S11]  /*57e0*/  PLOP3.LUT P2, PT, PT, PT, PT, 0x8, 0x0 ;  /* 0x000000000000781c */ /* 0x000fd60003f4e170 */
[----:B---3--:R-:W-:Y:S05]  /*57f0*/  @P0 BRA.U.ANY `(.L_x_5278) ;  /* 0xfffffffd00ec0947 */ /* 0x008fea000393ffff */
[----:B------:R0:W-:Y:S01]  /*5800*/  UTMACMDFLUSH ;  /* 0x00000000000079b7 */ /* 0x0001e20000000000 */
[----:B------:R-:W-:-:S04]  /*5810*/  DEPBAR.LE SB0, 0x0 ;  /* 0x000080000000791a */ /* 0x000fc80000000000 */
.L_x_5277:
[----:B------:R-:W-:Y:S05]  /*5820*/  BSYNC B0 ;  /* 0x0000000000007941 */ /* 0x000fea0003800000 */
.L_x_5276:
        /* <DEDUP_REMOVED lines=14> */
.L_x_5232:
        /* <DEDUP_REMOVED lines=21> */
.L_x_5280:
        /* <DEDUP_REMOVED lines=13> */
.L_x_5282:
[----:B------:R-:W-:-:S05]  /*5b30*/  ULDC UR4, c[0x0][0x8c4] ;  /* 0x0002310000047ab9 */ /* 0x000fca0000000800 */
.L_x_5281:
        /* <DEDUP_REMOVED lines=44> */
.L_x_5283:
        /* <DEDUP_REMOVED lines=13> */
.L_x_5284:
        /* <DEDUP_REMOVED lines=12> */
.L_x_5285:
        /* <DEDUP_REMOVED lines=27> */
.L_x_5286:
        /* <DEDUP_REMOVED lines=39> */
.L_x_5291:
[----:B------:R-:W2:Y:S04]  /*63b0*/  LDG.E.STRONG.GPU R0, desc[UR46][R2.64] ;  /* 0x0000002e02007981 */ /* 0x000ea8000c1ef900 */
[----:B--2---:R-:W-:Y:S01]  /*63c0*/  CCTL.IVALL ;  /* 0x00000000ff00798f */ /* 0x004fe20002000000 */
[----:B------:R-:W-:Y:S05]  /*63d0*/  YIELD ;  /* 0x0000000000007946 */ /* 0x000fea0003800000 */
[----:B------:R-:W-:-:S13]  /*63e0*/  ISETP.NE.AND P1, PT, R0, UR22, PT ;  /* 0x0000001600007c0c */ /* 0x000fda000bf25270 */
[----:B------:R-:W-:Y:S05]  /*63f0*/  @P1 BRA `(.L_x_5291) ;  /* 0xfffffffc00ec1947 */ /* 0x000fea000383ffff */
.L_x_5290:
[----:B------:R-:W-:Y:S05]  /*6400*/  BSYNC B0 ;  /* 0x0000000000007941 */ /* 0x000fea0003800000 */
.L_x_5289:
[----:B------:R-:W-:-:S03]  /*6410*/  UMOV UR17, 0xffffffff ;  /* 0xffffffff00117882 */ /* 0x000fc60000000000 */
[----:B------:R-:W-:Y:S05]  /*6420*/  BRA.DIV UR17, `(.L_x_5292) ;  /* 0x0000004611c07947 */ /* 0x000fea000b800000 */
[----:B------:R-:W-:Y:S01]  /*6430*/  NOP ;  /* 0x0000000000007918 */ /* 0x000fe20000000000 */
.L_x_5381:
        /* <DEDUP_REMOVED lines=22> */
.L_x_5294:
[----:B------:R-:W-:Y:S05]  /*65a0*/  BSYNC B0 ;  /* 0x0000000000007941 */ /* 0x000fea0003800000 */
.L_x_5293:
        /* <DEDUP_REMOVED lines=20> */
.L_x_5296:
[----:B------:R-:W-:Y:S05]  /*66f0*/  BSYNC B0 ;  /* 0x0000000000007941 */ /* 0x000fea0003800000 */
.L_x_5295:
[----:B------:R-:W-:Y:S06]  /*6700*/  BAR.ARV 0xa, 0xa0 ;  /* 0x0282800000007b1d */ /* 0x000fec0000002000 */
[----:B------:R-:W-:Y:S04]  /*6710*/  BSSY B0, `(.L_x_5297) ;  /* 0x0000003000007945 */ /* 0x000fe80003800000 */
[----:B------:R-:W-:Y:S05]  /*6720*/  @!P0 BRA `(.L_x_5298) ;  /* 0x0000000000048947 */ /* 0x000fea0003800000 */
[----:B------:R-:W-:-:S04]  /*6730*/  DEPBAR.LE SB0, 0x0 ;  /* 0x000080000000791a */ /* 0x000fc80000000000 */
.L_x_5298:
[----:B------:R-:W-:Y:S05]  /*6740*/  BSYNC B0 ;  /* 0x0000000000007941 */ /* 0x000fea0003800000 */
.L_x_5297:
        /* <DEDUP_REMOVED lines=19> */
.L_x_5300:
[----:B------:R-:W-:Y:S05]  /*6880*/  BSYNC B0 ;  /* 0x0000000000007941 */ /* 0x000fea0003800000 */
.L_x_5299:
[----:B------:R-:W-:Y:S01]  /*6890*/  UIADD3 UR17, UR9, 0x1, URZ ;  /* 0x0000000109117890 */ /* 0x000fe2000fffe03f */
[----:B------:R-:W-:Y:S11]  /*68a0*/  BRA `(.L_x_5301) ;  /* 0x0000000000047947 */ /* 0x000ff60003800000 */
.L_x_5288:
[----:B------:R-:W-:-:S05]  /*68b0*/  UMOV UR17, UR9 ;  /* 0x0000000900117c82 */ /* 0x000fca0008000000 */
.L_x_5301:
        /* <DEDUP_REMOVED lines=16> */
.L_x_5326:
        /* <DEDUP_REMOVED lines=11> */
.L_x_5304:
[----:B------:R-:W2:Y:S04]  /*6a70*/  LDG.E.STRONG.GPU R0, desc[UR46][R2.64] ;  /* 0x0000002e02007981 */ /* 0x000ea8000c1ef900 */
[----:B--2---:R-:W-:Y:S01]  /*6a80*/  CCTL.IVALL ;  /* 0x00000000ff00798f */ /* 0x004fe20002000000 */
[----:B------:R-:W-:Y:S05]  /*6a90*/  YIELD ;  /* 0x0000000000007946 */ /* 0x000fea0003800000 */
[----:B------:R-:W-:-:S13]  /*6aa0*/  ISETP.NE.AND P1, PT, R0, UR22, PT ;  /* 0x0000001600007c0c */ /* 0x000fda000bf25270 */
[----:B------:R-:W-:Y:S05]  /*6ab0*/  @P1 BRA `(.L_x_5304) ;  /* 0xfffffffc00ec1947 */ /* 0x000fea000383ffff */
.L_x_5303:
[----:B------:R-:W-:Y:S05]  /*6ac0*/  BSYNC B0 ;  /* 0x0000000000007941 */ /* 0x000fea0003800000 */
.L_x_5302:
[----:B------:R-:W-:-:S03]  /*6ad0*/  UMOV UR16, 0xffffffff ;  /* 0xffffffff00107882 */ /* 0x000fc60000000000 */
[----:B------:R-:W-:Y:S05]  /*6ae0*/  BRA.DIV UR16, `(.L_x_5305) ;  /* 0x00000042102c7947 */ /* 0x000fea000b800000 */
[----:B------:R-:W-:Y:S01]  /*6af0*/  NOP ;  /* 0x0000000000007918 */ /* 0x000fe20000000000 */
.L_x_5384:
        /* <DEDUP_REMOVED lines=19> */
.L_x_5307:
[----:B------:R-:W-:Y:S05]  /*6c30*/  BSYNC B0 ;  /* 0x0000000000007941 */ /* 0x000fea0003800000 */
.L_x_5306:
        /* <DEDUP_REMOVED lines=17> */
.L_x_5309:
[----:B------:R-:W-:Y:S05]  /*6d50*/  BSYNC B0 ;  /* 0x0000000000007941 */ /* 0x000fea0003800000 */
.L_x_5308:
[----:B------:R-:W-:Y:S06]  /*6d60*/  BAR.ARV 0xa, 0xa0 ;  /* 0x0282800000007b1d */ /* 0x000fec0000002000 */
[----:B------:R-:W-:Y:S04]  /*6d70*/  BSSY B0, `(.L_x_5310) ;  /* 0x0000003000007945 */ /* 0x000fe80003800000 */
[----:B------:R-:W-:Y:S05]  /*6d80*/  @!P0 BRA `(.L_x_5311) ;  /* 0x0000000000048947 */ /* 0x000fea0003800000 */
[----:B------:R-:W-:-:S04]  /*6d90*/  DEPBAR.LE SB0, 0x0 ;  /* 0x000080000000791a */ /* 0x000fc80000000000 */
.L_x_5311:
[----:B------:R-:W-:Y:S05]  /*6da0*/  BSYNC B0 ;  /* 0x0000000000007941 */ /* 0x000fea0003800000 */
.L_x_5310:
        /* <DEDUP_REMOVED lines=19> */
.L_x_5313:
[----:B------:R-:W-:Y:S05]  /*6ee0*/  BSYNC B0 ;  /* 0x0000000000007941 */ /* 0x000fea0003800000 */
.L_x_5312:
        /* <DEDUP_REMOVED lines=9> */
.L_x_5316:
[----:B------:R-:W2:Y:S04]  /*6f80*/  LDG.E.STRONG.GPU R0, desc[UR46][R2.64] ;  /* 0x0000002e02007981 */ /* 0x000ea8000c1ef900 */
[----:B--2---:R-:W-:Y:S01]  /*6f90*/  CCTL.IVALL ;  /* 0x00000000ff00798f */ /* 0x004fe20002000000 */
[----:B------:R-:W-:Y:S05]  /*6fa0*/  YIELD ;  /* 0x0000000000007946 */ /* 0x000fea0003800000 */
[----:B------:R-:W-:-:S13]  /*6fb0*/  ISETP.NE.AND P1, PT, R0, UR22, PT ;  /* 0x0000001600007c0c */ /* 0x000fda000bf25270 */
[----:B------:R-:W-:Y:S05]  /*6fc0*/  @P1 BRA `(.L_x_5316) ;  /* 0xfffffffc00ec1947 */ /* 0x000fea000383ffff */
.L_x_5315:
[----:B------:R-:W-:Y:S05]  /*6fd0*/  BSYNC B0 ;  /* 0x0000000000007941 */ /* 0x000fea0003800000 */
.L_x_5314:
[----:B------:R-:W-:-:S03]  /*6fe0*/  UMOV UR12, 0xffffffff ;  /* 0xffffffff000c7882 */ /* 0x000fc60000000000 */
[----:B------:R-:W-:Y:S05]  /*6ff0*/  BRA.DIV UR12, `(.L_x_5317) ;  /* 0x0000003e0c047947 */ /* 0x000fea000b800000 */
[----:B------:R-:W-:Y:S01]  /*7000*/  NOP ;  /* 0x0000000000007918 */ /* 0x000fe20000000000 */
.L_x_5387:
        /* <DEDUP_REMOVED lines=15> */
.L_x_5319:
[----:B------:R-:W-:Y:S05]  /*7100*/  BSYNC B0 ;  /* 0x0000000000007941 */ /* 0x000fea0003800000 */
.L_x_5318:
        /* <DEDUP_REMOVED lines=15> */
.L_x_5321:
[----:B------:R-:W-:Y:S05]  /*7200*/  BSYNC B0 ;  /* 0x0000000000007941 */ /* 0x000fea0003800000 */
.L_x_5320:
[----:B------:R-:W-:Y:S06]  /*7210*/  BAR.ARV 0xa, 0xa0 ;  /* 0x0282800000007b1d */ /* 0x000fec0000002000 */
[----:B------:R-:W-:Y:S04]  /*7220*/  BSSY B0, `(.L_x_5322) ;  /* 0x0000003000007945 */ /* 0x000fe80003800000 */
[----:B------:R-:W-:Y:S05]  /*7230*/  @!P0 BRA `(.L_x_5323) ;  /* 0x0000000000048947 */ /* 0x000fea0003800000 */
[----:B------:R-:W-:-:S04]  /*7240*/  DEPBAR.LE SB0, 0x0 ;  /* 0x000080000000791a */ /* 0x000fc80000000000 */
.L_x_5323:
[----:B------:R-:W-:Y:S05]  /*7250*/  BSYNC B0 ;  /* 0x0000000000007941 */ /* 0x000fea0003800000 */
.L_x_5322:
        /* <DEDUP_REMOVED lines=19> */
.L_x_5325:
[----:B------:R-:W-:Y:S05]  /*7390*/  BSYNC B0 ;  /* 0x0000000000007941 */ /* 0x000fea0003800000 */
.L_x_5324:
[----:B------:R-:W-:Y:S02]  /*73a0*/  UIADD3 UR9, UR9, 0x2, URZ ;  /* 0x0000000209097890 */ /* 0x000fe4000fffe03f */
[----:B------:R-:W-:Y:S02]  /*73b0*/  UIADD3 UR4, UR4, 0x3000, URZ ;  /* 0x0000300004047890 */ /* 0x000fe4000fffe03f */
[----:B------:R-:W-:-:S06]  /*73c0*/  UISETP.GE.AND UP0, UPT, UR9, UR11, UPT ;  /* 0x0000000b0900728c */ /* 0x000fcc000bf06270 */
[----:B------:R-:W-:-:S13]  /*73d0*/  PLOP3.LUT P1, PT, PT, PT, UP0, 0x80, 0x0 ;  /* 0x000000000000781c */ /* 0x000fda0003f2f008 */
[----:B------:R-:W-:Y:S05]  /*73e0*/  @!P1 BRA `(.L_x_5326) ;  /* 0xfffffff400749947 */ /* 0x000fea000383ffff */
.L_x_5287:
        /* <DEDUP_REMOVED lines=41> */
.L_x_5329:
[----:B------:R-:W-:Y:S05]  /*7680*/  BSYNC B0 ;  /* 0x0000000000007941 */ /* 0x000fea0003800000 */
.L_x_5328:
[----:B------:R-:W-:Y:S05]  /*7690*/  BRA `(.L_x_5330) ;  /* 0x0000000000047947 */ /* 0x000fea0003800000 */
.L_x_5327:
[----:B------:R-:W-:-:S05]  /*76a0*/  UMOV UR4, UR9 ;  /* 0x0000000900047c82 */ /* 0x000fca0008000000 */
.L_x_5330:
        /* <DEDUP_REMOVED lines=11> */
.L_x_5335:
        /* <DEDUP_REMOVED lines=24> */
.L_x_5332:
[----:B------:R-:W-:Y:S05]  /*78e0*/  BSYNC B0 ;  /* 0x0000000000007941 */ /* 0x000fea0003800000 */
.L_x_5331:
        /* <DEDUP_REMOVED lines=24> */
.L_x_5334:
[----:B------:R-:W-:Y:S05]  /*7a70*/  BSYNC B0 ;  /* 0x0000000000007941 */ /* 0x000fea0003800000 */
.L_x_5333:
[----:B------:R-:W-:Y:S02]  /*7a80*/  UIADD3 UR7, UR7, 0x2, URZ ;  /* 0x0000000207077890 */ /* 0x000fe4000fffe03f */
[----:B------:R-:W-:Y:S02]  /*7a90*/  ULEA UR5, UR19, UR5, 0x1 ;  /* 0x0000000513057291 */ /* 0x000fe4000f8e083f */
[----:B------:R-:W-:Y:S02]  /*7aa0*/  ULEA UR6, UR19, UR6, 0x1 ;  /* 0x0000000613067291 */ /* 0x000fe4000f8e083f */
[----:B------:R-:W-:-:S13]  /*7ab0*/  ISETP.NE.AND P0, PT, RZ, UR7, PT ;  /* 0x00000007ff007c0c */ /* 0x000fda000bf05270 */
[----:B------:R-:W-:Y:S05]  /*7ac0*/  @!P0 BRA `(.L_x_5237) ;  /* 0x0000002c00748947 */ /* 0x000fea0003800000 */
[----:B------:R-:W-:Y:S05]  /*7ad0*/  BRA `(.L_x_5335) ;  /* 0xfffffffc00207947 */ /* 0x000fea000383ffff */
.L_x_5279:
        /* <DEDUP_REMOVED lines=14> */
.L_x_5336:
        /* <DEDUP_REMOVED lines=14> */
.L_x_5338:
[----:B------:R-:W-:-:S05]  /*7ca0*/  ULDC UR4, c[0x0][0x8c4] ;  /* 0x0002310000047ab9 */ /* 0x000fca0000000800 */
.L_x_5337:
        /* <DEDUP_REMOVED lines=59> */
.L_x_5340:
        /* <DEDUP_REMOVED lines=13> */
.L_x_5341:
        /* <DEDUP_REMOVED lines=8> */
.L_x_5342:
        /* <DEDUP_REMOVED lines=21> */
.L_x_5343:
        /* <DEDUP_REMOVED lines=50> */
.L_x_5388:
        /* <DEDUP_REMOVED lines=15> */
.L_x_5346:
        /* <DEDUP_REMOVED lines=127> */
.L_x_5357:
[----:B-123--:R-:W-:-:S04]  /*8f00*/  SHF.L.U32 R18, R10, 0x1f, RZ ;  /* 0x0000001f0a127819 */ /* 0x00efc800000006ff */
[----:B------:R-:W2:Y:S02]  /*8f10*/  SYNCS.PHASECHK.TRANS64.TRYWAIT P1, [R15+URZ+0x26840], R18 ;  /* 0x026840120f0075a7 */ /* 0x000ea4000802017f */
[----:B--2---:R-:W-:Y:S05]  /*8f20*/  @!P1 BRA `(.L_x_5349) ;  /* 0x0000001c00689947 */ /* 0x004fea0003800000 */
.L_x_5389:
        /* <DEDUP_REMOVED lines=8> */
.L_x_5350:
        /* <DEDUP_REMOVED lines=44> */
.L_x_5390:
        /* <DEDUP_REMOVED lines=8> */
.L_x_5352:
        /* <DEDUP_REMOVED lines=44> */
.L_x_5391:
        /* <DEDUP_REMOVED lines=8> */
.L_x_5354:
        /* <DEDUP_REMOVED lines=38> */
.L_x_5393:
        /* <DEDUP_REMOVED lines=8> */
.L_x_5356:
        /* <DEDUP_REMOVED lines=44> */
.L_x_5348:
[----:B------:R-:W4:Y:S02]  /*9bd0*/  LDL.LU R4, [R1+0x4] ;  /* 0x0000040001047983 */ /* 0x000f240000300800 */
[----:B----4-:R-:W-:Y:S02]  /*9be0*/  ISETP.NE.AND P1, PT, R4, RZ, PT ;  /* 0x000000ff0400720c */ /* 0x010fe40003f25270 */
[----:B------:R4:W5:Y:S11]  /*9bf0*/  LDL R4, [R1] ;  /* 0x0000000001047983 */ /* 0x0009760000100800 */
[----:B----4-:R-:W-:Y:S05]  /*9c00*/  @!P1 BRA `(.L_x_5347) ;  /* 0x0000000400949947 */ /* 0x010fea0003800000 */
[----:B------:R-:W-:-:S04]  /*9c10*/  SHF.L.U32 R12, R10, 0x1f, RZ ;  /* 0x0000001f0a0c7819 */ /* 0x000fc800000006ff */
[----:B------:R-:W4:Y:S02]  /*9c20*/  SYNCS.PHASECHK.TRANS64.TRYWAIT P1, [R15+URZ+0x26840], R12 ;  /* 0x0268400c0f0075a7 */ /* 0x000f24000802017f */
[----:B----4-:R-:W-:Y:S05]  /*9c30*/  @!P1 BRA `(.L_x_5358) ;  /* 0x0000001000789947 */ /* 0x010fea0003800000 */
.L_x_5394:
        /* <DEDUP_REMOVED lines=8> */
.L_x_5359:
        /* <DEDUP_REMOVED lines=41> */
.L_x_5395:
        /* <DEDUP_REMOVED lines=8> */
.L_x_5361:
        /* <DEDUP_REMOVED lines=41> */
.L_x_5347:
[----:B------:R-:W1:Y:S01]  /*a260*/  S2R R0, SR_TID.X ;  /* 0x0000000000007919 */ /* 0x000e620000002100 */
[----:B------:R-:W-:Y:S01]  /*a270*/  IMAD R3, R16, 0x8, R15 ;  /* 0x0000000810037824 */ /* 0x000fe200078e020f */
[----:B-1----:R-:W-:Y:S02]  /*a280*/  LOP3.LUT R2, R0, 0x7f, RZ, 0xc0, !PT ;  /* 0x0000007f00027812 */ /* 0x002fe400078ec0ff */
[----:B------:R-:W-:Y:S02]  /*a290*/  SHF.L.U32 R0, R10, 0x1f, RZ ;  /* 0x0000001f0a007819 */ /* 0x000fe400000006ff */
[----:B------:R-:W-:Y:S02]  /*a2a0*/  ISETP.NE.AND P1, PT, R2, RZ, PT ;  /* 0x000000ff0200720c */ /* 0x000fe40003f25270 */
[----:B------:R-:W1:Y:S02]  /*a2b0*/  SYNCS.PHASECHK.TRANS64.TRYWAIT P0, [R3+URZ+0x26840], R0 ;  /* 0x02684000030075a7 */ /* 0x000e64000800017f */
[----:B-1----:R-:W-:Y:S09]  /*a2c0*/  @!P0 BRA `(.L_x_5362) ;  /* 0x0000000800fc8947 */ /* 0x002ff20003800000 */
.L_x_5396:
[----:B------:R-:W-:Y:S05]  /*a2d0*/  @P1 BRA `(.L_x_5363) ;  /* 0x0000000000181947 */ /* 0x000fea0003800000 */
[----:B------:R-:W1:Y:S01]  /*a2e0*/  S2R R2, SR_TID.X ;  /* 0x0000000000027919 */ /* 0x000e620000002100 */
[----:B------:R-:W-:-:S04]  /*a2f0*/  IMAD.MOV.U32 R0, RZ, RZ, 0x3100 ;  /* 0x00003100ff007424 */ /* 0x000fc800078e00ff */
[----:B------:R1:W-:Y:S02]  /*a300*/  SYNCS.ARRIVE.TRANS64 RZ, [R3+URZ+0x26830], R0 ;  /* 0x0268300003ff79a7 */ /* 0x0003e4000800003f */
[----:B-1----:R-:W-:-:S13]  /*a310*/  LOP3.LUT P0, RZ, R2, 0x1f, RZ, 0xc0, !PT ;  /* 0x0000001f02ff7812 */ /* 0x002fda000780c0ff */
[----:B------:R-:W-:Y:S05]  /*a320*/  @!P0 BRA `(.L_x_5363) ;  /* 0x0000000000048947 */ /* 0x000fea0003800000 */
[----:B------:R-:W-:Y:S01]  /*a330*/  BPT.TRAP 0x1 ;  /* 0x000000040000795c */ /* 0x000fe20000300000 */
.L_x_5363:
        /* <DEDUP_REMOVED lines=48> */
.L_x_5344:
[----:B------:R-:W-:Y:S05]  /*a640*/  BSYNC B0 ;  /* 0x0000000000007941 */ /* 0x000fea0003800000 */
.L_x_5339:
[----:B------:R-:W-:-:S03]  /*a650*/  UMOV UR8, 0xffffffff ;  /* 0xffffffff00087882 */ /* 0x000fc60000000000 */
[----:B------:R-:W-:Y:S05]  /*a660*/  BRA.DIV UR8, `(.L_x_5364) ;  /* 0x0000000a08287947 */ /* 0x000fea000b800000 */
[----:B------:R-:W-:-:S13]  /*a670*/  ELECT P6, URZ, PT ;  /* 0x00000000003f782f */ /* 0x000fda00038c0000 */
.L_x_5399:
[----:B------:R-:W-:Y:S05]  /*a680*/  @!P6 BRA `(.L_x_5237) ;  /* 0x000000000084e947 */ /* 0x000fea0003800000 */
[----:B------:R-:W-:-:S06]  /*a690*/  ULOP3.LUT UR8, UR38, 0x2, URZ, 0xfc, !UPT ;  /* 0x0000000226087892 */ /* 0x000fcc000f8efc3f */
[----:B------:R-:W-:-:S05]  /*a6a0*/  IMAD.U32 R2, RZ, RZ, UR8 ;  /* 0x00000008ff027e24 */ /* 0x000fca000f8e00ff */
[----:B------:R-:W-:-:S13]  /*a6b0*/  ISETP.NE.AND P2, PT, R2, 0x3, PT ;  /* 0x000000030200780c */ /* 0x000fda0003f45270 */
[----:B------:R-:W-:Y:S05]  /*a6c0*/  @!P2 BRA `(.L_x_5365) ;  /* 0x000000000004a947 */ /* 0x000fea0003800000 */
[----:B---3--:R-:W-:Y:S01]  /*a6d0*/  BPT.TRAP 0x1 ;  /* 0x000000040000795c */ /* 0x008fe20000300000 */
.L_x_5365:
        /* <DEDUP_REMOVED lines=15> */
.L_x_5400:
[----:B------:R-:W2:Y:S02]  /*a7d0*/  SYNCS.PHASECHK.TRANS64.TRYWAIT P0, [R3+URZ], R2 ;  /* 0x00000002030075a7 */ /* 0x000ea4000800017f */
[----:B--2---:R-:W-:Y:S05]  /*a7e0*/  @!P0 BRA `(.L_x_5367) ;  /* 0x0000000400fc8947 */ /* 0x004fea0003800000 */
.L_x_5401:
[----:B------:R-:W-:Y:S05]  /*a7f0*/  @!P2 BRA `(.L_x_5368) ;  /* 0x000000000004a947 */ /* 0x000fea0003800000 */
[----:B---3--:R-:W-:Y:S01]  /*a800*/  BPT.TRAP 0x1 ;  /* 0x000000040000795c */ /* 0x008fe20000300000 */
.L_x_5368:
[----:B--2---:R-:W-:-:S04]  /*a810*/  VIADD R3, R8, 0x26840 ;  /* 0x0002684008037836 */ /* 0x004fc80000000000 */
[----:B------:R-:W-:-:S04]  /*a820*/  IMAD R5, R0, 0x8, R3 ;  /* 0x0000000800057824 */ /* 0x000fc800078e0203 */
[----:B------:R-:W2:Y:S02]  /*a830*/  SYNCS.PHASECHK.TRANS64.TRYWAIT P0, [R5+URZ], R4 ;  /* 0x00000004050075a7 */ /* 0x000ea4000800017f */
[----:B--2---:R-:W-:Y:S05]  /*a840*/  @!P0 BRA `(.L_x_5369) ;  /* 0x0000000400f88947 */ /* 0x004fea0003800000 */
.L_x_5402:
[----:B------:R-:W-:-:S07]  /*a850*/  IMAD R3, R6, 0x8, R3 ;  /* 0x0000000806037824 */ /* 0x000fce00078e0203 */
.L_x_5370:
[----:B----4-:R4:W1:Y:S02]  /*a860*/  SYNCS.PHASECHK.TRANS64.TRYWAIT P0, [R3+URZ], R2 ;  /* 0x00000002030075a7 */ /* 0x010864000800017f */
[----:B-1----:R-:W-:Y:S05]  /*a870*/  @!P0 NANOSLEEP.SYNCS 0x989680 ;  /* 0x009896800000895d */ /* 0x002fea0003900000 */
[----:B------:R-:W1:Y:S02]  /*a880*/  @!P0 SYNCS.PHASECHK.TRANS64 P0, [R3+URZ], R2 ;  /* 0x00000002030085a7 */ /* 0x000e64000800007f */
[----:B-1----:R-:W-:Y:S05]  /*a890*/  @!P0 BRA `(.L_x_5370) ;  /* 0xfffffffc00f08947 */ /* 0x002fea000383ffff */
.L_x_5237:
[----:B---3--:R-:W-:Y:S05]  /*a8a0*/  BSYNC B6 ;  /* 0x0000000000067941 */ /* 0x008fea0003800000 */
.L_x_5231:
[----:B------:R-:W-:Y:S05]  /*a8b0*/  EXIT ;  /* 0x000000000000794d */ /* 0x000fea0003800000 */
.L_x_5248:
[----:B------:R-:W-:Y:S02]  /*a8c0*/  IMAD.MOV.U32 R13, RZ, RZ, R16 ;  /* 0x000000ffff0d7224 */ /* 0x000fe400078e0010 */
[----:B------:R-:W-:Y:S02]  /*a8d0*/  IMAD.MOV.U32 R12, RZ, RZ, RZ ;  /* 0x000000ffff0c7224 */ /* 0x000fe400078e00ff */
[----:B------:R-:W-:Y:S02]  /*a8e0*/  IMAD.MOV.U32 R11, RZ, RZ, 0x1f ;  /* 0x0000001fff0b7424 */ /* 0x000fe400078e00ff */
[----:B------:R-:W-:-:S07]  /*a8f0*/  IMAD.MOV.U32 R15, RZ, RZ, -0x1 ;  /* 0xffffffffff0f7424 */ /* 0x000fce00078e00ff */
[----:B------:R-:W-:Y:S05]  /*a900*/  WARPSYNC.COLLECTIVE R15, `(.L_x_5371) ;  /* 0x000000000f087348 */ /* 0x000fea0003c00000 */
[----:B------:R1:W2:Y:S02]  /*a910*/  SHFL.IDX P6, R14, R13, R12, R11 ;  /* 0x0000000c0d0e7389 */ /* 0x0002a400000c000b */
[----:B-12---:R-:W-:Y:S01]  /*a920*/  ENDCOLLECTIVE ;  /* 0x000000000000791b */ /* 0x006fe20003800000 */
.L_x_5371:
[----:B------:R-:W-:Y:S05]  /*a930*/  BRA `(.L_x_5372) ;  /* 0xffffff6800f07947 */ /* 0x000fea000383ffff */
.L_x_5250:
[----:B--2---:R2:W3:Y:S02]  /*a940*/  SYNCS.PHASECHK.TRANS64.TRYWAIT P0, [R18+URZ+0x26800], R5 ;  /* 0x02680005120075a7 */ /* 0x0044e4000800017f */
[----:B---3--:R-:W-:Y:S05]  /*a950*/  @!P0 NANOSLEEP.SYNCS 0x989680 ;  /* 0x009896800000895d */ /* 0x008fea0003900000 */
[----:B------:R-:W3:Y:S02]  /*a960*/  @!P0 SYNCS.PHASECHK.TRANS64 P0, [R18+URZ+0x26800], R5 ;  /* 0x02680005120085a7 */ /* 0x000ee4000800007f */
[----:B---3--:R-:W-:Y:S05]  /*a970*/  @!P0 BRA `(.L_x_5250) ;  /* 0xfffffffc00f08947 */ /* 0x008fea000383ffff */
[----:B------:R-:W-:Y:S05]  /*a980*/  BRA `(.L_x_5249) ;  /* 0xffffff6c00187947 */ /* 0x000fea000383ffff */
.L_x_5255:
[----:B--2---:R-:W-:-:S04]  /*a990*/  IMAD.U32 R7, RZ, RZ, UR7 ;  /* 0x00000007ff077e24 */ /* 0x004fc8000f8e00ff */
[----:B------:R2:W3:Y:S03]  /*a9a0*/  SYNCS.PHASECHK.TRANS64.TRYWAIT P0, [R7+URZ+0x26810], R16 ;  /* 0x02681010070075a7 */ /* 0x0004e6000800017f */
[----:B---3--:R-:W-:Y:S05]  /*a9b0*/  @!P0 NANOSLEEP.SYNCS 0x989680 ;  /* 0x009896800000895d */ /* 0x008fea0003900000 */
[----:B------:R-:W3:Y:S02]  /*a9c0*/  @!P0 SYNCS.PHASECHK.TRANS64 P0, [R7+URZ+0x26810], R16 ;  /* 0x02681010070085a7 */ /* 0x000ee4000800007f */
[----:B---3--:R-:W-:Y:S05]  /*a9d0*/  @!P0 BRA `(.L_x_5255) ;  /* 0xfffffffc00ec8947 */ /* 0x008fea000383ffff */
[----:B------:R-:W-:Y:S05]  /*a9e0*/  BRA `(.L_x_5254) ;  /* 0xffffff74006c7947 */ /* 0x000fea000383ffff */
.L_x_5259:
[----:B------:R-:W-:-:S04]  /*a9f0*/  IMAD.U32 R121, RZ, RZ, UR7 ;  /* 0x00000007ff797e24 */ /* 0x000fc8000f8e00ff */
[----:B------:R1:W1:Y:S03]  /*aa00*/  SYNCS.PHASECHK.TRANS64.TRYWAIT P0, [R121+URZ+0x26830], R16 ;  /* 0x02683010790075a7 */ /* 0x000266000800017f */
[----:B-1----:R-:W-:Y:S05]  /*aa10*/  @!P0 NANOSLEEP.SYNCS 0x989680 ;  /* 0x009896800000895d */ /* 0x002fea0003900000 */
[----:B------:R-:W1:Y:S02]  /*aa20*/  @!P0 SYNCS.PHASECHK.TRANS64 P0, [R121+URZ+0x26830], R16 ;  /* 0x02683010790085a7 */ /* 0x000e64000800007f */
[----:B-1----:R-:W-:Y:S05]  /*aa30*/  @!P0 BRA `(.L_x_5259) ;  /* 0xfffffffc00ec8947 */ /* 0x002fea000383ffff */
[----:B------:R-:W-:Y:S05]  /*aa40*/  BRA `(.L_x_5258) ;  /* 0xffffff7800747947 */ /* 0x000fea000383ffff */
.L_x_5266:
[----:B------:R-:W-:Y:S01]  /*aa50*/  BSSY B0, `(.L_x_5373) ;  /* 0x0000005000007945 */ /* 0x000fe20003800000 */
[----:B------:R-:W-:-:S07]  /*aa60*/  IMAD.MOV.U32 R15, RZ, RZ, -0x1 ;  /* 0xffffffffff0f7424 */ /* 0x000fce00078e00ff */
[----:B-1----:R-:W-:Y:S05]  /*aa70*/  WARPSYNC.COLLECTIVE R15, `(.L_x_5374) ;  /* 0x000000000f087348 */ /* 0x002fea0003c00000 */
[----:B------:R-:W-:Y:S01]  /*aa80*/  NOP ;  /* 0x0000000000007918 */ /* 0x000fe20000000000 */
[----:B-1----:R-:W-:Y:S01]  /*aa90*/  ENDCOLLECTIVE ;  /* 0x000000000000791b */ /* 0x002fe20003800000 */
.L_x_5374:
[----:B------:R-:W-:Y:S05]  /*aaa0*/  BSYNC B0 ;  /* 0x0000000000007941 */ /* 0x000fea0003800000 */
.L_x_5373:
[----:B------:R-:W-:Y:S05]  /*aab0*/  BRA `(.L_x_5375) ;  /* 0xffffffa400ec7947 */ /* 0x000fea000383ffff */
.L_x_5275:
[----:B------:R-:W-:Y:S01]  /*aac0*/  BSSY B0, `(.L_x_5376) ;  /* 0x0000005000007945 */ /* 0x000fe20003800000 */
[----:B------:R-:W-:-:S07]  /*aad0*/  IMAD.MOV.U32 R15, RZ, RZ, -0x1 ;  /* 0xffffffffff0f7424 */ /* 0x000fce00078e00ff */
[----:B-12---:R-:W-:Y:S05]  /*aae0*/  WARPSYNC.COLLECTIVE R15, `(.L_x_5377) ;  /* 0x000000000f087348 */ /* 0x006fea0003c00000 */
[----:B------:R-:W-:Y:S01]  /*aaf0*/  NOP ;  /* 0x0000000000007918 */ /* 0x000fe20000000000 */
[----:B-12---:R-:W-:Y:S01]  /*ab00*/  ENDCOLLECTIVE ;  /* 0x000000000000791b */ /* 0x006fe20003800000 */
.L_x_5377:
[----:B------:R-:W-:Y:S05]  /*ab10*/  BSYNC B0 ;  /* 0x0000000000007941 */ /* 0x000fea0003800000 */
.L_x_5376:
[----:B------:R-:W-:Y:S05]  /*ab20*/  BRA `(.L_x_5378) ;  /* 0xffffffa800e07947 */ /* 0x000fea000383ffff */
.L_x_5292:
[----:B------:R-:W-:Y:S01]  /*ab30*/  BSSY B0, `(.L_x_5379) ;  /* 0x0000005000007945 */ /* 0x000fe20003800000 */
[----:B------:R-:W-:-:S07]  /*ab40*/  IMAD.MOV.U32 R15, RZ, RZ, -0x1 ;  /* 0xffffffffff0f7424 */ /* 0x000fce00078e00ff */
[----:B------:R-:W-:Y:S05]  /*ab50*/  WARPSYNC.COLLECTIVE R15, `(.L_x_5380) ;  /* 0x000000000f087348 */ /* 0x000fea0003c00000 */
[----:B------:R-:W-:Y:S01]  /*ab60*/  NOP ;  /* 0x0000000000007918 */ /* 0x000fe20000000000 */
[----:B------:R-:W-:Y:S01]  /*ab70*/  ENDCOLLECTIVE ;  /* 0x000000000000791b */ /* 0x000fe20003800000 */
.L_x_5380:
[----:B------:R-:W-:Y:S05]  /*ab80*/  BSYNC B0 ;  /* 0x0000000000007941 */ /* 0x000fea0003800000 */
.L_x_5379:
[----:B------:R-:W-:Y:S05]  /*ab90*/  BRA `(.L_x_5381) ;  /* 0xffffffb800287947 */ /* 0x000fea000383ffff */
.L_x_5305:
[----:B------:R-:W-:Y:S01]  /*aba0*/  BSSY B0, `(.L_x_5382) ;  /* 0x0000005000007945 */ /* 0x000fe20003800000 */
[----:B------:R-:W-:-:S07]  /*abb0*/  IMAD.MOV.U32 R15, RZ, RZ, -0x1 ;  /* 0xffffffffff0f7424 */ /* 0x000fce00078e00ff */
[----:B------:R-:W-:Y:S05]  /*abc0*/  WARPSYNC.COLLECTIVE R15, `(.L_x_5383) ;  /* 0x000000000f087348 */ /* 0x000fea0003c00000 */
[----:B------:R-:W-:Y:S01]  /*abd0*/  NOP ;  /* 0x0000000000007918 */ /* 0x000fe20000000000 */
[----:B------:R-:W-:Y:S01]  /*abe0*/  ENDCOLLECTIVE ;  /* 0x000000000000791b */ /* 0x000fe20003800000 */
.L_x_5383:
[----:B------:R-:W-:Y:S05]  /*abf0*/  BSYNC B0 ;  /* 0x0000000000007941 */ /* 0x000fea0003800000 */
.L_x_5382:
[----:B------:R-:W-:Y:S05]  /*ac00*/  BRA `(.L_x_5384) ;  /* 0xffffffbc00bc7947 */ /* 0x000fea000383ffff */
.L_x_5317:
[----:B------:R-:W-:Y:S01]  /*ac10*/  BSSY B0, `(.L_x_5385) ;  /* 0x0000005000007945 */ /* 0x000fe20003800000 */
[----:B------:R-:W-:-:S07]  /*ac20*/  IMAD.MOV.U32 R15, RZ, RZ, -0x1 ;  /* 0xffffffffff0f7424 */ /* 0x000fce00078e00ff */
[----:B------:R-:W-:Y:S05]  /*ac30*/  WARPSYNC.COLLECTIVE R15, `(.L_x_5386) ;  /* 0x000000000f087348 */ /* 0x000fea0003c00000 */
[----:B------:R-:W-:Y:S01]  /*ac40*/  NOP ;  /* 0x0000000000007918 */ /* 0x000fe20000000000 */
[----:B------:R-:W-:Y:S01]  /*ac50*/  ENDCOLLECTIVE ;  /* 0x000000000000791b */ /* 0x000fe20003800000 */
.L_x_5386:
[----:B------:R-:W-:Y:S05]  /*ac60*/  BSYNC B0 ;  /* 0x0000000000007941 */ /* 0x000fea0003800000 */
.L_x_5385:
[----:B------:R-:W-:Y:S05]  /*ac70*/  BRA `(.L_x_5387) ;  /* 0xffffffc000e47947 */ /* 0x000fea000383ffff */
.L_x_5345:
[----:B-1----:R1:W2:Y:S02]  /*ac80*/  SYNCS.PHASECHK.TRANS64.TRYWAIT P0, [R15+URZ+0x26820], R0 ;  /* 0x026820000f0075a7 */ /* 0x0022a4000800017f */
[----:B--2---:R-:W-:Y:S05]  /*ac90*/  @!P0 NANOSLEEP.SYNCS 0x989680 ;  /* 0x009896800000895d */ /* 0x004fea0003900000 */
[----:B------:R-:W2:Y:S02]  /*aca0*/  @!P0 SYNCS.PHASECHK.TRANS64 P0, [R15+URZ+0x26820], R0 ;  /* 0x026820000f0085a7 */ /* 0x000ea4000800007f */
[----:B--2---:R-:W-:Y:S05]  /*acb0*/  @!P0 BRA `(.L_x_5345) ;  /* 0xfffffffc00f08947 */ /* 0x004fea000383ffff */
[----:B------:R-:W-:Y:S05]  /*acc0*/  BRA `(.L_x_5388) ;  /* 0xffffffd800547947 */ /* 0x000fea000383ffff */
.L_x_5349:
[----:B--2---:R2:W3:Y:S02]  /*acd0*/  SYNCS.PHASECHK.TRANS64.TRYWAIT P1, [R15+URZ+0x26840], R18 ;  /* 0x026840120f0075a7 */ /* 0x0044e4000802017f */
[----:B---3--:R-:W-:Y:S05]  /*ace0*/  @!P1 NANOSLEEP.SYNCS 0x989680 ;  /* 0x009896800000995d */ /* 0x008fea0003900000 */
[----:B------:R-:W3:Y:S02]  /*acf0*/  @!P1 SYNCS.PHASECHK.TRANS64 P1, [R15+URZ+0x26840], R18 ;  /* 0x026840120f0095a7 */ /* 0x000ee4000802007f */
[----:B---3--:R-:W-:Y:S05]  /*ad00*/  @!P1 BRA `(.L_x_5349) ;  /* 0xfffffffc00f09947 */ /* 0x008fea000383ffff */
[----:B------:R-:W-:Y:S05]  /*ad10*/  BRA `(.L_x_5389) ;  /* 0xffffffe000847947 */ /* 0x000fea000383ffff */
.L_x_5351:
[----:B-1----:R1:W3:Y:S02]  /*ad20*/  SYNCS.PHASECHK.TRANS64.TRYWAIT P1, [R15+URZ+0x26828], R18 ;  /* 0x026828120f0075a7 */ /* 0x0022e4000802017f */
[----:B---3--:R-:W-:Y:S05]  /*ad30*/  @!P1 NANOSLEEP.SYNCS 0x989680 ;  /* 0x009896800000995d */ /* 0x008fea0003900000 */
[----:B------:R-:W3:Y:S02]  /*ad40*/  @!P1 SYNCS.PHASECHK.TRANS64 P1, [R15+URZ+0x26828], R18 ;  /* 0x026828120f0095a7 */ /* 0x000ee4000802007f */
[----:B---3--:R-:W-:Y:S05]  /*ad50*/  @!P1 BRA `(.L_x_5351) ;  /* 0xfffffffc00f09947 */ /* 0x008fea000383ffff */
[----:B------:R-:W-:Y:S05]  /*ad60*/  BRA `(.L_x_5390) ;  /* 0xffffffe400407947 */ /* 0x000fea000383ffff */
.L_x_5353:
[----:B---3--:R3:W4:Y:S02]  /*ad70*/  SYNCS.PHASECHK.TRANS64.TRYWAIT P1, [R15+URZ+0x26848], R18 ;  /* 0x026848120f0075a7 */ /* 0x008724000802017f */
[----:B----4-:R-:W-:Y:S05]  /*ad80*/  @!P1 NANOSLEEP.SYNCS 0x989680 ;  /* 0x009896800000995d */ /* 0x010fea0003900000 */
[----:B------:R-:W4:Y:S02]  /*ad90*/  @!P1 SYNCS.PHASECHK.TRANS64 P1, [R15+URZ+0x26848], R18 ;  /* 0x026848120f0095a7 */ /* 0x000f24000802007f */
[----:B----4-:R-:W-:Y:S05]  /*ada0*/  @!P1 BRA `(.L_x_5353) ;  /* 0xfffffffc00f09947 */ /* 0x010fea000383ffff */
[----:B------:R-:W-:Y:S05]  /*adb0*/  BRA `(.L_x_5391) ;  /* 0xffffffe400fc7947 */ /* 0x000fea000383ffff */
.L_x_5355:
[----:B------:R-:W-:-:S07]  /*adc0*/  SHF.L.U32 R4, R10, 0x1f, RZ ;  /* 0x0000001f0a047819 */ /* 0x000fce00000006ff */
.L_x_5392:
[----:B----4-:R4:W1:Y:S02]  /*add0*/  SYNCS.PHASECHK.TRANS64.TRYWAIT P1, [R15+URZ+0x26820], R4 ;  /* 0x026820040f0075a7 */ /* 0x010864000802017f */
[----:B-1----:R-:W-:Y:S05]  /*ade0*/  @!P1 NANOSLEEP.SYNCS 0x989680 ;  /* 0x009896800000995d */ /* 0x002fea0003900000 */
[----:B------:R-:W1:Y:S02]  /*adf0*/  @!P1 SYNCS.PHASECHK.TRANS64 P1, [R15+URZ+0x26820], R4 ;  /* 0x026820040f0095a7 */ /* 0x000e64000802007f */
[----:B-1----:R-:W-:Y:S05]  /*ae00*/  @!P1 BRA `(.L_x_5392) ;  /* 0xfffffffc00f09947 */ /* 0x002fea000383ffff */
[----:B------:R-:W-:Y:S05]  /*ae10*/  BRA `(.L_x_5393) ;  /* 0xffffffe8009c7947 */ /* 0x000fea000383ffff */
.L_x_5358:
[----:B----4-:R4:W1:Y:S02]  /*ae20*/  SYNCS.PHASECHK.TRANS64.TRYWAIT P1, [R15+URZ+0x26840], R12 ;  /* 0x0268400c0f0075a7 */ /* 0x010864000802017f */
[----:B-1----:R-:W-:Y:S05]  /*ae30*/  @!P1 NANOSLEEP.SYNCS 0x989680 ;  /* 0x009896800000995d */ /* 0x002fea0003900000 */
[----:B------:R-:W1:Y:S02]  /*ae40*/  @!P1 SYNCS.PHASECHK.TRANS64 P1, [R15+URZ+0x26840], R12 ;  /* 0x0268400c0f0095a7 */ /* 0x000e64000802007f */
[----:B-1----:R-:W-:Y:S05]  /*ae50*/  @!P1 BRA `(.L_x_5358) ;  /* 0xfffffffc00f09947 */ /* 0x002fea000383ffff */
[----:B------:R-:W-:Y:S05]  /*ae60*/  BRA `(.L_x_5394) ;  /* 0xffffffec00747947 */ /* 0x000fea000383ffff */
.L_x_5360:
[----:B-1----:R1:W2:Y:S02]  /*ae70*/  SYNCS.PHASECHK.TRANS64.TRYWAIT P1, [R15+URZ+0x26828], R12 ;  /* 0x0268280c0f0075a7 */ /* 0x0022a4000802017f */
[----:B--2---:R-:W-:Y:S05]  /*ae80*/  @!P1 NANOSLEEP.SYNCS 0x989680 ;  /* 0x009896800000995d */ /* 0x004fea0003900000 */
[----:B------:R-:W2:Y:S02]  /*ae90*/  @!P1 SYNCS.PHASECHK.TRANS64 P1, [R15+URZ+0x26828], R12 ;  /* 0x0268280c0f0095a7 */ /* 0x000ea4000802007f */
[----:B--2---:R-:W-:Y:S05]  /*aea0*/  @!P1 BRA `(.L_x_5360) ;  /* 0xfffffffc00f09947 */ /* 0x004fea000383ffff */
[----:B------:R-:W-:Y:S05]  /*aeb0*/  BRA `(.L_x_5395) ;  /* 0xfffffff000247947 */ /* 0x000fea000383ffff */
.L_x_5362:
[----:B------:R1:W1:Y:S02]  /*aec0*/  SYNCS.PHASECHK.TRANS64.TRYWAIT P0, [R3+URZ+0x26840], R0 ;  /* 0x02684000030075a7 */ /* 0x000264000800017f */
[----:B-1----:R-:W-:Y:S05]  /*aed0*/  @!P0 NANOSLEEP.SYNCS 0x989680 ;  /* 0x009896800000895d */ /* 0x002fea0003900000 */
[----:B------:R-:W1:Y:S02]  /*aee0*/  @!P0 SYNCS.PHASECHK.TRANS64 P0, [R3+URZ+0x26840], R0 ;  /* 0x02684000030085a7 */ /* 0x000e64000800007f */
[----:B-1----:R-:W-:Y:S05]  /*aef0*/  @!P0 BRA `(.L_x_5362) ;  /* 0xfffffffc00f08947 */ /* 0x002fea000383ffff */
[----:B------:R-:W-:Y:S05]  /*af00*/  BRA `(.L_x_5396) ;  /* 0xfffffff000f07947 */ /* 0x000fea000383ffff */
.L_x_5364:
[----:B------:R-:W-:Y:S01]  /*af10*/  BSSY B0, `(.L_x_5397) ;  /* 0x0000006000007945 */ /* 0x000fe20003800000 */
[----:B------:R-:W-:-:S07]  /*af20*/  IMAD.MOV.U32 R15, RZ, RZ, -0x1 ;  /* 0xffffffffff0f7424 */ /* 0x000fce00078e00ff */
[----:B---3--:R-:W-:Y:S05]  /*af30*/  WARPSYNC.COLLECTIVE R15, `(.L_x_5398) ;  /* 0x000000000f0c7348 */ /* 0x008fea0003c00000 */
[----:B------:R-:W-:Y:S02]  /*af40*/  ELECT P6, UR62, PT ;  /* 0x00000000003e782f */ /* 0x000fe400038c0000 */
[----:B------:R-:W-:Y:S01]  /*af50*/  MOV R14, UR62 ;  /* 0x0000003e000e7c02 */ /* 0x000fe20008000f00 */
[----:B---3--:R-:W-:Y:S10]  /*af60*/  ENDCOLLECTIVE ;  /* 0x000000000000791b */ /* 0x008ff40003800000 */
.L_x_5398:
[----:B------:R-:W-:Y:S05]  /*af70*/  BSYNC B0 ;  /* 0x0000000000007941 */ /* 0x000fea0003800000 */
.L_x_5397:
[----:B------:R-:W-:Y:S05]  /*af80*/  BRA `(.L_x_5399) ;  /* 0xfffffff400bc7947 */ /* 0x000fea000383ffff */
.L_x_5366:
[----:B-1----:R1:W2:Y:S02]  /*af90*/  SYNCS.PHASECHK.TRANS64.TRYWAIT P0, [R7+URZ], R4 ;  /* 0x00000004070075a7 */ /* 0x0022a4000800017f */
[----:B--2---:R-:W-:Y:S05]  /*afa0*/  @!P0 NANOSLEEP.SYNCS 0x989680 ;  /* 0x009896800000895d */ /* 0x004fea0003900000 */
[----:B------:R-:W2:Y:S02]  /*afb0*/  @!P0 SYNCS.PHASECHK.TRANS64 P0, [R7+URZ], R4 ;  /* 0x00000004070085a7 */ /* 0x000ea4000800007f */
[----:B--2---:R-:W-:Y:S05]  /*afc0*/  @!P0 BRA `(.L_x_5366) ;  /* 0xfffffffc00f08947 */ /* 0x004fea000383ffff */
[----:B------:R-:W-:Y:S05]  /*afd0*/  BRA `(.L_x_5400) ;  /* 0xfffffff400fc7947 */ /* 0x000fea000383ffff */
.L_x_5367:
[----:B--2---:R2:W4:Y:S02]  /*afe0*/  SYNCS.PHASECHK.TRANS64.TRYWAIT P0, [R3+URZ], R2 ;  /* 0x00000002030075a7 */ /* 0x004524000800017f */
[----:B----4-:R-:W-:Y:S05]  /*aff0*/  @!P0 NANOSLEEP.SYNCS 0x989680 ;  /* 0x009896800000895d */ /* 0x010fea0003900000 */
[----:B------:R-:W4:Y:S02]  /*b000*/  @!P0 SYNCS.PHASECHK.TRANS64 P0, [R3+URZ], R2 ;  /* 0x00000002030085a7 */ /* 0x000f24000800007f */
[----:B----4-:R-:W-:Y:S05]  /*b010*/  @!P0 BRA `(.L_x_5367) ;  /* 0xfffffffc00f08947 */ /* 0x010fea000383ffff */
[----:B------:R-:W-:Y:S05]  /*b020*/  BRA `(.L_x_5401) ;  /* 0xfffffff400f07947 */ /* 0x000fea000383ffff */
.L_x_5369:
[----:B--2---:R2:W4:Y:S02]  /*b030*/  SYNCS.PHASECHK.TRANS64.TRYWAIT P0, [R5+URZ], R4 ;  /* 0x00000004050075a7 */ /* 0x004524000800017f */
[----:B----4-:R-:W-:Y:S05]  /*b040*/  @!P0 NANOSLEEP.SYNCS 0x989680 ;  /* 0x009896800000895d */ /* 0x010fea0003900000 */
[----:B------:R-:W4:Y:S02]  /*b050*/  @!P0 SYNCS.PHASECHK.TRANS64 P0, [R5+URZ], R4 ;  /* 0x00000004050085a7 */ /* 0x000f24000800007f */
[----:B----4-:R-:W-:Y:S05]  /*b060*/  @!P0 BRA `(.L_x_5369) ;  /* 0xfffffffc00f08947 */ /* 0x010fea000383ffff */
[----:B------:R-:W-:Y:S05]  /*b070*/  BRA `(.L_x_5402) ;  /* 0xfffffff400f47947 */ /* 0x000fea000383ffff */
.L_x_5403:
        /* <DEDUP_REMOVED lines=16> */
.L_x_6592:


//--------------------- .text._ZN7cutlass13device_kernelIN5flash11enable_sm90INS1_16FlashAttnBwdSm90INS1_25CollectiveMainloopBwdSm90ILi2ELi2ELi2EN4cute5tupleIJNS5_1CILi1EEES8_S8_EEENS6_IJNS7_ILi64EEENS7_ILi128EEENS7_ILi96EEEEEENS_6half_tEfNS_4arch4Sm90ELb1ELb0ELb0ELb0ELb0ELb1ELb0ELb0ELi2ELi1ELi2ELi1ELb1EEENS1_21CollectiveEpilogueBwdISD_SE_SG_Li256ELb0ELb0ELi1EEENS1_25SingleTileBwdLPTSchedulerILb0ELi128ELb0EEEEEEEEEvNT_6ParamsE --------------------------
	.section	.text._ZN7cutlass13device_kernelIN5flash11enable_sm90INS1_16FlashAttnBwdSm90INS1_25CollectiveMainloopBwdSm90ILi2ELi2ELi2EN4cute5tupleIJNS5_1CILi1EEES8_S8_EEENS6_IJNS7_ILi64EEENS7_ILi128EEENS7_ILi96EEEEEENS_6half_tEfNS_4arch4Sm90ELb1ELb0ELb0ELb0ELb0ELb1ELb0ELb0ELi2ELi1ELi2ELi1ELb1EEENS1_21CollectiveEpilogueBwdISD_SE_SG_Li256ELb0ELb0ELi1EEENS1_25SingleTileBwdLPTSchedulerILb0ELi128ELb0EEEEEEEEEvNT_6ParamsE,"ax",@progbits
	.align	128
.text._ZN7cutlass13device_kernelIN5flash11enable_sm90INS1_16FlashAttnBwdSm90INS1_25CollectiveMainloopBwdSm90ILi2ELi2ELi2EN4cute5tupleIJNS5_1CILi1EEES8_S8_EEENS6_IJNS7_ILi64EEENS7_ILi128EEENS7_ILi96EEEEEENS_6half_tEfNS_4arch4Sm90ELb1ELb0ELb0ELb0ELb0ELb1ELb0ELb0ELi2ELi1ELi2ELi1ELb1EEENS1_21CollectiveEpilogueBwdISD_SE_SG_Li256ELb0ELb0ELi1EEENS1_25SingleTileBwdLPTSchedulerILb0ELi128ELb0EEEEEEEEEvNT_6ParamsE:
        .type           _ZN7cutlass13device_kernelIN5flash11enable_sm90INS1_16FlashAttnBwdSm90INS1_25CollectiveMainloopBwdSm90ILi2ELi2ELi2EN4cute5tupleIJNS5_1CILi1EEES8_S8_EEENS6_IJNS7_ILi64EEENS7_ILi128EEENS7_ILi96EEEEEENS_6half_tEfNS_4arch4Sm90ELb1ELb0ELb0ELb0ELb0ELb1ELb0ELb0ELi2ELi1ELi2ELi1ELb1EEENS1_21CollectiveEpilogueBwdISD_SE_SG_Li256ELb0ELb0ELi1EEENS1_25SingleTileBwdLPTSchedulerILb0ELi128ELb0EEEEEEEEEvNT_6ParamsE,@function
        .size           _ZN7cutlass13device_kernelIN5flash11enable_sm90INS1_16FlashAttnBwdSm90INS1_25CollectiveMainloopBwdSm90ILi2ELi2ELi2EN4cute5tupleIJNS5_1CILi1EEES8_S8_EEENS6_IJNS7_ILi64EEENS7_ILi128EEENS7_ILi96EEEEEENS_6half_tEfNS_4arch4Sm90ELb1ELb0ELb0ELb0ELb0ELb1ELb0ELb0ELi2ELi1ELi2ELi1ELb1EEENS1_21CollectiveEpilogueBwdISD_SE_SG_Li256ELb0ELb0ELi1EEENS1_25SingleTileBwdLPTSchedulerILb0ELi128ELb0EEEEEEEEEvNT_6ParamsE,(.L_x_6593 - _ZN7cutlass13device_kernelIN5flash11enable_sm90INS1_16FlashAttnBwdSm90INS1_25CollectiveMainloopBwdSm90ILi2ELi2ELi2EN4cute5tupleIJNS5_1CILi1EEES8_S8_EEENS6_IJNS7_ILi64EEENS7_ILi128EEENS7_ILi96EEEEEENS_6half_tEfNS_4arch4Sm90ELb1ELb0ELb0ELb0ELb0ELb1ELb0ELb0ELi2ELi1ELi2ELi1ELb1EEENS1_21CollectiveEpilogueBwdISD_SE_SG_Li256ELb0ELb0ELi1EEENS1_25SingleTileBwdLPTSchedulerILb0ELi128ELb0EEEEEEEEEvNT_6ParamsE)
        .other          _ZN7cutlass13device_kernelIN5flash11enable_sm90INS1_16FlashAttnBwdSm90INS1_25CollectiveMainloopBwdSm90ILi2ELi2ELi2EN4cute5tupleIJNS5_1CILi1EEES8_S8_EEENS6_IJNS7_ILi64EEENS7_ILi128EEENS7_ILi96EEEEEENS_6half_tEfNS_4arch4Sm90ELb1ELb0ELb0ELb0ELb0ELb1ELb0ELb0ELi2ELi1ELi2ELi1ELb1EEENS1_21CollectiveEpilogueBwdISD_SE_SG_Li256ELb0ELb0ELi1EEENS1_25SingleTileBwdLPTSchedulerILb0ELi128ELb0EEEEEEEEEvNT_6ParamsE,@"STO_CUDA_ENTRY STV_DEFAULT"
_ZN7cutlass13device_kernelIN5flash11enable_sm90INS1_16FlashAttnBwdSm90INS1_25CollectiveMainloopBwdSm90ILi2ELi2ELi2EN4cute5tupleIJNS5_1CILi1EEES8_S8_EEENS6_IJNS7_ILi64EEENS7_ILi128EEENS7_ILi96EEEEEENS_6half_tEfNS_4arch4Sm90ELb1ELb0ELb0ELb0ELb0ELb1ELb0ELb0ELi2ELi1ELi2ELi1ELb1EEENS1_21CollectiveEpilogueBwdISD_SE_SG_Li256ELb0ELb0ELi1EEENS1_25SingleTileBwdLPTSchedulerILb0ELi128ELb0EEEEEEEEEvNT_6ParamsE:
        /* <DEDUP_REMOVED lines=30> */
.L_x_5405:
[----:B------:R-:W-:Y:S05]  /*01e0*/  BSYNC B0 ;  /* 0x0000000000007941 */ /* 0x000fea0003800000 */
.L_x_5404:
        /* <DEDUP_REMOVED lines=37> */
.L_x_5406:
        /* <DEDUP_REMOVED lines=22> */
.L_x_5407:
[----:B------:R-:W-:Y:S01]  /*05a0*/  PLOP3.LUT P0, PT, PT, PT, UP0, 0x80, 0x0 ;  /* 0x000000000000781c */ /* 0x000fe20003f0f008 */
[----:B------:R-:W-:Y:S01]  /*05b0*/  NOP ;  /* 0x0000000000007918 */ /* 0x000fe20000000000 */
[----:B-12-4-:R-:W-:Y:S11]  /*05c0*/  BAR.SYNC.DEFER_BLOCKING 0x0 ;  /* 0x0000000000007b1d */ /* 0x016ff60000010000 */
[----:B------:R-:W-:Y:S05]  /*05d0*/  @!P0 BRA `(.L_x_5408) ;  /* 0x00000054009c8947 */ /* 0x000fea0003800000 */
.L_x_5409:
        /* <DEDUP_REMOVED lines=32> */
.L_x_5410:
[----:B------:R-:W-:Y:S01]  /*07e0*/  ULDC UR7, c[0x0][0xb44] ;  /* 0x0002d10000077ab9 */ /* 0x000fe20000000800 */
[----:B------:R-:W-:Y:S01]  /*07f0*/  UMOV UR37, UR10 ;  /* 0x0000000a00257c82 */ /* 0x000fe20008000000 */
[----:B------:R-:W-:-:S11]  /*0800*/  UISETP.NE.AND UP0, UPT, UR7, 0x1, UPT ;  /* 0x000000010700788c */ /* 0x000fd6000bf05270 */
[----:B------:R-:W-:Y:S02]  /*0810*/  @UP0 ULDC.64 UR8, c[0x0][0xb48] ;  /* 0x0002d20000080ab9 */ /* 0x000fe40000000a00 */
[----:B------:R-:W-:-:S04]  /*0820*/  UIMAD.WIDE.U32 UR4, UR10, UR8, URZ ;  /* 0x000000080a0472a5 */ /* 0x000fc8000f8e003f */
[----:B------:R-:W-:-:S04]  /*0830*/  @UP0 USHF.R.U32.HI UR37, URZ, UR9, UR5 ;  /* 0x000000093f250299 */ /* 0x000fc80008011605 */
[----:B------:R-:W-:-:S12]  /*0840*/  UIMAD UR4, UR37, UR7, URZ ;  /* 0x00000007250472a4 */ /* 0x000fd8000f8e023f */
.L_x_5411:
        /* <DEDUP_REMOVED lines=101> */
.L_x_5414:
        /* <DEDUP_REMOVED lines=15> */
.L_x_5413:
        /* <DEDUP_REMOVED lines=22> */
.L_x_5416:
        /* <DEDUP_REMOVED lines=15> */
.L_x_5415:
[----:B------:R-:W-:Y:S01]  /*11e0*/  SHF.R.S32.HI R23, RZ, 0x1f, R22 ;  /* 0x0000001fff177819 */ /* 0x000fe20000011416 */
[----:B------:R-:W-:-:S03]  /*11f0*/  UMOV UR4, 0xffffffff ;  /* 0xffffffff00047882 */ /* 0x000fc60000000000 */
[----:B------:R-:W-:-:S04]  /*1200*/  LEA.HI R0, R23, R22, RZ, 0x7 ;  /* 0x0000001617007211 */ /* 0x000fc800078f38ff */
[----:B------:R-:W-:Y:S01]  /*1210*/  SHF.R.S32.HI R19, RZ, 0x7, R0 ;  /* 0x00000007ff137819 */ /* 0x000fe20000011400 */
[----:B------:R-:W-:Y:S06]  /*1220*/  BRA.DIV UR4, `(.L_x_5417) ;  /* 0x00000082042c7947 */ /* 0x000fec000b800000 */
[----:B------:R1:W2:Y:S02]  /*1230*/  SHFL.IDX PT, R14, R19, RZ, 0x1f ;  /* 0x00001fff130e7589 */ /* 0x0002a400000e0000 */
.L_x_5504:
        /* <DEDUP_REMOVED lines=15> */
.L_x_5418:
        /* <DEDUP_REMOVED lines=19> */
.L_x_5420:
        /* <DEDUP_REMOVED lines=39> */
[--C-:B------:R-:W-:Y:S01]  /*16d0*/  SHF.R.S32.HI R3, RZ, 0x2, R26.reuse ;  /* 0x00000002ff037819 */ /* 0x100fe2000001141a */
[----:B------:R-:W2:Y:S01]  /*16e0*/  LDSM.16.M88.4 R184, [R5+0x6000] ;  /* 0x0060000005b8783b */ /* 0x000ea20000000200 */
[----:B------:R-:W-:Y:S02]  /*16f0*/  SHF.R.S32.HI R26, RZ, 0x1f, R26 ;  /* 0x0000001fff1a7819 */ /* 0x000fe4000001141a */
[----:B------:R-:W-:Y:S02]  /*1700*/  CS2R R70, SRZ ;  /* 0x0000000000467805 */ /* 0x000fe4000001ff00 */
[----:B------:R-:W-:Y:S01]  /*1710*/  SHF.R.S32.HI R25, RZ, 0x5, R25 ;  /* 0x00000005ff197819 */ /* 0x000fe20000011419 */
[----:B------:R-:W-:Y:S01]  /*1720*/  IMAD.U32 R6, RZ, RZ, UR4 ;  /* 0x00000004ff067e24 */ /* 0x000fe2000f8e00ff */
[----:B------:R-:W-:Y:S01]  /*1730*/  LEA.HI R22, R23, R22, RZ, 0x3 ;  /* 0x0000001617167211 */ /* 0x000fe200078f18ff */
[----:B------:R-:W3:Y:S01]  /*1740*/  LDSM.16.M88.4 R188, [R5+0x8000] ;  /* 0x0080000005bc783b */ /* 0x000ee20000000200 */
[----:B------:R-:W-:Y:S01]  /*1750*/  LOP3.LUT R7, R0, 0x30, R7, 0xf8, !PT ;  /* 0x0000003000077812 */ /* 0x000fe200078ef807 */
[----:B------:R-:W-:Y:S01]  /*1760*/  IMAD R25, R25, -0x10, R6 ;  /* 0xfffffff019197824 */ /* 0x000fe200078e0206 */
[----:B------:R-:W-:Y:S01]  /*1770*/  LEA.HI R26, R26, R3, RZ, 0x3 ;  /* 0x000000031a1a7211 */ /* 0x000fe200078f18ff */
[----:B------:R4:W2:Y:S01]  /*1780*/  LDSM.16.M88.4 R192, [R5+0xa000] ;  /* 0x00a0000005c0783b */ /* 0x0008a20000000200 */
[----:B------:R-:W-:-:S02]  /*1790*/  LOP3.LUT R7, R7, 0x8, R22, 0xf8, !PT ;  /* 0x0000000807077812 */ /* 0x000fc400078ef816 */
[----:B------:R-:W-:Y:S02]  /*17a0*/  CS2R R68, SRZ ;  /* 0x0000000000447805 */ /* 0x000fe4000001ff00 */
[----:B------:R-:W-:Y:S02]  /*17b0*/  SHF.R.U32.HI R0, RZ, 0x3, R0 ;  /* 0x00000003ff007819 */ /* 0x000fe40000011600 */
[----:B------:R-:W-:Y:S02]  /*17c0*/  CS2R R66, SRZ ;  /* 0x0000000000427805 */ /* 0x000fe4000001ff00 */
[----:B------:R-:W-:Y:S02]  /*17d0*/  LOP3.LUT R26, R26, 0xfffffff8, RZ, 0xc0, !PT ;  /* 0xfffffff81a1a7812 */ /* 0x000fe400078ec0ff */
[----:B------:R-:W-:Y:S02]  /*17e0*/  CS2R R64, SRZ ;  /* 0x0000000000407805 */ /* 0x000fe4000001ff00 */
[----:B------:R-:W-:-:S02]  /*17f0*/  LOP3.LUT R0, R7, R0, RZ, 0x3c, !PT ;  /* 0x0000000007007212 */ /* 0x000fc400078e3cff */
[----:B------:R-:W-:Y:S02]  /*1800*/  CS2R R62, SRZ ;  /* 0x00000000003e7805 */ /* 0x000fe4000001ff00 */
[----:B------:R-:W-:Y:S01]  /*1810*/  IADD3 R25, R25, R26, -R3 ;  /* 0x0000001a19197210 */ /* 0x000fe20007ffe803 */
[C---:B------:R-:W-:Y:S01]  /*1820*/  IMAD R3, R19.reuse, 0x8, R4 ;  /* 0x0000000813037824 */ /* 0x040fe200078e0204 */
[----:B------:R-:W-:Y:S02]  /*1830*/  LEA.HI R6, R19, R19, RZ, 0x1 ;  /* 0x0000001313067211 */ /* 0x000fe400078f08ff */
[----:B------:R-:W-:Y:S02]  /*1840*/  CS2R R60, SRZ ;  /* 0x00000000003c7805 */ /* 0x000fe4000001ff00 */
[----:B------:R-:W-:Y:S01]  /*1850*/  CS2R R58, SRZ ;  /* 0x00000000003a7805 */ /* 0x000fe2000001ff00 */
[----:B------:R-:W-:Y:S01]  /*1860*/  IMAD.U32 R3, R3, 0x200, R0 ;  /* 0x0000020003037824 */ /* 0x000fe200078e0000 */
[----:B------:R-:W-:Y:S01]  /*1870*/  LOP3.LUT R6, R6, 0xfffffffe, RZ, 0xc0, !PT ;  /* 0xfffffffe06067812 */ /* 0x000fe200078ec0ff */
[----:B------:R-:W-:Y:S01]  /*1880*/  IMAD.MOV.U32 R0, RZ, RZ, 0x20 ;  /* 0x00000020ff007424 */ /* 0x000fe200078e00ff */
[----:B------:R-:W-:-:S02]  /*1890*/  CS2R R56, SRZ ;  /* 0x0000000000387805 */ /* 0x000fc4000001ff00 */
[----:B------:R-:W-:Y:S02]  /*18a0*/  CS2R R54, SRZ ;  /* 0x0000000000367805 */ /* 0x000fe4000001ff00 */
[----:B------:R-:W-:Y:S01]  /*18b0*/  CS2R R52, SRZ ;  /* 0x0000000000347805 */ /* 0x000fe2000001ff00 */
[C---:B------:R-:W-:Y:S01]  /*18c0*/  IMAD.IADD R4, R19.reuse, 0x1, -R6 ;  /* 0x0000000113047824 */ /* 0x040fe200078e0a06 */
[----:B------:R-:W-:Y:S01]  /*18d0*/  SEL R0, R0, 0xffffffe0, !P0 ;  /* 0xffffffe000007807 */ /* 0x000fe20004000000 */
[----:B-1----:R-:W-:Y:S01]  /*18e0*/  IMAD R19, R19, 0x300, R24 ;  /* 0x0000030013137824 */ /* 0x002fe200078e0218 */
[----:B------:R-:W-:Y:S01]  /*18f0*/  CS2R R50, SRZ ;  /* 0x0000000000327805 */ /* 0x000fe2000001ff00 */
[----:B------:R-:W-:Y:S01]  /*1900*/  IMAD R4, R4, -0x40, R25 ;  /* 0xffffffc004047824 */ /* 0x000fe200078e0219 */
[----:B------:R-:W-:Y:S01]  /*1910*/  CS2R R48, SRZ ;  /* 0x0000000000307805 */ /* 0x000fe2000001ff00 */
[----:B------:R-:W-:Y:S01]  /*1920*/  IMAD.IADD R0, R5, 0x1, R0 ;  /* 0x0000000105007824 */ /* 0x000fe200078e0200 */
[----:B------:R-:W-:Y:S01]  /*1930*/  CS2R R46, SRZ ;  /* 0x00000000002e7805 */ /* 0x000fe2000001ff00 */
[----:B----4-:R-:W-:Y:S01]  /*1940*/  IMAD.SHL.U32 R5, R19, 0x4, RZ ;  /* 0x0000000413057824 */ /* 0x010fe200078e00ff */
[----:B------:R-:W-:-:S02]  /*1950*/  CS2R R44, SRZ ;  /* 0x00000000002c7805 */ /* 0x000fc4000001ff00 */
[----:B------:R-:W-:Y:S01]  /*1960*/  CS2R R42, SRZ ;  /* 0x00000000002a7805 */ /* 0x000fe2000001ff00 */
[----:B------:R-:W1:Y:S01]  /*1970*/  LDSM.16.M88.4 R196, [R0+0x6000] ;  /* 0x0060000000c4783b */ /* 0x000e620000000200 */
[----:B------:R-:W-:Y:S02]  /*1980*/  CS2R R40, SRZ ;  /* 0x0000000000287805 */ /* 0x000fe4000001ff00 */
[----:B------:R-:W-:Y:S02]  /*1990*/  CS2R R38, SRZ ;  /* 0x0000000000267805 */ /* 0x000fe4000001ff00 */
[----:B------:R-:W-:Y:S01]  /*19a0*/  CS2R R36, SRZ ;  /* 0x0000000000247805 */ /* 0x000fe2000001ff00 */
[----:B------:R-:W4:Y:S01]  /*19b0*/  LDSM.16.M88.4 R200, [R0+0x8000] ;  /* 0x0080000000c8783b */ /* 0x000f220000000200 */
[----:B------:R-:W-:Y:S02]  /*19c0*/  CS2R R34, SRZ ;  /* 0x0000000000227805 */ /* 0x000fe4000001ff00 */
[----:B------:R-:W-:-:S02]  /*19d0*/  CS2R R32, SRZ ;  /* 0x0000000000207805 */ /* 0x000fc4000001ff00 */
[----:B------:R-:W-:Y:S01]  /*19e0*/  CS2R R30, SRZ ;  /* 0x00000000001e7805 */ /* 0x000fe2000001ff00 */
[----:B------:R5:W1:Y:S01]  /*19f0*/  LDSM.16.M88.4 R204, [R0+0xa000] ;  /* 0x00a0000000cc783b */ /* 0x000a620000000200 */
        /* <DEDUP_REMOVED lines=27> */
[----:B-----5:R-:W-:Y:S01]  /*1bb0*/  IMAD R0, R5, 0x4, R2 ;  /* 0x0000000405007824 */ /* 0x020fe200078e0202 */
[----:B------:R-:W-:Y:S01]  /*1bc0*/  ULOP3.LUT UR11, UR38, 0x1, URZ, 0xfc, !UPT ;  /* 0x00000001260b7892 */ /* 0x000fe2000f8efc3f */
[----:B------:R-:W-:Y:S01]  /*1bd0*/  UMOV UR9, URZ ;  /* 0x0000003f00097c82 */ /* 0x000fe20008000000 */
[----:B------:R-:W-:Y:S01]  /*1be0*/  UMOV UR4, URZ ;  /* 0x0000003f00047c82 */ /* 0x000fe20008000000 */
[----:B------:R-:W-:Y:S01]  /*1bf0*/  ULDC UR5, c[0x0][0x280] ;  /* 0x0000a00000057ab9 */ /* 0x000fe20000000800 */
[----:B-1234-:R-:W-:-:S08]  /*1c00*/  ULDC UR6, c[0x0][0x744] ;  /* 0x0001d10000067ab9 */ /* 0x01efd00000000800 */
.L_x_5431:
[----:B------:R-:W-:-:S06]  /*1c10*/  UISETP.NE.AND UP0, UPT, UR11, 0x3, UPT ;  /* 0x000000030b00788c */ /* 0x000fcc000bf05270 */
[----:B------:R-:W-:-:S13]  /*1c20*/  PLOP3.LUT P0, PT, PT, PT, UP0, 0x80, 0x0 ;  /* 0x000000000000781c */ /* 0x000fda0003f0f008 */
[----:B-1----:R-:W-:Y:S05]  /*1c30*/  @!P0 BRA `(.L_x_5421) ;  /* 0x0000000000048947 */ /* 0x002fea0003800000 */
[----:B------:R-:W-:Y:S01]  /*1c40*/  BPT.TRAP 0x1 ;  /* 0x000000040000795c */ /* 0x000fe20000300000 */
.L_x_5421:
[----:B------:R-:W-:Y:S01]  /*1c50*/  R2UR UR7, R2 ;  /* 0x00000000020772ca */ /* 0x000fe200000e0000 */
[----:B------:R-:W-:-:S05]  /*1c60*/  IMAD.U32 R6, RZ, RZ, UR9 ;  /* 0x00000009ff067e24 */ /* 0x000fca000f8e00ff */
[----:B------:R-:W-:-:S07]  /*1c70*/  SHF.L.U32 R6, R6, 0x1f, RZ ;  /* 0x0000001f06067819 */ /* 0x000fce00000006ff */
[----:B------:R-:W-:-:S09]  /*1c80*/  ULEA UR7, UR4, UR7, 0x3 ;  /* 0x0000000704077291 */ /* 0x000fd2000f8e183f */
[----:B------:R1:W2:Y:S01]  /*1c90*/  SYNCS.PHASECHK.TRANS64.TRYWAIT P1, [UR7+0x26810], R6 ;  /* 0x02681006ff0075a7 */ /* 0x0002a20008020147 */
[----:B------:R-:W-:Y:S05]  /*1ca0*/  @!P0 BRA `(.L_x_5422) ;  /* 0x0000000000048947 */ /* 0x000fea0003800000 */
[----:B------:R-:W-:Y:S01]  /*1cb0*/  BPT.TRAP 0x1 ;  /* 0x000000040000795c */ /* 0x000fe20000300000 */
.L_x_5422:
[----:B--2---:R-:W-:Y:S05]  /*1cc0*/  @P1 BRA `(.L_x_5423) ;  /* 0x0000000000081947 */ /* 0x004fea0003800000 */
[----:B------:R-:W2:Y:S02]  /*1cd0*/  SYNCS.PHASECHK.TRANS64.TRYWAIT P1, [UR7+0x26810], R6 ;  /* 0x02681006ff0075a7 */ /* 0x000ea40008020147 */
[----:B--2---:R-:W-:Y:S05]  /*1ce0*/  @!P1 BRA `(.L_x_5424) ;  /* 0x0000007400b09947 */ /* 0x004fea0003800000 */
.L_x_5423:
        /* <DEDUP_REMOVED lines=66> */
.L_x_5425:
[----:B------:R1:W1:Y:S01]  /*2110*/  SYNCS.PHASECHK.TRANS64.TRYWAIT P1, [UR7+0x26830], R6 ;  /* 0x02683006ff0075a7 */ /* 0x0002620008020147 */
[----:B------:R-:W-:Y:S05]  /*2120*/  @!P0 BRA `(.L_x_5426) ;  /* 0x0000000000048947 */ /* 0x000fea0003800000 */
[----:B------:R-:W-:Y:S01]  /*2130*/  BPT.TRAP 0x1 ;  /* 0x000000040000795c */ /* 0x000fe20000300000 */
.L_x_5426:
[----:B-1----:R-:W-:Y:S05]  /*2140*/  @P1 BRA `(.L_x_5427) ;  /* 0x0000000000081947 */ /* 0x002fea0003800000 */
[----:B------:R-:W1:Y:S02]  /*2150*/  SYNCS.PHASECHK.TRANS64.TRYWAIT P1, [UR7+0x26830], R6 ;  /* 0x02683006ff0075a7 */ /* 0x000e640008020147 */
[----:B-1----:R-:W-:Y:S05]  /*2160*/  @!P1 BRA `(.L_x_5428) ;  /* 0x0000007000a89947 */ /* 0x002fea0003800000 */
.L_x_5427:
[----:B------:R-:W-:Y:S01]  /*2170*/  R2UR UR10, R2 ;  /* 0x00000000020a72ca */ /* 0x000fe200000e0000 */
[----:B------:R-:W-:Y:S01]  /*2180*/  WARPGROUP.ARRIVE ;  /* 0x00000000000079c5 */ /* 0x000fe20000000000 */
[----:B------:R-:W-:Y:S01]  /*2190*/  UMOV UR15, 0x80000020 ;  /* 0x80000020000f7882 */ /* 0x000fe20000000000 */
[----:B------:R-:W-:Y:S01]  /*21a0*/  UIMAD UR13, UR39, -0x40, UR5 ;  /* 0xffffffc0270d78a4 */ /* 0x000fe2000f8e0205 */
[----:B------:R-:W-:Y:S01]  /*21b0*/  ISETP.GT.AND P1, PT, R4, RZ, PT ;  /* 0x000000ff0400720c */ /* 0x000fe20003f24270 */
[----:B------:R-:W-:Y:S01]  /*21c0*/  UMOV UR19, 0xc0000010 ;  /* 0xc000001000137882 */ /* 0x000fe20000000000 */
[----:B------:R-:W-:-:S03]  /*21d0*/  UMOV UR17, 0x40000040 ;  /* 0x4000004000117882 */ /* 0x000fc60000000000 */
[----:B------:R-:W-:-:S04]  /*21e0*/  IADD3 R19, -R4, UR13, -R18 ;  /* 0x0000000d04137c10 */ /* 0x000fc8000fffe912 */
[----:B------:R-:W-:Y:S01]  /*21f0*/  UIADD3 UR10, UR10, 0x18000, URZ ;  /* 0x000180000a0a7890 */ /* 0x000fe2000fffe03f */
[----:B------:R-:W-:-:S03]  /*2200*/  SEL R221, R19, 0x40, P1 ;  /* 0x0000004013dd7807 */ /* 0x000fc60000800000 */
[----:B------:R-:W-:Y:S01]  /*2210*/  USHF.R.U32.HI UR10, URZ, 0x4, UR10 ;  /* 0x000000043f0a7899 */ /* 0x000fe2000801160a */
[C---:B------:R-:W-:Y:S02]  /*2220*/  ISETP.GT.AND P1, PT, R221.reuse, RZ, PT ;  /* 0x000000ffdd00720c */ /* 0x040fe40003f24270 */
[C---:B------:R-:W-:Y:S01]  /*2230*/  ISETP.GT.AND P2, PT, R221.reuse, 0x38, PT ;  /* 0x00000038dd00780c */ /* 0x040fe20003f44270 */
[----:B------:R-:W-:Y:S01]  /*2240*/  ULOP3.LUT UR10, UR10, 0x3fff, URZ, 0xc0, !UPT ;  /* 0x00003fff0a0a7892 */ /* 0x000fe2000f8ec03f */
[----:B------:R-:W-:Y:S02]  /*2250*/  FSEL R5, R152, -INF , !P1 ;  /* 0xff80000098057808 */ /* 0x000fe40004800000 */
[C---:B------:R-:W-:Y:S01]  /*2260*/  ISETP.GT.AND P1, PT, R221.reuse, 0x1, PT ;  /* 0x00000001dd00780c */ /* 0x040fe20003f24270 */
[----:B------:R-:W-:Y:S01]  /*2270*/  ULOP3.LUT UR12, UR10, 0x10000, URZ, 0xfc, !UPT ;  /* 0x000100000a0c7892 */ /* 0x000fe2000f8efc3f */
[----:B------:R-:W-:Y:S01]  /*2280*/  ISETP.GT.AND P3, PT, R221, 0x39, PT ;  /* 0x00000039dd00780c */ /* 0x000fe20003f64270 */
[----:B---3--:R-:W-:Y:S01]  /*2290*/  FFMA.FTZ R152, R5, UR6, -R216 ;  /* 0x0000000605987c23 */ /* 0x008fe200080108d8 */
[----:B------:R-:W-:Y:S01]  /*22a0*/  FSEL R6, R153, -INF , !P1 ;  /* 0xff80000099067808 */ /* 0x000fe20004800000 */
[----:B------:R-:W-:Y:S01]  /*22b0*/  UIMAD UR12, UR4, 0x300, UR12 ;  /* 0x00000300040c78a4 */ /* 0x000fe2000f8e020c */
[----:B------:R-:W-:Y:S01]  /*22c0*/  ISETP.GT.AND P1, PT, R221, 0x8, PT ;  /* 0x00000008dd00780c */ /* 0x000fe20003f24270 */
[----:B------:R-:W-:-:S02]  /*22d0*/  ULOP3.LUT UR10, UR10, 0x1000000, URZ, 0xfc, !UPT ;  /* 0x010000000a0a7892 */ /* 0x000fc4000f8efc3f */
[----:B------:R-:W-:Y:S01]  /*22e0*/  FFMA.FTZ R153, R6, UR6, -R217 ;  /* 0x0000000606997c23 */ /* 0x000fe200080108d9 */
[----:B------:R-:W-:Y:S01]  /*22f0*/  FSEL R5, R156, -INF , !P1 ;  /* 0xff8000009c057808 */ /* 0x000fe20004800000 */
[----:B------:R-:W-:Y:S01]  /*2300*/  MUFU.EX2 R152, R152 ;  /* 0x0000009800987308 */ /* 0x000fe20000000800 */
[----:B------:R-:W-:Y:S01]  /*2310*/  UMOV UR14, UR12 ;  /* 0x0000000c000e7c82 */ /* 0x000fe20008000000 */
[----:B------:R-:W-:Y:S01]  /*2320*/  ISETP.GT.AND P1, PT, R221, 0x9, PT ;  /* 0x00000009dd00780c */ /* 0x000fe20003f24270 */
[----:B------:R-:W-:Y:S01]  /*2330*/  HGMMA.64x64x16.F32 R120, R184, gdesc[UR12], RZ, !UPT, gsb0 ;  /* 0x00e0000cb8787df0 */ /* 0x000fe2000c0008ff */
[----:B------:R-:W-:Y:S01]  /*2340*/  UIADD3 UR14, UR12, 0x2, URZ ;  /* 0x000000020c0e7890 */ /* 0x000fe2000fffe03f */
[----:B----4-:R-:W-:Y:S01]  /*2350*/  FFMA.FTZ R5, R5, UR6, -R214 ;  /* 0x0000000605057c23 */ /* 0x010fe200080108d6 */
[----:B------:R-:W-:Y:S01]  /*2360*/  UMOV UR15, 0x80000020 ;  /* 0x80000020000f7882 */ /* 0x000fe20000000000 */
[----:B------:R-:W-:Y:S01]  /*2370*/  FSEL R6, R157, -INF , !P1 ;  /* 0xff8000009d067808 */ /* 0x000fe20004800000 */
[----:B------:R-:W-:Y:S01]  /*2380*/  MUFU.EX2 R153, R153 ;  /* 0x0000009900997308 */ /* 0x000fe20000000800 */
[----:B------:R-:W-:Y:S01]  /*2390*/  ISETP.GT.AND P1, PT, R221, 0x10, PT ;  /* 0x00000010dd00780c */ /* 0x000fe20003f24270 */
[----:B------:R-:W-:Y:S01]  /*23a0*/  UIMAD UR10, UR4, 0x300, UR10 ;  /* 0x00000300040a78a4 */ /* 0x000fe2000f8e020a */
[----:B------:R-:W-:Y:S01]  /*23b0*/  FSEL R157, R180, -INF , !P2 ;  /* 0xff800000b49d7808 */ /* 0x000fe20005000000 */
[----:B------:R-:W-:Y:S01]  /*23c0*/  FFMA.FTZ R6, R6, UR6, -R215 ;  /* 0x0000000606067c23 */ /* 0x000fe200080108d7 */
[----:B------:R-:W-:-:S02]  /*23d0*/  FSEL R7, R160, -INF , !P1 ;  /* 0xff800000a0077808 */ /* 0x000fc40004800000 */
[----:B------:R-:W-:Y:S01]  /*23e0*/  ISETP.GT.AND P1, PT, R221, 0x11, PT ;  /* 0x00000011dd00780c */ /* 0x000fe20003f24270 */
[----:B------:R-:W-:Y:S01]  /*23f0*/  FFMA.FTZ R160, R157, UR6, -R218 ;  /* 0x000000069da07c23 */ /* 0x000fe200080108da */
[----:B------:R-:W1:Y:S01]  /*2400*/  MUFU.EX2 R5, R5 ;  /* 0x0000000500057308 */ /* 0x000e620000000800 */
[----:B------:R-:W-:Y:S01]  /*2410*/  FFMA.FTZ R7, R7, UR6, -R208 ;  /* 0x0000000607077c23 */ /* 0x000fe200080108d0 */
[----:B------:R-:W-:Y:S02]  /*2420*/  FSEL R8, R161, -INF , !P1 ;  /* 0xff800000a1087808 */ /* 0x000fe40004800000 */
[----:B------:R-:W-:-:S03]  /*2430*/  ISETP.GT.AND P1, PT, R221, 0x18, PT ;  /* 0x00000018dd00780c */ /* 0x000fc60003f24270 */
[----:B------:R-:W-:Y:S01]  /*2440*/  FFMA.FTZ R8, R8, UR6, -R209 ;  /* 0x0000000608087c23 */ /* 0x000fe200080108d1 */
[----:B------:R-:W-:Y:S01]  /*2450*/  FSEL R9, R164, -INF , !P1 ;  /* 0xff800000a4097808 */ /* 0x000fe20004800000 */
[----:B------:R-:W3:Y:S01]  /*2460*/  MUFU.EX2 R6, R6 ;  /* 0x0000000600067308 */ /* 0x000ee20000000800 */
[----:B------:R-:W-:-:S03]  /*2470*/  ISETP.GT.AND P1, PT, R221, 0x19, PT ;  /* 0x00000019dd00780c */ /* 0x000fc60003f24270 */
[----:B------:R-:W-:Y:S01]  /*2480*/  FFMA.FTZ R9, R9, UR6, -R20 ;  /* 0x0000000609097c23 */ /* 0x000fe20008010814 */
[----:B------:R-:W-:Y:S02]  /*2490*/  FSEL R10, R165, -INF , !P1 ;  /* 0xff800000a50a7808 */ /* 0x000fe40004800000 */
[C---:B------:R-:W-:Y:S01]  /*24a0*/  ISETP.GT.AND P1, PT, R221.reuse, 0x20, PT ;  /* 0x00000020dd00780c */ /* 0x040fe20003f24270 */
[----:B------:R-:W-:Y:S02]  /*24b0*/  MUFU.EX2 R7, R7 ;  /* 0x0000000700077308 */ /* 0x000fe40000000800 */
[----:B------:R-:W-:Y:S01]  /*24c0*/  FFMA.FTZ R10, R10, UR6, -R21 ;  /* 0x000000060a0a7c23 */ /* 0x000fe20008010815 */
[----:B------:R-:W-:Y:S02]  /*24d0*/  FSEL R11, R168, -INF , !P1 ;  /* 0xff800000a80b7808 */ /* 0x000fe40004800000 */
[----:B------:R-:W-:-:S03]  /*24e0*/  ISETP.GT.AND P1, PT, R221, 0x21, PT ;  /* 0x00000021dd00780c */ /* 0x000fc60003f24270 */
[----:B------:R-:W-:Y:S01]  /*24f0*/  FFMA.FTZ R11, R11, UR6, -R212 ;  /* 0x000000060b0b7c23 */ /* 0x000fe200080108d4 */
[----:B------:R-:W-:Y:S01]  /*2500*/  FSEL R12, R169, -INF , !P1 ;  /* 0xff800000a90c7808 */ /* 0x000fe20004800000 */
[----:B------:R-:W-:Y:S01]  /*2510*/  MUFU.EX2 R9, R9 ;  /* 0x0000000900097308 */ /* 0x000fe20000000800 */
[----:B------:R-:W-:-:S03]  /*2520*/  ISETP.GT.AND P1, PT, R221, 0x28, PT ;  /* 0x00000028dd00780c */ /* 0x000fc60003f24270 */
[----:B------:R-:W-:Y:S01]  /*2530*/  FFMA.FTZ R12, R12, UR6, -R213 ;  /* 0x000000060c0c7c23 */ /* 0x000fe200080108d5 */
[----:B------:R-:W-:Y:S02]  /*2540*/  FSEL R13, R172, -INF , !P1 ;  /* 0xff800000ac0d7808 */ /* 0x000fe40004800000 */
[----:B------:R-:W-:Y:S01]  /*2550*/  ISETP.GT.AND P1, PT, R221, 0x29, PT ;  /* 0x00000029dd00780c */ /* 0x000fe20003f24270 */
        /* <DEDUP_REMOVED lines=9> */
[----:B------:R-:W-:Y:S01]  /*25f0*/  FSEL R156, R177, -INF , !P1 ;  /* 0xff800000b19c7808 */ /* 0x000fe20004800000 */
[----:B------:R-:W-:Y:S01]  /*2600*/  VIADD R177, R19, 0x8 ;  /* 0x0000000813b17836 */ /* 0x000fe20000000000 */
[----:B------:R-:W-:Y:S01]  /*2610*/  ISETP.GT.AND P1, PT, R4, 0x8, PT ;  /* 0x000000080400780c */ /* 0x000fe20003f24270 */
[----:B------:R-:W-:Y:S02]  /*2620*/  MUFU.EX2 R11, R11 ;  /* 0x0000000b000b7308 */ /* 0x000fe40000000800 */
[----:B------:R-:W-:Y:S01]  /*2630*/  FFMA.FTZ R164, R156, UR6, -R211 ;  /* 0x000000069ca47c23 */ /* 0x000fe200080108d3 */
[----:B------:R-:W-:Y:S02]  /*2640*/  SEL R177, R177, 0x40, P1 ;  /* 0x00000040b1b17807 */ /* 0x000fe40000800000 */
[----:B------:R-:W-:Y:S02]  /*2650*/  FSEL R156, R181, -INF , !P3 ;  /* 0xff800000b59c7808 */ /* 0x000fe40005800000 */
[C---:B------:R-:W-:Y:S01]  /*2660*/  ISETP.GT.AND P1, PT, R177.reuse, RZ, PT ;  /* 0x000000ffb100720c */ /* 0x040fe20003f24270 */
[----:B------:R-:W-:Y:S01]  /*2670*/  MUFU.EX2 R19, R164 ;  /* 0x000000a400137308 */ /* 0x000fe20000000800 */
[----:B------:R-:W-:Y:S01]  /*2680*/  ISETP.GT.AND P2, PT, R177, 0x11, PT ;  /* 0x00000011b100780c */ /* 0x000fe20003f44270 */
[----:B------:R-:W-:Y:S01]  /*2690*/  FFMA.FTZ R156, R156, UR6, -R219 ;  /* 0x000000069c9c7c23 */ /* 0x000fe200080108db */
[----:B------:R-:W-:-:S02]  /*26a0*/  WARPGROUP.DEPBAR.LE gsb0, 0x0 ;  /* 0x00008000000079c5 */ /* 0x000fc40000010000 */
[----:B------:R-:W-:Y:S01]  /*26b0*/  WARPGROUP.ARRIVE ;  /* 0x00000000000079c5 */ /* 0x000fe20000000000 */
[----:B------:R-:W-:Y:S02]  /*26c0*/  FSEL R157, R154, -INF , !P1 ;  /* 0xff8000009a9d7808 */ /* 0x000fe40004800000 */
[C---:B------:R-:W-:Y:S01]  /*26d0*/  ISETP.GT.AND P1, PT, R177.reuse, 0x1, PT ;  /* 0x00000001b100780c */ /* 0x040fe20003f24270 */
[----:B------:R-:W-:Y:S01]  /*26e0*/  MUFU.EX2 R161, R156 ;  /* 0x0000009c00a17308 */ /* 0x000fe20000000800 */
[----:B------:R-:W-:Y:S01]  /*26f0*/  ISETP.GT.AND P3, PT, R177, 0x18, PT ;  /* 0x00000018b100780c */ /* 0x000fe20003f64270 */
[----:B------:R-:W-:Y:S01]  /*2700*/  HGMMA.64x64x16.F32 R120, R196, gdesc[UR12], R120, gsb0 ;  /* 0x00e0000cc4787df0 */ /* 0x000fe20008000878 */
[----:B------:R-:W-:Y:S01]  /*2710*/  UIADD3 UR14, UR12, 0x100, URZ ;  /* 0x000001000c0e7890 */ /* 0x000fe2000fffe03f */
[----:B------:R-:W-:Y:S01]  /*2720*/  FSEL R154, R155, -INF , !P1 ;  /* 0xff8000009b9a7808 */ /* 0x000fe20004800000 */
[----:B------:R-:W-:Y:S01]  /*2730*/  UMOV UR15, 0x80000020 ;  /* 0x80000020000f7882 */ /* 0x000fe20000000000 */
[----:B------:R-:W-:Y:S01]  /*2740*/  ISETP.GT.AND P1, PT, R177, 0x8, PT ;  /* 0x00000008b100780c */ /* 0x000fe20003f24270 */
[----:B------:R-:W-:Y:S01]  /*2750*/  FFMA.FTZ R157, R157, UR6, -R216 ;  /* 0x000000069d9d7c23 */ /* 0x000fe200080108d8 */
[C---:B------:R-:W-:Y:S01]  /*2760*/  ISETP.GT.AND P6, PT, R177.reuse, 0x20, PT ;  /* 0x00000020b100780c */ /* 0x040fe20003fc4270 */
[----:B------:R-:W-:Y:S01]  /*2770*/  FFMA.FTZ R165, R154, UR6, -R217 ;  /* 0x000000069aa57c23 */ /* 0x000fe200080108d9 */
[----:B------:R-:W-:Y:S01]  /*2780*/  FSEL R155, R158, -INF , !P1 ;  /* 0xff8000009e9b7808 */ /* 0x000fe20004800000 */
[----:B------:R4:W-:Y:S01]  /*2790*/  MUFU.EX2 R164, R157 ;  /* 0x0000009d00a47308 */ /* 0x0009e20000000800 */
[----:B------:R-:W-:-:S02]  /*27a0*/  ISETP.GT.AND P1, PT, R177, 0x9, PT ;  /* 0x00000009b100780c */ /* 0x000fc40003f24270 */
[----:B------:R-:W-:Y:S01]  /*27b0*/  ISETP.GT.AND P5, PT, R177, 0x21, PT ;  /* 0x00000021b100780c */ /* 0x000fe20003fa4270 */
[----:B------:R-:W-:Y:S01]  /*27c0*/  FFMA.FTZ R168, R155, UR6, -R214 ;  /* 0x000000069ba87c23 */ /* 0x000fe200080108d6 */
[----:B------:R-:W-:Y:S02]  /*27d0*/  FSEL R154, R159, -INF , !P1 ;  /* 0xff8000009f9a7808 */ /* 0x000fe40004800000 */
[----:B------:R-:W-:Y:S01]  /*27e0*/  ISETP.GT.AND P1, PT, R177, 0x10, PT ;  /* 0x00000010b100780c */ /* 0x000fe20003f24270 */
[----:B------:R-:W-:Y:S01]  /*27f0*/  MUFU.EX2 R165, R165 ;  /* 0x000000a500a57308 */ /* 0x000fe20000000800 */
[----:B----4-:R-:W-:Y:S01]  /*2800*/  FSEL R157, R166, -INF , !P3 ;  /* 0xff800000a69d7808 */ /* 0x010fe20005800000 */
[----:B------:R-:W-:Y:S01]  /*2810*/  FFMA.FTZ R215, R154, UR6, -R215 ;  /* 0x000000069ad77c23 */ /* 0x000fe200080108d7 */
[----:B------:R-:W-:Y:S02]  /*2820*/  FSEL R155, R162, -INF , !P1 ;  /* 0xff800000a29b7808 */ /* 0x000fe40004800000 */
[----:B------:R-:W-:Y:S01]  /*2830*/  FSEL R154, R163, -INF , !P2 ;  /* 0xff800000a39a7808 */ /* 0x000fe20005000000 */
[----:B------:R-:W-:Y:S01]  /*2840*/  FFMA.FTZ R176, R157, UR6, -R20 ;  /* 0x000000069db07c23 */ /* 0x000fe20008010814 */
[----:B------:R-:W-:Y:S01]  /*2850*/  ISETP.GT.AND P2, PT, R177, 0x19, PT ;  /* 0x00000019b100780c */ /* 0x000fe20003f44270 */
[----:B------:R-:W-:Y:S01]  /*2860*/  FFMA.FTZ R169, R155, UR6, -R208 ;  /* 0x000000069ba97c23 */ /* 0x000fe200080108d0 */
[----:B------:R-:W-:Y:S01]  /*2870*/  FSEL R181, R170, -INF , !P6 ;  /* 0xff800000aab57808 */ /* 0x000fe20007000000 */
[----:B------:R-:W-:Y:S01]  /*2880*/  FFMA.FTZ R163, R154, UR6, -R209 ;  /* 0x000000069aa37c23 */ /* 0x000fe200080108d1 */
[----:B------:R-:W-:Y:S01]  /*2890*/  FSEL R20, R167, -INF , !P2 ;  /* 0xff800000a7147808 */ /* 0x000fe20005000000 */
[----:B------:R-:W-:Y:S01]  /*28a0*/  MUFU.EX2 R162, R215 ;  /* 0x000000d700a27308 */ /* 0x000fe20000000800 */
[----:B------:R-:W-:Y:S01]  /*28b0*/  FSEL R180, R171, -INF , !P5 ;  /* 0xff800000abb47808 */ /* 0x000fe20006800000 */
[----:B------:R-:W-:Y:S01]  /*28c0*/  FFMA.FTZ R212, R181, UR6, -R212 ;  /* 0x00000006b5d47c23 */ /* 0x000fe200080108d4 */
[----:B------:R-:W-:-:S02]  /*28d0*/  ISETP.GT.AND P1, PT, R177, 0x28, PT ;  /* 0x00000028b100780c */ /* 0x000fc40003f24270 */
[C---:B------:R-:W-:Y:S01]  /*28e0*/  ISETP.GT.AND P4, PT, R177.reuse, 0x29, PT ;  /* 0x00000029b100780c */ /* 0x040fe20003f84270 */
[----:B------:R-:W-:Y:S01]  /*28f0*/  FFMA.FTZ R180, R180, UR6, -R213 ;  /* 0x00000006b4b47c23 */ /* 0x000fe200080108d5 */
[C---:B------:R-:W-:Y:S01]  /*2900*/  ISETP.GT.AND P3, PT, R177.reuse, 0x30, PT ;  /* 0x00000030b100780c */ /* 0x040fe20003f64270 */
[----:B------:R-:W4:Y:S01]  /*2910*/  MUFU.EX2 R168, R168 ;  /* 0x000000a800a87308 */ /* 0x000f220000000800 */
[C---:B------:R-:W-:Y:S02]  /*2920*/  ISETP.GT.AND P2, PT, R177.reuse, 0x31, PT ;  /* 0x00000031b100780c */ /* 0x040fe40003f44270 */
[C---:B------:R-:W-:Y:S02]  /*2930*/  ISETP.GT.AND P6, PT, R177.reuse, 0x38, PT ;  /* 0x00000038b100780c */ /* 0x040fe40003fc4270 */
[----:B------:R-:W-:Y:S01]  /*2940*/  ISETP.GT.AND P5, PT, R177, 0x39, PT ;  /* 0x00000039b100780c */ /* 0x000fe20003fa4270 */
[----:B------:R-:W-:Y:S01]  /*2950*/  FFMA.FTZ R177, R20, UR6, -R21 ;  /* 0x0000000614b17c23 */ /* 0x000fe20008010815 */
[----:B------:R-:W-:Y:S01]  /*2960*/  FSEL R208, R175, -INF , !P4 ;  /* 0xff800000afd07808 */ /* 0x000fe20006000000 */
[----:B------:R-:W5:Y:S01]  /*2970*/  MUFU.EX2 R15, R15 ;  /* 0x0000000f000f7308 */ /* 0x000f620000000800 */
[----:B------:R-:W-:-:S02]  /*2980*/  FSEL R175, R178, -INF , !P3 ;  /* 0xff800000b2af7808 */ /* 0x000fc40005800000 */
[----:B------:R-:W-:Y:S01]  /*2990*/  FSEL R178, R179, -INF , !P2 ;  /* 0xff800000b3b27808 */ /* 0x000fe20005000000 */
[----:B------:R-:W-:Y:S01]  /*29a0*/  FFMA.FTZ R208, R208, UR6, -R23 ;  /* 0x00000006d0d07c23 */ /* 0x000fe20008010817 */
[----:B------:R-:W-:Y:S01]  /*29b0*/  FSEL R179, R182, -INF , !P6 ;  /* 0xff800000b6b37808 */ /* 0x000fe20007000000 */
[----:B------:R-:W-:Y:S01]  /*29c0*/  FFMA.FTZ R210, R175, UR6, -R210 ;  /* 0x00000006afd27c23 */ /* 0x000fe200080108d2 */
[----:B------:R-:W-:Y:S01]  /*29d0*/  FSEL R181, R174, -INF , !P1 ;  /* 0xff800000aeb57808 */ /* 0x000fe20004800000 */
[----:B------:R-:W-:Y:S01]  /*29e0*/  FFMA.FTZ R211, R178, UR6, -R211 ;  /* 0x00000006b2d37c23 */ /* 0x000fe200080108d3 */
[----:B------:R-:W-:Y:S01]  /*29f0*/  FSEL R182, R183, -INF , !P5 ;  /* 0xff800000b7b67808 */ /* 0x000fe20006800000 */
[----:B------:R-:W-:Y:S01]  /*2a00*/  FFMA.FTZ R218, R179, UR6, -R218 ;  /* 0x00000006b3da7c23 */ /* 0x000fe200080108da */
[----:B------:R-:W-:Y:S01]  /*2a10*/  MUFU.EX2 R169, R169 ;  /* 0x000000a900a97308 */ /* 0x000fe20000000800 */
[----:B------:R-:W-:Y:S02]  /*2a20*/  FFMA.FTZ R22, R181, UR6, -R22 ;  /* 0x00000006b5167c23 */ /* 0x000fe40008010816 */
[----:B------:R-:W-:-:S05]  /*2a30*/  FFMA.FTZ R219, R182, UR6, -R219 ;  /* 0x00000006b6db7c23 */ /* 0x000fca00080108db */
[----:B------:R-:W5:Y:S08]  /*2a40*/  MUFU.EX2 R22, R22 ;  /* 0x0000001600167308 */ /* 0x000f700000000800 */
[----:B------:R-:W-:Y:S01]  /*2a50*/  MUFU.EX2 R163, R163 ;  /* 0x000000a300a37308 */ /* 0x000fe20000000800 */
[----:B------:R-:W-:Y:S02]  /*2a60*/  WARPGROUP.DEPBAR.LE gsb0, 0x0 ;  /* 0x00008000000079c5 */ /* 0x000fe40000010000 */
        /* <DEDUP_REMOVED lines=34> */
[----:B------:R-:W4:Y:S04]  /*2c90*/  LDS.64 R172, [R220+0x1e240] ;  /* 0x01e24000dcac7984 */ /* 0x000f280000000a00 */
[----:B------:R-:W5:Y:S04]  /*2ca0*/  LDS.64 R156, [R220+0x1e260] ;  /* 0x01e26000dc9c7984 */ /* 0x000f680000000a00 */
[----:B------:R-:W5:Y:S04]  /*2cb0*/  LDS.64 R166, [R220+0x1e280] ;  /* 0x01e28000dca67984 */ /* 0x000f680000000a00 */
[----:B------:R-:W5:Y:S04]  /*2cc0*/  LDS.64 R20, [R220+0x1e2a0] ;  /* 0x01e2a000dc147984 */ /* 0x000f680000000a00 */
[----:B------:R-:W5:Y:S04]  /*2cd0*/  LDS.64 R170, [R220+0x1e2c0] ;  /* 0x01e2c000dcaa7984 */ /* 0x000f680000000a00 */
[----:B--2---:R-:W2:Y:S01]  /*2ce0*/  LDS.64 R220, [R220+0x1e2e0] ;  /* 0x01e2e000dcdc7984 */ /* 0x004ea20000000a00 */
[--C-:B-1----:R-:W-:Y:S01]  /*2cf0*/  FADD.FTZ R179, R122, -R158.reuse ;  /* 0x8000009e7ab37221 */ /* 0x102fe20000010000 */
[--C-:B------:R-:W-:Y:S01]  /*2d00*/  FADD.FTZ R122, R123, -R159.reuse ;  /* 0x8000009f7b7a7221 */ /* 0x100fe20000010000 */
[----:B------:R-:W-:Y:S01]  /*2d10*/  FADD.FTZ R175, R120, -R158 ;  /* 0x8000009e78af7221 */ /* 0x000fe20000010000 */
[----:B------:R-:W-:Y:S01]  /*2d20*/  FADD.FTZ R120, R121, -R159 ;  /* 0x8000009f79787221 */ /* 0x000fe20000010000 */
[--C-:B---3--:R-:W-:Y:S01]  /*2d30*/  FADD.FTZ R124, R124, -R154.reuse ;  /* 0x8000009a7c7c7221 */ /* 0x108fe20000010000 */
[--C-:B------:R-:W-:Y:S01]  /*2d40*/  FADD.FTZ R123, R125, -R155.reuse ;  /* 0x8000009b7d7b7221 */ /* 0x100fe20000010000 */
[----:B------:R-:W-:Y:S01]  /*2d50*/  FADD.FTZ R127, R127, -R155 ;  /* 0x8000009b7f7f7221 */ /* 0x000fe20000010000 */
[----:B------:R-:W1:Y:S01]  /*2d60*/  MUFU.EX2 R125, R208 ;  /* 0x000000d0007d7308 */ /* 0x000e620000000800 */
[----:B------:R-:W-:Y:S01]  /*2d70*/  FMUL.FTZ R124, R5, R124 ;  /* 0x0000007c057c7220 */ /* 0x000fe20000410000 */
[----:B------:R-:W-:Y:S01]  /*2d80*/  FMUL.FTZ R123, R6, R123 ;  /* 0x0000007b067b7220 */ /* 0x000fe20000410000 */
[----:B------:R-:W-:Y:S01]  /*2d90*/  FADD.FTZ R121, R126, -R154 ;  /* 0x8000009a7e797221 */ /* 0x000fe20000010000 */
[--C-:B----4-:R-:W-:Y:S01]  /*2da0*/  FADD.FTZ R129, R129, -R173.reuse ;  /* 0x800000ad81817221 */ /* 0x110fe20000010000 */
[----:B------:R-:W-:Y:S01]  /*2db0*/  FADD.FTZ R126, R131, -R173 ;  /* 0x800000ad837e7221 */ /* 0x000fe20000010000 */
[----:B-----5:R-:W-:Y:S01]  /*2dc0*/  FADD.FTZ R131, R134, -R156 ;  /* 0x8000009c86837221 */ /* 0x020fe20000010000 */
[----:B------:R-:W-:Y:S01]  /*2dd0*/  F2FP.F16.F32.PACK_AB R158, R123, R124 ;  /* 0x0000007c7b9e723e */ /* 0x000fe200000000ff */
[----:B------:R-:W-:Y:S01]  /*2de0*/  FADD.FTZ R134, R135, -R157 ;  /* 0x8000009d87867221 */ /* 0x000fe20000010000 */
[----:B------:R-:W-:Y:S01]  /*2df0*/  FADD.FTZ R173, R137, -R167 ;  /* 0x800000a789ad7221 */ /* 0x000fe20000010000 */
[----:B------:R-:W-:Y:S01]  /*2e00*/  MUFU.EX2 R124, R219 ;  /* 0x000000db007c7308 */ /* 0x000fe20000000800 */
[----:B------:R-:W-:Y:S01]  /*2e10*/  FMUL.FTZ R121, R168, R121 ;  /* 0x00000079a8797220 */ /* 0x000fe20000410000 */
[----:B------:R-:W-:Y:S01]  /*2e20*/  FADD.FTZ R155, R133, -R157 ;  /* 0x8000009d859b7221 */ /* 0x000fe20000010000 */
[--C-:B------:R-:W-:Y:S01]  /*2e30*/  FADD.FTZ R135, R142, -R20.reuse ;  /* 0x800000148e877221 */ /* 0x100fe20000010000 */
[----:B------:R-:W-:Y:S01]  /*2e40*/  FMUL.FTZ R157, R164, R179 ;  /* 0x000000b3a49d7220 */ /* 0x000fe20000410000 */
[----:B------:R-:W-:Y:S01]  /*2e50*/  FMUL.FTZ R122, R165, R122 ;  /* 0x0000007aa57a7220 */ /* 0x000fe20000410000 */
[----:B------:R-:W-:Y:S01]  /*2e60*/  FADD.FTZ R140, R140, -R20 ;  /* 0x800000148c8c7221 */ /* 0x000fe20000010000 */
[----:B------:R-:W-:Y:S01]  /*2e70*/  FADD.FTZ R144, R144, -R170 ;  /* 0x800000aa90907221 */ /* 0x000fe20000010000 */
[----:B------:R-:W-:Y:S01]  /*2e80*/  FADD.FTZ R142, R145, -R171 ;  /* 0x800000ab918e7221 */ /* 0x000fe20000010000 */
[--C-:B------:R-:W-:Y:S01]  /*2e90*/  FADD.FTZ R20, R143, -R21.reuse ;  /* 0x800000158f147221 */ /* 0x100fe20000010000 */
[----:B------:R-:W-:Y:S01]  /*2ea0*/  FADD.FTZ R132, R132, -R156 ;  /* 0x8000009c84847221 */ /* 0x000fe20000010000 */
[----:B--2---:R-:W-:Y:S01]  /*2eb0*/  FADD.FTZ R137, R148, -R220 ;  /* 0x800000dc94897221 */ /* 0x004fe20000010000 */
[----:B------:R-:W-:Y:S01]  /*2ec0*/  FMUL.FTZ R148, R162, R127 ;  /* 0x0000007fa2947220 */ /* 0x000fe20000410000 */
[----:B------:R-:W-:Y:S01]  /*2ed0*/  FMUL.FTZ R144, R15, R144 ;  /* 0x000000900f907220 */ /* 0x000fe20000410000 */
[----:B------:R-:W2:Y:S01]  /*2ee0*/  MUFU.EX2 R127, R218 ;  /* 0x000000da007f7308 */ /* 0x000ea20000000800 */
[----:B------:R-:W-:Y:S01]  /*2ef0*/  FADD.FTZ R141, R141, -R21 ;  /* 0x800000158d8d7221 */ /* 0x000fe20000010000 */
[----:B------:R-:W-:Y:S01]  /*2f00*/  F2FP.F16.F32.PACK_AB R157, R122, R157 ;  /* 0x0000009d7a9d723e */ /* 0x000fe200000000ff */
[--C-:B------:R-:W-:Y:S01]  /*2f10*/  FADD.FTZ R128, R128, -R172.reuse ;  /* 0x800000ac80807221 */ /* 0x100fe20000010000 */
[----:B------:R-:W-:Y:S01]  /*2f20*/  F2FP.F16.F32.PACK_AB R159, R148, R121 ;  /* 0x00000079949f723e */ /* 0x000fe200000000ff */
[----:B------:R-:W-:Y:S01]  /*2f30*/  FMUL.FTZ R121, R19, R142 ;  /* 0x0000008e13797220 */ /* 0x000fe20000410000 */
[----:B------:R-:W-:Y:S01]  /*2f40*/  FADD.FTZ R130, R130, -R172 ;  /* 0x800000ac82827221 */ /* 0x000fe20000010000 */
[----:B------:R-:W-:Y:S01]  /*2f50*/  FADD.FTZ R154, R136, -R166 ;  /* 0x800000a6889a7221 */ /* 0x000fe20000010000 */
[----:B------:R-:W-:Y:S01]  /*2f60*/  FADD.FTZ R21, R146, -R170 ;  /* 0x800000aa92157221 */ /* 0x000fe20000010000 */
[----:B------:R-:W-:Y:S01]  /*2f70*/  FMUL.FTZ R135, R22, R135 ;  /* 0x0000008716877220 */ /* 0x000fe20000410000 */
[----:B-1----:R-:W-:Y:S01]  /*2f80*/  FMUL.FTZ R20, R125, R20 ;  /* 0x000000147d147220 */ /* 0x002fe20000410000 */
[----:B------:R-:W-:-:S02]  /*2f90*/  IMAD.U32 R122, RZ, RZ, UR4 ;  /* 0x00000004ff7a7e24 */ /* 0x000fc4000f8e00ff */
[----:B------:R-:W-:Y:S01]  /*2fa0*/  FADD.FTZ R133, R138, -R166 ;  /* 0x800000a68a857221 */ /* 0x000fe20000010000 */
[----:B------:R-:W-:Y:S01]  /*2fb0*/  FADD.FTZ R136, R139, -R167 ;  /* 0x800000a78b887221 */ /* 0x000fe20000010000 */
[----:B------:R-:W-:Y:S01]  /*2fc0*/  FADD.FTZ R146, R149, -R221 ;  /* 0x800000dd95927221 */ /* 0x000fe20000010000 */
[----:B------:R-:W-:Y:S01]  /*2fd0*/  FADD.FTZ R138, R147, -R171 ;  /* 0x800000ab938a7221 */ /* 0x000fe20000010000 */
[----:B------:R-:W-:Y:S01]  /*2fe0*/  FADD.FTZ R220, R150, -R220 ;  /* 0x800000dc96dc7221 */ /* 0x000fe20000010000 */
[----:B------:R-:W-:Y:S01]  /*2ff0*/  FADD.FTZ R221, R151, -R221 ;  /* 0x800000dd97dd7221 */ /* 0x000fe20000010000 */
[C---:B------:R-:W-:Y:S01]  /*3000*/  FMUL.FTZ R139, R153.reuse, R120 ;  /* 0x00000078998b7220 */ /* 0x040fe20000410000 */
[----:B------:R-:W-:Y:S01]  /*3010*/  FMUL.FTZ R156, R152, R175 ;  /* 0x000000af989c7220 */ /* 0x000fe20000410000 */
[----:B------:R-:W-:Y:S01]  /*3020*/  F2FP.F16.F32.PACK_AB R120, R153, R152 ;  /* 0x000000989978723e */ /* 0x000fe200000000ff */
        /* <DEDUP_REMOVED lines=21> */
[----:B--2---:R-:W-:Y:S01]  /*3180*/  FMUL.FTZ R147, R127, R220 ;  /* 0x000000dc7f937220 */ /* 0x004fe20000410000 */
[----:B------:R-:W-:Y:S01]  /*3190*/  FMUL.FTZ R20, R124, R221 ;  /* 0x000000dd7c147220 */ /* 0x000fe20000410000 */
        /* <DEDUP_REMOVED lines=12> */
[----:B------:R-:W-:Y:S01]  /*3260*/  F2FP.F16.F32.PACK_AB R146, R146, R137 ;  /* 0x000000899292723e */ /* 0x000fe200000000ff */
[----:B------:R-:W-:Y:S01]  /*3270*/  STSM.16.MT88.4 [R126+0x1f800], R148 ;  /* 0x01f800947e007844 */ /* 0x000fe20000004200 */
[----:B------:R-:W-:Y:S02]  /*3280*/  F2FP.F16.F32.PACK_AB R147, R20, R147 ;  /* 0x000000931493723e */ /* 0x000fe400000000ff */
[----:B------:R-:W-:Y:S01]  /*3290*/  F2FP.F16.F32.PACK_AB R122, R6, R5 ;  /* 0x00000005067a723e */ /* 0x000fe200000000ff */
[----:B------:R-:W-:Y:S01]  /*32a0*/  IMAD R5, R17, 0x1000, R2 ;  /* 0x0000100011057824 */ /* 0x000fe200078e0202 */
[----:B------:R-:W-:Y:S01]  /*32b0*/  F2FP.F16.F32.PACK_AB R121, R165, R164 ;  /* 0x000000a4a579723e */ /* 0x000fe200000000ff */
[----:B------:R1:W-:Y:S01]  /*32c0*/  STSM.16.MT88.4 [R126+0x20000], R144 ;  /* 0x020000907e007844 */ /* 0x0003e20000004200 */
[----:B------:R-:W-:-:S02]  /*32d0*/  F2FP.F16.F32.PACK_AB R123, R162, R168 ;  /* 0x000000a8a27b723e */ /* 0x000fc400000000ff */
[----:B------:R-:W-:Y:S02]  /*32e0*/  R2UR UR13, R5 ;  /* 0x00000000050d72ca */ /* 0x000fe400000e0000 */
[----:B------:R-:W-:-:S11]  /*32f0*/  WARPGROUP.ARRIVE ;  /* 0x00000000000079c5 */ /* 0x000fd60000000000 */
[----:B------:R-:W-:Y:S01]  /*3300*/  HGMMA.64x96x16.F32 R72, R120, gdesc[UR12].tnspB, R72, gsb0 ;  /* 0x4160000c78487df0 */ /* 0x000fe20008000848 */
[----:B------:R-:W-:Y:S01]  /*3310*/  UMOV UR14, UR12 ;  /* 0x0000000c000e7c82 */ /* 0x000fe20008000000 */
[----:B------:R-:W-:Y:S01]  /*3320*/  UMOV UR15, 0x80000020 ;  /* 0x80000020000f7882 */ /* 0x000fe20000000000 */
[----:B------:R-:W-:Y:S02]  /*3330*/  UIADD3 UR12, UR10, 0x80, URZ ;  /* 0x000000800a0c7890 */ /* 0x000fe4000fffe03f */
[----:B------:R-:W-:Y:S01]  /*3340*/  USHF.R.U32.HI UR13, URZ, 0x4, UR13 ;  /* 0x000000043f0d7899 */ /* 0x000fe2000801160d */
[----:B------:R-:W-:Y:S02]  /*3350*/  WARPGROUP.DEPBAR.LE gsb0, 0x0 ;  /* 0x00008000000079c5 */ /* 0x000fe40000010000 */
[----:B------:R-:W-:Y:S02]  /*3360*/  F2FP.F16.F32.PACK_AB R120, R8, R7 ;  /* 0x000000070878723e */ /* 0x000fe400000000ff */
[----:B------:R-:W-:-:S02]  /*3370*/  F2FP.F16.F32.PACK_AB R122, R10, R9 ;  /* 0x000000090a7a723e */ /* 0x000fc400000000ff */
        /* <DEDUP_REMOVED lines=10> */
[----:B------:R-:W-:Y:S02]  /*3420*/  F2FP.F16.F32.PACK_AB R120, R12, R11 ;  /* 0x0000000b0c78723e */ /* 0x000fe400000000ff */
[----:B------:R-:W-:Y:S02]  /*3430*/  F2FP.F16.F32.PACK_AB R122, R14, R13 ;  /* 0x0000000d0e7a723e */ /* 0x000fe400000000ff */
[----:B------:R-:W-:Y:S02]  /*3440*/  F2FP.F16.F32.PACK_AB R121, R23, R174 ;  /* 0x000000ae1779723e */ /* 0x000fe400000000ff */
[----:B------:R-:W-:-:S04]  /*3450*/  F2FP.F16.F32.PACK_AB R123, R125, R22 ;  /* 0x000000167d7b723e */ /* 0x000fc800000000ff */
        /* <DEDUP_REMOVED lines=175> */
.L_x_5429:
        /* <DEDUP_REMOVED lines=48> */
.L_x_5430:
        /* <DEDUP_REMOVED lines=62> */
.L_x_5412:
        /* <DEDUP_REMOVED lines=23> */
.L_x_5433:
        /* <DEDUP_REMOVED lines=20> */
.L_x_5434:
        /* <DEDUP_REMOVED lines=18> */
.L_x_5435:
        /* <DEDUP_REMOVED lines=18> */
.L_x_5436:
        /* <DEDUP_REMOVED lines=146> */
.L_x_5438:
[----:B------:R-:W-:Y:S05]  /*5440*/  BSYNC B0 ;  /* 0x0000000000007941 */ /* 0x000fea0003800000 */
.L_x_5437:
[----:B------:R-:W-:-:S04]  /*5450*/  DEPBAR.LE SB0, 0x0 ;  /* 0x000080000000791a */ /* 0x000fc80000000000 */
[----:B------:R-:W-:Y:S05]  /*5460*/  EXIT ;  /* 0x000000000000794d */ /* 0x000fea0003800000 */
.L_x_5432:
        /* <DEDUP_REMOVED lines=60> */
.L_x_5440:
[----:B------:R-:W-:Y:S05]  /*5830*/  BSYNC B0 ;  /* 0x0000000000007941 */ /* 0x000fea0003800000 */
.L_x_5439:
        /* <DEDUP_REMOVED lines=21> */
.L_x_5442:
[----:B------:R-:W-:Y:S05]  /*5990*/  BSYNC B0 ;  /* 0x0000000000007941 */ /* 0x000fea0003800000 */
.L_x_5441:
        /* <DEDUP_REMOVED lines=18> */
.L_x_5444:
[----:B------:R-:W-:Y:S05]  /*5ac0*/  BSYNC B0 ;  /* 0x0000000000007941 */ /* 0x000fea0003800000 */
.L_x_5443:
        /* <DEDUP_REMOVED lines=22> */
.L_x_5446:
[----:B------:R-:W-:Y:S05]  /*5c30*/  BSYNC B0 ;  /* 0x0000000000007941 */ /* 0x000fea0003800000 */
.L_x_5445:
[----:B------:R-:W-:Y:S05]  /*5c40*/  EXIT ;  /* 0x000000000000794d */ /* 0x000fea0003800000 */
.L_x_5408:
        /* <DEDUP_REMOVED lines=30> */
.L_x_5450:
[----:B------:R-:W-:Y:S01]  /*5e30*/  ULDC UR9, c[0x0][0xb44] ;  /* 0x0002d10000097ab9 */ /* 0x000fe20000000800 */
[----:B------:R-:W-:Y:S01]  /*5e40*/  UMOV UR7, UR8 ;  /* 0x0000000800077c82 */ /* 0x000fe20008000000 */
[----:B------:R-:W-:-:S11]  /*5e50*/  UISETP.NE.AND UP0, UPT, UR9, 0x1, UPT ;  /* 0x000000010900788c */ /* 0x000fd6000bf05270 */
[----:B------:R-:W-:Y:S02]  /*5e60*/  @UP0 ULDC.64 UR10, c[0x0][0xb48] ;  /* 0x0002d200000a0ab9 */ /* 0x000fe40000000a00 */
[----:B------:R-:W-:-:S04]  /*5e70*/  UIMAD.WIDE.U32 UR4, UR8, UR10, URZ ;  /* 0x0000000a080472a5 */ /* 0x000fc8000f8e003f */
[----:B------:R-:W-:-:S04]  /*5e80*/  @UP0 USHF.R.U32.HI UR7, URZ, UR11, UR5 ;  /* 0x0000000b3f070299 */ /* 0x000fc80008011605 */
[----:B------:R-:W-:-:S12]  /*5e90*/  UIMAD UR4, UR7, UR9, URZ ;  /* 0x00000009070472a4 */ /* 0x000fd8000f8e023f */
.L_x_5451:
        /* <DEDUP_REMOVED lines=67> */
.L_x_5454:
[----:B------:R-:W-:Y:S05]  /*62d0*/  BSYNC B1 ;  /* 0x0000000000017941 */ /* 0x000fea0003800000 */
.L_x_5453:
        /* <DEDUP_REMOVED lines=19> */
.L_x_5456:
[----:B------:R-:W-:Y:S05]  /*6410*/  BSYNC B1 ;  /* 0x0000000000017941 */ /* 0x000fea0003800000 */
.L_x_5455:
[----:B------:R-:W-:Y:S06]  /*6420*/  BAR.ARV 0xa, 0xa0 ;  /* 0x0282800000007b1d */ /* 0x000fec0000002000 */
[----:B------:R-:W-:Y:S04]  /*6430*/  BSSY B1, `(.L_x_5457) ;  /* 0x0000003000017945 */ /* 0x000fe80003800000 */
[----:B------:R-:W-:Y:S05]  /*6440*/  @!P0 BRA `(.L_x_5458) ;  /* 0x0000000000048947 */ /* 0x000fea0003800000 */
[----:B------:R-:W-:-:S04]  /*6450*/  DEPBAR.LE SB0, 0x0 ;  /* 0x000080000000791a */ /* 0x000fc80000000000 */
.L_x_5458:
[----:B------:R-:W-:Y:S05]  /*6460*/  BSYNC B1 ;  /* 0x0000000000017941 */ /* 0x000fea0003800000 */
.L_x_5457:
[----:B------:R-:W-:Y:S06]  /*6470*/  BAR.ARV 0xb, 0xa0 ;  /* 0x02c2800000007b1d */ /* 0x000fec0000002000 */
[----:B------:R-:W-:Y:S01]  /*6480*/  UIADD3 UR12, UR8, 0x1, URZ ;  /* 0x00000001080c7890 */ /* 0x000fe2000fffe03f */
[----:B------:R-:W-:Y:S11]  /*6490*/  BRA `(.L_x_5459) ;  /* 0x0000000000047947 */ /* 0x000ff60003800000 */
.L_x_5452:
[----:B------:R-:W-:-:S05]  /*64a0*/  UMOV UR12, UR8 ;  /* 0x00000008000c7c82 */ /* 0x000fca0008000000 */
.L_x_5459:
        /* <DEDUP_REMOVED lines=18> */
.L_x_5472:
        /* <DEDUP_REMOVED lines=20> */
.L_x_5461:
[----:B------:R-:W-:Y:S05]  /*6710*/  BSYNC B1 ;  /* 0x0000000000017941 */ /* 0x000fea0003800000 */
.L_x_5460:
        /* <DEDUP_REMOVED lines=13> */
.L_x_5463:
[----:B------:R-:W-:Y:S05]  /*67f0*/  BSYNC B1 ;  /* 0x0000000000017941 */ /* 0x000fea0003800000 */
.L_x_5462:
[----:B------:R-:W-:Y:S06]  /*6800*/  BAR.ARV 0xa, 0xa0 ;  /* 0x0282800000007b1d */ /* 0x000fec0000002000 */
[----:B------:R-:W-:Y:S04]  /*6810*/  BSSY B1, `(.L_x_5464) ;  /* 0x0000003000017945 */ /* 0x000fe80003800000 */
[----:B------:R-:W-:Y:S05]  /*6820*/  @!P0 BRA `(.L_x_5465) ;  /* 0x0000000000048947 */ /* 0x000fea0003800000 */
[----:B------:R-:W-:-:S04]  /*6830*/  DEPBAR.LE SB0, 0x0 ;  /* 0x000080000000791a */ /* 0x000fc80000000000 */
.L_x_5465:
[----:B------:R-:W-:Y:S05]  /*6840*/  BSYNC B1 ;  /* 0x0000000000017941 */ /* 0x000fea0003800000 */
.L_x_5464:
        /* <DEDUP_REMOVED lines=13> */
.L_x_5467:
[----:B------:R-:W-:Y:S05]  /*6920*/  BSYNC B1 ;  /* 0x0000000000017941 */ /* 0x000fea0003800000 */
.L_x_5466:
        /* <DEDUP_REMOVED lines=13> */
.L_x_5469:
[----:B------:R-:W-:Y:S05]  /*6a00*/  BSYNC B1 ;  /* 0x0000000000017941 */ /* 0x000fea0003800000 */
.L_x_5468:
[----:B------:R-:W-:Y:S01]  /*6a10*/  UIADD3 UR12, UR12, 0x2, URZ ;  /* 0x000000020c0c7890 */ /* 0x000fe2000fffe03f */
[----:B------:R-:W-:Y:S06]  /*6a20*/  BAR.ARV 0xa, 0xa0 ;  /* 0x0282800000007b1d */ /* 0x000fec0000002000 */
[----:B------:R-:W-:Y:S01]  /*6a30*/  UISETP.GE.AND UP0, UPT, UR12, UR5, UPT ;  /* 0x000000050c00728c */ /* 0x000fe2000bf06270 */
[----:B------:R-:W-:Y:S04]  /*6a40*/  BSSY B1, `(.L_x_5470) ;  /* 0x0000003000017945 */ /* 0x000fe80003800000 */
[----:B------:R-:W-:Y:S06]  /*6a50*/  @!P0 BRA `(.L_x_5471) ;  /* 0x0000000000048947 */ /* 0x000fec0003800000 */
[----:B------:R-:W-:-:S04]  /*6a60*/  DEPBAR.LE SB0, 0x0 ;  /* 0x000080000000791a */ /* 0x000fc80000000000 */
.L_x_5471:
[----:B------:R-:W-:Y:S05]  /*6a70*/  BSYNC B1 ;  /* 0x0000000000017941 */ /* 0x000fea0003800000 */
.L_x_5470:
[----:B------:R-:W-:Y:S06]  /*6a80*/  BAR.ARV 0xb, 0xa0 ;  /* 0x02c2800000007b1d */ /* 0x000fec0000002000 */
[----:B------:R-:W-:Y:S01]  /*6a90*/  PLOP3.LUT P1, PT, PT, PT, UP0, 0x80, 0x0 ;  /* 0x000000000000781c */ /* 0x000fe20003f2f008 */
[----:B------:R-:W-:Y:S02]  /*6aa0*/  UIADD3 UR20, UR20, 0x3000, URZ ;  /* 0x0000300014147890 */ /* 0x000fe4000fffe03f */
[----:B------:R-:W-:-:S10]  /*6ab0*/  UIADD3 UR4, UR4, 0x3000, URZ ;  /* 0x0000300004047890 */ /* 0x000fd4000fffe03f */
[----:B------:R-:W-:Y:S05]  /*6ac0*/  @!P1 BRA `(.L_x_5472) ;  /* 0xfffffff800c09947 */ /* 0x000fea000383ffff */
[----:B------:R-:W-:Y:S05]  /*6ad0*/  BRA `(.L_x_5449) ;  /* 0x0000002400f87947 */ /* 0x000fea0003800000 */
.L_x_5448:
        /* <DEDUP_REMOVED lines=21> */
.L_x_5473:
[----:B------:R-:W-:Y:S01]  /*6c30*/  ULDC UR8, c[0x0][0xb44] ;  /* 0x0002d10000087ab9 */ /* 0x000fe20000000800 */
[----:B------:R-:W-:Y:S01]  /*6c40*/  UMOV UR11, UR7 ;  /* 0x00000007000b7c82 */ /* 0x000fe20008000000 */
[----:B------:R-:W-:-:S11]  /*6c50*/  UISETP.NE.AND UP0, UPT, UR8, 0x1, UPT ;  /* 0x000000010800788c */ /* 0x000fd6000bf05270 */
[----:B------:R-:W-:Y:S02]  /*6c60*/  @UP0 ULDC.64 UR12, c[0x0][0xb48] ;  /* 0x0002d200000c0ab9 */ /* 0x000fe40000000a00 */
[----:B------:R-:W-:-:S04]  /*6c70*/  UIMAD.WIDE.U32 UR4, UR7, UR12, URZ ;  /* 0x0000000c070472a5 */ /* 0x000fc8000f8e003f */
[----:B------:R-:W-:-:S04]  /*6c80*/  @UP0 USHF.R.U32.HI UR11, URZ, UR13, UR5 ;  /* 0x0000000d3f0b0299 */ /* 0x000fc80008011605 */
[----:B------:R-:W-:-:S12]  /*6c90*/  UIMAD UR4, UR11, UR8, URZ ;  /* 0x000000080b0472a4 */ /* 0x000fd8000f8e023f */
.L_x_5474:
        /* <DEDUP_REMOVED lines=70> */
.L_x_5505:
        /* <DEDUP_REMOVED lines=15> */
.L_x_5478:
        /* <DEDUP_REMOVED lines=127> */
.L_x_5489:
[----:B--234-:R-:W-:-:S04]  /*79e0*/  SHF.L.U32 R21, R11, 0x1f, RZ ;  /* 0x0000001f0b157819 */ /* 0x01cfc800000006ff */
[----:B------:R-:W1:Y:S02]  /*79f0*/  SYNCS.PHASECHK.TRANS64.TRYWAIT P1, [R16+URZ+0x26840], R21 ;  /* 0x02684015100075a7 */ /* 0x000e64000802017f */
[----:B-1----:R-:W-:Y:S05]  /*7a00*/  @!P1 BRA `(.L_x_5481) ;  /* 0x0000001800ac9947 */ /* 0x002fea0003800000 */
.L_x_5506:
[----:B------:R-:W-:Y:S05]  /*7a10*/  @P0 BRA `(.L_x_5482) ;  /* 0x0000000000140947 */ /* 0x000fea0003800000 */
[----:B------:R-:W-:Y:S01]  /*7a20*/  ISETP.NE.AND P1, PT, R6, RZ, PT ;  /* 0x000000ff0600720c */ /* 0x000fe20003f25270 */
[----:B------:R-:W-:-:S04]  /*7a30*/  IMAD.MOV.U32 R3, RZ, RZ, 0x3100 ;  /* 0x00003100ff037424 */ /* 0x000fc800078e00ff */
[----:B------:R3:W-:Y:S08]  /*7a40*/  SYNCS.ARRIVE.TRANS64 RZ, [R16+URZ+0x26830], R3 ;  /* 0x0268300310ff79a7 */ /* 0x0007f0000800003f */
[----:B------:R-:W-:Y:S05]  /*7a50*/  @!P1 BRA `(.L_x_5482) ;  /* 0x0000000000049947 */ /* 0x000fea0003800000 */
[----:B------:R-:W-:Y:S01]  /*7a60*/  BPT.TRAP 0x1 ;  /* 0x000000040000795c */ /* 0x000fe20000300000 */
.L_x_5482:
        /* <DEDUP_REMOVED lines=43> */
.L_x_5507:
[----:B------:R-:W-:Y:S05]  /*7d20*/  @P0 BRA `(.L_x_5484) ;  /* 0x0000000000140947 */ /* 0x000fea0003800000 */
[----:B------:R-:W-:Y:S01]  /*7d30*/  ISETP.NE.AND P1, PT, R6, RZ, PT ;  /* 0x000000ff0600720c */ /* 0x000fe20003f25270 */
[----:B------:R-:W-:-:S04]  /*7d40*/  IMAD.MOV.U32 R2, RZ, RZ, 0x3100 ;  /* 0x00003100ff027424 */ /* 0x000fc800078e00ff */
[----:B------:R3:W-:Y:S08]  /*7d50*/  SYNCS.ARRIVE.TRANS64 RZ, [R16+URZ+0x26818], R2 ;  /* 0x0268180210ff79a7 */ /* 0x0007f0000800003f */
[----:B------:R-:W-:Y:S05]  /*7d60*/  @!P1 BRA `(.L_x_5484) ;  /* 0x0000000000049947 */ /* 0x000fea0003800000 */
[----:B------:R-:W-:Y:S01]  /*7d70*/  BPT.TRAP 0x1 ;  /* 0x000000040000795c */ /* 0x000fe20000300000 */
.L_x_5484:
        /* <DEDUP_REMOVED lines=43> */
.L_x_5508:
[----:B------:R-:W-:Y:S05]  /*8030*/  @P0 BRA `(.L_x_5486) ;  /* 0x0000000000140947 */ /* 0x000fea0003800000 */
[----:B------:R-:W-:Y:S01]  /*8040*/  ISETP.NE.AND P1, PT, R6, RZ, PT ;  /* 0x000000ff0600720c */ /* 0x000fe20003f25270 */
[----:B-123--:R-:W-:-:S04]  /*8050*/  IMAD.MOV.U32 R21, RZ, RZ, 0x3100 ;  /* 0x00003100ff157424 */ /* 0x00efc800078e00ff */
[----:B------:R4:W-:Y:S08]  /*8060*/  SYNCS.ARRIVE.TRANS64 RZ, [R16+URZ+0x26838], R21 ;  /* 0x0268381510ff79a7 */ /* 0x0009f0000800003f */
[----:B------:R-:W-:Y:S05]  /*8070*/  @!P1 BRA `(.L_x_5486) ;  /* 0x0000000000049947 */ /* 0x000fea0003800000 */
[----:B------:R-:W-:Y:S01]  /*8080*/  BPT.TRAP 0x1 ;  /* 0x000000040000795c */ /* 0x000fe20000300000 */
.L_x_5486:
        /* <DEDUP_REMOVED lines=38> */
.L_x_5510:
[----:B------:R-:W-:Y:S05]  /*82f0*/  @P0 BRA `(.L_x_5488) ;  /* 0x0000000000140947 */ /* 0x000fea0003800000 */
[----:B------:R-:W-:Y:S01]  /*8300*/  ISETP.NE.AND P1, PT, R6, RZ, PT ;  /* 0x000000ff0600720c */ /* 0x000fe20003f25270 */
[----:B------:R-:W-:-:S04]  /*8310*/  IMAD.MOV.U32 R5, RZ, RZ, 0x3100 ;  /* 0x00003100ff057424 */ /* 0x000fc800078e00ff */
[----:B------:R1:W-:Y:S08]  /*8320*/  SYNCS.ARRIVE.TRANS64 RZ, [R16+URZ+0x26810], R5 ;  /* 0x0268100510ff79a7 */ /* 0x0003f0000800003f */
[----:B------:R-:W-:Y:S05]  /*8330*/  @!P1 BRA `(.L_x_5488) ;  /* 0x0000000000049947 */ /* 0x000fea0003800000 */
[----:B------:R-:W-:Y:S01]  /*8340*/  BPT.TRAP 0x1 ;  /* 0x000000040000795c */ /* 0x000fe20000300000 */
.L_x_5488:
        /* <DEDUP_REMOVED lines=44> */
.L_x_5480:
        /* <DEDUP_REMOVED lines=8> */
.L_x_5511:
[----:B------:R-:W-:Y:S05]  /*8690*/  @P0 BRA `(.L_x_5491) ;  /* 0x0000000000140947 */ /* 0x000fea0003800000 */
[----:B------:R-:W-:Y:S01]  /*86a0*/  ISETP.NE.AND P1, PT, R6, RZ, PT ;  /* 0x000000ff0600720c */ /* 0x000fe20003f25270 */
[----:B------:R-:W-:-:S04]  /*86b0*/  IMAD.MOV.U32 R5, RZ, RZ, 0x3100 ;  /* 0x00003100ff057424 */ /* 0x000fc800078e00ff */
[----:B------:R2:W-:Y:S08]  /*86c0*/  SYNCS.ARRIVE.TRANS64 RZ, [R16+URZ+0x26830], R5 ;  /* 0x0268300510ff79a7 */ /* 0x0005f0000800003f */
[----:B------:R-:W-:Y:S05]  /*86d0*/  @!P1 BRA `(.L_x_5491) ;  /* 0x0000000000049947 */ /* 0x000fea0003800000 */
[----:B------:R-:W-:Y:S01]  /*86e0*/  BPT.TRAP 0x1 ;  /* 0x000000040000795c */ /* 0x000fe20000300000 */
.L_x_5491:
        /* <DEDUP_REMOVED lines=40> */
.L_x_5512:
[----:B------:R-:W-:Y:S05]  /*8970*/  @P0 BRA `(.L_x_5493) ;  /* 0x0000000000140947 */ /* 0x000fea0003800000 */
[----:B------:R-:W-:Y:S01]  /*8980*/  ISETP.NE.AND P0, PT, R6, RZ, PT ;  /* 0x000000ff0600720c */ /* 0x000fe20003f05270 */
[----:B------:R-:W-:-:S04]  /*8990*/  IMAD.MOV.U32 R5, RZ, RZ, 0x3100 ;  /* 0x00003100ff057424 */ /* 0x000fc800078e00ff */
[----:B------:R1:W-:Y:S08]  /*89a0*/  SYNCS.ARRIVE.TRANS64 RZ, [R16+URZ+0x26818], R5 ;  /* 0x0268180510ff79a7 */ /* 0x0003f0000800003f */
[----:B------:R-:W-:Y:S05]  /*89b0*/  @!P0 BRA `(.L_x_5493) ;  /* 0x0000000000048947 */ /* 0x000fea0003800000 */
[----:B------:R-:W-:Y:S01]  /*89c0*/  BPT.TRAP 0x1 ;  /* 0x000000040000795c */ /* 0x000fe20000300000 */
.L_x_5493:
        /* <DEDUP_REMOVED lines=44> */
.L_x_5479:
[----:B------:R-:W1:Y:S01]  /*8c90*/  S2R R0, SR_TID.X ;  /* 0x0000000000007919 */ /* 0x000e620000002100 */
[----:B------:R-:W-:Y:S01]  /*8ca0*/  IMAD R3, R19, 0x8, R16 ;  /* 0x0000000813037824 */ /* 0x000fe200078e0210 */
[----:B-1----:R-:W-:Y:S02]  /*8cb0*/  LOP3.LUT R2, R0, 0x7f, RZ, 0xc0, !PT ;  /* 0x0000007f00027812 */ /* 0x002fe400078ec0ff */
[----:B------:R-:W-:Y:S02]  /*8cc0*/  SHF.L.U32 R0, R11, 0x1f, RZ ;  /* 0x0000001f0b007819 */ /* 0x000fe400000006ff */
[----:B------:R-:W-:Y:S02]  /*8cd0*/  ISETP.NE.AND P1, PT, R2, RZ, PT ;  /* 0x000000ff0200720c */ /* 0x000fe40003f25270 */
[----:B------:R-:W1:Y:S02]  /*8ce0*/  SYNCS.PHASECHK.TRANS64.TRYWAIT P0, [R3+URZ+0x26840], R0 ;  /* 0x02684000030075a7 */ /* 0x000e64000800017f */
[----:B-1----:R-:W-:Y:S09]  /*8cf0*/  @!P0 BRA `(.L_x_5494) ;  /* 0x00000008006c8947 */ /* 0x002ff20003800000 */
.L_x_5513:
[----:B------:R-:W-:Y:S05]  /*8d00*/  @P1 BRA `(.L_x_5495) ;  /* 0x0000000000181947 */ /* 0x000fea0003800000 */
[----:B------:R-:W1:Y:S01]  /*8d10*/  S2R R2, SR_TID.X ;  /* 0x0000000000027919 */ /* 0x000e620000002100 */
[----:B------:R-:W-:-:S04]  /*8d20*/  IMAD.MOV.U32 R0, RZ, RZ, 0x3100 ;  /* 0x00003100ff007424 */ /* 0x000fc800078e00ff */
[----:B------:R1:W-:Y:S02]  /*8d30*/  SYNCS.ARRIVE.TRANS64 RZ, [R3+URZ+0x26830], R0 ;  /* 0x0268300003ff79a7 */ /* 0x0003e4000800003f */
[----:B-1----:R-:W-:-:S13]  /*8d40*/  LOP3.LUT P0, RZ, R2, 0x1f, RZ, 0xc0, !PT ;  /* 0x0000001f02ff7812 */ /* 0x002fda000780c0ff */
[----:B------:R-:W-:Y:S05]  /*8d50*/  @!P0 BRA `(.L_x_5495) ;  /* 0x0000000000048947 */ /* 0x000fea0003800000 */
[----:B------:R-:W-:Y:S01]  /*8d60*/  BPT.TRAP 0x1 ;  /* 0x000000040000795c */ /* 0x000fe20000300000 */
.L_x_5495:
        /* <DEDUP_REMOVED lines=47> */
.L_x_5476:
[----:B------:R-:W-:Y:S05]  /*9060*/  BSYNC B1 ;  /* 0x0000000000017941 */ /* 0x000fea0003800000 */
.L_x_5475:
[----:B------:R-:W-:-:S03]  /*9070*/  UMOV UR7, 0xffffffff ;  /* 0xffffffff00077882 */ /* 0x000fc60000000000 */
[----:B------:R-:W-:Y:S05]  /*9080*/  BRA.DIV UR7, `(.L_x_5496) ;  /* 0x00000006079c7947 */ /* 0x000fea000b800000 */
[----:B------:R-:W-:-:S13]  /*9090*/  ELECT P6, URZ, PT ;  /* 0x00000000003f782f */ /* 0x000fda00038c0000 */
.L_x_5516:
[----:B------:R-:W-:Y:S05]  /*90a0*/  @!P6 BRA `(.L_x_5449) ;  /* 0x000000000084e947 */ /* 0x000fea0003800000 */
[----:B------:R-:W-:-:S06]  /*90b0*/  ULOP3.LUT UR7, UR38, 0x2, URZ, 0xfc, !UPT ;  /* 0x0000000226077892 */ /* 0x000fcc000f8efc3f */
[----:B------:R-:W-:-:S05]  /*90c0*/  IMAD.U32 R2, RZ, RZ, UR7 ;  /* 0x00000007ff027e24 */ /* 0x000fca000f8e00ff */
[----:B------:R-:W-:-:S13]  /*90d0*/  ISETP.NE.AND P2, PT, R2, 0x3, PT ;  /* 0x000000030200780c */ /* 0x000fda0003f45270 */
[----:B------:R-:W-:Y:S05]  /*90e0*/  @!P2 BRA `(.L_x_5497) ;  /* 0x000000000004a947 */ /* 0x000fea0003800000 */
[----:B------:R-:W-:Y:S01]  /*90f0*/  BPT.TRAP 0x1 ;  /* 0x000000040000795c */ /* 0x000fe20000300000 */
.L_x_5497:
        /* <DEDUP_REMOVED lines=15> */
.L_x_5517:
[----:B------:R-:W2:Y:S02]  /*91f0*/  SYNCS.PHASECHK.TRANS64.TRYWAIT P0, [R3+URZ], R2 ;  /* 0x00000002030075a7 */ /* 0x000ea4000800017f */
[----:B--2---:R-:W-:Y:S05]  /*9200*/  @!P0 BRA `(.L_x_5499) ;  /* 0x0000000400708947 */ /* 0x004fea0003800000 */
.L_x_5518:
[----:B------:R-:W-:Y:S05]  /*9210*/  @!P2 BRA `(.L_x_5500) ;  /* 0x000000000004a947 */ /* 0x000fea0003800000 */
[----:B------:R-:W-:Y:S01]  /*9220*/  BPT.TRAP 0x1 ;  /* 0x000000040000795c */ /* 0x000fe20000300000 */
.L_x_5500:
[----:B--2---:R-:W-:-:S04]  /*9230*/  VIADD R3, R7, 0x26840 ;  /* 0x0002684007037836 */ /* 0x004fc80000000000 */
[----:B------:R-:W-:-:S04]  /*9240*/  IMAD R0, R0, 0x8, R3 ;  /* 0x0000000800007824 */ /* 0x000fc800078e0203 */
[----:B------:R-:W2:Y:S02]  /*9250*/  SYNCS.PHASECHK.TRANS64.TRYWAIT P0, [R0+URZ], R5 ;  /* 0x00000005000075a7 */ /* 0x000ea4000800017f */
[----:B--2---:R-:W-:Y:S05]  /*9260*/  @!P0 BRA `(.L_x_5501) ;  /* 0x00000004006c8947 */ /* 0x004fea0003800000 */
.L_x_5519:
[----:B------:R-:W-:-:S07]  /*9270*/  IMAD R3, R4, 0x8, R3 ;  /* 0x0000000804037824 */ /* 0x000fce00078e0203 */
.L_x_5502:
[----:B---3--:R3:W4:Y:S02]  /*9280*/  SYNCS.PHASECHK.TRANS64.TRYWAIT P0, [R3+URZ], R2 ;  /* 0x00000002030075a7 */ /* 0x008724000800017f */
[----:B----4-:R-:W-:Y:S05]  /*9290*/  @!P0 NANOSLEEP.SYNCS 0x989680 ;  /* 0x009896800000895d */ /* 0x010fea0003900000 */
[----:B------:R-:W4:Y:S02]  /*92a0*/  @!P0 SYNCS.PHASECHK.TRANS64 P0, [R3+URZ], R2 ;  /* 0x00000002030085a7 */ /* 0x000f24000800007f */
[----:B----4-:R-:W-:Y:S05]  /*92b0*/  @!P0 BRA `(.L_x_5502) ;  /* 0xfffffffc00f08947 */ /* 0x010fea000383ffff */
.L_x_5449:
[----:B------:R-:W-:Y:S05]  /*92c0*/  BSYNC B0 ;  /* 0x0000000000007941 */ /* 0x000fea0003800000 */
.L_x_5447:
[----:B------:R-:W-:Y:S05]  /*92d0*/  EXIT ;  /* 0x000000000000794d */ /* 0x000fea0003800000 */
.L_x_5417:
[----:B------:R-:W-:Y:S02]  /*92e0*/  IMAD.MOV.U32 R13, RZ, RZ, R19 ;  /* 0x000000ffff0d7224 */ /* 0x000fe400078e0013 */
[----:B------:R-:W-:Y:S02]  /*92f0*/  IMAD.MOV.U32 R12, RZ, RZ, RZ ;  /* 0x000000ffff0c7224 */ /* 0x000fe400078e00ff */
[----:B------:R-:W-:Y:S02]  /*9300*/  IMAD.MOV.U32 R11, RZ, RZ, 0x1f ;  /* 0x0000001fff0b7424 */ /* 0x000fe400078e00ff */
[----:B------:R-:W-:-:S07]  /*9310*/  IMAD.MOV.U32 R15, RZ, RZ, -0x1 ;  /* 0xffffffffff0f7424 */ /* 0x000fce00078e00ff */
[----:B------:R-:W-:Y:S05]  /*9320*/  WARPSYNC.COLLECTIVE R15, `(.L_x_5503) ;  /* 0x000000000f087348 */ /* 0x000fea0003c00000 */
[----:B------:R1:W2:Y:S02]  /*9330*/  SHFL.IDX P6, R14, R13, R12, R11 ;  /* 0x0000000c0d0e7389 */ /* 0x0002a400000c000b */
[----:B-12---:R-:W-:Y:S01]  /*9340*/  ENDCOLLECTIVE ;  /* 0x000000000000791b */ /* 0x006fe20003800000 */
.L_x_5503:
[----:B------:R-:W-:Y:S05]  /*9350*/  BRA `(.L_x_5504) ;  /* 0xffffff7c00b87947 */ /* 0x000fea000383ffff */
.L_x_5419:
[----:B--2---:R2:W3:Y:S02]  /*9360*/  SYNCS.PHASECHK.TRANS64.TRYWAIT P0, [R2+URZ+0x26800], R5 ;  /* 0x02680005020075a7 */ /* 0x0044e4000800017f */
[----:B---3--:R-:W-:Y:S05]  /*9370*/  @!P0 NANOSLEEP.SYNCS 0x989680 ;  /* 0x009896800000895d */ /* 0x008fea0003900000 */
[----:B------:R-:W3:Y:S02]  /*9380*/  @!P0 SYNCS.PHASECHK.TRANS64 P0, [R2+URZ+0x26800], R5 ;  /* 0x02680005020085a7 */ /* 0x000ee4000800007f */
[----:B---3--:R-:W-:Y:S05]  /*9390*/  @!P0 BRA `(.L_x_5419) ;  /* 0xfffffffc00f08947 */ /* 0x008fea000383ffff */
[----:B------:R-:W-:Y:S05]  /*93a0*/  BRA `(.L_x_5418) ;  /* 0xffffff7c00e07947 */ /* 0x000fea000383ffff */
.L_x_5424:
[----:B--2---:R-:W-:-:S04]  /*93b0*/  IMAD.U32 R5, RZ, RZ, UR7 ;  /* 0x00000007ff057e24 */ /* 0x004fc8000f8e00ff */
[----:B------:R2:W3:Y:S03]  /*93c0*/  SYNCS.PHASECHK.TRANS64.TRYWAIT P1, [R5+URZ+0x26810], R6 ;  /* 0x02681006050075a7 */ /* 0x0004e6000802017f */
[----:B---3--:R-:W-:Y:S05]  /*93d0*/  @!P1 NANOSLEEP.SYNCS 0x989680 ;  /* 0x009896800000995d */ /* 0x008fea0003900000 */
[----:B------:R-:W3:Y:S02]  /*93e0*/  @!P1 SYNCS.PHASECHK.TRANS64 P1, [R5+URZ+0x26810], R6 ;  /* 0x02681006050095a7 */ /* 0x000ee4000802007f */
[----:B---3--:R-:W-:Y:S05]  /*93f0*/  @!P1 BRA `(.L_x_5424) ;  /* 0xfffffffc00ec9947 */ /* 0x008fea000383ffff */
[----:B------:R-:W-:Y:S05]  /*9400*/  BRA `(.L_x_5423) ;  /* 0xffffff8800387947 */ /* 0x000fea000383ffff */
.L_x_5428:
[----:B------:R-:W-:-:S04]  /*9410*/  IMAD.U32 R5, RZ, RZ, UR7 ;  /* 0x00000007ff057e24 */ /* 0x000fc8000f8e00ff */
[----:B------:R1:W1:Y:S03]  /*9420*/  SYNCS.PHASECHK.TRANS64.TRYWAIT P1, [R5+URZ+0x26830], R6 ;  /* 0x02683006050075a7 */ /* 0x000266000802017f */
[----:B-1----:R-:W-:Y:S05]  /*9430*/  @!P1 NANOSLEEP.SYNCS 0x989680 ;  /* 0x009896800000995d */ /* 0x002fea0003900000 */
[----:B------:R-:W1:Y:S02]  /*9440*/  @!P1 SYNCS.PHASECHK.TRANS64 P1, [R5+URZ+0x26830], R6 ;  /* 0x02683006050095a7 */ /* 0x000e64000802007f */
[----:B-1----:R-:W-:Y:S05]  /*9450*/  @!P1 BRA `(.L_x_5428) ;  /* 0xfffffffc00ec9947 */ /* 0x002fea000383ffff */
[----:B------:R-:W-:Y:S05]  /*9460*/  BRA `(.L_x_5427) ;  /* 0xffffff8c00407947 */ /* 0x000fea000383ffff */
.L_x_5477:
[----:B-1----:R1:W2:Y:S02]  /*9470*/  SYNCS.PHASECHK.TRANS64.TRYWAIT P0, [R16+URZ+0x26820], R3 ;  /* 0x02682003100075a7 */ /* 0x0022a4000800017f */
[----:B--2---:R-:W-:Y:S05]  /*9480*/  @!P0 NANOSLEEP.SYNCS 0x989680 ;  /* 0x009896800000895d */ /* 0x004fea0003900000 */
[----:B------:R-:W2:Y:S02]  /*9490*/  @!P0 SYNCS.PHASECHK.TRANS64 P0, [R16+URZ+0x26820], R3 ;  /* 0x02682003100085a7 */ /* 0x000ea4000800007f */
[----:B--2---:R-:W-:Y:S05]  /*94a0*/  @!P0 BRA `(.L_x_5477) ;  /* 0xfffffffc00f08947 */ /* 0x004fea000383ffff */
[----:B------:R-:W-:Y:S05]  /*94b0*/  BRA `(.L_x_5505) ;  /* 0xffffffdc00107947 */ /* 0x000fea000383ffff */
.L_x_5481:
[----:B-1----:R1:W3:Y:S02]  /*94c0*/  SYNCS.PHASECHK.TRANS64.TRYWAIT P1, [R16+URZ+0x26840], R21 ;  /* 0x02684015100075a7 */ /* 0x0022e4000802017f */
[----:B---3--:R-:W-:Y:S05]  /*94d0*/  @!P1 NANOSLEEP.SYNCS 0x989680 ;  /* 0x009896800000995d */ /* 0x008fea0003900000 */
[----:B------:R-:W3:Y:S02]  /*94e0*/  @!P1 SYNCS.PHASECHK.TRANS64 P1, [R16+URZ+0x26840], R21 ;  /* 0x02684015100095a7 */ /* 0x000ee4000802007f */
[----:B---3--:R-:W-:Y:S05]  /*94f0*/  @!P1 BRA `(.L_x_5481) ;  /* 0xfffffffc00f09947 */ /* 0x008fea000383ffff */
[----:B------:R-:W-:Y:S05]  /*9500*/  BRA `(.L_x_5506) ;  /* 0xffffffe400407947 */ /* 0x000fea000383ffff */
.L_x_5483:
[----:B--2---:R2:W3:Y:S02]  /*9510*/  SYNCS.PHASECHK.TRANS64.TRYWAIT P1, [R16+URZ+0x26828], R21 ;  /* 0x02682815100075a7 */ /* 0x0044e4000802017f */
[----:B---3--:R-:W-:Y:S05]  /*9520*/  @!P1 NANOSLEEP.SYNCS 0x989680 ;  /* 0x009896800000995d */ /* 0x008fea0003900000 */
[----:B------:R-:W3:Y:S02]  /*9530*/  @!P1 SYNCS.PHASECHK.TRANS64 P1, [R16+URZ+0x26828], R21 ;  /* 0x02682815100095a7 */ /* 0x000ee4000802007f */
[----:B---3--:R-:W-:Y:S05]  /*9540*/  @!P1 BRA `(.L_x_5483) ;  /* 0xfffffffc00f09947 */ /* 0x008fea000383ffff */
[----:B------:R-:W-:Y:S05]  /*9550*/  BRA `(.L_x_5507) ;  /* 0xffffffe400f07947 */ /* 0x000fea000383ffff */
.L_x_5485:
[----:B---3--:R3:W4:Y:S02]  /*9560*/  SYNCS.PHASECHK.TRANS64.TRYWAIT P1, [R16+URZ+0x26848], R21 ;  /* 0x02684815100075a7 */ /* 0x008724000802017f */
[----:B----4-:R-:W-:Y:S05]  /*9570*/  @!P1 NANOSLEEP.SYNCS 0x989680 ;  /* 0x009896800000995d */ /* 0x010fea0003900000 */
[----:B------:R-:W4:Y:S02]  /*9580*/  @!P1 SYNCS.PHASECHK.TRANS64 P1, [R16+URZ+0x26848], R21 ;  /* 0x02684815100095a7 */ /* 0x000f24000802007f */
[----:B----4-:R-:W-:Y:S05]  /*9590*/  @!P1 BRA `(.L_x_5485) ;  /* 0xfffffffc00f09947 */ /* 0x010fea000383ffff */
[----:B------:R-:W-:Y:S05]  /*95a0*/  BRA `(.L_x_5508) ;  /* 0xffffffe800a07947 */ /* 0x000fea000383ffff */
.L_x_5487:
[----:B------:R-:W-:-:S07]  /*95b0*/  SHF.L.U32 R5, R11, 0x1f, RZ ;  /* 0x0000001f0b057819 */ /* 0x000fce00000006ff */
.L_x_5509:
[----:B------:R1:W1:Y:S02]  /*95c0*/  SYNCS.PHASECHK.TRANS64.TRYWAIT P1, [R16+URZ+0x26820], R5 ;  /* 0x02682005100075a7 */ /* 0x000264000802017f */
[----:B-1----:R-:W-:Y:S05]  /*95d0*/  @!P1 NANOSLEEP.SYNCS 0x989680 ;  /* 0x009896800000995d */ /* 0x002fea0003900000 */
[----:B------:R-:W1:Y:S02]  /*95e0*/  @!P1 SYNCS.PHASECHK.TRANS64 P1, [R16+URZ+0x26820], R5 ;  /* 0x02682005100095a7 */ /* 0x000e64000802007f */
[----:B-1----:R-:W-:Y:S05]  /*95f0*/  @!P1 BRA `(.L_x_5509) ;  /* 0xfffffffc00f09947 */ /* 0x002fea000383ffff */
[----:B------:R-:W-:Y:S05]  /*9600*/  BRA `(.L_x_5510) ;  /* 0xffffffec00387947 */ /* 0x000fea000383ffff */
.L_x_5490:
[----:B-1----:R1:W2:Y:S02]  /*9610*/  SYNCS.PHASECHK.TRANS64.TRYWAIT P1, [R16+URZ+0x26840], R13 ;  /* 0x0268400d100075a7 */ /* 0x0022a4000802017f */
[----:B--2---:R-:W-:Y:S05]  /*9620*/  @!P1 NANOSLEEP.SYNCS 0x989680 ;  /* 0x009896800000995d */ /* 0x004fea0003900000 */
[----:B------:R-:W2:Y:S02]  /*9630*/  @!P1 SYNCS.PHASECHK.TRANS64 P1, [R16+URZ+0x26840], R13 ;  /* 0x0268400d100095a7 */ /* 0x000ea4000802007f */
[----:B--2---:R-:W-:Y:S05]  /*9640*/  @!P1 BRA `(.L_x_5490) ;  /* 0xfffffffc00f09947 */ /* 0x004fea000383ffff */
[----:B------:R-:W-:Y:S05]  /*9650*/  BRA `(.L_x_5511) ;  /* 0xfffffff0000c7947 */ /* 0x000fea000383ffff */
.L_x_5492:
[----:B--2---:R2:W1:Y:S02]  /*9660*/  SYNCS.PHASECHK.TRANS64.TRYWAIT P1, [R16+URZ+0x26828], R13 ;  /* 0x0268280d100075a7 */ /* 0x004464000802017f */
[----:B-1----:R-:W-:Y:S05]  /*9670*/  @!P1 NANOSLEEP.SYNCS 0x989680 ;  /* 0x009896800000995d */ /* 0x002fea0003900000 */
[----:B------:R-:W1:Y:S02]  /*9680*/  @!P1 SYNCS.PHASECHK.TRANS64 P1, [R16+URZ+0x26828], R13 ;  /* 0x0268280d100095a7 */ /* 0x000e64000802007f */
[----:B-1----:R-:W-:Y:S05]  /*9690*/  @!P1 BRA `(.L_x_5492) ;  /* 0xfffffffc00f09947 */ /* 0x002fea000383ffff */
[----:B------:R-:W-:Y:S05]  /*96a0*/  BRA `(.L_x_5512) ;  /* 0xfffffff000b07947 */ /* 0x000fea000383ffff */
.L_x_5494:
[----:B------:R1:W1:Y:S02]  /*96b0*/  SYNCS.PHASECHK.TRANS64.TRYWAIT P0, [R3+URZ+0x26840], R0 ;  /* 0x02684000030075a7 */ /* 0x000264000800017f */
[----:B-1----:R-:W-:Y:S05]  /*96c0*/  @!P0 NANOSLEEP.SYNCS 0x989680 ;  /* 0x009896800000895d */ /* 0x002fea0003900000 */
[----:B------:R-:W1:Y:S02]  /*96d0*/  @!P0 SYNCS.PHASECHK.TRANS64 P0, [R3+URZ+0x26840], R0 ;  /* 0x02684000030085a7 */ /* 0x000e64000800007f */
[----:B-1----:R-:W-:Y:S05]  /*96e0*/  @!P0 BRA `(.L_x_5494) ;  /* 0xfffffffc00f08947 */ /* 0x002fea000383ffff */
[----:B------:R-:W-:Y:S05]  /*96f0*/  BRA `(.L_x_5513) ;  /* 0xfffffff400807947 */ /* 0x000fea000383ffff */
.L_x_5496:
[----:B------:R-:W-:Y:S01]  /*9700*/  BSSY B1, `(.L_x_5514) ;  /* 0x0000006000017945 */ /* 0x000fe20003800000 */
[----:B------:R-:W-:-:S07]  /*9710*/  IMAD.MOV.U32 R15, RZ, RZ, -0x1 ;  /* 0xffffffffff0f7424 */ /* 0x000fce00078e00ff */
[----:B------:R-:W-:Y:S05]  /*9720*/  WARPSYNC.COLLECTIVE R15, `(.L_x_5515) ;  /* 0x000000000f0c7348 */ /* 0x000fea0003c00000 */
[----:B------:R-:W-:Y:S02]  /*9730*/  ELECT P6, UR62, PT ;  /* 0x00000000003e782f */ /* 0x000fe400038c0000 */
[----:B------:R-:W-:Y:S01]  /*9740*/  MOV R14, UR62 ;  /* 0x0000003e000e7c02 */ /* 0x000fe20008000f00 */
[----:B------:R-:W-:Y:S10]  /*9750*/  ENDCOLLECTIVE ;  /* 0x000000000000791b */ /* 0x000ff40003800000 */
.L_x_5515:
[----:B------:R-:W-:Y:S05]  /*9760*/  BSYNC B1 ;  /* 0x0000000000017941 */ /* 0x000fea0003800000 */
.L_x_5514:
[----:B------:R-:W-:Y:S05]  /*9770*/  BRA `(.L_x_5516) ;  /* 0xfffffff800487947 */ /* 0x000fea000383ffff */
.L_x_5498:
[----:B-1----:R1:W2:Y:S02]  /*9780*/  SYNCS.PHASECHK.TRANS64.TRYWAIT P0, [R6+URZ], R5 ;  /* 0x00000005060075a7 */ /* 0x0022a4000800017f */
[----:B--2---:R-:W-:Y:S05]  /*9790*/  @!P0 NANOSLEEP.SYNCS 0x989680 ;  /* 0x009896800000895d */ /* 0x004fea0003900000 */
[----:B------:R-:W2:Y:S02]  /*97a0*/  @!P0 SYNCS.PHASECHK.TRANS64 P0, [R6+URZ], R5 ;  /* 0x00000005060085a7 */ /* 0x000ea4000800007f */
[----:B--2---:R-:W-:Y:S05]  /*97b0*/  @!P0 BRA `(.L_x_5498) ;  /* 0xfffffffc00f08947 */ /* 0x004fea000383ffff */
[----:B------:R-:W-:Y:S05]  /*97c0*/  BRA `(.L_x_5517) ;  /* 0xfffffff800887947 */ /* 0x000fea000383ffff */
.L_x_5499:
[----:B--2---:R2:W3:Y:S02]  /*97d0*/  SYNCS.PHASECHK.TRANS64.TRYWAIT P0, [R3+URZ], R2 ;  /* 0x00000002030075a7 */ /* 0x0044e4000800017f */
[----:B---3--:R-:W-:Y:S05]  /*97e0*/  @!P0 NANOSLEEP.SYNCS 0x989680 ;  /* 0x009896800000895d */ /* 0x008fea0003900000 */
[----:B------:R-:W3:Y:S02]  /*97f0*/  @!P0 SYNCS.PHASECHK.TRANS64 P0, [R3+URZ], R2 ;  /* 0x00000002030085a7 */ /* 0x000ee4000800007f */
[----:B---3--:R-:W-:Y:S05]  /*9800*/  @!P0 BRA `(.L_x_5499) ;  /* 0xfffffffc00f08947 */ /* 0x008fea000383ffff */
[----:B------:R-:W-:Y:S05]  /*9810*/  BRA `(.L_x_5518) ;  /* 0xfffffff8007c7947 */ /* 0x000fea000383ffff */
.L_x_5501:
[----:B--2---:R2:W3:Y:S02]  /*9820*/  SYNCS.PHASECHK.TRANS64.TRYWAIT P0, [R0+URZ], R5 ;  /* 0x00000005000075a7 */ /* 0x0044e4000800017f */
[----:B---3--:R-:W-:Y:S05]  /*9830*/  @!P0 NANOSLEEP.SYNCS 0x989680 ;  /* 0x009896800000895d */ /* 0x008fea0003900000 */
[----:B------:R-:W3:Y:S02]  /*9840*/  @!P0 SYNCS.PHASECHK.TRANS64 P0, [R0+URZ], R5 ;  /* 0x00000005000085a7 */ /* 0x000ee4000800007f */
[----:B---3--:R-:W-:Y:S05]  /*9850*/  @!P0 BRA `(.L_x_5501) ;  /* 0xfffffffc00f08947 */ /* 0x008fea000383ffff */
[----:B------:R-:W-:Y:S05]  /*9860*/  BRA `(.L_x_5519) ;  /* 0xfffffff800807947 */ /* 0x000fea000383ffff */
.L_x_5520:
        /* <DEDUP_REMOVED lines=9> */
.L_x_6593:


//--------------------- .text._ZN7cutlass13device_kernelIN5flash11enable_sm90INS1_16FlashAttnBwdSm90INS1_25CollectiveMainloopBwdSm90ILi2ELi2ELi2EN4cute5tupleIJNS5_1CILi1EEES8_S8_EEENS6_IJNS7_ILi64EEENS7_ILi128EEENS7_ILi96EEEEEENS_6half_tEfNS_4arch4Sm90ELb1ELb0ELb0ELb0ELb1ELb1ELb0ELb0ELi2ELi1ELi2ELi1ELb1EEENS1_21CollectiveEpilogueBwdISD_SE_SG_Li256ELb0ELb0ELi1EEENS1_25SingleTileBwdLPTSchedulerILb0ELi128ELb1EEEEEEEEEvNT_6ParamsE --------------------------
	.section	.text._ZN7cutlass13device_kernelIN5flash11enable_sm90INS1_16FlashAttnBwdSm90INS1_25CollectiveMainloopBwdSm90ILi2ELi2ELi2EN4cute5tupleIJNS5_1CILi1EEES8_S8_EEENS6_IJNS7_ILi64EEENS7_ILi128EEENS7_ILi96EEEEEENS_6half_tEfNS_4arch4Sm90ELb1ELb0ELb0ELb0ELb1ELb1ELb0ELb0ELi2ELi1ELi2ELi1ELb1EEENS1_21CollectiveEpilogueBwdISD_SE_SG_Li256ELb0ELb0ELi1EEENS1_25SingleTileBwdLPTSchedulerILb0ELi128ELb1EEEEEEEEEvNT_6ParamsE,"ax",@progbits
	.align	128
.text._ZN7cutlass13device_kernelIN5flash11enable_sm90INS1_16FlashAttnBwdSm90INS1_25CollectiveMainloopBwdSm90ILi2ELi2ELi2EN4cute5tupleIJNS5_1CILi1EEES8_S8_EEENS6_IJNS7_ILi64EEENS7_ILi128EEENS7_ILi96EEEEEENS_6half_tEfNS_4arch4Sm90ELb1ELb0ELb0ELb0ELb1ELb1ELb0ELb0ELi2ELi1ELi2ELi1ELb1EEENS1_21CollectiveEpilogueBwdISD_SE_SG_Li256ELb0ELb0ELi1EEENS1_25SingleTileBwdLPTSchedulerILb0ELi128ELb1EEEEEEEEEvNT_6ParamsE:
        .type           _ZN7cutlass13device_kernelIN5flash11enable_sm90INS1_16FlashAttnBwdSm90INS1_25CollectiveMainloopBwdSm90ILi2ELi2ELi2EN4cute5tupleIJNS5_1CILi1EEES8_S8_EEENS6_IJNS7_ILi64EEENS7_ILi128EEENS7_ILi96EEEEEENS_6half_tEfNS_4arch4Sm90ELb1ELb0ELb0ELb0ELb1ELb1ELb0ELb0ELi2ELi1ELi2ELi1ELb1EEENS1_21CollectiveEpilogueBwdISD_SE_SG_Li256ELb0ELb0ELi1EEENS1_25SingleTileBwdLPTSchedulerILb0ELi128ELb1EEEEEEEEEvNT_6ParamsE,@function
        .size           _ZN7cutlass13device_kernelIN5flash11enable_sm90INS1_16FlashAttnBwdSm90INS1_25CollectiveMainloopBwdSm90ILi2ELi2ELi2EN4cute5tupleIJNS5_1CILi1EEES8_S8_EEENS6_IJNS7_ILi64EEENS7_ILi128EEENS7_ILi96EEEEEENS_6half_tEfNS_4arch4Sm90ELb1ELb0ELb0ELb0ELb1ELb1ELb0ELb0ELi2ELi1ELi2ELi1ELb1EEENS1_21CollectiveEpilogueBwdISD_SE_SG_Li256ELb0ELb0ELi1EEENS1_25SingleTileBwdLPTSchedulerILb0ELi128ELb1EEEEEEEEEvNT_6ParamsE,(.L_x_6594 - _ZN7cutlass13device_kernelIN5flash11enable_sm90INS1_16FlashAttnBwdSm90INS1_25CollectiveMainloopBwdSm90ILi2ELi2ELi2EN4cute5tupleIJNS5_1CILi1EEES8_S8_EEENS6_IJNS7_ILi64EEENS7_ILi128EEENS7_ILi96EEEEEENS_6half_tEfNS_4arch4Sm90ELb1ELb0ELb0ELb0ELb1ELb1ELb0ELb0ELi2ELi1ELi2ELi1ELb1EEENS1_21CollectiveEpilogueBwdISD_SE_SG_Li256ELb0ELb0ELi1EEENS1_25SingleTileBwdLPTSchedulerILb0ELi128ELb1EEEEEEEEEvNT_6ParamsE)
        .other          _ZN7cutlass13device_kernelIN5flash11enable_sm90INS1_16FlashAttnBwdSm90INS1_25CollectiveMainloopBwdSm90ILi2ELi2ELi2EN4cute5tupleIJNS5_1CILi1EEES8_S8_EEENS6_IJNS7_ILi64EEENS7_ILi128EEENS7_ILi96EEEEEENS_6half_tEfNS_4arch4Sm90ELb1ELb0ELb0ELb0ELb1ELb1ELb0ELb0ELi2ELi1ELi2ELi1ELb1EEENS1_21CollectiveEpilogueBwdISD_SE_SG_Li256ELb0ELb0ELi1EEENS1_25SingleTileBwdLPTSchedulerILb0ELi128ELb1EEEEEEEEEvNT_6ParamsE,@"STO_CUDA_ENTRY STV_DEFAULT"
_ZN7cutlass13device_kernelIN5flash11enable_sm90INS1_16FlashAttnBwdSm90INS1_25CollectiveMainloopBwdSm90ILi2ELi2ELi2EN4cute5tupleIJNS5_1CILi1EEES8_S8_EEENS6_IJNS7_ILi64EEENS7_ILi128EEENS7_ILi96EEEEEENS_6half_tEfNS_4arch4Sm90ELb1ELb0ELb0ELb0ELb1ELb1ELb0ELb0ELi2ELi1ELi2ELi1ELb1EEENS1_21CollectiveEpilogueBwdISD_SE_SG_Li256ELb0ELb0ELi1EEENS1_25SingleTileBwdLPTSchedulerILb0ELi128ELb1EEEEEEEEEvNT_6ParamsE:
        /* <DEDUP_REMOVED lines=30> */
.L_x_5522:
[----:B------:R-:W-:Y:S05]  /*01e0*/  BSYNC B0 ;  /* 0x0000000000007941 */ /* 0x000fea0003800000 */
.L_x_5521:
        /* <DEDUP_REMOVED lines=37> */
.L_x_5523:
        /* <DEDUP_REMOVED lines=22> */
.L_x_5524:
[----:B------:R-:W-:Y:S01]  /*05a0*/  PLOP3.LUT P0, PT, PT, PT, UP0, 0x80, 0x0 ;  /* 0x000000000000781c */ /* 0x000fe20003f0f008 */
[----:B------:R-:W-:Y:S01]  /*05b0*/  NOP ;  /* 0x0000000000007918 */ /* 0x000fe20000000000 */
[----:B------:R-:W-:Y:S01]  /*05c0*/  ULDC.64 UR46, c[0x0][0x208] ;  /* 0x00008200002e7ab9 */ /* 0x000fe20000000a00 */
[----:B-12-4-:R-:W-:Y:S10]  /*05d0*/  BAR.SYNC.DEFER_BLOCKING 0x0 ;  /* 0x0000000000007b1d */ /* 0x016ff40000010000 */
[----:B------:R-:W-:Y:S05]  /*05e0*/  @!P0 BRA `(.L_x_5525) ;  /* 0x0000005400a08947 */ /* 0x000fea0003800000 */
.L_x_5526:
        /* <DEDUP_REMOVED lines=32> */
.L_x_5527:
[----:B------:R-:W-:Y:S01]  /*07f0*/  ULDC UR7, c[0x0][0xb44] ;  /* 0x0002d10000077ab9 */ /* 0x000fe20000000800 */
[----:B------:R-:W-:Y:S01]  /*0800*/  UMOV UR37, UR10 ;  /* 0x0000000a00257c82 */ /* 0x000fe20008000000 */
[----:B------:R-:W-:-:S11]  /*0810*/  UISETP.NE.AND UP0, UPT, UR7, 0x1, UPT ;  /* 0x000000010700788c */ /* 0x000fd6000bf05270 */
[----:B------:R-:W-:Y:S02]  /*0820*/  @UP0 ULDC.64 UR8, c[0x0][0xb48] ;  /* 0x0002d20000080ab9 */ /* 0x000fe40000000a00 */
[----:B------:R-:W-:-:S04]  /*0830*/  UIMAD.WIDE.U32 UR4, UR10, UR8, URZ ;  /* 0x000000080a0472a5 */ /* 0x000fc8000f8e003f */
[----:B------:R-:W-:-:S04]  /*0840*/  @UP0 USHF.R.U32.HI UR37, URZ, UR9, UR5 ;  /* 0x000000093f250299 */ /* 0x000fc80008011605 */
[----:B------:R-:W-:-:S12]  /*0850*/  UIMAD UR4, UR37, UR7, URZ ;  /* 0x00000007250472a4 */ /* 0x000fd8000f8e023f */
.L_x_5528:
        /* <DEDUP_REMOVED lines=104> */
.L_x_5531:
        /* <DEDUP_REMOVED lines=15> */
.L_x_5530:
        /* <DEDUP_REMOVED lines=22> */
.L_x_5533:
        /* <DEDUP_REMOVED lines=15> */
.L_x_5532:
[----:B------:R-:W-:Y:S01]  /*1220*/  SHF.R.S32.HI R23, RZ, 0x1f, R22 ;  /* 0x0000001fff177819 */ /* 0x000fe20000011416 */
[----:B------:R-:W-:-:S03]  /*1230*/  UMOV UR4, 0xffffffff ;  /* 0xffffffff00047882 */ /* 0x000fc60000000000 */
[----:B------:R-:W-:-:S04]  /*1240*/  LEA.HI R0, R23, R22, RZ, 0x7 ;  /* 0x0000001617007211 */ /* 0x000fc800078f38ff */
[----:B------:R-:W-:Y:S01]  /*1250*/  SHF.R.S32.HI R19, RZ, 0x7, R0 ;  /* 0x00000007ff137819 */ /* 0x000fe20000011400 */
[----:B------:R-:W-:Y:S06]  /*1260*/  BRA.DIV UR4, `(.L_x_5534) ;  /* 0x0000008a04a47947 */ /* 0x000fec000b800000 */
[----:B------:R1:W2:Y:S02]  /*1270*/  SHFL.IDX PT, R14, R19, RZ, 0x1f ;  /* 0x00001fff130e7589 */ /* 0x0002a400000e0000 */
.L_x_5639:
        /* <DEDUP_REMOVED lines=15> */
.L_x_5535:
        /* <DEDUP_REMOVED lines=19> */
.L_x_5537:
        /* <DEDUP_REMOVED lines=123> */
.L_x_5548:
[----:B------:R-:W-:-:S06]  /*1c50*/  UISETP.NE.AND UP0, UPT, UR10, 0x3, UPT ;  /* 0x000000030a00788c */ /* 0x000fcc000bf05270 */
[----:B------:R-:W-:-:S13]  /*1c60*/  PLOP3.LUT P0, PT, PT, PT, UP0, 0x80, 0x0 ;  /* 0x000000000000781c */ /* 0x000fda0003f0f008 */
[----:B-1----:R-:W-:Y:S05]  /*1c70*/  @!P0 BRA `(.L_x_5538) ;  /* 0x0000000000048947 */ /* 0x002fea0003800000 */
[----:B------:R-:W-:Y:S01]  /*1c80*/  BPT.TRAP 0x1 ;  /* 0x000000040000795c */ /* 0x000fe20000300000 */
.L_x_5538:
[----:B------:R-:W-:Y:S01]  /*1c90*/  R2UR UR8, R2 ;  /* 0x00000000020872ca */ /* 0x000fe200000e0000 */
[----:B------:R-:W-:-:S05]  /*1ca0*/  IMAD.U32 R6, RZ, RZ, UR4 ;  /* 0x00000004ff067e24 */ /* 0x000fca000f8e00ff */
[----:B------:R-:W-:-:S07]  /*1cb0*/  SHF.L.U32 R6, R6, 0x1f, RZ ;  /* 0x0000001f06067819 */ /* 0x000fce00000006ff */
[----:B------:R-:W-:-:S09]  /*1cc0*/  ULEA UR8, UR5, UR8, 0x3 ;  /* 0x0000000805087291 */ /* 0x000fd2000f8e183f */
[----:B------:R1:W2:Y:S01]  /*1cd0*/  SYNCS.PHASECHK.TRANS64.TRYWAIT P1, [UR8+0x26810], R6 ;  /* 0x02681006ff0075a7 */ /* 0x0002a20008020148 */
[----:B------:R-:W-:Y:S05]  /*1ce0*/  @!P0 BRA `(.L_x_5539) ;  /* 0x0000000000048947 */ /* 0x000fea0003800000 */
[----:B------:R-:W-:Y:S01]  /*1cf0*/  BPT.TRAP 0x1 ;  /* 0x000000040000795c */ /* 0x000fe20000300000 */
.L_x_5539:
[----:B--2---:R-:W-:Y:S05]  /*1d00*/  @P1 BRA `(.L_x_5540) ;  /* 0x0000000000081947 */ /* 0x004fea0003800000 */
[----:B------:R-:W2:Y:S02]  /*1d10*/  SYNCS.PHASECHK.TRANS64.TRYWAIT P1, [UR8+0x26810], R6 ;  /* 0x02681006ff0075a7 */ /* 0x000ea40008020148 */
[----:B--2---:R-:W-:Y:S05]  /*1d20*/  @!P1 BRA `(.L_x_5541) ;  /* 0x0000008000289947 */ /* 0x004fea0003800000 */
.L_x_5540:
        /* <DEDUP_REMOVED lines=66> */
.L_x_5542:
[----:B------:R1:W1:Y:S01]  /*2150*/  SYNCS.PHASECHK.TRANS64.TRYWAIT P1, [UR8+0x26830], R6 ;  /* 0x02683006ff0075a7 */ /* 0x0002620008020148 */
[----:B------:R-:W-:Y:S05]  /*2160*/  @!P0 BRA `(.L_x_5543) ;  /* 0x0000000000048947 */ /* 0x000fea0003800000 */
[----:B------:R-:W-:Y:S01]  /*2170*/  BPT.TRAP 0x1 ;  /* 0x000000040000795c */ /* 0x000fe20000300000 */
.L_x_5543:
[----:B-1----:R-:W-:Y:S05]  /*2180*/  @P1 BRA `(.L_x_5544) ;  /* 0x0000000000081947 */ /* 0x002fea0003800000 */
[----:B------:R-:W1:Y:S02]  /*2190*/  SYNCS.PHASECHK.TRANS64.TRYWAIT P1, [UR8+0x26830], R6 ;  /* 0x02683006ff0075a7 */ /* 0x000e640008020148 */
[----:B-1----:R-:W-:Y:S05]  /*21a0*/  @!P1 BRA `(.L_x_5545) ;  /* 0x0000007c00209947 */ /* 0x002fea0003800000 */
.L_x_5544:
[----:B------:R-:W-:Y:S01]  /*21b0*/  R2UR UR11, R2 ;  /* 0x00000000020b72ca */ /* 0x000fe200000e0000 */
[----:B------:R-:W-:Y:S01]  /*21c0*/  WARPGROUP.ARRIVE ;  /* 0x00000000000079c5 */ /* 0x000fe20000000000 */
[----:B------:R-:W-:Y:S01]  /*21d0*/  UMOV UR15, 0x80000020 ;  /* 0x80000020000f7882 */ /* 0x000fe20000000000 */
[----:B------:R-:W-:Y:S01]  /*21e0*/  UIMAD UR13, UR39, -0x40, UR6 ;  /* 0xffffffc0270d78a4 */ /* 0x000fe2000f8e0206 */
[----:B------:R-:W-:-:S05]  /*21f0*/  ISETP.GT.AND P1, PT, R4, RZ, PT ;  /* 0x000000ff0400720c */ /* 0x000fca0003f24270 */
        /* <DEDUP_REMOVED lines=165> */
[----:B------:R-:W-:-:S07]  /*2c50*/  ULEA UR16, UR5, UR12, 0xa ;  /* 0x0000000c05107291 */ /* 0x000fce000f8e503f */
[----:B------:R-:W-:Y:S01]  /*2c60*/  UMOV UR12, UR16 ;  /* 0x00000010000c7c82 */ /* 0x000fe20008000000 */
        /* <DEDUP_REMOVED lines=112> */
[----:B------:R-:W-:Y:S01]  /*3370*/  UIADD3 UR14, UR11, 0x40, URZ ;  /* 0x000000400b0e7890 */ /* 0x000fe2000fffe03f */
[----:B------:R-:W-:Y:S01]  /*3380*/  UMOV UR15, 0x80000020 ;  /* 0x80000020000f7882 */ /* 0x000fe20000000000 */
[----:B------:R-:W-:Y:S01]  /*3390*/  USHF.R.U32.HI UR13, URZ, 0x4, UR13 ;  /* 0x000000043f0d7899 */ /* 0x000fe2000801160d */
        /* <DEDUP_REMOVED lines=18> */
[----:B------:R-:W-:-:S03]  /*34c0*/  ULOP3.LUT UR11, UR13, 0x3fff, URZ, 0xc0, !UPT ;  /* 0x00003fff0d0b7892 */ /* 0x000fc6000f8ec03f */
[----:B------:R-:W-:Y:S01]  /*34d0*/  UMOV UR13, 0x40000040 ;  /* 0x40000040000d7882 */ /* 0x000fe20000000000 */
[----:B------:R-:W-:Y:S02]  /*34e0*/  UIADD3 UR17, UR11, 0x200, URZ ;  /* 0x000002000b117890 */ /* 0x000fe4000fffe03f */
[----:B------:R-:W-:Y:S01]  /*34f0*/  UIADD3 UR18, UR11, 0x400, URZ ;  /* 0x000004000b127890 */ /* 0x000fe2000fffe03f */
        /* <DEDUP_REMOVED lines=165> */
.L_x_5546:
        /* <DEDUP_REMOVED lines=46> */
.L_x_5547:
        /* <DEDUP_REMOVED lines=62> */
.L_x_5529:
        /* <DEDUP_REMOVED lines=23> */
.L_x_5550:
        /* <DEDUP_REMOVED lines=20> */
.L_x_5551:
        /* <DEDUP_REMOVED lines=18> */
.L_x_5552:
        /* <DEDUP_REMOVED lines=18> */
.L_x_5553:
        /* <DEDUP_REMOVED lines=149> */
.L_x_5555:
[----:B------:R-:W-:Y:S05]  /*5450*/  BSYNC B0 ;  /* 0x0000000000007941 */ /* 0x000fea0003800000 */
.L_x_5554:
[----:B------:R-:W-:-:S04]  /*5460*/  DEPBAR.LE SB0, 0x0 ;  /* 0x000080000000791a */ /* 0x000fc80000000000 */
[----:B------:R-:W-:Y:S05]  /*5470*/  EXIT ;  /* 0x000000000000794d */ /* 0x000fea0003800000 */
.L_x_5549:
        /* <DEDUP_REMOVED lines=61> */
.L_x_5557:
[----:B------:R-:W-:Y:S05]  /*5850*/  BSYNC B0 ;  /* 0x0000000000007941 */ /* 0x000fea0003800000 */
.L_x_5556:
        /* <DEDUP_REMOVED lines=21> */
.L_x_5559:
[----:B------:R-:W-:Y:S05]  /*59b0*/  BSYNC B0 ;  /* 0x0000000000007941 */ /* 0x000fea0003800000 */
.L_x_5558:
        /* <DEDUP_REMOVED lines=18> */
.L_x_5561:
[----:B------:R-:W-:Y:S05]  /*5ae0*/  BSYNC B0 ;  /* 0x0000000000007941 */ /* 0x000fea0003800000 */
.L_x_5560:
        /* <DEDUP_REMOVED lines=22> */
.L_x_5563:
[----:B------:R-:W-:Y:S05]  /*5c50*/  BSYNC B0 ;  /* 0x0000000000007941 */ /* 0x000fea0003800000 */
.L_x_5562:
[----:B------:R-:W-:Y:S05]  /*5c60*/  EXIT ;  /* 0x000000000000794d */ /* 0x000fea0003800000 */
.L_x_5525:
        /* <DEDUP_REMOVED lines=30> */
.L_x_5567:
[----:B------:R-:W-:Y:S01]  /*5e50*/  ULDC UR9, c[0x0][0xb44] ;  /* 0x0002d10000097ab9 */ /* 0x000fe20000000800 */
[----:B------:R-:W-:Y:S01]  /*5e60*/  UMOV UR7, UR8 ;  /* 0x0000000800077c82 */ /* 0x000fe20008000000 */
[----:B------:R-:W-:-:S11]  /*5e70*/  UISETP.NE.AND UP0, UPT, UR9, 0x1, UPT ;  /* 0x000000010900788c */ /* 0x000fd6000bf05270 */
[----:B------:R-:W-:Y:S02]  /*5e80*/  @UP0 ULDC.64 UR10, c[0x0][0xb48] ;  /* 0x0002d200000a0ab9 */ /* 0x000fe40000000a00 */
[----:B------:R-:W-:-:S04]  /*5e90*/  UIMAD.WIDE.U32 UR4, UR8, UR10, URZ ;  /* 0x0000000a080472a5 */ /* 0x000fc8000f8e003f */
[----:B------:R-:W-:-:S04]  /*5ea0*/  @UP0 USHF.R.U32.HI UR7, URZ, UR11, UR5 ;  /* 0x0000000b3f070299 */ /* 0x000fc80008011605 */
[----:B------:R-:W-:-:S12]  /*5eb0*/  UIMAD UR4, UR7, UR9, URZ ;  /* 0x00000009070472a4 */ /* 0x000fd8000f8e023f */
.L_x_5568:
        /* <DEDUP_REMOVED lines=84> */
.L_x_5572:
[----:B------:R-:W2:Y:S04]  /*6400*/  LDG.E.STRONG.GPU R4, desc[UR46][R2.64] ;  /* 0x0000002e02047981 */ /* 0x000ea8000c1ef900 */
[----:B--2---:R-:W-:Y:S01]  /*6410*/  CCTL.IVALL ;  /* 0x00000000ff00798f */ /* 0x004fe20002000000 */
[----:B------:R-:W-:Y:S05]  /*6420*/  YIELD ;  /* 0x0000000000007946 */ /* 0x000fea0003800000 */
[----:B------:R-:W-:-:S13]  /*6430*/  ISETP.NE.AND P1, PT, R4, R5, PT ;  /* 0x000000050400720c */ /* 0x000fda0003f25270 */
[----:B------:R-:W-:Y:S05]  /*6440*/  @P1 BRA `(.L_x_5572) ;  /* 0xfffffffc00ec1947 */ /* 0x000fea000383ffff */
.L_x_5571:
[----:B------:R-:W-:Y:S05]  /*6450*/  BSYNC B1 ;  /* 0x0000000000017941 */ /* 0x000fea0003800000 */
.L_x_5570:
[----:B------:R-:W-:-:S03]  /*6460*/  UMOV UR4, 0xffffffff ;  /* 0xffffffff00047882 */ /* 0x000fc60000000000 */
[----:B------:R-:W-:Y:S05]  /*6470*/  BRA.DIV UR4, `(.L_x_5573) ;  /* 0x0000003a04847947 */ /* 0x000fea000b800000 */
[----:B------:R-:W-:Y:S01]  /*6480*/  NOP ;  /* 0x0000000000007918 */ /* 0x000fe20000000000 */
.L_x_5642:
        /* <DEDUP_REMOVED lines=22> */
.L_x_5575:
[----:B------:R-:W-:Y:S05]  /*65f0*/  BSYNC B1 ;  /* 0x0000000000017941 */ /* 0x000fea0003800000 */
.L_x_5574:
        /* <DEDUP_REMOVED lines=20> */
.L_x_5577:
[----:B------:R-:W-:Y:S05]  /*6740*/  BSYNC B1 ;  /* 0x0000000000017941 */ /* 0x000fea0003800000 */
.L_x_5576:
[----:B------:R-:W-:Y:S06]  /*6750*/  BAR.ARV 0xa, 0xa0 ;  /* 0x0282800000007b1d */ /* 0x000fec0000002000 */
[----:B------:R-:W-:Y:S04]  /*6760*/  BSSY B1, `(.L_x_5578) ;  /* 0x0000003000017945 */ /* 0x000fe80003800000 */
[----:B------:R-:W-:Y:S05]  /*6770*/  @!P0 BRA `(.L_x_5579) ;  /* 0x0000000000048947 */ /* 0x000fea0003800000 */
[----:B------:R-:W-:-:S04]  /*6780*/  DEPBAR.LE SB0, 0x0 ;  /* 0x000080000000791a */ /* 0x000fc80000000000 */
.L_x_5579:
[----:B------:R-:W-:Y:S05]  /*6790*/  BSYNC B1 ;  /* 0x0000000000017941 */ /* 0x000fea0003800000 */
.L_x_5578:
        /* <DEDUP_REMOVED lines=19> */
.L_x_5581:
[----:B------:R-:W-:Y:S05]  /*68d0*/  BSYNC B1 ;  /* 0x0000000000017941 */ /* 0x000fea0003800000 */
.L_x_5580:
[----:B------:R-:W-:Y:S01]  /*68e0*/  UIADD3 UR17, UR8, 0x1, URZ ;  /* 0x0000000108117890 */ /* 0x000fe2000fffe03f */
[----:B------:R-:W-:Y:S11]  /*68f0*/  BRA `(.L_x_5582) ;  /* 0x0000000000047947 */ /* 0x000ff60003800000 */
.L_x_5569:
[----:B------:R-:W-:-:S05]  /*6900*/  UMOV UR17, UR8 ;  /* 0x0000000800117c82 */ /* 0x000fca0008000000 */
.L_x_5582:
        /* <DEDUP_REMOVED lines=12> */
.L_x_5607:
        /* <DEDUP_REMOVED lines=18> */
.L_x_5585:
[----:B------:R-:W2:Y:S04]  /*6af0*/  LDG.E.STRONG.GPU R4, desc[UR46][R2.64] ;  /* 0x0000002e02047981 */ /* 0x000ea8000c1ef900 */
[----:B--2---:R-:W-:Y:S01]  /*6b00*/  CCTL.IVALL ;  /* 0x00000000ff00798f */ /* 0x004fe20002000000 */
[----:B------:R-:W-:Y:S05]  /*6b10*/  YIELD ;  /* 0x0000000000007946 */ /* 0x000fea0003800000 */
[----:B------:R-:W-:-:S13]  /*6b20*/  ISETP.NE.AND P1, PT, R4, R5, PT ;  /* 0x000000050400720c */ /* 0x000fda0003f25270 */
[----:B------:R-:W-:Y:S05]  /*6b30*/  @P1 BRA `(.L_x_5585) ;  /* 0xfffffffc00ec1947 */ /* 0x000fea000383ffff */
.L_x_5584:
[----:B------:R-:W-:Y:S05]  /*6b40*/  BSYNC B1 ;  /* 0x0000000000017941 */ /* 0x000fea0003800000 */
.L_x_5583:
[----:B------:R-:W-:-:S03]  /*6b50*/  UMOV UR18, 0xffffffff ;  /* 0xffffffff00127882 */ /* 0x000fc60000000000 */
[----:B------:R-:W-:Y:S05]  /*6b60*/  BRA.DIV UR18, `(.L_x_5586) ;  /* 0x0000003212e47947 */ /* 0x000fea000b800000 */
[----:B------:R-:W-:Y:S01]  /*6b70*/  NOP ;  /* 0x0000000000007918 */ /* 0x000fe20000000000 */
.L_x_5645:
        /* <DEDUP_REMOVED lines=19> */
.L_x_5588:
[----:B------:R-:W-:Y:S05]  /*6cb0*/  BSYNC B1 ;  /* 0x0000000000017941 */ /* 0x000fea0003800000 */
.L_x_5587:
        /* <DEDUP_REMOVED lines=15> */
.L_x_5590:
[----:B------:R-:W-:Y:S05]  /*6db0*/  BSYNC B1 ;  /* 0x0000000000017941 */ /* 0x000fea0003800000 */
.L_x_5589:
[----:B------:R-:W-:Y:S06]  /*6dc0*/  BAR.ARV 0xa, 0xa0 ;  /* 0x0282800000007b1d */ /* 0x000fec0000002000 */
[----:B------:R-:W-:Y:S04]  /*6dd0*/  BSSY B1, `(.L_x_5591) ;  /* 0x0000003000017945 */ /* 0x000fe80003800000 */
[----:B------:R-:W-:Y:S05]  /*6de0*/  @!P0 BRA `(.L_x_5592) ;  /* 0x0000000000048947 */ /* 0x000fea0003800000 */
[----:B------:R-:W-:-:S04]  /*6df0*/  DEPBAR.LE SB0, 0x0 ;  /* 0x000080000000791a */ /* 0x000fc80000000000 */
.L_x_5592:
[----:B------:R-:W-:Y:S05]  /*6e00*/  BSYNC B1 ;  /* 0x0000000000017941 */ /* 0x000fea0003800000 */
.L_x_5591:
        /* <DEDUP_REMOVED lines=19> */
.L_x_5594:
[----:B------:R-:W-:Y:S05]  /*6f40*/  BSYNC B1 ;  /* 0x0000000000017941 */ /* 0x000fea0003800000 */
.L_x_5593:
        /* <DEDUP_REMOVED lines=16> */
.L_x_5597:
[----:B------:R-:W2:Y:S04]  /*7050*/  LDG.E.STRONG.GPU R4, desc[UR46][R2.64] ;  /* 0x0000002e02047981 */ /* 0x000ea8000c1ef900 */
[----:B--2---:R-:W-:Y:S01]  /*7060*/  CCTL.IVALL ;  /* 0x00000000ff00798f */ /* 0x004fe20002000000 */
[----:B------:R-:W-:Y:S05]  /*7070*/  YIELD ;  /* 0x0000000000007946 */ /* 0x000fea0003800000 */
[----:B------:R-:W-:-:S13]  /*7080*/  ISETP.NE.AND P1, PT, R4, R5, PT ;  /* 0x000000050400720c */ /* 0x000fda0003f25270 */
[----:B------:R-:W-:Y:S05]  /*7090*/  @P1 BRA `(.L_x_5597) ;  /* 0xfffffffc00ec1947 */ /* 0x000fea000383ffff */
.L_x_5596:
[----:B------:R-:W-:Y:S05]  /*70a0*/  BSYNC B1 ;  /* 0x0000000000017941 */ /* 0x000fea0003800000 */
.L_x_5595:
[----:B------:R-:W-:-:S03]  /*70b0*/  UMOV UR10, 0xffffffff ;  /* 0xffffffff000a7882 */ /* 0x000fc60000000000 */
[----:B------:R-:W-:Y:S05]  /*70c0*/  BRA.DIV UR10, `(.L_x_5598) ;  /* 0x0000002e0aa87947 */ /* 0x000fea000b800000 */
[----:B------:R-:W-:Y:S01]  /*70d0*/  NOP ;  /* 0x0000000000007918 */ /* 0x000fe20000000000 */
.L_x_5648:
        /* <DEDUP_REMOVED lines=15> */
.L_x_5600:
[----:B------:R-:W-:Y:S05]  /*71d0*/  BSYNC B1 ;  /* 0x0000000000017941 */ /* 0x000fea0003800000 */
.L_x_5599:
        /* <DEDUP_REMOVED lines=15> */
.L_x_5602:
[----:B------:R-:W-:Y:S05]  /*72d0*/  BSYNC B1 ;  /* 0x0000000000017941 */ /* 0x000fea0003800000 */
.L_x_5601:
[----:B------:R-:W-:Y:S06]  /*72e0*/  BAR.ARV 0xa, 0xa0 ;  /* 0x0282800000007b1d */ /* 0x000fec0000002000 */
[----:B------:R-:W-:Y:S04]  /*72f0*/  BSSY B1, `(.L_x_5603) ;  /* 0x0000003000017945 */ /* 0x000fe80003800000 */
[----:B------:R-:W-:Y:S05]  /*7300*/  @!P0 BRA `(.L_x_5604) ;  /* 0x0000000000048947 */ /* 0x000fea0003800000 */
[----:B------:R-:W-:-:S04]  /*7310*/  DEPBAR.LE SB0, 0x0 ;  /* 0x000080000000791a */ /* 0x000fc80000000000 */
.L_x_5604:
[----:B------:R-:W-:Y:S05]  /*7320*/  BSYNC B1 ;  /* 0x0000000000017941 */ /* 0x000fea0003800000 */
.L_x_5603:
        /* <DEDUP_REMOVED lines=19> */
.L_x_5606:
[----:B------:R-:W-:Y:S05]  /*7460*/  BSYNC B1 ;  /* 0x0000000000017941 */ /* 0x000fea0003800000 */
.L_x_5605:
[----:B------:R-:W-:Y:S02]  /*7470*/  UIADD3 UR17, UR17, 0x2, URZ ;  /* 0x0000000211117890 */ /* 0x000fe4000fffe03f */
[----:B------:R-:W-:Y:S02]  /*7480*/  UIADD3 UR4, UR4, 0x3000, URZ ;  /* 0x0000300004047890 */ /* 0x000fe4000fffe03f */
[----:B------:R-:W-:-:S06]  /*7490*/  UISETP.GE.AND UP0, UPT, UR17, UR5, UPT ;  /* 0x000000051100728c */ /* 0x000fcc000bf06270 */
[----:B------:R-:W-:-:S13]  /*74a0*/  PLOP3.LUT P1, PT, PT, PT, UP0, 0x80, 0x0 ;  /* 0x000000000000781c */ /* 0x000fda0003f2f008 */
[----:B------:R-:W-:Y:S05]  /*74b0*/  @!P1 BRA `(.L_x_5607) ;  /* 0xfffffff400449947 */ /* 0x000fea000383ffff */
[----:B------:R-:W-:Y:S05]  /*74c0*/  BRA `(.L_x_5566) ;  /* 0x0000002800047947 */ /* 0x000fea0003800000 */
.L_x_5565:
        /* <DEDUP_REMOVED lines=21> */
.L_x_5608:
[----:B------:R-:W-:Y:S01]  /*7620*/  ULDC UR9, c[0x0][0xb44] ;  /* 0x0002d10000097ab9 */ /* 0x000fe20000000800 */
[----:B------:R-:W-:Y:S01]  /*7630*/  UMOV UR7, UR8 ;  /* 0x0000000800077c82 */ /* 0x000fe20008000000 */
[----:B------:R-:W-:-:S11]  /*7640*/  UISETP.NE.AND UP0, UPT, UR9, 0x1, UPT ;  /* 0x000000010900788c */ /* 0x000fd6000bf05270 */
[----:B------:R-:W-:Y:S02]  /*7650*/  @UP0 ULDC.64 UR10, c[0x0][0xb48] ;  /* 0x0002d200000a0ab9 */ /* 0x000fe40000000a00 */
[----:B------:R-:W-:-:S04]  /*7660*/  UIMAD.WIDE.U32 UR4, UR8, UR10, URZ ;  /* 0x0000000a080472a5 */ /* 0x000fc8000f8e003f */
[----:B------:R-:W-:-:S04]  /*7670*/  @UP0 USHF.R.U32.HI UR7, URZ, UR11, UR5 ;  /* 0x0000000b3f070299 */ /* 0x000fc80008011605 */
[----:B------:R-:W-:-:S12]  /*7680*/  UIMAD UR4, UR7, UR9, URZ ;  /* 0x00000009070472a4 */ /* 0x000fd8000f8e023f */
.L_x_5609:
        /* <DEDUP_REMOVED lines=73> */
.L_x_5649:
        /* <DEDUP_REMOVED lines=15> */
.L_x_5613:
        /* <DEDUP_REMOVED lines=127> */
.L_x_5624:
[----:B--234-:R-:W-:-:S04]  /*8400*/  SHF.L.U32 R21, R11, 0x1f, RZ ;  /* 0x0000001f0b157819 */ /* 0x01cfc800000006ff */
[----:B------:R-:W1:Y:S02]  /*8410*/  SYNCS.PHASECHK.TRANS64.TRYWAIT P1, [R16+URZ+0x26840], R21 ;  /* 0x02684015100075a7 */ /* 0x000e64000802017f */
[----:B-1----:R-:W-:Y:S05]  /*8420*/  @!P1 BRA `(.L_x_5616) ;  /* 0x0000001c00009947 */ /* 0x002fea0003800000 */
.L_x_5650:
[----:B------:R-:W-:Y:S05]  /*8430*/  @P0 BRA `(.L_x_5617) ;  /* 0x0000000000140947 */ /* 0x000fea0003800000 */
[----:B------:R-:W-:Y:S01]  /*8440*/  ISETP.NE.AND P1, PT, R6, RZ, PT ;  /* 0x000000ff0600720c */ /* 0x000fe20003f25270 */
[----:B------:R-:W-:-:S04]  /*8450*/  IMAD.MOV.U32 R3, RZ, RZ, 0x3100 ;  /* 0x00003100ff037424 */ /* 0x000fc800078e00ff */
[----:B------:R3:W-:Y:S08]  /*8460*/  SYNCS.ARRIVE.TRANS64 RZ, [R16+URZ+0x26830], R3 ;  /* 0x0268300310ff79a7 */ /* 0x0007f0000800003f */
[----:B------:R-:W-:Y:S05]  /*8470*/  @!P1 BRA `(.L_x_5617) ;  /* 0x0000000000049947 */ /* 0x000fea0003800000 */
[----:B------:R-:W-:Y:S01]  /*8480*/  BPT.TRAP 0x1 ;  /* 0x000000040000795c */ /* 0x000fe20000300000 */
.L_x_5617:
        /* <DEDUP_REMOVED lines=43> */
.L_x_5651:
[----:B------:R-:W-:Y:S05]  /*8740*/  @P0 BRA `(.L_x_5619) ;  /* 0x0000000000140947 */ /* 0x000fea0003800000 */
[----:B------:R-:W-:Y:S01]  /*8750*/  ISETP.NE.AND P1, PT, R6, RZ, PT ;  /* 0x000000ff0600720c */ /* 0x000fe20003f25270 */
[----:B------:R-:W-:-:S04]  /*8760*/  IMAD.MOV.U32 R2, RZ, RZ, 0x3100 ;  /* 0x00003100ff027424 */ /* 0x000fc800078e00ff */
[----:B------:R3:W-:Y:S08]  /*8770*/  SYNCS.ARRIVE.TRANS64 RZ, [R16+URZ+0x26818], R2 ;  /* 0x0268180210ff79a7 */ /* 0x0007f0000800003f */
[----:B------:R-:W-:Y:S05]  /*8780*/  @!P1 BRA `(.L_x_5619) ;  /* 0x0000000000049947 */ /* 0x000fea0003800000 */
[----:B------:R-:W-:Y:S01]  /*8790*/  BPT.TRAP 0x1 ;  /* 0x000000040000795c */ /* 0x000fe20000300000 */
.L_x_5619:
        /* <DEDUP_REMOVED lines=43> */
.L_x_5652:
[----:B------:R-:W-:Y:S05]  /*8a50*/  @P0 BRA `(.L_x_5621) ;  /* 0x0000000000140947 */ /* 0x000fea0003800000 */
[----:B------:R-:W-:Y:S01]  /*8a60*/  ISETP.NE.AND P1, PT, R6, RZ, PT ;  /* 0x000000ff0600720c */ /* 0x000fe20003f25270 */
[----:B-123--:R-:W-:-:S04]  /*8a70*/  IMAD.MOV.U32 R21, RZ, RZ, 0x3100 ;  /* 0x00003100ff157424 */ /* 0x00efc800078e00ff */
[----:B------:R4:W-:Y:S08]  /*8a80*/  SYNCS.ARRIVE.TRANS64 RZ, [R16+URZ+0x26838], R21 ;  /* 0x0268381510ff79a7 */ /* 0x0009f0000800003f */
[----:B------:R-:W-:Y:S05]  /*8a90*/  @!P1 BRA `(.L_x_5621) ;  /* 0x0000000000049947 */ /* 0x000fea0003800000 */
[----:B------:R-:W-:Y:S01]  /*8aa0*/  BPT.TRAP 0x1 ;  /* 0x000000040000795c */ /* 0x000fe20000300000 */
.L_x_5621:
        /* <DEDUP_REMOVED lines=38> */
.L_x_5654:
[----:B------:R-:W-:Y:S05]  /*8d10*/  @P0 BRA `(.L_x_5623) ;  /* 0x0000000000140947 */ /* 0x000fea0003800000 */
[----:B------:R-:W-:Y:S01]  /*8d20*/  ISETP.NE.AND P1, PT, R6, RZ, PT ;  /* 0x000000ff0600720c */ /* 0x000fe20003f25270 */
[----:B------:R-:W-:-:S04]  /*8d30*/  IMAD.MOV.U32 R5, RZ, RZ, 0x3100 ;  /* 0x00003100ff057424 */ /* 0x000fc800078e00ff */
[----:B------:R1:W-:Y:S08]  /*8d40*/  SYNCS.ARRIVE.TRANS64 RZ, [R16+URZ+0x26810], R5 ;  /* 0x0268100510ff79a7 */ /* 0x0003f0000800003f */
[----:B------:R-:W-:Y:S05]  /*8d50*/  @!P1 BRA `(.L_x_5623) ;  /* 0x0000000000049947 */ /* 0x000fea0003800000 */
[----:B------:R-:W-:Y:S01]  /*8d60*/  BPT.TRAP 0x1 ;  /* 0x000000040000795c */ /* 0x000fe20000300000 */
.L_x_5623:
        /* <DEDUP_REMOVED lines=44> */
.L_x_5615:
        /* <DEDUP_REMOVED lines=8> */
.L_x_5655:
[----:B------:R-:W-:Y:S05]  /*90b0*/  @P0 BRA `(.L_x_5626) ;  /* 0x0000000000140947 */ /* 0x000fea0003800000 */
[----:B------:R-:W-:Y:S01]  /*90c0*/  ISETP.NE.AND P1, PT, R6, RZ, PT ;  /* 0x000000ff0600720c */ /* 0x000fe20003f25270 */
[----:B------:R-:W-:-:S04]  /*90d0*/  IMAD.MOV.U32 R5, RZ, RZ, 0x3100 ;  /* 0x00003100ff057424 */ /* 0x000fc800078e00ff */
[----:B------:R2:W-:Y:S08]  /*90e0*/  SYNCS.ARRIVE.TRANS64 RZ, [R16+URZ+0x26830], R5 ;  /* 0x0268300510ff79a7 */ /* 0x0005f0000800003f */
[----:B------:R-:W-:Y:S05]  /*90f0*/  @!P1 BRA `(.L_x_5626) ;  /* 0x0000000000049947 */ /* 0x000fea0003800000 */
[----:B------:R-:W-:Y:S01]  /*9100*/  BPT.TRAP 0x1 ;  /* 0x000000040000795c */ /* 0x000fe20000300000 */
.L_x_5626:
        /* <DEDUP_REMOVED lines=40> */
.L_x_5656:
[----:B------:R-:W-:Y:S05]  /*9390*/  @P0 BRA `(.L_x_5628) ;  /* 0x0000000000140947 */ /* 0x000fea0003800000 */
[----:B------:R-:W-:Y:S01]  /*93a0*/  ISETP.NE.AND P0, PT, R6, RZ, PT ;  /* 0x000000ff0600720c */ /* 0x000fe20003f05270 */
[----:B------:R-:W-:-:S04]  /*93b0*/  IMAD.MOV.U32 R5, RZ, RZ, 0x3100 ;  /* 0x00003100ff057424 */ /* 0x000fc800078e00ff */
[----:B------:R1:W-:Y:S08]  /*93c0*/  SYNCS.ARRIVE.TRANS64 RZ, [R16+URZ+0x26818], R5 ;  /* 0x0268180510ff79a7 */ /* 0x0003f0000800003f */
[----:B------:R-:W-:Y:S05]  /*93d0*/  @!P0 BRA `(.L_x_5628) ;  /* 0x0000000000048947 */ /* 0x000fea0003800000 */
[----:B------:R-:W-:Y:S01]  /*93e0*/  BPT.TRAP 0x1 ;  /* 0x000000040000795c */ /* 0x000fe20000300000 */
.L_x_5628:
        /* <DEDUP_REMOVED lines=44> */
.L_x_5614:
[----:B------:R-:W1:Y:S01]  /*96b0*/  S2R R0, SR_TID.X ;  /* 0x0000000000007919 */ /* 0x000e620000002100 */
[----:B------:R-:W-:Y:S01]  /*96c0*/  IMAD R3, R19, 0x8, R16 ;  /* 0x0000000813037824 */ /* 0x000fe200078e0210 */
[----:B-1----:R-:W-:Y:S02]  /*96d0*/  LOP3.LUT R2, R0, 0x7f, RZ, 0xc0, !PT ;  /* 0x0000007f00027812 */ /* 0x002fe400078ec0ff */
[----:B------:R-:W-:Y:S02]  /*96e0*/  SHF.L.U32 R0, R11, 0x1f, RZ ;  /* 0x0000001f0b007819 */ /* 0x000fe400000006ff */
[----:B------:R-:W-:Y:S02]  /*96f0*/  ISETP.NE.AND P1, PT, R2, RZ, PT ;  /* 0x000000ff0200720c */ /* 0x000fe40003f25270 */
[----:B------:R-:W1:Y:S02]  /*9700*/  SYNCS.PHASECHK.TRANS64.TRYWAIT P0, [R3+URZ+0x26840], R0 ;  /* 0x02684000030075a7 */ /* 0x000e64000800017f */
[----:B-1----:R-:W-:Y:S09]  /*9710*/  @!P0 BRA `(.L_x_5629) ;  /* 0x0000000800c08947 */ /* 0x002ff20003800000 */
.L_x_5657:
[----:B------:R-:W-:Y:S05]  /*9720*/  @P1 BRA `(.L_x_5630) ;  /* 0x0000000000181947 */ /* 0x000fea0003800000 */
[----:B------:R-:W1:Y:S01]  /*9730*/  S2R R2, SR_TID.X ;  /* 0x0000000000027919 */ /* 0x000e620000002100 */
[----:B------:R-:W-:-:S04]  /*9740*/  IMAD.MOV.U32 R0, RZ, RZ, 0x3100 ;  /* 0x00003100ff007424 */ /* 0x000fc800078e00ff */
[----:B------:R1:W-:Y:S02]  /*9750*/  SYNCS.ARRIVE.TRANS64 RZ, [R3+URZ+0x26830], R0 ;  /* 0x0268300003ff79a7 */ /* 0x0003e4000800003f */
[----:B-1----:R-:W-:-:S13]  /*9760*/  LOP3.LUT P0, RZ, R2, 0x1f, RZ, 0xc0, !PT ;  /* 0x0000001f02ff7812 */ /* 0x002fda000780c0ff */
[----:B------:R-:W-:Y:S05]  /*9770*/  @!P0 BRA `(.L_x_5630) ;  /* 0x0000000000048947 */ /* 0x000fea0003800000 */
[----:B------:R-:W-:Y:S01]  /*9780*/  BPT.TRAP 0x1 ;  /* 0x000000040000795c */ /* 0x000fe20000300000 */
.L_x_5630:
        /* <DEDUP_REMOVED lines=47> */
.L_x_5611:
[----:B------:R-:W-:Y:S05]  /*9a80*/  BSYNC B1 ;  /* 0x0000000000017941 */ /* 0x000fea0003800000 */
.L_x_5610:
[----:B------:R-:W-:-:S03]  /*9a90*/  UMOV UR7, 0xffffffff ;  /* 0xffffffff00077882 */ /* 0x000fc60000000000 */
[----:B------:R-:W-:Y:S05]  /*9aa0*/  BRA.DIV UR7, `(.L_x_5631) ;  /* 0x0000000607f07947 */ /* 0x000fea000b800000 */
[----:B------:R-:W-:-:S13]  /*9ab0*/  ELECT P6, URZ, PT ;  /* 0x00000000003f782f */ /* 0x000fda00038c0000 */
.L_x_5660:
[----:B------:R-:W-:Y:S05]  /*9ac0*/  @!P6 BRA `(.L_x_5566) ;  /* 0x000000000084e947 */ /* 0x000fea0003800000 */
[----:B------:R-:W-:-:S06]  /*9ad0*/  ULOP3.LUT UR7, UR38, 0x2, URZ, 0xfc, !UPT ;  /* 0x0000000226077892 */ /* 0x000fcc000f8efc3f */
[----:B------:R-:W-:-:S05]  /*9ae0*/  IMAD.U32 R2, RZ, RZ, UR7 ;  /* 0x00000007ff027e24 */ /* 0x000fca000f8e00ff */
[----:B------:R-:W-:-:S13]  /*9af0*/  ISETP.NE.AND P2, PT, R2, 0x3, PT ;  /* 0x000000030200780c */ /* 0x000fda0003f45270 */
[----:B------:R-:W-:Y:S05]  /*9b00*/  @!P2 BRA `(.L_x_5632) ;  /* 0x000000000004a947 */ /* 0x000fea0003800000 */
[----:B------:R-:W-:Y:S01]  /*9b10*/  BPT.TRAP 0x1 ;  /* 0x000000040000795c */ /* 0x000fe20000300000 */
.L_x_5632:
        /* <DEDUP_REMOVED lines=15> */
.L_x_5661:
[----:B------:R-:W2:Y:S02]  /*9c10*/  SYNCS.PHASECHK.TRANS64.TRYWAIT P0, [R3+URZ], R2 ;  /* 0x00000002030075a7 */ /* 0x000ea4000800017f */
[----:B--2---:R-:W-:Y:S05]  /*9c20*/  @!P0 BRA `(.L_x_5634) ;  /* 0x0000000400c48947 */ /* 0x004fea0003800000 */
.L_x_5662:
[----:B------:R-:W-:Y:S05]  /*9c30*/  @!P2 BRA `(.L_x_5635) ;  /* 0x000000000004a947 */ /* 0x000fea0003800000 */
[----:B------:R-:W-:Y:S01]  /*9c40*/  BPT.TRAP 0x1 ;  /* 0x000000040000795c */ /* 0x000fe20000300000 */
.L_x_5635:
[----:B--2---:R-:W-:-:S04]  /*9c50*/  VIADD R3, R7, 0x26840 ;  /* 0x0002684007037836 */ /* 0x004fc80000000000 */
[----:B------:R-:W-:-:S04]  /*9c60*/  IMAD R0, R0, 0x8, R3 ;  /* 0x0000000800007824 */ /* 0x000fc800078e0203 */
[----:B------:R-:W2:Y:S02]  /*9c70*/  SYNCS.PHASECHK.TRANS64.TRYWAIT P0, [R0+URZ], R5 ;  /* 0x00000005000075a7 */ /* 0x000ea4000800017f */
[----:B--2---:R-:W-:Y:S05]  /*9c80*/  @!P0 BRA `(.L_x_5636) ;  /* 0x0000000400c08947 */ /* 0x004fea0003800000 */
.L_x_5663:
[----:B------:R-:W-:-:S07]  /*9c90*/  IMAD R3, R4, 0x8, R3 ;  /* 0x0000000804037824 */ /* 0x000fce00078e0203 */
.L_x_5637:
[----:B---3--:R3:W4:Y:S02]  /*9ca0*/  SYNCS.PHASECHK.TRANS64.TRYWAIT P0, [R3+URZ], R2 ;  /* 0x00000002030075a7 */ /* 0x008724000800017f */
[----:B----4-:R-:W-:Y:S05]  /*9cb0*/  @!P0 NANOSLEEP.SYNCS 0x989680 ;  /* 0x009896800000895d */ /* 0x010fea0003900000 */
[----:B------:R-:W4:Y:S02]  /*9cc0*/  @!P0 SYNCS.PHASECHK.TRANS64 P0, [R3+URZ], R2 ;  /* 0x00000002030085a7 */ /* 0x000f24000800007f */
[----:B----4-:R-:W-:Y:S05]  /*9cd0*/  @!P0 BRA `(.L_x_5637) ;  /* 0xfffffffc00f08947 */ /* 0x010fea000383ffff */
.L_x_5566:
[----:B------:R-:W-:Y:S05]  /*9ce0*/  BSYNC B0 ;  /* 0x0000000000007941 */ /* 0x000fea0003800000 */
.L_x_5564:
[----:B------:R-:W-:Y:S05]  /*9cf0*/  EXIT ;  /* 0x000000000000794d */ /* 0x000fea0003800000 */
.L_x_5534:
[----:B------:R-:W-:Y:S02]  /*9d00*/  IMAD.MOV.U32 R13, RZ, RZ, R19 ;  /* 0x000000ffff0d7224 */ /* 0x000fe400078e0013 */
[----:B------:R-:W-:Y:S02]  /*9d10*/  IMAD.MOV.U32 R12, RZ, RZ, RZ ;  /* 0x000000ffff0c7224 */ /* 0x000fe400078e00ff */
[----:B------:R-:W-:Y:S02]  /*9d20*/  IMAD.MOV.U32 R11, RZ, RZ, 0x1f ;  /* 0x0000001fff0b7424 */ /* 0x000fe400078e00ff */
[----:B------:R-:W-:-:S07]  /*9d30*/  IMAD.MOV.U32 R15, RZ, RZ, -0x1 ;  /* 0xffffffffff0f7424 */ /* 0x000fce00078e00ff */
[----:B------:R-:W-:Y:S05]  /*9d40*/  WARPSYNC.COLLECTIVE R15, `(.L_x_5638) ;  /* 0x000000000f087348 */ /* 0x000fea0003c00000 */
[----:B------:R1:W2:Y:S02]  /*9d50*/  SHFL.IDX P6, R14, R13, R12, R11 ;  /* 0x0000000c0d0e7389 */ /* 0x0002a400000c000b */
[----:B-12---:R-:W-:Y:S01]  /*9d60*/  ENDCOLLECTIVE ;  /* 0x000000000000791b */ /* 0x006fe20003800000 */
.L_x_5638:
[----:B------:R-:W-:Y:S05]  /*9d70*/  BRA `(.L_x_5639) ;  /* 0xffffff7400407947 */ /* 0x000fea000383ffff */
.L_x_5536:
[----:B--2---:R2:W3:Y:S02]  /*9d80*/  SYNCS.PHASECHK.TRANS64.TRYWAIT P0, [R2+URZ+0x26800], R5 ;  /* 0x02680005020075a7 */ /* 0x0044e4000800017f */
[----:B---3--:R-:W-:Y:S05]  /*9d90*/  @!P0 NANOSLEEP.SYNCS 0x989680 ;  /* 0x009896800000895d */ /* 0x008fea0003900000 */
[----:B------:R-:W3:Y:S02]  /*9da0*/  @!P0 SYNCS.PHASECHK.TRANS64 P0, [R2+URZ+0x26800], R5 ;  /* 0x02680005020085a7 */ /* 0x000ee4000800007f */
[----:B---3--:R-:W-:Y:S05]  /*9db0*/  @!P0 BRA `(.L_x_5536) ;  /* 0xfffffffc00f08947 */ /* 0x008fea000383ffff */
[----:B------:R-:W-:Y:S05]  /*9dc0*/  BRA `(.L_x_5535) ;  /* 0xffffff7400687947 */ /* 0x000fea000383ffff */
.L_x_5541:
[----:B--2---:R-:W-:-:S04]  /*9dd0*/  IMAD.U32 R5, RZ, RZ, UR8 ;  /* 0x00000008ff057e24 */ /* 0x004fc8000f8e00ff */
[----:B------:R2:W3:Y:S03]  /*9de0*/  SYNCS.PHASECHK.TRANS64.TRYWAIT P1, [R5+URZ+0x26810], R6 ;  /* 0x02681006050075a7 */ /* 0x0004e6000802017f */
[----:B---3--:R-:W-:Y:S05]  /*9df0*/  @!P1 NANOSLEEP.SYNCS 0x989680 ;  /* 0x009896800000995d */ /* 0x008fea0003900000 */
[----:B------:R-:W3:Y:S02]  /*9e00*/  @!P1 SYNCS.PHASECHK.TRANS64 P1, [R5+URZ+0x26810], R6 ;  /* 0x02681006050095a7 */ /* 0x000ee4000802007f */
[----:B---3--:R-:W-:Y:S05]  /*9e10*/  @!P1 BRA `(.L_x_5541) ;  /* 0xfffffffc00ec9947 */ /* 0x008fea000383ffff */
[----:B------:R-:W-:Y:S05]  /*9e20*/  BRA `(.L_x_5540) ;  /* 0xffffff7c00c07947 */ /* 0x000fea000383ffff */
.L_x_5545:
[----:B------:R-:W-:-:S04]  /*9e30*/  IMAD.U32 R5, RZ, RZ, UR8 ;  /* 0x00000008ff057e24 */ /* 0x000fc8000f8e00ff */
[----:B------:R1:W1:Y:S03]  /*9e40*/  SYNCS.PHASECHK.TRANS64.TRYWAIT P1, [R5+URZ+0x26830], R6 ;  /* 0x02683006050075a7 */ /* 0x000266000802017f */
[----:B-1----:R-:W-:Y:S05]  /*9e50*/  @!P1 NANOSLEEP.SYNCS 0x989680 ;  /* 0x009896800000995d */ /* 0x002fea0003900000 */
[----:B------:R-:W1:Y:S02]  /*9e60*/  @!P1 SYNCS.PHASECHK.TRANS64 P1, [R5+URZ+0x26830], R6 ;  /* 0x02683006050095a7 */ /* 0x000e64000802007f */
[----:B-1----:R-:W-:Y:S05]  /*9e70*/  @!P1 BRA `(.L_x_5545) ;  /* 0xfffffffc00ec9947 */ /* 0x002fea000383ffff */
[----:B------:R-:W-:Y:S05]  /*9e80*/  BRA `(.L_x_5544) ;  /* 0xffffff8000c87947 */ /* 0x000fea000383ffff */
.L_x_5573:
[----:B------:R-:W-:Y:S01]  /*9e90*/  BSSY B1, `(.L_x_5640) ;  /* 0x0000005000017945 */ /* 0x000fe20003800000 */
[----:B------:R-:W-:-:S07]  /*9ea0*/  IMAD.MOV.U32 R15, RZ, RZ, -0x1 ;  /* 0xffffffffff0f7424 */ /* 0x000fce00078e00ff */
[----:B------:R-:W-:Y:S05]  /*9eb0*/  WARPSYNC.COLLECTIVE R15, `(.L_x_5641) ;  /* 0x000000000f087348 */ /* 0x000fea0003c00000 */
[----:B------:R-:W-:Y:S01]  /*9ec0*/  NOP ;  /* 0x0000000000007918 */ /* 0x000fe20000000000 */
[----:B------:R-:W-:Y:S01]  /*9ed0*/  ENDCOLLECTIVE ;  /* 0x000000000000791b */ /* 0x000fe20003800000 */
.L_x_5641:
[----:B------:R-:W-:Y:S05]  /*9ee0*/  BSYNC B1 ;  /* 0x0000000000017941 */ /* 0x000fea0003800000 */
.L_x_5640:
[----:B------:R-:W-:Y:S05]  /*9ef0*/  BRA `(.L_x_5642) ;  /* 0xffffffc400647947 */ /* 0x000fea000383ffff */
.L_x_5586:
[----:B------:R-:W-:Y:S01]  /*9f00*/  BSSY B1, `(.L_x_5643) ;  /* 0x0000005000017945 */ /* 0x000fe20003800000 */
[----:B------:R-:W-:-:S07]  /*9f10*/  IMAD.MOV.U32 R15, RZ, RZ, -0x1 ;  /* 0xffffffffff0f7424 */ /* 0x000fce00078e00ff */
[----:B------:R-:W-:Y:S05]  /*9f20*/  WARPSYNC.COLLECTIVE R15, `(.L_x_5644) ;  /* 0x000000000f087348 */ /* 0x000fea0003c00000 */
[----:B------:R-:W-:Y:S01]  /*9f30*/  NOP ;  /* 0x0000000000007918 */ /* 0x000fe20000000000 */
[----:B------:R-:W-:Y:S01]  /*9f40*/  ENDCOLLECTIVE ;  /* 0x000000000000791b */ /* 0x000fe20003800000 */
.L_x_5644:
[----:B------:R-:W-:Y:S05]  /*9f50*/  BSYNC B1 ;  /* 0x0000000000017941 */ /* 0x000fea0003800000 */
.L_x_5643:
[----:B------:R-:W-:Y:S05]  /*9f60*/  BRA `(.L_x_5645) ;  /* 0xffffffcc00047947 */ /* 0x000fea000383ffff */
.L_x_5598:
[----:B------:R-:W-:Y:S01]  /*9f70*/  BSSY B1, `(.L_x_5646) ;  /* 0x0000005000017945 */ /* 0x000fe20003800000 */
[----:B------:R-:W-:-:S07]  /*9f80*/  IMAD.MOV.U32 R15, RZ, RZ, -0x1 ;  /* 0xffffffffff0f7424 */ /* 0x000fce00078e00ff */
[----:B------:R-:W-:Y:S05]  /*9f90*/  WARPSYNC.COLLECTIVE R15, `(.L_x_5647) ;  /* 0x000000000f087348 */ /* 0x000fea0003c00000 */
[----:B------:R-:W-:Y:S01]  /*9fa0*/  NOP ;  /* 0x0000000000007918 */ /* 0x000fe20000000000 */
[----:B------:R-:W-:Y:S01]  /*9fb0*/  ENDCOLLECTIVE ;  /* 0x000000000000791b */ /* 0x000fe20003800000 */
.L_x_5647:
[----:B------:R-:W-:Y:S05]  /*9fc0*/  BSYNC B1 ;  /* 0x0000000000017941 */ /* 0x000fea0003800000 */
.L_x_5646:
[----:B------:R-:W-:Y:S05]  /*9fd0*/  BRA `(.L_x_5648) ;  /* 0xffffffd000407947 */ /* 0x000fea000383ffff */
.L_x_5612:
[----:B-1----:R1:W2:Y:S02]  /*9fe0*/  SYNCS.PHASECHK.TRANS64.TRYWAIT P0, [R16+URZ+0x26820], R3 ;  /* 0x02682003100075a7 */ /* 0x0022a4000800017f */
[----:B--2---:R-:W-:Y:S05]  /*9ff0*/  @!P0 NANOSLEEP.SYNCS 0x989680 ;  /* 0x009896800000895d */ /* 0x004fea0003900000 */
[----:B------:R-:W2:Y:S02]  /*a000*/  @!P0 SYNCS.PHASECHK.TRANS64 P0, [R16+URZ+0x26820], R3 ;  /* 0x02682003100085a7 */ /* 0x000ea4000800007f */
[----:B--2---:R-:W-:Y:S05]  /*a010*/  @!P0 BRA `(.L_x_5612) ;  /* 0xfffffffc00f08947 */ /* 0x004fea000383ffff */
[----:B------:R-:W-:Y:S05]  /*a020*/  BRA `(.L_x_5649) ;  /* 0xffffffd800bc7947 */ /* 0x000fea000383ffff */
.L_x_5616:
[----:B-1----:R1:W3:Y:S02]  /*a030*/  SYNCS.PHASECHK.TRANS64.TRYWAIT P1, [R16+URZ+0x26840], R21 ;  /* 0x02684015100075a7 */ /* 0x0022e4000802017f */
[----:B---3--:R-:W-:Y:S05]  /*a040*/  @!P1 NANOSLEEP.SYNCS 0x989680 ;  /* 0x009896800000995d */ /* 0x008fea0003900000 */
[----:B------:R-:W3:Y:S02]  /*a050*/  @!P1 SYNCS.PHASECHK.TRANS64 P1, [R16+URZ+0x26840], R21 ;  /* 0x02684015100095a7 */ /* 0x000ee4000802007f */
[----:B---3--:R-:W-:Y:S05]  /*a060*/  @!P1 BRA `(.L_x_5616) ;  /* 0xfffffffc00f09947 */ /* 0x008fea000383ffff */
[----:B------:R-:W-:Y:S05]  /*a070*/  BRA `(.L_x_5650) ;  /* 0xffffffe000ec7947 */ /* 0x000fea000383ffff */
.L_x_5618:
[----:B--2---:R2:W3:Y:S02]  /*a080*/  SYNCS.PHASECHK.TRANS64.TRYWAIT P1, [R16+URZ+0x26828], R21 ;  /* 0x02682815100075a7 */ /* 0x0044e4000802017f */
[----:B---3--:R-:W-:Y:S05]  /*a090*/  @!P1 NANOSLEEP.SYNCS 0x989680 ;  /* 0x009896800000995d */ /* 0x008fea0003900000 */
[----:B------:R-:W3:Y:S02]  /*a0a0*/  @!P1 SYNCS.PHASECHK.TRANS64 P1, [R16+URZ+0x26828], R21 ;  /* 0x02682815100095a7 */ /* 0x000ee4000802007f */
[----:B---3--:R-:W-:Y:S05]  /*a0b0*/  @!P1 BRA `(.L_x_5618) ;  /* 0xfffffffc00f09947 */ /* 0x008fea000383ffff */
[----:B------:R-:W-:Y:S05]  /*a0c0*/  BRA `(.L_x_5651) ;  /* 0xffffffe4009c7947 */ /* 0x000fea000383ffff */
.L_x_5620:
[----:B---3--:R3:W4:Y:S02]  /*a0d0*/  SYNCS.PHASECHK.TRANS64.TRYWAIT P1, [R16+URZ+0x26848], R21 ;  /* 0x02684815100075a7 */ /* 0x008724000802017f */
[----:B----4-:R-:W-:Y:S05]  /*a0e0*/  @!P1 NANOSLEEP.SYNCS 0x989680 ;  /* 0x009896800000995d */ /* 0x010fea0003900000 */
[----:B------:R-:W4:Y:S02]  /*a0f0*/  @!P1 SYNCS.PHASECHK.TRANS64 P1, [R16+URZ+0x26848], R21 ;  /* 0x02684815100095a7 */ /* 0x000f24000802007f */
[----:B----4-:R-:W-:Y:S05]  /*a100*/  @!P1 BRA `(.L_x_5620) ;  /* 0xfffffffc00f09947 */ /* 0x010fea000383ffff */
[----:B------:R-:W-:Y:S05]  /*a110*/  BRA `(.L_x_5652) ;  /* 0xffffffe8004c7947 */ /* 0x000fea000383ffff */
.L_x_5622:
[----:B------:R-:W-:-:S07]  /*a120*/  SHF.L.U32 R5, R11, 0x1f, RZ ;  /* 0x0000001f0b057819 */ /* 0x000fce00000006ff */
.L_x_5653:
[----:B------:R1:W1:Y:S02]  /*a130*/  SYNCS.PHASECHK.TRANS64.TRYWAIT P1, [R16+URZ+0x26820], R5 ;  /* 0x02682005100075a7 */ /* 0x000264000802017f */
[----:B-1----:R-:W-:Y:S05]  /*a140*/  @!P1 NANOSLEEP.SYNCS 0x989680 ;  /* 0x009896800000995d */ /* 0x002fea0003900000 */
[----:B------:R-:W1:Y:S02]  /*a150*/  @!P1 SYNCS.PHASECHK.TRANS64 P1, [R16+URZ+0x26820], R5 ;  /* 0x02682005100095a7 */ /* 0x000e64000802007f */
[----:B-1----:R-:W-:Y:S05]  /*a160*/  @!P1 BRA `(.L_x_5653) ;  /* 0xfffffffc00f09947 */ /* 0x002fea000383ffff */
[----:B------:R-:W-:Y:S05]  /*a170*/  BRA `(.L_x_5654) ;  /* 0xffffffe800e47947 */ /* 0x000fea000383ffff */
.L_x_5625:
[----:B-1----:R1:W2:Y:S02]  /*a180*/  SYNCS.PHASECHK.TRANS64.TRYWAIT P1, [R16+URZ+0x26840], R13 ;  /* 0x0268400d100075a7 */ /* 0x0022a4000802017f */
[----:B--2---:R-:W-:Y:S05]  /*a190*/  @!P1 NANOSLEEP.SYNCS 0x989680 ;  /* 0x009896800000995d */ /* 0x004fea0003900000 */
[----:B------:R-:W2:Y:S02]  /*a1a0*/  @!P1 SYNCS.PHASECHK.TRANS64 P1, [R16+URZ+0x26840], R13 ;  /* 0x0268400d100095a7 */ /* 0x000ea4000802007f */
[----:B--2---:R-:W-:Y:S05]  /*a1b0*/  @!P1 BRA `(.L_x_5625) ;  /* 0xfffffffc00f09947 */ /* 0x004fea000383ffff */
[----:B------:R-:W-:Y:S05]  /*a1c0*/  BRA `(.L_x_5655) ;  /* 0xffffffec00b87947 */ /* 0x000fea000383ffff */
.L_x_5627:
[----:B--2---:R2:W1:Y:S02]  /*a1d0*/  SYNCS.PHASECHK.TRANS64.TRYWAIT P1, [R16+URZ+0x26828], R13 ;  /* 0x0268280d100075a7 */ /* 0x004464000802017f */
[----:B-1----:R-:W-:Y:S05]  /*a1e0*/  @!P1 NANOSLEEP.SYNCS 0x989680 ;  /* 0x009896800000995d */ /* 0x002fea0003900000 */
[----:B------:R-:W1:Y:S02]  /*a1f0*/  @!P1 SYNCS.PHASECHK.TRANS64 P1, [R16+URZ+0x26828], R13 ;  /* 0x0268280d100095a7 */ /* 0x000e64000802007f */
[----:B-1----:R-:W-:Y:S05]  /*a200*/  @!P1 BRA `(.L_x_5627) ;  /* 0xfffffffc00f09947 */ /* 0x002fea000383ffff */
[----:B------:R-:W-:Y:S05]  /*a210*/  BRA `(.L_x_5656) ;  /* 0xfffffff0005c7947 */ /* 0x000fea000383ffff */
.L_x_5629:
[----:B------:R1:W1:Y:S02]  /*a220*/  SYNCS.PHASECHK.TRANS64.TRYWAIT P0, [R3+URZ+0x26840], R0 ;  /* 0x02684000030075a7 */ /* 0x000264000800017f */
[----:B-1----:R-:W-:Y:S05]  /*a230*/  @!P0 NANOSLEEP.SYNCS 0x989680 ;  /* 0x009896800000895d */ /* 0x002fea0003900000 */
[----:B------:R-:W1:Y:S02]  /*a240*/  @!P0 SYNCS.PHASECHK.TRANS64 P0, [R3+URZ+0x26840], R0 ;  /* 0x02684000030085a7 */ /* 0x000e64000800007f */
[----:B-1----:R-:W-:Y:S05]  /*a250*/  @!P0 BRA `(.L_x_5629) ;  /* 0xfffffffc00f08947 */ /* 0x002fea000383ffff */
[----:B------:R-:W-:Y:S05]  /*a260*/  BRA `(.L_x_5657) ;  /* 0xfffffff4002c7947 */ /* 0x000fea000383ffff */
.L_x_5631:
[----:B------:R-:W-:Y:S01]  /*a270*/  BSSY B1, `(.L_x_5658) ;  /* 0x0000006000017945 */ /* 0x000fe20003800000 */
[----:B------:R-:W-:-:S07]  /*a280*/  IMAD.MOV.U32 R15, RZ, RZ, -0x1 ;  /* 0xffffffffff0f7424 */ /* 0x000fce00078e00ff */
[----:B------:R-:W-:Y:S05]  /*a290*/  WARPSYNC.COLLECTIVE R15, `(.L_x_5659) ;  /* 0x000000000f0c7348 */ /* 0x000fea0003c00000 */
[----:B------:R-:W-:Y:S02]  /*a2a0*/  ELECT P6, UR62, PT ;  /* 0x00000000003e782f */ /* 0x000fe400038c0000 */
[----:B------:R-:W-:Y:S01]  /*a2b0*/  MOV R14, UR62 ;  /* 0x0000003e000e7c02 */ /* 0x000fe20008000f00 */
[----:B------:R-:W-:Y:S10]  /*a2c0*/  ENDCOLLECTIVE ;  /* 0x000000000000791b */ /* 0x000ff40003800000 */
.L_x_5659:
[----:B------:R-:W-:Y:S05]  /*a2d0*/  BSYNC B1 ;  /* 0x0000000000017941 */ /* 0x000fea0003800000 */
.L_x_5658:
[----:B------:R-:W-:Y:S05]  /*a2e0*/  BRA `(.L_x_5660) ;  /* 0xfffffff400f47947 */ /* 0x000fea000383ffff */
.L_x_5633:
[----:B-1----:R1:W2:Y:S02]  /*a2f0*/  SYNCS.PHASECHK.TRANS64.TRYWAIT P0, [R6+URZ], R5 ;  /* 0x00000005060075a7 */ /* 0x0022a4000800017f */
[----:B--2---:R-:W-:Y:S05]  /*a300*/  @!P0 NANOSLEEP.SYNCS 0x989680 ;  /* 0x009896800000895d */ /* 0x004fea0003900000 */
[----:B------:R-:W2:Y:S02]  /*a310*/  @!P0 SYNCS.PHASECHK.TRANS64 P0, [R6+URZ], R5 ;  /* 0x00000005060085a7 */ /* 0x000ea4000800007f */
[----:B--2---:R-:W-:Y:S05]  /*a320*/  @!P0 BRA `(.L_x_5633) ;  /* 0xfffffffc00f08947 */ /* 0x004fea000383ffff */
[----:B------:R-:W-:Y:S05]  /*a330*/  BRA `(.L_x_5661) ;  /* 0xfffffff800347947 */ /* 0x000fea000383ffff */
.L_x_5634:
[----:B--2---:R2:W3:Y:S02]  /*a340*/  SYNCS.PHASECHK.TRANS64.TRYWAIT P0, [R3+URZ], R2 ;  /* 0x00000002030075a7 */ /* 0x0044e4000800017f */
[----:B---3--:R-:W-:Y:S05]  /*a350*/  @!P0 NANOSLEEP.SYNCS 0x989680 ;  /* 0x009896800000895d */ /* 0x008fea0003900000 */
[----:B------:R-:W3:Y:S02]  /*a360*/  @!P0 SYNCS.PHASECHK.TRANS64 P0, [R3+URZ], R2 ;  /* 0x00000002030085a7 */ /* 0x000ee4000800007f */
[----:B---3--:R-:W-:Y:S05]  /*a370*/  @!P0 BRA `(.L_x_5634) ;  /* 0xfffffffc00f08947 */ /* 0x008fea000383ffff */
[----:B------:R-:W-:Y:S05]  /*a380*/  BRA `(.L_x_5662) ;  /* 0xfffffff800287947 */ /* 0x000fea000383ffff */
.L_x_5636:
[----:B--2---:R2:W3:Y:S02]  /*a390*/  SYNCS.PHASECHK.TRANS64.TRYWAIT P0, [R0+URZ], R5 ;  /* 0x00000005000075a7 */ /* 0x0044e4000800017f */
[----:B---3--:R-:W-:Y:S05]  /*a3a0*/  @!P0 NANOSLEEP.SYNCS 0x989680 ;  /* 0x009896800000895d */ /* 0x008fea0003900000 */
[----:B------:R-:W3:Y:S02]  /*a3b0*/  @!P0 SYNCS.PHASECHK.TRANS64 P0, [R0+URZ], R5 ;  /* 0x00000005000085a7 */ /* 0x000ee4000800007f */
[----:B---3--:R-:W-:Y:S05]  /*a3c0*/  @!P0 BRA `(.L_x_5636) ;  /* 0xfffffffc00f08947 */ /* 0x008fea000383ffff */
[----:B------:R-:W-:Y:S05]  /*a3d0*/  BRA `(.L_x_5663) ;  /* 0xfffffff8002c7947 */ /* 0x000fea000383ffff */
.L_x_5664:
        /* <DEDUP_REMOVED lines=10> */
.L_x_6594:


//--------------------- .text._ZN7cutlass13device_kernelIN5flash11enable_sm90INS1_16FlashAttnBwdSm90INS1_25CollectiveMainloopBwdSm90ILi2ELi2ELi2EN4cute5tupleIJNS5_1CILi1EEES8_S8_EEENS6_IJNS7_ILi64EEENS7_ILi128EEENS7_ILi96EEEEEENS_6half_tEfNS_4arch4Sm90ELb1ELb0ELb0ELb0ELb0ELb1ELb0ELb0ELi2ELi1ELi2ELi1ELb1EEENS1_24CollectiveEpilogueBwdGQAISD_fSG_Li256ELb0ELb0EEENS1_25SingleTileBwdLPTSchedulerILb0ELi128ELb0EEEEEEEEEvNT_6ParamsE --------------------------
	.section	.text._ZN7cutlass13device_kernelIN5flash11enable_sm90INS1_16FlashAttnBwdSm90INS1_25CollectiveMainloopBwdSm90ILi2ELi2ELi2EN4cute5tupleIJNS5_1CILi1EEES8_S8_EEENS6_IJNS7_ILi64EEENS7_ILi128EEENS7_ILi96EEEEEENS_6half_tEfNS_4arch4Sm90ELb1ELb0ELb0ELb0ELb0ELb1ELb0ELb0ELi2ELi1ELi2ELi1ELb1EEENS1_24CollectiveEpilogueBwdGQAISD_fSG_Li256ELb0ELb0EEENS1_25SingleTileBwdLPTSchedulerILb0ELi128ELb0EEEEEEEEEvNT_6ParamsE,"ax",@progbits
	.align	128
.text._ZN7cutlass13device_kernelIN5flash11enable_sm90INS1_16FlashAttnBwdSm90INS1_25CollectiveMainloopBwdSm90ILi2ELi2ELi2EN4cute5tupleIJNS5_1CILi1EEES8_S8_EEENS6_IJNS7_ILi64EEENS7_ILi128EEENS7_ILi96EEEEEENS_6half_tEfNS_4arch4Sm90ELb1ELb0ELb0ELb0ELb0ELb1ELb0ELb0ELi2ELi1ELi2ELi1ELb1EEENS1_24CollectiveEpilogueBwdGQAISD_fSG_Li256ELb0ELb0EEENS1_25SingleTileBwdLPTSchedulerILb0ELi128ELb0EEEEEEEEEvNT_6ParamsE:
        .type           _ZN7cutlass13device_kernelIN5flash11enable_sm90INS1_16FlashAttnBwdSm90INS1_25CollectiveMainloopBwdSm90ILi2ELi2ELi2EN4cute5tupleIJNS5_1CILi1EEES8_S8_EEENS6_IJNS7_ILi64EEENS7_ILi128EEENS7_ILi96EEEEEENS_6half_tEfNS_4arch4Sm90ELb1ELb0ELb0ELb0ELb0ELb1ELb0ELb0ELi2ELi1ELi2ELi1ELb1EEENS1_24CollectiveEpilogueBwdGQAISD_fSG_Li256ELb0ELb0EEENS1_25SingleTileBwdLPTSchedulerILb0ELi128ELb0EEEEEEEEEvNT_6ParamsE,@function
        .size           _ZN7cutlass13device_kernelIN5flash11enable_sm90INS1_16FlashAttnBwdSm90INS1_25CollectiveMainloopBwdSm90ILi2ELi2ELi2EN4cute5tupleIJNS5_1CILi1EEES8_S8_EEENS6_IJNS7_ILi64EEENS7_ILi128EEENS7_ILi96EEEEEENS_6half_tEfNS_4arch4Sm90ELb1ELb0ELb0ELb0ELb0ELb1ELb0ELb0ELi2ELi1ELi2ELi1ELb1EEENS1_24CollectiveEpilogueBwdGQAISD_fSG_Li256ELb0ELb0EEENS1_25SingleTileBwdLPTSchedulerILb0ELi128ELb0EEEEEEEEEvNT_6ParamsE,(.L_x_6595 - _ZN7cutlass13device_kernelIN5flash11enable_sm90INS1_16FlashAttnBwdSm90INS1_25CollectiveMainloopBwdSm90ILi2ELi2ELi2EN4cute5tupleIJNS5_1CILi1EEES8_S8_EEENS6_IJNS7_ILi64EEENS7_ILi128EEENS7_ILi96EEEEEENS_6half_tEfNS_4arch4Sm90ELb1ELb0ELb0ELb0ELb0ELb1ELb0ELb0ELi2ELi1ELi2ELi1ELb1EEENS1_24CollectiveEpilogueBwdGQAISD_fSG_Li256ELb0ELb0EEENS1_25SingleTileBwdLPTSchedulerILb0ELi128ELb0EEEEEEEEEvNT_6ParamsE)
        .other          _ZN7cutlass13device_kernelIN5flash11enable_sm90INS1_16FlashAttnBwdSm90INS1_25CollectiveMainloopBwdSm90ILi2ELi2ELi2EN4cute5tupleIJNS5_1CILi1EEES8_S8_EEENS6_IJNS7_ILi64EEENS7_ILi128EEENS7_ILi96EEEEEENS_6half_tEfNS_4arch4Sm90ELb1ELb0ELb0ELb0ELb0ELb1ELb0ELb0ELi2ELi1ELi2ELi1ELb1EEENS1_24CollectiveEpilogueBwdGQAISD_fSG_Li256ELb0ELb0EEENS1_25SingleTileBwdLPTSchedulerILb0ELi128ELb0EEEEEEEEEvNT_6ParamsE,@"STO_CUDA_ENTRY STV_DEFAULT"
_ZN7cutlass13device_kernelIN5flash11enable_sm90INS1_16FlashAttnBwdSm90INS1_25CollectiveMainloopBwdSm90ILi2ELi2ELi2EN4cute5tupleIJNS5_1CILi1EEES8_S8_EEENS6_IJNS7_ILi64EEENS7_ILi128EEENS7_ILi96EEEEEENS_6half_tEfNS_4arch4Sm90ELb1ELb0ELb0ELb0ELb0ELb1ELb0ELb0ELi2ELi1ELi2ELi1ELb1EEENS1_24CollectiveEpilogueBwdGQAISD_fSG_Li256ELb0ELb0EEENS1_25SingleTileBwdLPTSchedulerILb0ELi128ELb0EEEEEEEEEvNT_6ParamsE:
        /* <DEDUP_REMOVED lines=24> */
.L_x_5666:
[----:B------:R-:W-:Y:S05]  /*0180*/  BSYNC B0 ;  /* 0x0000000000007941 */ /* 0x000fea0003800000 */
.L_x_5665:
        /* <DEDUP_REMOVED lines=37> */
.L_x_5667:
        /* <DEDUP_REMOVED lines=22> */
.L_x_5668:
[----:B------:R-:W-:Y:S01]  /*0540*/  PLOP3.LUT P0, PT, PT, PT, UP0, 0x80, 0x0 ;  /* 0x000000000000781c */ /* 0x000fe20003f0f008 */
[----:B------:R-:W-:Y:S01]  /*0550*/  NOP ;  /* 0x0000000000007918 */ /* 0x000fe20000000000 */
[----:B------:R-:W-:Y:S01]  /*0560*/  BSSY B6, `(.L_x_5669) ;  /* 0x00007e4000067945 */ /* 0x000fe20003800000 */
[----:B-12-4-:R-:W-:Y:S10]  /*0570*/  BAR.SYNC.DEFER_BLOCKING 0x0 ;  /* 0x0000000000007b1d */ /* 0x016ff40000010000 */
[----:B------:R-:W-:Y:S05]  /*0580*/  @!P0 BRA `(.L_x_5670) ;  /* 0x0000004400f08947 */ /* 0x000fea0003800000 */
.L_x_5671:
        /* <DEDUP_REMOVED lines=32> */
.L_x_5672:
[----:B------:R-:W-:Y:S01]  /*0790*/  ULDC UR7, c[0x0][0x8cc] ;  /* 0x0002330000077ab9 */ /* 0x000fe20000000800 */
[----:B------:R-:W-:Y:S01]  /*07a0*/  UMOV UR36, UR10 ;  /* 0x0000000a00247c82 */ /* 0x000fe20008000000 */
[----:B------:R-:W-:-:S11]  /*07b0*/  UISETP.NE.AND UP0, UPT, UR7, 0x1, UPT ;  /* 0x000000010700788c */ /* 0x000fd6000bf05270 */
[----:B------:R-:W-:Y:S02]  /*07c0*/  @UP0 ULDC.64 UR8, c[0x0][0x8d0] ;  /* 0x0002340000080ab9 */ /* 0x000fe40000000a00 */
[----:B------:R-:W-:-:S04]  /*07d0*/  UIMAD.WIDE.U32 UR4, UR10, UR8, URZ ;  /* 0x000000080a0472a5 */ /* 0x000fc8000f8e003f */
[----:B------:R-:W-:-:S04]  /*07e0*/  @UP0 USHF.R.U32.HI UR36, URZ, UR9, UR5 ;  /* 0x000000093f240299 */ /* 0x000fc80008011605 */
[----:B------:R-:W-:-:S12]  /*07f0*/  UIMAD UR4, UR36, UR7, URZ ;  /* 0x00000007240472a4 */ /* 0x000fd8000f8e023f */
.L_x_5673:
        /* <DEDUP_REMOVED lines=101> */
.L_x_5677:
        /* <DEDUP_REMOVED lines=15> */
.L_x_5676:
        /* <DEDUP_REMOVED lines=22> */
.L_x_5679:
        /* <DEDUP_REMOVED lines=15> */
.L_x_5678:
[----:B------:R-:W-:Y:S01]  /*1190*/  SHF.R.S32.HI R23, RZ, 0x1f, R22 ;  /* 0x0000001fff177819 */ /* 0x000fe20000011416 */
[----:B------:R-:W-:-:S03]  /*11a0*/  UMOV UR4, 0xffffffff ;  /* 0xffffffff00047882 */ /* 0x000fc60000000000 */
[----:B------:R-:W-:-:S04]  /*11b0*/  LEA.HI R0, R23, R22, RZ, 0x7 ;  /* 0x0000001617007211 */ /* 0x000fc800078f38ff */
[----:B------:R-:W-:Y:S01]  /*11c0*/  SHF.R.S32.HI R19, RZ, 0x7, R0 ;  /* 0x00000007ff137819 */ /* 0x000fe20000011400 */
[----:B------:R-:W-:Y:S06]  /*11d0*/  BRA.DIV UR4, `(.L_x_5680) ;  /* 0x0000007204787947 */ /* 0x000fec000b800000 */
[----:B------:R1:W2:Y:S02]  /*11e0*/  SHFL.IDX PT, R14, R19, RZ, 0x1f ;  /* 0x00001fff130e7589 */ /* 0x0002a400000e0000 */
.L_x_5754:
        /* <DEDUP_REMOVED lines=15> */
.L_x_5681:
        /* <DEDUP_REMOVED lines=19> */
.L_x_5683:
        /* <DEDUP_REMOVED lines=36> */
[----:B------:R-:W-:Y:S01]  /*1650*/  IMAD.SHL.U32 R7, R7, 0x10, RZ ;  /* 0x0000001007077824 */ /* 0x000fe200078e00ff */
[----:B------:R-:W-:Y:S01]  /*1660*/  UIMAD UR4, UR36, -0x80, UR4 ;  /* 0xffffff80240478a4 */ /* 0x000fe2000f8e0204 */
[----:B------:R-:W-:Y:S01]  /*1670*/  LEA.HI R25, R25, R24, RZ, 0x5 ;  /* 0x0000001819197211 */ /* 0x000fe200078f28ff */
[----:B------:R-:W2:Y:S01]  /*1680*/  LDSM.16.M88.4 R184, [R5+0x6000] ;  /* 0x0060000005b8783b */ /* 0x000ea20000000200 */
[----:B------:R-:W-:Y:S02]  /*1690*/  LEA.HI R22, R23, R22, RZ, 0x3 ;  /* 0x0000001617167211 */ /* 0x000fe400078f18ff */
[----:B------:R-:W-:Y:S02]  /*16a0*/  CS2R R118, SRZ ;  /* 0x0000000000767805 */ /* 0x000fe4000001ff00 */
[----:B------:R-:W-:Y:S01]  /*16b0*/  LOP3.LUT R7, R0, 0x30, R7, 0xf8, !PT ;  /* 0x0000003000077812 */ /* 0x000fe200078ef807 */
[----:B------:R-:W-:Y:S01]  /*16c0*/  IMAD.U32 R6, RZ, RZ, UR4 ;  /* 0x00000004ff067e24 */ /* 0x000fe2000f8e00ff */
[----:B------:R-:W-:Y:S01]  /*16d0*/  SHF.R.S32.HI R25, RZ, 0x5, R25 ;  /* 0x00000005ff197819 */ /* 0x000fe20000011419 */
[----:B------:R-:W3:Y:S01]  /*16e0*/  LDSM.16.M88.4 R188, [R5+0x8000] ;  /* 0x0080000005bc783b */ /* 0x000ee20000000200 */
[----:B------:R-:W-:-:S02]  /*16f0*/  SHF.R.S32.HI R3, RZ, 0x2, R26 ;  /* 0x00000002ff037819 */ /* 0x000fc4000001141a */
[----:B------:R-:W-:Y:S02]  /*1700*/  CS2R R116, SRZ ;  /* 0x0000000000747805 */ /* 0x000fe4000001ff00 */
[----:B------:R-:W-:Y:S01]  /*1710*/  SHF.R.S32.HI R26, RZ, 0x1f, R26 ;  /* 0x0000001fff1a7819 */ /* 0x000fe2000001141a */
[----:B------:R-:W-:Y:S01]  /*1720*/  IMAD R25, R25, -0x10, R6 ;  /* 0xfffffff019197824 */ /* 0x000fe200078e0206 */
[----:B------:R-:W-:Y:S01]  /*1730*/  LOP3.LUT R7, R7, 0x8, R22, 0xf8, !PT ;  /* 0x0000000807077812 */ /* 0x000fe200078ef816 */
[----:B------:R4:W2:Y:S01]  /*1740*/  LDSM.16.M88.4 R192, [R5+0xa000] ;  /* 0x00a0000005c0783b */ /* 0x0008a20000000200 */
[----:B------:R-:W-:Y:S02]  /*1750*/  SHF.R.U32.HI R0, RZ, 0x3, R0 ;  /* 0x00000003ff007819 */ /* 0x000fe40000011600 */
[----:B------:R-:W-:Y:S02]  /*1760*/  CS2R R114, SRZ ;  /* 0x0000000000727805 */ /* 0x000fe4000001ff00 */
[----:B------:R-:W-:-:S02]  /*1770*/  LEA.HI R26, R26, R3, RZ, 0x3 ;  /* 0x000000031a1a7211 */ /* 0x000fc400078f18ff */
[----:B------:R-:W-:Y:S02]  /*1780*/  CS2R R112, SRZ ;  /* 0x0000000000707805 */ /* 0x000fe4000001ff00 */
[----:B------:R-:W-:Y:S02]  /*1790*/  LEA.HI R6, R19, R19, RZ, 0x1 ;  /* 0x0000001313067211 */ /* 0x000fe400078f08ff */
[----:B------:R-:W-:Y:S02]  /*17a0*/  CS2R R110, SRZ ;  /* 0x00000000006e7805 */ /* 0x000fe4000001ff00 */
[----:B------:R-:W-:Y:S01]  /*17b0*/  LOP3.LUT R0, R7, R0, RZ, 0x3c, !PT ;  /* 0x0000000007007212 */ /* 0x000fe200078e3cff */
[----:B------:R-:W-:Y:S01]  /*17c0*/  IMAD R7, R19, 0x8, R4 ;  /* 0x0000000813077824 */ /* 0x000fe200078e0204 */
[----:B------:R-:W-:Y:S01]  /*17d0*/  LOP3.LUT R26, R26, 0xfffffff8, RZ, 0xc0, !PT ;  /* 0xfffffff81a1a7812 */ /* 0x000fe200078ec0ff */
[----:B------:R-:W-:Y:S01]  /*17e0*/  IMAD.MOV.U32 R4, RZ, RZ, 0x20 ;  /* 0x00000020ff047424 */ /* 0x000fe200078e00ff */
[----:B------:R-:W-:Y:S01]  /*17f0*/  LOP3.LUT R6, R6, 0xfffffffe, RZ, 0xc0, !PT ;  /* 0xfffffffe06067812 */ /* 0x000fe200078ec0ff */
[----:B------:R-:W-:Y:S01]  /*1800*/  IMAD.U32 R0, R7, 0x200, R0 ;  /* 0x0000020007007824 */ /* 0x000fe200078e0000 */
[----:B------:R-:W-:-:S02]  /*1810*/  IADD3 R26, R25, R26, -R3 ;  /* 0x0000001a191a7210 */ /* 0x000fc40007ffe803 */
[----:B------:R-:W-:Y:S02]  /*1820*/  CS2R R108, SRZ ;  /* 0x00000000006c7805 */ /* 0x000fe4000001ff00 */
[----:B------:R-:W-:Y:S01]  /*1830*/  SEL R4, R4, 0xffffffe0, !P0 ;  /* 0xffffffe004047807 */ /* 0x000fe20004000000 */
[C---:B------:R-:W-:Y:S01]  /*1840*/  IMAD.IADD R3, R19.reuse, 0x1, -R6 ;  /* 0x0000000113037824 */ /* 0x040fe200078e0a06 */
[----:B------:R-:W-:Y:S01]  /*1850*/  CS2R R106, SRZ ;  /* 0x00000000006a7805 */ /* 0x000fe2000001ff00 */
[----:B-1----:R-:W-:Y:S01]  /*1860*/  IMAD R19, R19, 0x300, R24 ;  /* 0x0000030013137824 */ /* 0x002fe200078e0218 */
[----:B------:R-:W-:Y:S01]  /*1870*/  CS2R R104, SRZ ;  /* 0x0000000000687805 */ /* 0x000fe2000001ff00 */
[----:B------:R-:W-:Y:S01]  /*1880*/  IMAD.IADD R4, R5, 0x1, R4 ;  /* 0x0000000105047824 */ /* 0x000fe200078e0204 */
[----:B------:R-:W-:Y:S01]  /*1890*/  CS2R R102, SRZ ;  /* 0x0000000000667805 */ /* 0x000fe2000001ff00 */
[----:B----4-:R-:W-:Y:S01]  /*18a0*/  IMAD.SHL.U32 R5, R19, 0x4, RZ ;  /* 0x0000000413057824 */ /* 0x010fe200078e00ff */
[----:B------:R-:W-:Y:S01]  /*18b0*/  CS2R R100, SRZ ;  /* 0x0000000000647805 */ /* 0x000fe2000001ff00 */
[----:B------:R-:W-:Y:S01]  /*18c0*/  IMAD R3, R3, -0x40, R26 ;  /* 0xffffffc003037824 */ /* 0x000fe200078e021a */
[----:B------:R-:W1:Y:S01]  /*18d0*/  LDSM.16.M88.4 R196, [R4+0x6000] ;  /* 0x0060000004c4783b */ /* 0x000e620000000200 */
[----:B------:R-:W-:-:S02]  /*18e0*/  CS2R R98, SRZ ;  /* 0x0000000000627805 */ /* 0x000fc4000001ff00 */
[----:B------:R-:W-:Y:S02]  /*18f0*/  CS2R R96, SRZ ;  /* 0x0000000000607805 */ /* 0x000fe4000001ff00 */
[----:B------:R-:W-:Y:S01]  /*1900*/  CS2R R94, SRZ ;  /* 0x00000000005e7805 */ /* 0x000fe2000001ff00 */
[----:B------:R-:W4:Y:S01]  /*1910*/  LDSM.16.M88.4 R200, [R4+0x8000] ;  /* 0x0080000004c8783b */ /* 0x000f220000000200 */
        /* <DEDUP_REMOVED lines=36> */
[----:B-----5:R-:W-:Y:S01]  /*1b60*/  IMAD R4, R5, 0x4, R2 ;  /* 0x0000000405047824 */ /* 0x020fe200078e0202 */
[----:B------:R-:W-:Y:S01]  /*1b70*/  ULOP3.LUT UR11, UR38, 0x1, URZ, 0xfc, !UPT ;  /* 0x00000001260b7892 */ /* 0x000fe2000f8efc3f */
[----:B------:R-:W-:Y:S01]  /*1b80*/  UMOV UR9, URZ ;  /* 0x0000003f00097c82 */ /* 0x000fe20008000000 */
[----:B------:R-:W-:Y:S01]  /*1b90*/  UMOV UR4, URZ ;  /* 0x0000003f00047c82 */ /* 0x000fe20008000000 */
[----:B------:R-:W-:Y:S01]  /*1ba0*/  ULDC UR5, c[0x0][0x280] ;  /* 0x0000a00000057ab9 */ /* 0x000fe20000000800 */
[----:B-1234-:R-:W-:-:S08]  /*1bb0*/  ULDC UR6, c[0x0][0x744] ;  /* 0x0001d10000067ab9 */ /* 0x01efd00000000800 */
.L_x_5694:
[----:B------:R-:W-:-:S06]  /*1bc0*/  UISETP.NE.AND UP0, UPT, UR11, 0x3, UPT ;  /* 0x000000030b00788c */ /* 0x000fcc000bf05270 */
[----:B------:R-:W-:-:S13]  /*1bd0*/  PLOP3.LUT P0, PT, PT, PT, UP0, 0x80, 0x0 ;  /* 0x000000000000781c */ /* 0x000fda0003f0f008 */
[----:B-1----:R-:W-:Y:S05]  /*1be0*/  @!P0 BRA `(.L_x_5684) ;  /* 0x0000000000048947 */ /* 0x002fea0003800000 */
[----:B------:R-:W-:Y:S01]  /*1bf0*/  BPT.TRAP 0x1 ;  /* 0x000000040000795c */ /* 0x000fe20000300000 */
.L_x_5684:
[----:B------:R-:W-:Y:S01]  /*1c00*/  R2UR UR7, R2 ;  /* 0x00000000020772ca */ /* 0x000fe200000e0000 */
[----:B------:R-:W-:-:S05]  /*1c10*/  IMAD.U32 R6, RZ, RZ, UR9 ;  /* 0x00000009ff067e24 */ /* 0x000fca000f8e00ff */
[----:B------:R-:W-:-:S07]  /*1c20*/  SHF.L.U32 R6, R6, 0x1f, RZ ;  /* 0x0000001f06067819 */ /* 0x000fce00000006ff */
[----:B------:R-:W-:-:S09]  /*1c30*/  ULEA UR7, UR4, UR7, 0x3 ;  /* 0x0000000704077291 */ /* 0x000fd2000f8e183f */
[----:B------:R1:W2:Y:S01]  /*1c40*/  SYNCS.PHASECHK.TRANS64.TRYWAIT P1, [UR7+0x26810], R6 ;  /* 0x02681006ff0075a7 */ /* 0x0002a20008020147 */
[----:B------:R-:W-:Y:S05]  /*1c50*/  @!P0 BRA `(.L_x_5685) ;  /* 0x0000000000048947 */ /* 0x000fea0003800000 */
[----:B------:R-:W-:Y:S01]  /*1c60*/  BPT.TRAP 0x1 ;  /* 0x000000040000795c */ /* 0x000fe20000300000 */
.L_x_5685:
[----:B--2---:R-:W-:Y:S05]  /*1c70*/  @P1 BRA `(.L_x_5686) ;  /* 0x0000000000081947 */ /* 0x004fea0003800000 */
[----:B------:R-:W2:Y:S02]  /*1c80*/  SYNCS.PHASECHK.TRANS64.TRYWAIT P1, [UR7+0x26810], R6 ;  /* 0x02681006ff0075a7 */ /* 0x000ea40008020147 */
[----:B--2---:R-:W-:Y:S05]  /*1c90*/  @!P1 BRA `(.L_x_5687) ;  /* 0x0000006400fc9947 */ /* 0x004fea0003800000 */
.L_x_5686:
        /* <DEDUP_REMOVED lines=66> */
.L_x_5688:
[----:B------:R1:W1:Y:S01]  /*20c0*/  SYNCS.PHASECHK.TRANS64.TRYWAIT P1, [UR7+0x26830], R6 ;  /* 0x02683006ff0075a7 */ /* 0x0002620008020147 */
[----:B------:R-:W-:Y:S05]  /*20d0*/  @!P0 BRA `(.L_x_5689) ;  /* 0x0000000000048947 */ /* 0x000fea0003800000 */
[----:B------:R-:W-:Y:S01]  /*20e0*/  BPT.TRAP 0x1 ;  /* 0x000000040000795c */ /* 0x000fe20000300000 */
.L_x_5689:
[----:B-1----:R-:W-:Y:S05]  /*20f0*/  @P1 BRA `(.L_x_5690) ;  /* 0x0000000000081947 */ /* 0x002fea0003800000 */
[----:B------:R-:W1:Y:S02]  /*2100*/  SYNCS.PHASECHK.TRANS64.TRYWAIT P1, [UR7+0x26830], R6 ;  /* 0x02683006ff0075a7 */ /* 0x000e640008020147 */
[----:B-1----:R-:W-:Y:S05]  /*2110*/  @!P1 BRA `(.L_x_5691) ;  /* 0x0000006000f49947 */ /* 0x002fea0003800000 */
.L_x_5690:
        /* <DEDUP_REMOVED lines=67> */
[----:B------:R-:W-:Y:S01]  /*2550*/  MUFU.EX2 R12, R12 ;  /* 0x0000000c000c7308 */ /* 0x000fe20000000800 */
[----:B------:R-:W-:Y:S01]  /*2560*/  FSEL R15, R176, -INF , !P1 ;  /* 0xff800000b00f7808 */ /* 0x000fe20004800000 */
[----:B------:R-:W-:Y:S01]  /*2570*/  FFMA.FTZ R14, R14, UR6, -R23 ;  /* 0x000000060e0e7c23 */ /* 0x000fe20008010817 */
        /* <DEDUP_REMOVED lines=38> */
[----:B------:R-:W-:Y:S01]  /*27e0*/  ISETP.GT.AND P2, PT, R177, 0x19, PT ;  /* 0x00000019b100780c */ /* 0x000fe20003f44270 */
[----:B------:R-:W-:Y:S01]  /*27f0*/  FFMA.FTZ R176, R157, UR6, -R20 ;  /* 0x000000069db07c23 */ /* 0x000fe20008010814 */
[----:B------:R-:W-:Y:S01]  /*2800*/  FSEL R155, R162, -INF , !P1 ;  /* 0xff800000a29b7808 */ /* 0x000fe20004800000 */
[----:B------:R-:W-:Y:S01]  /*2810*/  FFMA.FTZ R163, R154, UR6, -R209 ;  /* 0x000000069aa37c23 */ /* 0x000fe200080108d1 */
[----:B------:R-:W-:Y:S01]  /*2820*/  FSEL R20, R167, -INF , !P2 ;  /* 0xff800000a7147808 */ /* 0x000fe20005000000 */
[----:B------:R-:W4:Y:S01]  /*2830*/  MUFU.EX2 R168, R168 ;  /* 0x000000a800a87308 */ /* 0x000f220000000800 */
[----:B------:R-:W-:Y:S01]  /*2840*/  FSEL R181, R170, -INF , !P6 ;  /* 0xff800000aab57808 */ /* 0x000fe20007000000 */
[----:B------:R-:W-:Y:S01]  /*2850*/  FFMA.FTZ R169, R155, UR6, -R208 ;  /* 0x000000069ba97c23 */ /* 0x000fe200080108d0 */
[----:B------:R-:W-:-:S02]  /*2860*/  FSEL R180, R171, -INF , !P5 ;  /* 0xff800000abb47808 */ /* 0x000fc40006800000 */
[----:B------:R-:W-:Y:S01]  /*2870*/  ISETP.GT.AND P1, PT, R177, 0x28, PT ;  /* 0x00000028b100780c */ /* 0x000fe20003f24270 */
[----:B------:R-:W-:Y:S01]  /*2880*/  FFMA.FTZ R212, R181, UR6, -R212 ;  /* 0x00000006b5d47c23 */ /* 0x000fe200080108d4 */
[C---:B------:R-:W-:Y:S01]  /*2890*/  ISETP.GT.AND P4, PT, R177.reuse, 0x29, PT ;  /* 0x00000029b100780c */ /* 0x040fe20003f84270 */
[----:B------:R-:W5:Y:S01]  /*28a0*/  MUFU.EX2 R162, R215 ;  /* 0x000000d700a27308 */ /* 0x000f620000000800 */
[C---:B------:R-:W-:Y:S01]  /*28b0*/  ISETP.GT.AND P3, PT, R177.reuse, 0x30, PT ;  /* 0x00000030b100780c */ /* 0x040fe20003f64270 */
[----:B------:R-:W-:Y:S01]  /*28c0*/  FFMA.FTZ R180, R180, UR6, -R213 ;  /* 0x00000006b4b47c23 */ /* 0x000fe200080108d5 */
[C---:B------:R-:W-:Y:S02]  /*28d0*/  ISETP.GT.AND P2, PT, R177.reuse, 0x31, PT ;  /* 0x00000031b100780c */ /* 0x040fe40003f44270 */
[C---:B------:R-:W-:Y:S02]  /*28e0*/  ISETP.GT.AND P6, PT, R177.reuse, 0x38, PT ;  /* 0x00000038b100780c */ /* 0x040fe40003fc4270 */
[----:B------:R-:W-:Y:S01]  /*28f0*/  ISETP.GT.AND P5, PT, R177, 0x39, PT ;  /* 0x00000039b100780c */ /* 0x000fe20003fa4270 */
[----:B------:R-:W-:Y:S01]  /*2900*/  FFMA.FTZ R177, R20, UR6, -R21 ;  /* 0x0000000614b17c23 */ /* 0x000fe20008010815 */
[----:B------:R-:W-:Y:S01]  /*2910*/  FSEL R208, R175, -INF , !P4 ;  /* 0xff800000afd07808 */ /* 0x000fe20006000000 */
[----:B------:R-:W-:Y:S01]  /*2920*/  MUFU.EX2 R165, R165 ;  /* 0x000000a500a57308 */ /* 0x000fe20000000800 */
        /* <DEDUP_REMOVED lines=57> */
[----:B------:R-:W-:Y:S01]  /*2cc0*/  FADD.FTZ R175, R120, -R158 ;  /* 0x8000009e78af7221 */ /* 0x000fe20000010000 */
[--C-:B------:R-:W-:Y:S01]  /*2cd0*/  FADD.FTZ R122, R123, -R159.reuse ;  /* 0x8000009f7b7a7221 */ /* 0x100fe20000010000 */
[----:B------:R-:W-:Y:S01]  /*2ce0*/  FADD.FTZ R120, R121, -R159 ;  /* 0x8000009f79787221 */ /* 0x000fe20000010000 */
[--C-:B---3--:R-:W-:Y:S01]  /*2cf0*/  FADD.FTZ R124, R124, -R156.reuse ;  /* 0x8000009c7c7c7221 */ /* 0x108fe20000010000 */
[--C-:B------:R-:W-:Y:S01]  /*2d00*/  FADD.FTZ R123, R125, -R157.reuse ;  /* 0x8000009d7d7b7221 */ /* 0x100fe20000010000 */
[----:B------:R-:W-:Y:S01]  /*2d10*/  FADD.FTZ R121, R126, -R156 ;  /* 0x8000009c7e797221 */ /* 0x000fe20000010000 */
[----:B------:R-:W-:Y:S01]  /*2d20*/  FADD.FTZ R127, R127, -R157 ;  /* 0x8000009d7f7f7221 */ /* 0x000fe20000010000 */
[--C-:B----4-:R-:W-:Y:S01]  /*2d30*/  FADD.FTZ R126, R131, -R173.reuse ;  /* 0x800000ad837e7221 */ /* 0x110fe20000010000 */
[----:B------:R-:W-:Y:S01]  /*2d40*/  FADD.FTZ R129, R129, -R173 ;  /* 0x800000ad81817221 */ /* 0x000fe20000010000 */
[----:B------:R-:W1:Y:S01]  /*2d50*/  MUFU.EX2 R125, R208 ;  /* 0x000000d0007d7308 */ /* 0x000e620000000800 */
[----:B------:R-:W-:Y:S01]  /*2d60*/  FMUL.FTZ R124, R5, R124 ;  /* 0x0000007c057c7220 */ /* 0x000fe20000410000 */
[--C-:B-----5:R-:W-:Y:S01]  /*2d70*/  FADD.FTZ R131, R134, -R154.reuse ;  /* 0x8000009a86837221 */ /* 0x120fe20000010000 */
[--C-:B------:R-:W-:Y:S01]  /*2d80*/  FADD.FTZ R173, R133, -R155.reuse ;  /* 0x8000009b85ad7221 */ /* 0x100fe20000010000 */
[----:B------:R-:W-:Y:S01]  /*2d90*/  FADD.FTZ R134, R135, -R155 ;  /* 0x8000009b87867221 */ /* 0x000fe20000010000 */
[----:B------:R-:W-:Y:S01]  /*2da0*/  FMUL.FTZ R123, R6, R123 ;  /* 0x0000007b067b7220 */ /* 0x000fe20000410000 */
[----:B------:R-:W-:Y:S01]  /*2db0*/  FADD.FTZ R155, R137, -R167 ;  /* 0x800000a7899b7221 */ /* 0x000fe20000010000 */
[----:B------:R-:W-:Y:S01]  /*2dc0*/  FMUL.FTZ R121, R168, R121 ;  /* 0x00000079a8797220 */ /* 0x000fe20000410000 */
[----:B------:R-:W-:Y:S01]  /*2dd0*/  FADD.FTZ R132, R132, -R154 ;  /* 0x8000009a84847221 */ /* 0x000fe20000010000 */
[----:B------:R-:W-:Y:S01]  /*2de0*/  FADD.FTZ R154, R136, -R166 ;  /* 0x800000a6889a7221 */ /* 0x000fe20000010000 */
[----:B------:R-:W-:Y:S01]  /*2df0*/  F2FP.F16.F32.PACK_AB R158, R123, R124 ;  /* 0x0000007c7b9e723e */ /* 0x000fe200000000ff */
[--C-:B------:R-:W-:Y:S01]  /*2e00*/  FADD.FTZ R135, R142, -R20.reuse ;  /* 0x800000148e877221 */ /* 0x100fe20000010000 */
[----:B------:R-:W-:Y:S01]  /*2e10*/  MUFU.EX2 R124, R219 ;  /* 0x000000db007c7308 */ /* 0x000fe20000000800 */
        /* <DEDUP_REMOVED lines=9> */
[--C-:B------:R-:W-:Y:S01]  /*2eb0*/  FADD.FTZ R128, R128, -R172.reuse ;  /* 0x800000ac80807221 */ /* 0x100fe20000010000 */
[----:B------:R-:W-:Y:S01]  /*2ec0*/  FADD.FTZ R130, R130, -R172 ;  /* 0x800000ac82827221 */ /* 0x000fe20000010000 */
[----:B------:R-:W-:Y:S01]  /*2ed0*/  F2FP.F16.F32.PACK_AB R159, R148, R121 ;  /* 0x00000079949f723e */ /* 0x000fe200000000ff */
[----:B------:R-:W-:Y:S01]  /*2ee0*/  FMUL.FTZ R148, R11, R154 ;  /* 0x0000009a0b947220 */ /* 0x000fe20000410000 */
[----:B------:R-:W-:Y:S01]  /*2ef0*/  FMUL.FTZ R121, R12, R155 ;  /* 0x0000009b0c797220 */ /* 0x000fe20000410000 */
[----:B------:R-:W-:Y:S01]  /*2f00*/  FADD.FTZ R21, R146, -R170 ;  /* 0x800000aa92157221 */ /* 0x000fe20000010000 */
[----:B------:R-:W-:Y:S01]  /*2f10*/  FMUL.FTZ R135, R22, R135 ;  /* 0x0000008716877220 */ /* 0x000fe20000410000 */
[----:B-1----:R-:W-:Y:S01]  /*2f20*/  FMUL.FTZ R20, R125, R20 ;  /* 0x000000147d147220 */ /* 0x002fe20000410000 */
[----:B------:R-:W-:Y:S01]  /*2f30*/  IMAD.U32 R123, RZ, RZ, UR4 ;  /* 0x00000004ff7b7e24 */ /* 0x000fe2000f8e00ff */
[----:B------:R-:W-:Y:S01]  /*2f40*/  F2FP.F16.F32.PACK_AB R148, R121, R148 ;  /* 0x000000947994723e */ /* 0x000fe200000000ff */
[----:B------:R-:W-:Y:S01]  /*2f50*/  FMUL.FTZ R121, R19, R142 ;  /* 0x0000008e13797220 */ /* 0x000fe20000410000 */
[----:B------:R-:W-:Y:S01]  /*2f60*/  FADD.FTZ R133, R138, -R166 ;  /* 0x800000a68a857221 */ /* 0x000fe20000010000 */
[----:B------:R-:W-:Y:S01]  /*2f70*/  FADD.FTZ R136, R139, -R167 ;  /* 0x800000a78b887221 */ /* 0x000fe20000010000 */
        /* <DEDUP_REMOVED lines=38> */
[----:B------:R-:W-:Y:S02]  /*31e0*/  F2FP.F16.F32.PACK_AB R149, R136, R133 ;  /* 0x000000858895723e */ /* 0x000fe400000000ff */
[----:B------:R-:W-:Y:S01]  /*31f0*/  F2FP.F16.F32.PACK_AB R150, R141, R140 ;  /* 0x0000008c8d96723e */ /* 0x000fe200000000ff */
[----:B------:R-:W-:Y:S01]  /*3200*/  STSM.16.MT88.4 [R126+0x1f000], R152 ;  /* 0x01f000987e007844 */ /* 0x000fe20000004200 */
[----:B------:R-:W-:-:S02]  /*3210*/  F2FP.F16.F32.PACK_AB R145, R138, R21 ;  /* 0x000000158a91723e */ /* 0x000fc400000000ff */
[----:B------:R-:W-:Y:S01]  /*3220*/  F2FP.F16.F32.PACK_AB R146, R146, R137 ;  /* 0x000000899292723e */ /* 0x000fe200000000ff */
[----:B------:R-:W-:Y:S01]  /*3230*/  STSM.16.MT88.4 [R126+0x1f800], R148 ;  /* 0x01f800947e007844 */ /* 0x000fe20000004200 */
[----:B------:R-:W-:Y:S02]  /*3240*/  F2FP.F16.F32.PACK_AB R147, R20, R147 ;  /* 0x000000931493723e */ /* 0x000fe400000000ff */
[----:B------:R-:W-:Y:S01]  /*3250*/  F2FP.F16.F32.PACK_AB R122, R6, R5 ;  /* 0x00000005067a723e */ /* 0x000fe200000000ff */
[----:B------:R-:W-:Y:S01]  /*3260*/  IMAD R5, R17, 0x1000, R2 ;  /* 0x0000100011057824 */ /* 0x000fe200078e0202 */
[----:B------:R-:W-:Y:S01]  /*3270*/  F2FP.F16.F32.PACK_AB R121, R165, R164 ;  /* 0x000000a4a579723e */ /* 0x000fe200000000ff */
[----:B------:R1:W-:Y:S01]  /*3280*/  STSM.16.MT88.4 [R126+0x20000], R144 ;  /* 0x020000907e007844 */ /* 0x0003e20000004200 */
[----:B------:R-:W-:Y:S02]  /*3290*/  F2FP.F16.F32.PACK_AB R123, R162, R168 ;  /* 0x000000a8a27b723e */ /* 0x000fe400000000ff */
[----:B------:R-:W-:-:S02]  /*32a0*/  R2UR UR13, R5 ;  /* 0x00000000050d72ca */ /* 0x000fc400000e0000 */
        /* <DEDUP_REMOVED lines=194> */
.L_x_5692:
        /* <DEDUP_REMOVED lines=48> */
.L_x_5693:
        /* <DEDUP_REMOVED lines=62> */
.L_x_5675:
        /* <DEDUP_REMOVED lines=78> */
.L_x_5697:
[----:B------:R-:W-:Y:S01]  /*4a90*/  @P0 ELECT P1, URZ, PT ;  /* 0x00000000003f082f */ /* 0x000fe20003820000 */
[----:B------:R2:W-:-:S12]  /*4aa0*/  UBLKRED.G.S.ADD.F32.RN [UR6], [UR4], UR5, desc[UR8] ;  /* 0x00000806040073bb */ /* 0x0005d800080a1405 */
[----:B------:R-:W-:Y:S02]  /*4ab0*/  @P1 PLOP3.LUT P0, PT, P1, PT, PT, 0x8, 0x0 ;  /* 0x000000000000181c */ /* 0x000fe40000f0e170 */
[----:B------:R-:W-:-:S11]  /*4ac0*/  PLOP3.LUT P1, PT, PT, PT, PT, 0x8, 0x0 ;  /* 0x000000000000781c */ /* 0x000fd60003f2e170 */
[----:B--2---:R-:W-:Y:S05]  /*4ad0*/  @P0 BRA.U.ANY `(.L_x_5697) ;  /* 0xfffffffd00ec0947 */ /* 0x004fea000393ffff */
[----:B------:R0:W-:Y:S01]  /*4ae0*/  UTMACMDFLUSH ;  /* 0x00000000000079b7 */ /* 0x0001e20000000000 */
[----:B------:R-:W-:-:S04]  /*4af0*/  DEPBAR.LE SB0, 0x0 ;  /* 0x000080000000791a */ /* 0x000fc80000000000 */
.L_x_5696:
[----:B------:R-:W-:Y:S05]  /*4b00*/  BSYNC B0 ;  /* 0x0000000000007941 */ /* 0x000fea0003800000 */
.L_x_5695:
        /* <DEDUP_REMOVED lines=28> */
.L_x_5698:
        /* <DEDUP_REMOVED lines=8> */
.L_x_5670:
        /* <DEDUP_REMOVED lines=29> */
.L_x_5700:
[----:B------:R-:W-:Y:S01]  /*4f20*/  ULDC UR9, c[0x0][0x8cc] ;  /* 0x0002330000097ab9 */ /* 0x000fe20000000800 */
[----:B------:R-:W-:Y:S01]  /*4f30*/  UMOV UR7, UR8 ;  /* 0x0000000800077c82 */ /* 0x000fe20008000000 */
[----:B------:R-:W-:-:S11]  /*4f40*/  UISETP.NE.AND UP0, UPT, UR9, 0x1, UPT ;  /* 0x000000010900788c */ /* 0x000fd6000bf05270 */
[----:B------:R-:W-:Y:S02]  /*4f50*/  @UP0 ULDC.64 UR10, c[0x0][0x8d0] ;  /* 0x00023400000a0ab9 */ /* 0x000fe40000000a00 */
[----:B------:R-:W-:-:S04]  /*4f60*/  UIMAD.WIDE.U32 UR4, UR8, UR10, URZ ;  /* 0x0000000a080472a5 */ /* 0x000fc8000f8e003f */
[----:B------:R-:W-:-:S04]  /*4f70*/  @UP0 USHF.R.U32.HI UR7, URZ, UR11, UR5 ;  /* 0x0000000b3f070299 */ /* 0x000fc80008011605 */
[----:B------:R-:W-:-:S12]  /*4f80*/  UIMAD UR4, UR7, UR9, URZ ;  /* 0x00000009070472a4 */ /* 0x000fd8000f8e023f */
.L_x_5701:
        /* <DEDUP_REMOVED lines=67> */
.L_x_5704:
[----:B------:R-:W-:Y:S05]  /*53c0*/  BSYNC B0 ;  /* 0x0000000000007941 */ /* 0x000fea0003800000 */
.L_x_5703:
        /* <DEDUP_REMOVED lines=19> */
.L_x_5706:
[----:B------:R-:W-:Y:S05]  /*5500*/  BSYNC B0 ;  /* 0x0000000000007941 */ /* 0x000fea0003800000 */
.L_x_5705:
[----:B------:R-:W-:Y:S06]  /*5510*/  BAR.ARV 0xa, 0xa0 ;  /* 0x0282800000007b1d */ /* 0x000fec0000002000 */
[----:B------:R-:W-:Y:S04]  /*5520*/  BSSY B0, `(.L_x_5707) ;  /* 0x0000003000007945 */ /* 0x000fe80003800000 */
[----:B------:R-:W-:Y:S05]  /*5530*/  @!P0 BRA `(.L_x_5708) ;  /* 0x0000000000048947 */ /* 0x000fea0003800000 */
[----:B------:R-:W-:-:S04]  /*5540*/  DEPBAR.LE SB0, 0x0 ;  /* 0x000080000000791a */ /* 0x000fc80000000000 */
.L_x_5708:
[----:B------:R-:W-:Y:S05]  /*5550*/  BSYNC B0 ;  /* 0x0000000000007941 */ /* 0x000fea0003800000 */
.L_x_5707:
[----:B------:R-:W-:Y:S06]  /*5560*/  BAR.ARV 0xb, 0xa0 ;  /* 0x02c2800000007b1d */ /* 0x000fec0000002000 */
[----:B------:R-:W-:Y:S01]  /*5570*/  UIADD3 UR12, UR8, 0x1, URZ ;  /* 0x00000001080c7890 */ /* 0x000fe2000fffe03f */
[----:B------:R-:W-:Y:S11]  /*5580*/  BRA `(.L_x_5709) ;  /* 0x0000000000047947 */ /* 0x000ff60003800000 */
.L_x_5702:
[----:B------:R-:W-:-:S05]  /*5590*/  UMOV UR12, UR8 ;  /* 0x00000008000c7c82 */ /* 0x000fca0008000000 */
.L_x_5709:
        /* <DEDUP_REMOVED lines=18> */
.L_x_5722:
        /* <DEDUP_REMOVED lines=20> */
.L_x_5711:
[----:B------:R-:W-:Y:S05]  /*5800*/  BSYNC B0 ;  /* 0x0000000000007941 */ /* 0x000fea0003800000 */
.L_x_5710:
        /* <DEDUP_REMOVED lines=13> */
.L_x_5713:
[----:B------:R-:W-:Y:S05]  /*58e0*/  BSYNC B0 ;  /* 0x0000000000007941 */ /* 0x000fea0003800000 */
.L_x_5712:
[----:B------:R-:W-:Y:S06]  /*58f0*/  BAR.ARV 0xa, 0xa0 ;  /* 0x0282800000007b1d */ /* 0x000fec0000002000 */
[----:B------:R-:W-:Y:S04]  /*5900*/  BSSY B0, `(.L_x_5714) ;  /* 0x0000003000007945 */ /* 0x000fe80003800000 */
[----:B------:R-:W-:Y:S05]  /*5910*/  @!P0 BRA `(.L_x_5715) ;  /* 0x0000000000048947 */ /* 0x000fea0003800000 */
[----:B------:R-:W-:-:S04]  /*5920*/  DEPBAR.LE SB0, 0x0 ;  /* 0x000080000000791a */ /* 0x000fc80000000000 */
.L_x_5715:
[----:B------:R-:W-:Y:S05]  /*5930*/  BSYNC B0 ;  /* 0x0000000000007941 */ /* 0x000fea0003800000 */
.L_x_5714:
        /* <DEDUP_REMOVED lines=13> */
.L_x_5717:
[----:B------:R-:W-:Y:S05]  /*5a10*/  BSYNC B0 ;  /* 0x0000000000007941 */ /* 0x000fea0003800000 */
.L_x_5716:
        /* <DEDUP_REMOVED lines=13> */
.L_x_5719:
[----:B------:R-:W-:Y:S05]  /*5af0*/  BSYNC B0 ;  /* 0x0000000000007941 */ /* 0x000fea0003800000 */
.L_x_5718:
[----:B------:R-:W-:Y:S01]  /*5b00*/  UIADD3 UR12, UR12, 0x2, URZ ;  /* 0x000000020c0c7890 */ /* 0x000fe2000fffe03f */
[----:B------:R-:W-:Y:S06]  /*5b10*/  BAR.ARV 0xa, 0xa0 ;  /* 0x0282800000007b1d */ /* 0x000fec0000002000 */
[----:B------:R-:W-:Y:S01]  /*5b20*/  UISETP.GE.AND UP0, UPT, UR12, UR5, UPT ;  /* 0x000000050c00728c */ /* 0x000fe2000bf06270 */
[----:B------:R-:W-:Y:S04]  /*5b30*/  BSSY B0, `(.L_x_5720) ;  /* 0x0000003000007945 */ /* 0x000fe80003800000 */
[----:B------:R-:W-:Y:S06]  /*5b40*/  @!P0 BRA `(.L_x_5721) ;  /* 0x0000000000048947 */ /* 0x000fec0003800000 */
[----:B------:R-:W-:-:S04]  /*5b50*/  DEPBAR.LE SB0, 0x0 ;  /* 0x000080000000791a */ /* 0x000fc80000000000 */
.L_x_5721:
[----:B------:R-:W-:Y:S05]  /*5b60*/  BSYNC B0 ;  /* 0x0000000000007941 */ /* 0x000fea0003800000 */
.L_x_5720:
[----:B------:R-:W-:Y:S06]  /*5b70*/  BAR.ARV 0xb, 0xa0 ;  /* 0x02c2800000007b1d */ /* 0x000fec0000002000 */
[----:B------:R-:W-:Y:S01]  /*5b80*/  PLOP3.LUT P1, PT, PT, PT, UP0, 0x80, 0x0 ;  /* 0x000000000000781c */ /* 0x000fe20003f2f008 */
[----:B------:R-:W-:Y:S02]  /*5b90*/  UIADD3 UR20, UR20, 0x3000, URZ ;  /* 0x0000300014147890 */ /* 0x000fe4000fffe03f */
[----:B------:R-:W-:-:S10]  /*5ba0*/  UIADD3 UR4, UR4, 0x3000, URZ ;  /* 0x0000300004047890 */ /* 0x000fd4000fffe03f */
[----:B------:R-:W-:Y:S05]  /*5bb0*/  @!P1 BRA `(.L_x_5722) ;  /* 0xfffffff800c09947 */ /* 0x000fea000383ffff */
[----:B------:R-:W-:Y:S05]  /*5bc0*/  BRA `(.L_x_5674) ;  /* 0x0000002400f47947 */ /* 0x000fea0003800000 */
.L_x_5699:
        /* <DEDUP_REMOVED lines=21> */
.L_x_5723:
[----:B------:R-:W-:Y:S01]  /*5d20*/  ULDC UR8, c[0x0][0x8cc] ;  /* 0x0002330000087ab9 */ /* 0x000fe20000000800 */
[----:B------:R-:W-:Y:S01]  /*5d30*/  UMOV UR11, UR7 ;  /* 0x00000007000b7c82 */ /* 0x000fe20008000000 */
[----:B------:R-:W-:-:S11]  /*5d40*/  UISETP.NE.AND UP0, UPT, UR8, 0x1, UPT ;  /* 0x000000010800788c */ /* 0x000fd6000bf05270 */
[----:B------:R-:W-:Y:S02]  /*5d50*/  @UP0 ULDC.64 UR12, c[0x0][0x8d0] ;  /* 0x00023400000c0ab9 */ /* 0x000fe40000000a00 */
[----:B------:R-:W-:-:S04]  /*5d60*/  UIMAD.WIDE.U32 UR4, UR7, UR12, URZ ;  /* 0x0000000c070472a5 */ /* 0x000fc8000f8e003f */
[----:B------:R-:W-:-:S04]  /*5d70*/  @UP0 USHF.R.U32.HI UR11, URZ, UR13, UR5 ;  /* 0x0000000d3f0b0299 */ /* 0x000fc80008011605 */
[----:B------:R-:W-:-:S12]  /*5d80*/  UIMAD UR4, UR11, UR8, URZ ;  /* 0x000000080b0472a4 */ /* 0x000fd8000f8e023f */
.L_x_5724:
        /* <DEDUP_REMOVED lines=70> */
.L_x_5755:
        /* <DEDUP_REMOVED lines=15> */
.L_x_5728:
        /* <DEDUP_REMOVED lines=126> */
.L_x_5739:
[----:B--234-:R-:W-:-:S04]  /*6ac0*/  SHF.L.U32 R21, R11, 0x1f, RZ ;  /* 0x0000001f0b157819 */ /* 0x01cfc800000006ff */
[----:B------:R-:W1:Y:S02]  /*6ad0*/  SYNCS.PHASECHK.TRANS64.TRYWAIT P1, [R16+URZ+0x26840], R21 ;  /* 0x02684015100075a7 */ /* 0x000e64000802017f */
[----:B-1----:R-:W-:Y:S05]  /*6ae0*/  @!P1 BRA `(.L_x_5731) ;  /* 0x0000001800ac9947 */ /* 0x002fea0003800000 */
.L_x_5756:
[----:B------:R-:W-:Y:S05]  /*6af0*/  @P0 BRA `(.L_x_5732) ;  /* 0x0000000000140947 */ /* 0x000fea0003800000 */
[----:B------:R-:W-:Y:S01]  /*6b00*/  ISETP.NE.AND P1, PT, R6, RZ, PT ;  /* 0x000000ff0600720c */ /* 0x000fe20003f25270 */
[----:B------:R-:W-:-:S04]  /*6b10*/  IMAD.MOV.U32 R3, RZ, RZ, 0x3100 ;  /* 0x00003100ff037424 */ /* 0x000fc800078e00ff */
[----:B------:R3:W-:Y:S08]  /*6b20*/  SYNCS.ARRIVE.TRANS64 RZ, [R16+URZ+0x26830], R3 ;  /* 0x0268300310ff79a7 */ /* 0x0007f0000800003f */
[----:B------:R-:W-:Y:S05]  /*6b30*/  @!P1 BRA `(.L_x_5732) ;  /* 0x0000000000049947 */ /* 0x000fea0003800000 */
[----:B------:R-:W-:Y:S01]  /*6b40*/  BPT.TRAP 0x1 ;  /* 0x000000040000795c */ /* 0x000fe20000300000 */
.L_x_5732:
        /* <DEDUP_REMOVED lines=43> */
.L_x_5757:
[----:B------:R-:W-:Y:S05]  /*6e00*/  @P0 BRA `(.L_x_5734) ;  /* 0x0000000000140947 */ /* 0x000fea0003800000 */
[----:B------:R-:W-:Y:S01]  /*6e10*/  ISETP.NE.AND P1, PT, R6, RZ, PT ;  /* 0x000000ff0600720c */ /* 0x000fe20003f25270 */
[----:B------:R-:W-:-:S04]  /*6e20*/  IMAD.MOV.U32 R2, RZ, RZ, 0x3100 ;  /* 0x00003100ff027424 */ /* 0x000fc800078e00ff */
[----:B------:R3:W-:Y:S08]  /*6e30*/  SYNCS.ARRIVE.TRANS64 RZ, [R16+URZ+0x26818], R2 ;  /* 0x0268180210ff79a7 */ /* 0x0007f0000800003f */
[----:B------:R-:W-:Y:S05]  /*6e40*/  @!P1 BRA `(.L_x_5734) ;  /* 0x0000000000049947 */ /* 0x000fea0003800000 */
[----:B------:R-:W-:Y:S01]  /*6e50*/  BPT.TRAP 0x1 ;  /* 0x000000040000795c */ /* 0x000fe20000300000 */
.L_x_5734:
        /* <DEDUP_REMOVED lines=43> */
.L_x_5758:
[----:B------:R-:W-:Y:S05]  /*7110*/  @P0 BRA `(.L_x_5736) ;  /* 0x0000000000140947 */ /* 0x000fea0003800000 */
[----:B------:R-:W-:Y:S01]  /*7120*/  ISETP.NE.AND P1, PT, R6, RZ, PT ;  /* 0x000000ff0600720c */ /* 0x000fe20003f25270 */
[----:B-123--:R-:W-:-:S04]  /*7130*/  IMAD.MOV.U32 R21, RZ, RZ, 0x3100 ;  /* 0x00003100ff157424 */ /* 0x00efc800078e00ff */
[----:B------:R4:W-:Y:S08]  /*7140*/  SYNCS.ARRIVE.TRANS64 RZ, [R16+URZ+0x26838], R21 ;  /* 0x0268381510ff79a7 */ /* 0x0009f0000800003f */
[----:B------:R-:W-:Y:S05]  /*7150*/  @!P1 BRA `(.L_x_5736) ;  /* 0x0000000000049947 */ /* 0x000fea0003800000 */
[----:B------:R-:W-:Y:S01]  /*7160*/  BPT.TRAP 0x1 ;  /* 0x000000040000795c */ /* 0x000fe20000300000 */
.L_x_5736:
        /* <DEDUP_REMOVED lines=38> */
.L_x_5760:
[----:B------:R-:W-:Y:S05]  /*73d0*/  @P0 BRA `(.L_x_5738) ;  /* 0x0000000000140947 */ /* 0x000fea0003800000 */
[----:B------:R-:W-:Y:S01]  /*73e0*/  ISETP.NE.AND P1, PT, R6, RZ, PT ;  /* 0x000000ff0600720c */ /* 0x000fe20003f25270 */
[----:B------:R-:W-:-:S04]  /*73f0*/  IMAD.MOV.U32 R5, RZ, RZ, 0x3100 ;  /* 0x00003100ff057424 */ /* 0x000fc800078e00ff */
[----:B------:R1:W-:Y:S08]  /*7400*/  SYNCS.ARRIVE.TRANS64 RZ, [R16+URZ+0x26810], R5 ;  /* 0x0268100510ff79a7 */ /* 0x0003f0000800003f */
[----:B------:R-:W-:Y:S05]  /*7410*/  @!P1 BRA `(.L_x_5738) ;  /* 0x0000000000049947 */ /* 0x000fea0003800000 */
[----:B------:R-:W-:Y:S01]  /*7420*/  BPT.TRAP 0x1 ;  /* 0x000000040000795c */ /* 0x000fe20000300000 */
.L_x_5738:
        /* <DEDUP_REMOVED lines=44> */
.L_x_5730:
        /* <DEDUP_REMOVED lines=8> */
.L_x_5761:
[----:B------:R-:W-:Y:S05]  /*7770*/  @P0 BRA `(.L_x_5741) ;  /* 0x0000000000140947 */ /* 0x000fea0003800000 */
[----:B------:R-:W-:Y:S01]  /*7780*/  ISETP.NE.AND P1, PT, R6, RZ, PT ;  /* 0x000000ff0600720c */ /* 0x000fe20003f25270 */
[----:B------:R-:W-:-:S04]  /*7790*/  IMAD.MOV.U32 R5, RZ, RZ, 0x3100 ;  /* 0x00003100ff057424 */ /* 0x000fc800078e00ff */
[----:B------:R2:W-:Y:S08]  /*77a0*/  SYNCS.ARRIVE.TRANS64 RZ, [R16+URZ+0x26830], R5 ;  /* 0x0268300510ff79a7 */ /* 0x0005f0000800003f */
[----:B------:R-:W-:Y:S05]  /*77b0*/  @!P1 BRA `(.L_x_5741) ;  /* 0x0000000000049947 */ /* 0x000fea0003800000 */
[----:B------:R-:W-:Y:S01]  /*77c0*/  BPT.TRAP 0x1 ;  /* 0x000000040000795c */ /* 0x000fe20000300000 */
.L_x_5741:
        /* <DEDUP_REMOVED lines=40> */
.L_x_5762:
[----:B------:R-:W-:Y:S05]  /*7a50*/  @P0 BRA `(.L_x_5743) ;  /* 0x0000000000140947 */ /* 0x000fea0003800000 */
[----:B------:R-:W-:Y:S01]  /*7a60*/  ISETP.NE.AND P0, PT, R6, RZ, PT ;  /* 0x000000ff0600720c */ /* 0x000fe20003f05270 */
[----:B------:R-:W-:-:S04]  /*7a70*/  IMAD.MOV.U32 R5, RZ, RZ, 0x3100 ;  /* 0x00003100ff057424 */ /* 0x000fc800078e00ff */
[----:B------:R1:W-:Y:S08]  /*7a80*/  SYNCS.ARRIVE.TRANS64 RZ, [R16+URZ+0x26818], R5 ;  /* 0x0268180510ff79a7 */ /* 0x0003f0000800003f */
[----:B------:R-:W-:Y:S05]  /*7a90*/  @!P0 BRA `(.L_x_5743) ;  /* 0x0000000000048947 */ /* 0x000fea0003800000 */
[----:B------:R-:W-:Y:S01]  /*7aa0*/  BPT.TRAP 0x1 ;  /* 0x000000040000795c */ /* 0x000fe20000300000 */
.L_x_5743:
        /* <DEDUP_REMOVED lines=44> */
.L_x_5729:
[----:B------:R-:W1:Y:S01]  /*7d70*/  S2R R0, SR_TID.X ;  /* 0x0000000000007919 */ /* 0x000e620000002100 */
[----:B------:R-:W-:Y:S01]  /*7d80*/  IMAD R3, R19, 0x8, R16 ;  /* 0x0000000813037824 */ /* 0x000fe200078e0210 */
[----:B-1----:R-:W-:Y:S02]  /*7d90*/  LOP3.LUT R2, R0, 0x7f, RZ, 0xc0, !PT ;  /* 0x0000007f00027812 */ /* 0x002fe400078ec0ff */
[----:B------:R-:W-:Y:S02]  /*7da0*/  SHF.L.U32 R0, R11, 0x1f, RZ ;  /* 0x0000001f0b007819 */ /* 0x000fe400000006ff */
[----:B------:R-:W-:Y:S02]  /*7db0*/  ISETP.NE.AND P1, PT, R2, RZ, PT ;  /* 0x000000ff0200720c */ /* 0x000fe40003f25270 */
[----:B------:R-:W1:Y:S02]  /*7dc0*/  SYNCS.PHASECHK.TRANS64.TRYWAIT P0, [R3+URZ+0x26840], R0 ;  /* 0x02684000030075a7 */ /* 0x000e64000800017f */
[----:B-1----:R-:W-:Y:S09]  /*7dd0*/  @!P0 BRA `(.L_x_5744) ;  /* 0x00000008006c8947 */ /* 0x002ff20003800000 */
.L_x_5763:
[----:B------:R-:W-:Y:S05]  /*7de0*/  @P1 BRA `(.L_x_5745) ;  /* 0x0000000000181947 */ /* 0x000fea0003800000 */
[----:B------:R-:W1:Y:S01]  /*7df0*/  S2R R2, SR_TID.X ;  /* 0x0000000000027919 */ /* 0x000e620000002100 */
[----:B------:R-:W-:-:S04]  /*7e00*/  IMAD.MOV.U32 R0, RZ, RZ, 0x3100 ;  /* 0x00003100ff007424 */ /* 0x000fc800078e00ff */
[----:B------:R1:W-:Y:S02]  /*7e10*/  SYNCS.ARRIVE.TRANS64 RZ, [R3+URZ+0x26830], R0 ;  /* 0x0268300003ff79a7 */ /* 0x0003e4000800003f */
[----:B-1----:R-:W-:-:S13]  /*7e20*/  LOP3.LUT P0, RZ, R2, 0x1f, RZ, 0xc0, !PT ;  /* 0x0000001f02ff7812 */ /* 0x002fda000780c0ff */
[----:B------:R-:W-:Y:S05]  /*7e30*/  @!P0 BRA `(.L_x_5745) ;  /* 0x0000000000048947 */ /* 0x000fea0003800000 */
[----:B------:R-:W-:Y:S01]  /*7e40*/  BPT.TRAP 0x1 ;  /* 0x000000040000795c */ /* 0x000fe20000300000 */
.L_x_5745:
        /* <DEDUP_REMOVED lines=47> */
.L_x_5726:
[----:B------:R-:W-:Y:S05]  /*8140*/  BSYNC B0 ;  /* 0x0000000000007941 */ /* 0x000fea0003800000 */
.L_x_5725:
[----:B------:R-:W-:-:S03]  /*8150*/  UMOV UR7, 0xffffffff ;  /* 0xffffffff00077882 */ /* 0x000fc60000000000 */
[----:B------:R-:W-:Y:S05]  /*8160*/  BRA.DIV UR7, `(.L_x_5746) ;  /* 0x00000006079c7947 */ /* 0x000fea000b800000 */
[----:B------:R-:W-:-:S13]  /*8170*/  ELECT P6, URZ, PT ;  /* 0x00000000003f782f */ /* 0x000fda00038c0000 */
.L_x_5766:
[----:B------:R-:W-:Y:S05]  /*8180*/  @!P6 BRA `(.L_x_5674) ;  /* 0x000000000084e947 */ /* 0x000fea0003800000 */
[----:B------:R-:W-:-:S06]  /*8190*/  ULOP3.LUT UR7, UR38, 0x2, URZ, 0xfc, !UPT ;  /* 0x0000000226077892 */ /* 0x000fcc000f8efc3f */
[----:B------:R-:W-:-:S05]  /*81a0*/  IMAD.U32 R2, RZ, RZ, UR7 ;  /* 0x00000007ff027e24 */ /* 0x000fca000f8e00ff */
[----:B------:R-:W-:-:S13]  /*81b0*/  ISETP.NE.AND P2, PT, R2, 0x3, PT ;  /* 0x000000030200780c */ /* 0x000fda0003f45270 */
[----:B------:R-:W-:Y:S05]  /*81c0*/  @!P2 BRA `(.L_x_5747) ;  /* 0x000000000004a947 */ /* 0x000fea0003800000 */
[----:B------:R-:W-:Y:S01]  /*81d0*/  BPT.TRAP 0x1 ;  /* 0x000000040000795c */ /* 0x000fe20000300000 */
.L_x_5747:
        /* <DEDUP_REMOVED lines=15> */
.L_x_5767:
[----:B------:R-:W2:Y:S02]  /*82d0*/  SYNCS.PHASECHK.TRANS64.TRYWAIT P0, [R3+URZ], R2 ;  /* 0x00000002030075a7 */ /* 0x000ea4000800017f */
[----:B--2---:R-:W-:Y:S05]  /*82e0*/  @!P0 BRA `(.L_x_5749) ;  /* 0x0000000400708947 */ /* 0x004fea0003800000 */
.L_x_5768:
[----:B------:R-:W-:Y:S05]  /*82f0*/  @!P2 BRA `(.L_x_5750) ;  /* 0x000000000004a947 */ /* 0x000fea0003800000 */
[----:B------:R-:W-:Y:S01]  /*8300*/  BPT.TRAP 0x1 ;  /* 0x000000040000795c */ /* 0x000fe20000300000 */
.L_x_5750:
[----:B--2---:R-:W-:-:S04]  /*8310*/  VIADD R3, R7, 0x26840 ;  /* 0x0002684007037836 */ /* 0x004fc80000000000 */
[----:B------:R-:W-:-:S04]  /*8320*/  IMAD R0, R0, 0x8, R3 ;  /* 0x0000000800007824 */ /* 0x000fc800078e0203 */
[----:B------:R-:W2:Y:S02]  /*8330*/  SYNCS.PHASECHK.TRANS64.TRYWAIT P0, [R0+URZ], R5 ;  /* 0x00000005000075a7 */ /* 0x000ea4000800017f */
[----:B--2---:R-:W-:Y:S05]  /*8340*/  @!P0 BRA `(.L_x_5751) ;  /* 0x00000004006c8947 */ /* 0x004fea0003800000 */
.L_x_5769:
[----:B------:R-:W-:-:S07]  /*8350*/  IMAD R3, R4, 0x8, R3 ;  /* 0x0000000804037824 */ /* 0x000fce00078e0203 */
.L_x_5752:
[----:B---3--:R3:W4:Y:S02]  /*8360*/  SYNCS.PHASECHK.TRANS64.TRYWAIT P0, [R3+URZ], R2 ;  /* 0x00000002030075a7 */ /* 0x008724000800017f */
[----:B----4-:R-:W-:Y:S05]  /*8370*/  @!P0 NANOSLEEP.SYNCS 0x989680 ;  /* 0x009896800000895d */ /* 0x010fea0003900000 */
[----:B------:R-:W4:Y:S02]  /*8380*/  @!P0 SYNCS.PHASECHK.TRANS64 P0, [R3+URZ], R2 ;  /* 0x00000002030085a7 */ /* 0x000f24000800007f */
[----:B----4-:R-:W-:Y:S05]  /*8390*/  @!P0 BRA `(.L_x_5752) ;  /* 0xfffffffc00f08947 */ /* 0x010fea000383ffff */
.L_x_5674:
[----:B------:R-:W-:Y:S05]  /*83a0*/  BSYNC B6 ;  /* 0x0000000000067941 */ /* 0x000fea0003800000 */
.L_x_5669:
[----:B------:R-:W-:Y:S05]  /*83b0*/  EXIT ;  /* 0x000000000000794d */ /* 0x000fea0003800000 */
.L_x_5680:
[----:B------:R-:W-:Y:S02]  /*83c0*/  IMAD.MOV.U32 R13, RZ, RZ, R19 ;  /* 0x000000ffff0d7224 */ /* 0x000fe400078e0013 */
[----:B------:R-:W-:Y:S02]  /*83d0*/  IMAD.MOV.U32 R12, RZ, RZ, RZ ;  /* 0x000000ffff0c7224 */ /* 0x000fe400078e00ff */
[----:B------:R-:W-:Y:S02]  /*83e0*/  IMAD.MOV.U32 R11, RZ, RZ, 0x1f ;  /* 0x0000001fff0b7424 */ /* 0x000fe400078e00ff */
[----:B------:R-:W-:-:S07]  /*83f0*/  IMAD.MOV.U32 R15, RZ, RZ, -0x1 ;  /* 0xffffffffff0f7424 */ /* 0x000fce00078e00ff */
[----:B------:R-:W-:Y:S05]  /*8400*/  WARPSYNC.COLLECTIVE R15, `(.L_x_5753) ;  /* 0x000000000f087348 */ /* 0x000fea0003c00000 */
[----:B------:R1:W2:Y:S02]  /*8410*/  SHFL.IDX P6, R14, R13, R12, R11 ;  /* 0x0000000c0d0e7389 */ /* 0x0002a400000c000b */
[----:B-12---:R-:W-:Y:S01]  /*8420*/  ENDCOLLECTIVE ;  /* 0x000000000000791b */ /* 0x006fe20003800000 */
.L_x_5753:
[----:B------:R-:W-:Y:S05]  /*8430*/  BRA `(.L_x_5754) ;  /* 0xffffff8c006c7947 */ /* 0x000fea000383ffff */
.L_x_5682:
[----:B--2---:R2:W3:Y:S02]  /*8440*/  SYNCS.PHASECHK.TRANS64.TRYWAIT P0, [R2+URZ+0x26800], R5 ;  /* 0x02680005020075a7 */ /* 0x0044e4000800017f */
[----:B---3--:R-:W-:Y:S05]  /*8450*/  @!P0 NANOSLEEP.SYNCS 0x989680 ;  /* 0x009896800000895d */ /* 0x008fea0003900000 */
[----:B------:R-:W3:Y:S02]  /*8460*/  @!P0 SYNCS.PHASECHK.TRANS64 P0, [R2+URZ+0x26800], R5 ;  /* 0x02680005020085a7 */ /* 0x000ee4000800007f */
[----:B---3--:R-:W-:Y:S05]  /*8470*/  @!P0 BRA `(.L_x_5682) ;  /* 0xfffffffc00f08947 */ /* 0x008fea000383ffff */
[----:B------:R-:W-:Y:S05]  /*8480*/  BRA `(.L_x_5681) ;  /* 0xffffff8c00947947 */ /* 0x000fea000383ffff */
.L_x_5687:
[----:B--2---:R-:W-:-:S04]  /*8490*/  IMAD.U32 R5, RZ, RZ, UR7 ;  /* 0x00000007ff057e24 */ /* 0x004fc8000f8e00ff */
[----:B------:R2:W3:Y:S03]  /*84a0*/  SYNCS.PHASECHK.TRANS64.TRYWAIT P1, [R5+URZ+0x26810], R6 ;  /* 0x02681006050075a7 */ /* 0x0004e6000802017f */
[----:B---3--:R-:W-:Y:S05]  /*84b0*/  @!P1 NANOSLEEP.SYNCS 0x989680 ;  /* 0x009896800000995d */ /* 0x008fea0003900000 */
[----:B------:R-:W3:Y:S02]  /*84c0*/  @!P1 SYNCS.PHASECHK.TRANS64 P1, [R5+URZ+0x26810], R6 ;  /* 0x02681006050095a7 */ /* 0x000ee4000802007f */
[----:B---3--:R-:W-:Y:S05]  /*84d0*/  @!P1 BRA `(.L_x_5687) ;  /* 0xfffffffc00ec9947 */ /* 0x008fea000383ffff */
[----:B------:R-:W-:Y:S05]  /*84e0*/  BRA `(.L_x_5686) ;  /* 0xffffff9400ec7947 */ /* 0x000fea000383ffff */
.L_x_5691:
[----:B------:R-:W-:-:S04]  /*84f0*/  IMAD.U32 R5, RZ, RZ, UR7 ;  /* 0x00000007ff057e24 */ /* 0x000fc8000f8e00ff */
[----:B------:R1:W1:Y:S03]  /*8500*/  SYNCS.PHASECHK.TRANS64.TRYWAIT P1, [R5+URZ+0x26830], R6 ;  /* 0x02683006050075a7 */ /* 0x000266000802017f */
[----:B-1----:R-:W-:Y:S05]  /*8510*/  @!P1 NANOSLEEP.SYNCS 0x989680 ;  /* 0x009896800000995d */ /* 0x002fea0003900000 */
[----:B------:R-:W1:Y:S02]  /*8520*/  @!P1 SYNCS.PHASECHK.TRANS64 P1, [R5+URZ+0x26830], R6 ;  /* 0x02683006050095a7 */ /* 0x000e64000802007f */
[----:B-1----:R-:W-:Y:S05]  /*8530*/  @!P1 BRA `(.L_x_5691) ;  /* 0xfffffffc00ec9947 */ /* 0x002fea000383ffff */
[----:B------:R-:W-:Y:S05]  /*8540*/  BRA `(.L_x_5690) ;  /* 0xffffff9800f47947 */ /* 0x000fea000383ffff */
.L_x_5727:
[----:B-1----:R1:W2:Y:S02]  /*8550*/  SYNCS.PHASECHK.TRANS64.TRYWAIT P0, [R16+URZ+0x26820], R3 ;  /* 0x02682003100075a7 */ /* 0x0022a4000800017f */
[----:B--2---:R-:W-:Y:S05]  /*8560*/  @!P0 NANOSLEEP.SYNCS 0x989680 ;  /* 0x009896800000895d */ /* 0x004fea0003900000 */
[----:B------:R-:W2:Y:S02]  /*8570*/  @!P0 SYNCS.PHASECHK.TRANS64 P0, [R16+URZ+0x26820], R3 ;  /* 0x02682003100085a7 */ /* 0x000ea4000800007f */
[----:B--2---:R-:W-:Y:S05]  /*8580*/  @!P0 BRA `(.L_x_5727) ;  /* 0xfffffffc00f08947 */ /* 0x004fea000383ffff */
[----:B------:R-:W-:Y:S05]  /*8590*/  BRA `(.L_x_5755) ;  /* 0xffffffdc00147947 */ /* 0x000fea000383ffff */
.L_x_5731:
[----:B-1----:R1:W3:Y:S02]  /*85a0*/  SYNCS.PHASECHK.TRANS64.TRYWAIT P1, [R16+URZ+0x26840], R21 ;  /* 0x02684015100075a7 */ /* 0x0022e4000802017f */
[----:B---3--:R-:W-:Y:S05]  /*85b0*/  @!P1 NANOSLEEP.SYNCS 0x989680 ;  /* 0x009896800000995d */ /* 0x008fea0003900000 */
[----:B------:R-:W3:Y:S02]  /*85c0*/  @!P1 SYNCS.PHASECHK.TRANS64 P1, [R16+URZ+0x26840], R21 ;  /* 0x02684015100095a7 */ /* 0x000ee4000802007f */
[----:B---3--:R-:W-:Y:S05]  /*85d0*/  @!P1 BRA `(.L_x_5731) ;  /* 0xfffffffc00f09947 */ /* 0x008fea000383ffff */
[----:B------:R-:W-:Y:S05]  /*85e0*/  BRA `(.L_x_5756) ;  /* 0xffffffe400407947 */ /* 0x000fea000383ffff */
.L_x_5733:
[----:B--2---:R2:W3:Y:S02]  /*85f0*/  SYNCS.PHASECHK.TRANS64.TRYWAIT P1, [R16+URZ+0x26828], R21 ;  /* 0x02682815100075a7 */ /* 0x0044e4000802017f */
[----:B---3--:R-:W-:Y:S05]  /*8600*/  @!P1 NANOSLEEP.SYNCS 0x989680 ;  /* 0x009896800000995d */ /* 0x008fea0003900000 */
[----:B------:R-:W3:Y:S02]  /*8610*/  @!P1 SYNCS.PHASECHK.TRANS64 P1, [R16+URZ+0x26828], R21 ;  /* 0x02682815100095a7 */ /* 0x000ee4000802007f */
[----:B---3--:R-:W-:Y:S05]  /*8620*/  @!P1 BRA `(.L_x_5733) ;  /* 0xfffffffc00f09947 */ /* 0x008fea000383ffff */
[----:B------:R-:W-:Y:S05]  /*8630*/  BRA `(.L_x_5757) ;  /* 0xffffffe400f07947 */ /* 0x000fea000383ffff */
.L_x_5735:
[----:B---3--:R3:W4:Y:S02]  /*8640*/  SYNCS.PHASECHK.TRANS64.TRYWAIT P1, [R16+URZ+0x26848], R21 ;  /* 0x02684815100075a7 */ /* 0x008724000802017f */
[----:B----4-:R-:W-:Y:S05]  /*8650*/  @!P1 NANOSLEEP.SYNCS 0x989680 ;  /* 0x009896800000995d */ /* 0x010fea0003900000 */
[----:B------:R-:W4:Y:S02]  /*8660*/  @!P1 SYNCS.PHASECHK.TRANS64 P1, [R16+URZ+0x26848], R21 ;  /* 0x02684815100095a7 */ /* 0x000f24000802007f */
[----:B----4-:R-:W-:Y:S05]  /*8670*/  @!P1 BRA `(.L_x_5735) ;  /* 0xfffffffc00f09947 */ /* 0x010fea000383ffff */
[----:B------:R-:W-:Y:S05]  /*8680*/  BRA `(.L_x_5758) ;  /* 0xffffffe800a07947 */ /* 0x000fea000383ffff */
.L_x_5737:
[----:B------:R-:W-:-:S07]  /*8690*/  SHF.L.U32 R5, R11, 0x1f, RZ ;  /* 0x0000001f0b057819 */ /* 0x000fce00000006ff */
.L_x_5759:
[----:B------:R1:W1:Y:S02]  /*86a0*/  SYNCS.PHASECHK.TRANS64.TRYWAIT P1, [R16+URZ+0x26820], R5 ;  /* 0x02682005100075a7 */ /* 0x000264000802017f */
[----:B-1----:R-:W-:Y:S05]  /*86b0*/  @!P1 NANOSLEEP.SYNCS 0x989680 ;  /* 0x009896800000995d */ /* 0x002fea0003900000 */
[----:B------:R-:W1:Y:S02]  /*86c0*/  @!P1 SYNCS.PHASECHK.TRANS64 P1, [R16+URZ+0x26820], R5 ;  /* 0x02682005100095a7 */ /* 0x000e64000802007f */
[----:B-1----:R-:W-:Y:S05]  /*86d0*/  @!P1 BRA `(.L_x_5759) ;  /* 0xfffffffc00f09947 */ /* 0x002fea000383ffff */
[----:B------:R-:W-:Y:S05]  /*86e0*/  BRA `(.L_x_5760) ;  /* 0xffffffec00387947 */ /* 0x000fea000383ffff */
.L_x_5740:
[----:B-1----:R1:W2:Y:S02]  /*86f0*/  SYNCS.PHASECHK.TRANS64.TRYWAIT P1, [R16+URZ+0x26840], R13 ;  /* 0x0268400d100075a7 */ /* 0x0022a4000802017f */
[----:B--2---:R-:W-:Y:S05]  /*8700*/  @!P1 NANOSLEEP.SYNCS 0x989680 ;  /* 0x009896800000995d */ /* 0x004fea0003900000 */
[----:B------:R-:W2:Y:S02]  /*8710*/  @!P1 SYNCS.PHASECHK.TRANS64 P1, [R16+URZ+0x26840], R13 ;  /* 0x0268400d100095a7 */ /* 0x000ea4000802007f */
[----:B--2---:R-:W-:Y:S05]  /*8720*/  @!P1 BRA `(.L_x_5740) ;  /* 0xfffffffc00f09947 */ /* 0x004fea000383ffff */
[----:B------:R-:W-:Y:S05]  /*8730*/  BRA `(.L_x_5761) ;  /* 0xfffffff0000c7947 */ /* 0x000fea000383ffff */
.L_x_5742:
[----:B--2---:R2:W1:Y:S02]  /*8740*/  SYNCS.PHASECHK.TRANS64.TRYWAIT P1, [R16+URZ+0x26828], R13 ;  /* 0x0268280d100075a7 */ /* 0x004464000802017f */
[----:B-1----:R-:W-:Y:S05]  /*8750*/  @!P1 NANOSLEEP.SYNCS 0x989680 ;  /* 0x009896800000995d */ /* 0x002fea0003900000 */
[----:B------:R-:W1:Y:S02]  /*8760*/  @!P1 SYNCS.PHASECHK.TRANS64 P1, [R16+URZ+0x26828], R13 ;  /* 0x0268280d100095a7 */ /* 0x000e64000802007f */
[----:B-1----:R-:W-:Y:S05]  /*8770*/  @!P1 BRA `(.L_x_5742) ;  /* 0xfffffffc00f09947 */ /* 0x002fea000383ffff */
[----:B------:R-:W-:Y:S05]  /*8780*/  BRA `(.L_x_5762) ;  /* 0xfffffff000b07947 */ /* 0x000fea000383ffff */
.L_x_5744:
[----:B------:R1:W1:Y:S02]  /*8790*/  SYNCS.PHASECHK.TRANS64.TRYWAIT P0, [R3+URZ+0x26840], R0 ;  /* 0x02684000030075a7 */ /* 0x000264000800017f */
[----:B-1----:R-:W-:Y:S05]  /*87a0*/  @!P0 NANOSLEEP.SYNCS 0x989680 ;  /* 0x009896800000895d */ /* 0x002fea0003900000 */
[----:B------:R-:W1:Y:S02]  /*87b0*/  @!P0 SYNCS.PHASECHK.TRANS64 P0, [R3+URZ+0x26840], R0 ;  /* 0x02684000030085a7 */ /* 0x000e64000800007f */
[----:B-1----:R-:W-:Y:S05]  /*87c0*/  @!P0 BRA `(.L_x_5744) ;  /* 0xfffffffc00f08947 */ /* 0x002fea000383ffff */
[----:B------:R-:W-:Y:S05]  /*87d0*/  BRA `(.L_x_5763) ;  /* 0xfffffff400807947 */ /* 0x000fea000383ffff */
.L_x_5746:
[----:B------:R-:W-:Y:S01]  /*87e0*/  BSSY B0, `(.L_x_5764) ;  /* 0x0000006000007945 */ /* 0x000fe20003800000 */
[----:B------:R-:W-:-:S07]  /*87f0*/  IMAD.MOV.U32 R15, RZ, RZ, -0x1 ;  /* 0xffffffffff0f7424 */ /* 0x000fce00078e00ff */
[----:B------:R-:W-:Y:S05]  /*8800*/  WARPSYNC.COLLECTIVE R15, `(.L_x_5765) ;  /* 0x000000000f0c7348 */ /* 0x000fea0003c00000 */
[----:B------:R-:W-:Y:S02]  /*8810*/  ELECT P6, UR62, PT ;  /* 0x00000000003e782f */ /* 0x000fe400038c0000 */
[----:B------:R-:W-:Y:S01]  /*8820*/  MOV R14, UR62 ;  /* 0x0000003e000e7c02 */ /* 0x000fe20008000f00 */
[----:B------:R-:W-:Y:S10]  /*8830*/  ENDCOLLECTIVE ;  /* 0x000000000000791b */ /* 0x000ff40003800000 */
.L_x_5765:
[----:B------:R-:W-:Y:S05]  /*8840*/  BSYNC B0 ;  /* 0x0000000000007941 */ /* 0x000fea0003800000 */
.L_x_5764:
[----:B------:R-:W-:Y:S05]  /*8850*/  BRA `(.L_x_5766) ;  /* 0xfffffff800487947 */ /* 0x000fea000383ffff */
.L_x_5748:
[----:B-1----:R1:W2:Y:S02]  /*8860*/  SYNCS.PHASECHK.TRANS64.TRYWAIT P0, [R6+URZ], R5 ;  /* 0x00000005060075a7 */ /* 0x0022a4000800017f */
[----:B--2---:R-:W-:Y:S05]  /*8870*/  @!P0 NANOSLEEP.SYNCS 0x989680 ;  /* 0x009896800000895d */ /* 0x004fea0003900000 */
[----:B------:R-:W2:Y:S02]  /*8880*/  @!P0 SYNCS.PHASECHK.TRANS64 P0, [R6+URZ], R5 ;  /* 0x00000005060085a7 */ /* 0x000ea4000800007f */
[----:B--2---:R-:W-:Y:S05]  /*8890*/  @!P0 BRA `(.L_x_5748) ;  /* 0xfffffffc00f08947 */ /* 0x004fea000383ffff */
[----:B------:R-:W-:Y:S05]  /*88a0*/  BRA `(.L_x_5767) ;  /* 0xfffffff800887947 */ /* 0x000fea000383ffff */
.L_x_5749:
[----:B--2---:R2:W3:Y:S02]  /*88b0*/  SYNCS.PHASECHK.TRANS64.TRYWAIT P0, [R3+URZ], R2 ;  /* 0x00000002030075a7 */ /* 0x0044e4000800017f */
[----:B---3--:R-:W-:Y:S05]  /*88c0*/  @!P0 NANOSLEEP.SYNCS 0x989680 ;  /* 0x009896800000895d */ /* 0x008fea0003900000 */
[----:B------:R-:W3:Y:S02]  /*88d0*/  @!P0 SYNCS.PHASECHK.TRANS64 P0, [R3+URZ], R2 ;  /* 0x00000002030085a7 */ /* 0x000ee4000800007f */
[----:B---3--:R-:W-:Y:S05]  /*88e0*/  @!P0 BRA `(.L_x_5749) ;  /* 0xfffffffc00f08947 */ /* 0x008fea000383ffff */
[----:B------:R-:W-:Y:S05]  /*88f0*/  BRA `(.L_x_5768) ;  /* 0xfffffff8007c7947 */ /* 0x000fea000383ffff */
.L_x_5751:
[----:B--2---:R2:W3:Y:S02]  /*8900*/  SYNCS.PHASECHK.TRANS64.TRYWAIT P0, [R0+URZ], R5 ;  /* 0x00000005000075a7 */ /* 0x0044e4000800017f */
[----:B---3--:R-:W-:Y:S05]  /*8910*/  @!P0 NANOSLEEP.SYNCS 0x989680 ;  /* 0x009896800000895d */ /* 0x008fea0003900000 */
[----:B------:R-:W3:Y:S02]  /*8920*/  @!P0 SYNCS.PHASECHK.TRANS64 P0, [R0+URZ], R5 ;  /* 0x00000005000085a7 */ /* 0x000ee4000800007f */
[----:B---3--:R-:W-:Y:S05]  /*8930*/  @!P0 BRA `(.L_x_5751) ;  /* 0xfffffffc00f08947 */ /* 0x008fea000383ffff */
[----:B------:R-:W-:Y:S05]  /*8940*/  BRA `(.L_x_5769) ;  /* 0xfffffff800807947 */ /* 0x000fea000383ffff */
.L_x_5770:
        /* <DEDUP_REMOVED lines=11> */
.L_x_6595:


//--------------------- .text._ZN7cutlass13device_kernelIN5flash11enable_sm90INS1_16FlashAttnBwdSm90INS1_25CollectiveMainloopBwdSm90ILi2ELi2ELi2EN4cute5tupleIJNS5_1CILi1EEES8_S8_EEENS6_IJNS7_ILi64EEENS7_ILi128EEENS7_ILi96EEEEEENS_6half_tEfNS_4arch4Sm90ELb1ELb0ELb0ELb0ELb1ELb1ELb0ELb0ELi2ELi1ELi2ELi1ELb1EEENS1_24CollectiveEpilogueBwdGQAISD_fSG_Li256ELb0ELb1EEENS1_25SingleTileBwdLPTSchedulerILb0ELi128ELb1EEEEEEEEEvNT_6ParamsE --------------------------
	.section	.text._ZN7cutlass13device_kernelIN5flash11enable_sm90INS1_16FlashAttnBwdSm90INS1_25CollectiveMainloopBwdSm90ILi2ELi2ELi2EN4cute5tupleIJNS5_1CILi1EEES8_S8_EEENS6_IJNS7_ILi64EEENS7_ILi128EEENS7_ILi96EEEEEENS_6half_tEfNS_4arch4Sm90ELb1ELb0ELb0ELb0ELb1ELb1ELb0ELb0ELi2ELi1ELi2ELi1ELb1EEENS1_24CollectiveEpilogueBwdGQAISD_fSG_Li256ELb0ELb1EEENS1_25SingleTileBwdLPTSchedulerILb0ELi128ELb1EEEEEEEEEvNT_6ParamsE,"ax",@progbits
	.align	128
.text._ZN7cutlass13device_kernelIN5flash11enable_sm90INS1_16FlashAttnBwdSm90INS1_25CollectiveMainloopBwdSm90ILi2ELi2ELi2EN4cute5tupleIJNS5_1CILi1EEES8_S8_EEENS6_IJNS7_ILi64EEENS7_ILi128EEENS7_ILi96EEEEEENS_6half_tEfNS_4arch4Sm90ELb1ELb0ELb0ELb0ELb1ELb1ELb0ELb0ELi2ELi1ELi2ELi1ELb1EEENS1_24CollectiveEpilogueBwdGQAISD_fSG_Li256ELb0ELb1EEENS1_25SingleTileBwdLPTSchedulerILb0ELi128ELb1EEEEEEEEEvNT_6ParamsE:
        .type           _ZN7cutlass13device_kernelIN5flash11enable_sm90INS1_16FlashAttnBwdSm90INS1_25CollectiveMainloopBwdSm90ILi2ELi2ELi2EN4cute5tupleIJNS5_1CILi1EEES8_S8_EEENS6_IJNS7_ILi64EEENS7_ILi128EEENS7_ILi96EEEEEENS_6half_tEfNS_4arch4Sm90ELb1ELb0ELb0ELb0ELb1ELb1ELb0ELb0ELi2ELi1ELi2ELi1ELb1EEENS1_24CollectiveEpilogueBwdGQAISD_fSG_Li256ELb0ELb1EEENS1_25SingleTileBwdLPTSchedulerILb0ELi128ELb1EEEEEEEEEvNT_6ParamsE,@function
        .size           _ZN7cutlass13device_kernelIN5flash11enable_sm90INS1_16FlashAttnBwdSm90INS1_25CollectiveMainloopBwdSm90ILi2ELi2ELi2EN4cute5tupleIJNS5_1CILi1EEES8_S8_EEENS6_IJNS7_ILi64EEENS7_ILi128EEENS7_ILi96EEEEEENS_6half_tEfNS_4arch4Sm90ELb1ELb0ELb0ELb0ELb1ELb1ELb0ELb0ELi2ELi1ELi2ELi1ELb1EEENS1_24CollectiveEpilogueBwdGQAISD_fSG_Li256ELb0ELb1EEENS1_25SingleTileBwdLPTSchedulerILb0ELi128ELb1EEEEEEEEEvNT_6ParamsE,(.L_x_6596 - _ZN7cutlass13device_kernelIN5flash11enable_sm90INS1_16FlashAttnBwdSm90INS1_25CollectiveMainloopBwdSm90ILi2ELi2ELi2EN4cute5tupleIJNS5_1CILi1EEES8_S8_EEENS6_IJNS7_ILi64EEENS7_ILi128EEENS7_ILi96EEEEEENS_6half_tEfNS_4arch4Sm90ELb1ELb0ELb0ELb0ELb1ELb1ELb0ELb0ELi2ELi1ELi2ELi1ELb1EEENS1_24CollectiveEpilogueBwdGQAISD_fSG_Li256ELb0ELb1EEENS1_25SingleTileBwdLPTSchedulerILb0ELi128ELb1EEEEEEEEEvNT_6ParamsE)
        .other          _ZN7cutlass13device_kernelIN5flash11enable_sm90INS1_16FlashAttnBwdSm90INS1_25CollectiveMainloopBwdSm90ILi2ELi2ELi2EN4cute5tupleIJNS5_1CILi1EEES8_S8_EEENS6_IJNS7_ILi64EEENS7_ILi128EEENS7_ILi96EEEEEENS_6half_tEfNS_4arch4Sm90ELb1ELb0ELb0ELb0ELb1ELb1ELb0ELb0ELi2ELi1ELi2ELi1ELb1EEENS1_24CollectiveEpilogueBwdGQAISD_fSG_Li256ELb0ELb1EEENS1_25SingleTileBwdLPTSchedulerILb0ELi128ELb1EEEEEEEEEvNT_6ParamsE,@"STO_CUDA_ENTRY STV_DEFAULT"
_ZN7cutlass13device_kernelIN5flash11enable_sm90INS1_16FlashAttnBwdSm90INS1_25CollectiveMainloopBwdSm90ILi2ELi2ELi2EN4cute5tupleIJNS5_1CILi1EEES8_S8_EEENS6_IJNS7_ILi64EEENS7_ILi128EEENS7_ILi96EEEEEENS_6half_tEfNS_4arch4Sm90ELb1ELb0ELb0ELb0ELb1ELb1ELb0ELb0ELi2ELi1ELi2ELi1ELb1EEENS1_24CollectiveEpilogueBwdGQAISD_fSG_Li256ELb0ELb1EEENS1_25SingleTileBwdLPTSchedulerILb0ELi128ELb1EEEEEEEEEvNT_6ParamsE:
        /* <DEDUP_REMOVED lines=24> */
.L_x_5772:
[----:B------:R-:W-:Y:S05]  /*0180*/  BSYNC B0 ;  /* 0x0000000000007941 */ /* 0x000fea0003800000 */
.L_x_5771:
        /* <DEDUP_REMOVED lines=37> */
.L_x_5773:
        /* <DEDUP_REMOVED lines=22> */
.L_x_5774:
[----:B------:R-:W-:Y:S01]  /*0540*/  PLOP3.LUT P0, PT, PT, PT, UP0, 0x80, 0x0 ;  /* 0x000000000000781c */ /* 0x000fe20003f0f008 */
[----:B------:R-:W-:Y:S01]  /*0550*/  NOP ;  /* 0x0000000000007918 */ /* 0x000fe20000000000 */
[----:B------:R-:W-:Y:S01]  /*0560*/  ULDC.64 UR46, c[0x0][0x208] ;  /* 0x00008200002e7ab9 */ /* 0x000fe20000000a00 */
[----:B------:R-:W-:Y:S01]  /*0570*/  BSSY B6, `(.L_x_5775) ;  /* 0x00008d4000067945 */ /* 0x000fe20003800000 */
[----:B-12-4-:R-:W-:Y:S09]  /*0580*/  BAR.SYNC.DEFER_BLOCKING 0x0 ;  /* 0x0000000000007b1d */ /* 0x016ff20000010000 */
[----:B------:R-:W-:Y:S05]  /*0590*/  @!P0 BRA `(.L_x_5776) ;  /* 0x0000004c00308947 */ /* 0x000fea0003800000 */
.L_x_5777:
        /* <DEDUP_REMOVED lines=32> */
.L_x_5778:
[----:B------:R-:W-:Y:S01]  /*07a0*/  ULDC UR7, c[0x0][0x8cc] ;  /* 0x0002330000077ab9 */ /* 0x000fe20000000800 */
[----:B------:R-:W-:Y:S01]  /*07b0*/  UMOV UR36, UR10 ;  /* 0x0000000a00247c82 */ /* 0x000fe20008000000 */
[----:B------:R-:W-:-:S11]  /*07c0*/  UISETP.NE.AND UP0, UPT, UR7, 0x1, UPT ;  /* 0x000000010700788c */ /* 0x000fd6000bf05270 */
[----:B------:R-:W-:Y:S02]  /*07d0*/  @UP0 ULDC.64 UR8, c[0x0][0x8d0] ;  /* 0x0002340000080ab9 */ /* 0x000fe40000000a00 */
[----:B------:R-:W-:-:S04]  /*07e0*/  UIMAD.WIDE.U32 UR4, UR10, UR8, URZ ;  /* 0x000000080a0472a5 */ /* 0x000fc8000f8e003f */
[----:B------:R-:W-:-:S04]  /*07f0*/  @UP0 USHF.R.U32.HI UR36, URZ, UR9, UR5 ;  /* 0x000000093f240299 */ /* 0x000fc80008011605 */
[----:B------:R-:W-:-:S12]  /*0800*/  UIMAD UR4, UR36, UR7, URZ ;  /* 0x00000007240472a4 */ /* 0x000fd8000f8e023f */
.L_x_5779:
        /* <DEDUP_REMOVED lines=104> */
.L_x_5783:
        /* <DEDUP_REMOVED lines=15> */
.L_x_5782:
        /* <DEDUP_REMOVED lines=22> */
.L_x_5785:
        /* <DEDUP_REMOVED lines=15> */
.L_x_5784:
[----:B------:R-:W-:Y:S01]  /*11d0*/  SHF.R.S32.HI R23, RZ, 0x1f, R22 ;  /* 0x0000001fff177819 */ /* 0x000fe20000011416 */
[----:B------:R-:W-:-:S03]  /*11e0*/  UMOV UR4, 0xffffffff ;  /* 0xffffffff00047882 */ /* 0x000fc60000000000 */
[----:B------:R-:W-:-:S04]  /*11f0*/  LEA.HI R0, R23, R22, RZ, 0x7 ;  /* 0x0000001617007211 */ /* 0x000fc800078f38ff */
[----:B------:R-:W-:Y:S01]  /*1200*/  SHF.R.S32.HI R19, RZ, 0x7, R0 ;  /* 0x00000007ff137819 */ /* 0x000fe20000011400 */
[----:B------:R-:W-:Y:S06]  /*1210*/  BRA.DIV UR4, `(.L_x_5786) ;  /* 0x00000082042c7947 */ /* 0x000fec000b800000 */
[----:B------:R1:W2:Y:S02]  /*1220*/  SHFL.IDX PT, R14, R19, RZ, 0x1f ;  /* 0x00001fff130e7589 */ /* 0x0002a400000e0000 */
.L_x_5890:
        /* <DEDUP_REMOVED lines=15> */
.L_x_5787:
        /* <DEDUP_REMOVED lines=19> */
.L_x_5789:
        /* <DEDUP_REMOVED lines=123> */
.L_x_5800:
[----:B------:R-:W-:-:S06]  /*1c00*/  UISETP.NE.AND UP0, UPT, UR16, 0x3, UPT ;  /* 0x000000031000788c */ /* 0x000fcc000bf05270 */
[----:B------:R-:W-:-:S13]  /*1c10*/  PLOP3.LUT P0, PT, PT, PT, UP0, 0x80, 0x0 ;  /* 0x000000000000781c */ /* 0x000fda0003f0f008 */
[----:B-1----:R-:W-:Y:S05]  /*1c20*/  @!P0 BRA `(.L_x_5790) ;  /* 0x0000000000048947 */ /* 0x002fea0003800000 */
[----:B------:R-:W-:Y:S01]  /*1c30*/  BPT.TRAP 0x1 ;  /* 0x000000040000795c */ /* 0x000fe20000300000 */
.L_x_5790:
[----:B------:R-:W-:Y:S01]  /*1c40*/  R2UR UR8, R2 ;  /* 0x00000000020872ca */ /* 0x000fe200000e0000 */
[----:B------:R-:W-:-:S05]  /*1c50*/  IMAD.U32 R6, RZ, RZ, UR4 ;  /* 0x00000004ff067e24 */ /* 0x000fca000f8e00ff */
[----:B------:R-:W-:-:S07]  /*1c60*/  SHF.L.U32 R6, R6, 0x1f, RZ ;  /* 0x0000001f06067819 */ /* 0x000fce00000006ff */
[----:B------:R-:W-:-:S09]  /*1c70*/  ULEA UR8, UR5, UR8, 0x3 ;  /* 0x0000000805087291 */ /* 0x000fd2000f8e183f */
[----:B------:R1:W2:Y:S01]  /*1c80*/  SYNCS.PHASECHK.TRANS64.TRYWAIT P1, [UR8+0x26810], R6 ;  /* 0x02681006ff0075a7 */ /* 0x0002a20008020148 */
[----:B------:R-:W-:Y:S05]  /*1c90*/  @!P0 BRA `(.L_x_5791) ;  /* 0x0000000000048947 */ /* 0x000fea0003800000 */
[----:B------:R-:W-:Y:S01]  /*1ca0*/  BPT.TRAP 0x1 ;  /* 0x000000040000795c */ /* 0x000fe20000300000 */
.L_x_5791:
[----:B--2---:R-:W-:Y:S05]  /*1cb0*/  @P1 BRA `(.L_x_5792) ;  /* 0x0000000000081947 */ /* 0x004fea0003800000 */
[----:B------:R-:W2:Y:S02]  /*1cc0*/  SYNCS.PHASECHK.TRANS64.TRYWAIT P1, [UR8+0x26810], R6 ;  /* 0x02681006ff0075a7 */ /* 0x000ea40008020148 */
[----:B--2---:R-:W-:Y:S05]  /*1cd0*/  @!P1 BRA `(.L_x_5793) ;  /* 0x0000007400b09947 */ /* 0x004fea0003800000 */
.L_x_5792:
        /* <DEDUP_REMOVED lines=66> */
.L_x_5794:
[----:B------:R1:W1:Y:S01]  /*2100*/  SYNCS.PHASECHK.TRANS64.TRYWAIT P1, [UR8+0x26830], R6 ;  /* 0x02683006ff0075a7 */ /* 0x0002620008020148 */
[----:B------:R-:W-:Y:S05]  /*2110*/  @!P0 BRA `(.L_x_5795) ;  /* 0x0000000000048947 */ /* 0x000fea0003800000 */
[----:B------:R-:W-:Y:S01]  /*2120*/  BPT.TRAP 0x1 ;  /* 0x000000040000795c */ /* 0x000fe20000300000 */
.L_x_5795:
[----:B-1----:R-:W-:Y:S05]  /*2130*/  @P1 BRA `(.L_x_5796) ;  /* 0x0000000000081947 */ /* 0x002fea0003800000 */
[----:B------:R-:W1:Y:S02]  /*2140*/  SYNCS.PHASECHK.TRANS64.TRYWAIT P1, [UR8+0x26830], R6 ;  /* 0x02683006ff0075a7 */ /* 0x000e640008020148 */
[----:B-1----:R-:W-:Y:S05]  /*2150*/  @!P1 BRA `(.L_x_5797) ;  /* 0x0000007000a89947 */ /* 0x002fea0003800000 */
.L_x_5796:
[----:B------:R-:W-:Y:S01]  /*2160*/  R2UR UR10, R2 ;  /* 0x00000000020a72ca */ /* 0x000fe200000e0000 */
[----:B------:R-:W-:Y:S01]  /*2170*/  WARPGROUP.ARRIVE ;  /* 0x00000000000079c5 */ /* 0x000fe20000000000 */
[----:B------:R-:W-:Y:S01]  /*2180*/  UMOV UR11, 0x80000020 ;  /* 0x80000020000b7882 */ /* 0x000fe20000000000 */
[----:B------:R-:W-:Y:S01]  /*2190*/  ISETP.GT.AND P1, PT, R3, RZ, PT ;  /* 0x000000ff0300720c */ /* 0x000fe20003f24270 */
[----:B------:R-:W-:-:S09]  /*21a0*/  UMOV UR15, 0xc0000010 ;  /* 0xc0000010000f7882 */ /* 0x000fd20000000000 */
[----:B------:R-:W-:-:S04]  /*21b0*/  UIADD3 UR10, UR10, 0x18000, URZ ;  /* 0x000180000a0a7890 */ /* 0x000fc8000fffe03f */
[----:B------:R-:W-:-:S04]  /*21c0*/  USHF.R.U32.HI UR10, URZ, 0x4, UR10 ;  /* 0x000000043f0a7899 */ /* 0x000fc8000801160a */
[----:B------:R-:W-:-:S04]  /*21d0*/  ULOP3.LUT UR12, UR10, 0x3fff, URZ, 0xc0, !UPT ;  /* 0x00003fff0a0c7892 */ /* 0x000fc8000f8ec03f */
[----:B------:R-:W-:Y:S02]  /*21e0*/  ULOP3.LUT UR13, UR12, 0x10000, URZ, 0xfc, !UPT ;  /* 0x000100000c0d7892 */ /* 0x000fe4000f8efc3f */
[----:B------:R-:W-:Y:S02]  /*21f0*/  ULOP3.LUT UR12, UR12, 0x1000000, URZ, 0xfc, !UPT ;  /* 0x010000000c0c7892 */ /* 0x000fe4000f8efc3f */
[----:B------:R-:W-:Y:S02]  /*2200*/  UIMAD UR13, UR5, 0x300, UR13 ;  /* 0x00000300050d78a4 */ /* 0x000fe4000f8e020d */
[----:B------:R-:W-:-:S05]  /*2210*/  UIMAD UR12, UR5, 0x300, UR12 ;  /* 0x00000300050c78a4 */ /* 0x000fca000f8e020c */
[----:B------:R-:W-:Y:S02]  /*2220*/  UMOV UR10, UR13 ;  /* 0x0000000d000a7c82 */ /* 0x000fe40008000000 */
[----:B------:R-:W-:Y:S01]  /*2230*/  HGMMA.64x64x16.F32 R120, R184, gdesc[UR8], RZ, !UPT, gsb0 ;  /* 0x00e00008b8787df0 */ /* 0x000fe2000c0008ff */
        /* <DEDUP_REMOVED lines=10> */
[----:B------:R-:W-:Y:S02]  /*22e0*/  UIMAD UR11, UR41, -0x40, UR6 ;  /* 0xffffffc0290b78a4 */ /* 0x000fe4000f8e0206 */
[----:B------:R-:W-:-:S04]  /*22f0*/  UIADD3 UR10, UR13, 0x102, URZ ;  /* 0x000001020d0a7890 */ /* 0x000fc8000fffe03f */
[----:B------:R-:W-:Y:S01]  /*2300*/  IADD3 R19, -R3, UR11, -R18 ;  /* 0x0000000b03137c10 */ /* 0x000fe2000fffe912 */
[----:B------:R-:W-:-:S03]  /*2310*/  UMOV UR11, 0x80000020 ;  /* 0x80000020000b7882 */ /* 0x000fc60000000000 */
[----:B------:R-:W-:-:S04]  /*2320*/  SEL R221, R19, 0x40, P1 ;  /* 0x0000004013dd7807 */ /* 0x000fc80000800000 */
[C---:B------:R-:W-:Y:S02]  /*2330*/  ISETP.GT.AND P1, PT, R221.reuse, RZ, PT ;  /* 0x000000ffdd00720c */ /* 0x040fe40003f24270 */
[C---:B------:R-:W-:Y:S02]  /*2340*/  ISETP.GT.AND P2, PT, R221.reuse, 0x38, PT ;  /* 0x00000038dd00780c */ /* 0x040fe40003f44270 */
[----:B------:R-:W-:Y:S02]  /*2350*/  FSEL R5, R152, -INF , !P1 ;  /* 0xff80000098057808 */ /* 0x000fe40004800000 */
[C---:B------:R-:W-:Y:S02]  /*2360*/  ISETP.GT.AND P1, PT, R221.reuse, 0x1, PT ;  /* 0x00000001dd00780c */ /* 0x040fe40003f24270 */
[----:B------:R-:W-:Y:S01]  /*2370*/  ISETP.GT.AND P3, PT, R221, 0x39, PT ;  /* 0x00000039dd00780c */ /* 0x000fe20003f64270 */
[----:B---3--:R-:W-:Y:S01]  /*2380*/  FFMA.FTZ R152, R5, UR7, -R216 ;  /* 0x0000000705987c23 */ /* 0x008fe200080108d8 */
[----:B------:R-:W-:-:S02]  /*2390*/  FSEL R6, R153, -INF , !P1 ;  /* 0xff80000099067808 */ /* 0x000fc40004800000 */
[----:B------:R-:W-:-:S03]  /*23a0*/  ISETP.GT.AND P1, PT, R221, 0x8, PT ;  /* 0x00000008dd00780c */ /* 0x000fc60003f24270 */
[----:B------:R-:W-:Y:S01]  /*23b0*/  FFMA.FTZ R153, R6, UR7, -R217 ;  /* 0x0000000706997c23 */ /* 0x000fe200080108d9 */
[----:B------:R-:W-:Y:S01]  /*23c0*/  FSEL R5, R156, -INF , !P1 ;  /* 0xff8000009c057808 */ /* 0x000fe20004800000 */
[----:B------:R-:W-:Y:S01]  /*23d0*/  MUFU.EX2 R152, R152 ;  /* 0x0000009800987308 */ /* 0x000fe20000000800 */
[----:B------:R-:W-:-:S03]  /*23e0*/  ISETP.GT.AND P1, PT, R221, 0x9, PT ;  /* 0x00000009dd00780c */ /* 0x000fc60003f24270 */
[----:B----4-:R-:W-:Y:S01]  /*23f0*/  FFMA.FTZ R5, R5, UR7, -R214 ;  /* 0x0000000705057c23 */ /* 0x010fe200080108d6 */
[----:B------:R-:W-:Y:S02]  /*2400*/  FSEL R6, R157, -INF , !P1 ;  /* 0xff8000009d067808 */ /* 0x000fe40004800000 */
[C---:B------:R-:W-:Y:S01]  /*2410*/  ISETP.GT.AND P1, PT, R221.reuse, 0x10, PT ;  /* 0x00000010dd00780c */ /* 0x040fe20003f24270 */
[----:B------:R-:W-:Y:S01]  /*2420*/  MUFU.EX2 R153, R153 ;  /* 0x0000009900997308 */ /* 0x000fe20000000800 */
[----:B------:R-:W-:Y:S01]  /*2430*/  FSEL R157, R180, -INF , !P2 ;  /* 0xff800000b49d7808 */ /* 0x000fe20005000000 */
[----:B------:R-:W-:Y:S01]  /*2440*/  FFMA.FTZ R6, R6, UR7, -R215 ;  /* 0x0000000706067c23 */ /* 0x000fe200080108d7 */
[----:B------:R-:W-:Y:S02]  /*2450*/  FSEL R7, R160, -INF , !P1 ;  /* 0xff800000a0077808 */ /* 0x000fe40004800000 */
[----:B------:R-:W-:Y:S01]  /*2460*/  ISETP.GT.AND P1, PT, R221, 0x11, PT ;  /* 0x00000011dd00780c */ /* 0x000fe20003f24270 */
[----:B------:R-:W-:-:S02]  /*2470*/  FFMA.FTZ R160, R157, UR7, -R218 ;  /* 0x000000079da07c23 */ /* 0x000fc400080108da */
[----:B------:R-:W1:Y:S01]  /*2480*/  MUFU.EX2 R5, R5 ;  /* 0x0000000500057308 */ /* 0x000e620000000800 */
[----:B------:R-:W-:Y:S01]  /*2490*/  FSEL R8, R161, -INF , !P1 ;  /* 0xff800000a1087808 */ /* 0x000fe20004800000 */
[----:B------:R-:W-:Y:S01]  /*24a0*/  FFMA.FTZ R7, R7, UR7, -R208 ;  /* 0x0000000707077c23 */ /* 0x000fe200080108d0 */
        /* <DEDUP_REMOVED lines=15> */
[C---:B------:R-:W-:Y:S01]  /*25a0*/  ISETP.GT.AND P1, PT, R221.reuse, 0x28, PT ;  /* 0x00000028dd00780c */ /* 0x040fe20003f24270 */
[----:B------:R-:W-:Y:S02]  /*25b0*/  WARPGROUP.DEPBAR.LE gsb0, 0x0 ;  /* 0x00008000000079c5 */ /* 0x000fe40000010000 */
[----:B------:R-:W-:Y:S01]  /*25c0*/  WARPGROUP.ARRIVE ;  /* 0x00000000000079c5 */ /* 0x000fe20000000000 */
[----:B------:R-:W-:Y:S01]  /*25d0*/  FSEL R13, R172, -INF , !P1 ;  /* 0xff800000ac0d7808 */ /* 0x000fe20004800000 */
[----:B------:R-:W-:Y:S01]  /*25e0*/  FFMA.FTZ R12, R12, UR7, -R213 ;  /* 0x000000070c0c7c23 */ /* 0x000fe200080108d5 */
[----:B------:R-:W-:Y:S01]  /*25f0*/  ISETP.GT.AND P1, PT, R221, 0x29, PT ;  /* 0x00000029dd00780c */ /* 0x000fe20003f24270 */
[----:B------:R-:W-:Y:S02]  /*2600*/  MUFU.EX2 R11, R11 ;  /* 0x0000000b000b7308 */ /* 0x000fe40000000800 */
[----:B------:R-:W-:Y:S01]  /*2610*/  HGMMA.64x64x16.F32 R120, R200, gdesc[UR8], R120, gsb0 ;  /* 0x00e00008c8787df0 */ /* 0x000fe20008000878 */
[----:B------:R-:W-:Y:S01]  /*2620*/  UIADD3 UR10, UR13, 0x200, URZ ;  /* 0x000002000d0a7890 */ /* 0x000fe2000fffe03f */
[----:B------:R-:W-:Y:S01]  /*2630*/  FSEL R14, R173, -INF , !P1 ;  /* 0xff800000ad0e7808 */ /* 0x000fe20004800000 */
[----:B------:R-:W-:Y:S01]  /*2640*/  UMOV UR11, 0x80000020 ;  /* 0x80000020000b7882 */ /* 0x000fe20000000000 */
[----:B------:R-:W-:Y:S01]  /*2650*/  ISETP.GT.AND P1, PT, R221, 0x30, PT ;  /* 0x00000030dd00780c */ /* 0x000fe20003f24270 */
[----:B------:R-:W-:Y:S01]  /*2660*/  FFMA.FTZ R13, R13, UR7, -R22 ;  /* 0x000000070d0d7c23 */ /* 0x000fe20008010816 */
[----:B------:R-:W-:Y:S01]  /*2670*/  MUFU.EX2 R12, R12 ;  /* 0x0000000c000c7308 */ /* 0x000fe20000000800 */
[----:B------:R-:W-:Y:S01]  /*2680*/  FFMA.FTZ R14, R14, UR7, -R23 ;  /* 0x000000070e0e7c23 */ /* 0x000fe20008010817 */
[----:B------:R-:W-:-:S02]  /*2690*/  FSEL R15, R176, -INF , !P1 ;  /* 0xff800000b00f7808 */ /* 0x000fc40004800000 */
        /* <DEDUP_REMOVED lines=13> */
[----:B------:R-:W-:-:S02]  /*2770*/  FSEL R157, R154, -INF , !P1 ;  /* 0xff8000009a9d7808 */ /* 0x000fc40004800000 */
[C---:B------:R-:W-:Y:S02]  /*2780*/  ISETP.GT.AND P1, PT, R177.reuse, 0x1, PT ;  /* 0x00000001b100780c */ /* 0x040fe40003f24270 */
[----:B------:R-:W-:Y:S01]  /*2790*/  ISETP.GT.AND P2, PT, R177, 0x11, PT ;  /* 0x00000011b100780c */ /* 0x000fe20003f44270 */
[----:B------:R-:W-:Y:S01]  /*27a0*/  FFMA.FTZ R157, R157, UR7, -R216 ;  /* 0x000000079d9d7c23 */ /* 0x000fe200080108d8 */
[----:B------:R-:W-:Y:S01]  /*27b0*/  FSEL R154, R155, -INF , !P1 ;  /* 0xff8000009b9a7808 */ /* 0x000fe20004800000 */
[----:B------:R-:W-:Y:S01]  /*27c0*/  MUFU.EX2 R161, R156 ;  /* 0x0000009c00a17308 */ /* 0x000fe20000000800 */
[C---:B------:R-:W-:Y:S02]  /*27d0*/  ISETP.GT.AND P1, PT, R177.reuse, 0x8, PT ;  /* 0x00000008b100780c */ /* 0x040fe40003f24270 */
[----:B------:R-:W-:Y:S01]  /*27e0*/  ISETP.GT.AND P6, PT, R177, 0x20, PT ;  /* 0x00000020b100780c */ /* 0x000fe20003fc4270 */
[----:B------:R-:W-:Y:S01]  /*27f0*/  FFMA.FTZ R165, R154, UR7, -R217 ;  /* 0x000000079aa57c23 */ /* 0x000fe200080108d9 */
[----:B------:R-:W-:-:S02]  /*2800*/  FSEL R155, R158, -INF , !P1 ;  /* 0xff8000009e9b7808 */ /* 0x000fc40004800000 */
[C---:B------:R-:W-:Y:S01]  /*2810*/  ISETP.GT.AND P1, PT, R177.reuse, 0x9, PT ;  /* 0x00000009b100780c */ /* 0x040fe20003f24270 */
[----:B------:R4:W-:Y:S01]  /*2820*/  MUFU.EX2 R164, R157 ;  /* 0x0000009d00a47308 */ /* 0x0009e20000000800 */
[----:B------:R-:W-:Y:S01]  /*2830*/  ISETP.GT.AND P5, PT, R177, 0x21, PT ;  /* 0x00000021b100780c */ /* 0x000fe20003fa4270 */
[----:B------:R-:W-:Y:S01]  /*2840*/  FFMA.FTZ R168, R155, UR7, -R214 ;  /* 0x000000079ba87c23 */ /* 0x000fe200080108d6 */
[----:B------:R-:W-:Y:S02]  /*2850*/  FSEL R154, R159, -INF , !P1 ;  /* 0xff8000009f9a7808 */ /* 0x000fe40004800000 */
[----:B------:R-:W-:Y:S02]  /*2860*/  ISETP.GT.AND P1, PT, R177, 0x10, PT ;  /* 0x00000010b100780c */ /* 0x000fe40003f24270 */
[----:B------:R-:W-:Y:S01]  /*2870*/  FSEL R181, R170, -INF , !P6 ;  /* 0xff800000aab57808 */ /* 0x000fe20007000000 */
[----:B------:R-:W-:Y:S01]  /*2880*/  FFMA.FTZ R215, R154, UR7, -R215 ;  /* 0x000000079ad77c23 */ /* 0x000fe200080108d7 */
[----:B----4-:R-:W-:Y:S01]  /*2890*/  FSEL R157, R166, -INF , !P3 ;  /* 0xff800000a69d7808 */ /* 0x010fe20005800000 */
[----:B------:R-:W4:Y:S01]  /*28a0*/  MUFU.EX2 R168, R168 ;  /* 0x000000a800a87308 */ /* 0x000f220000000800 */
[----:B------:R-:W-:Y:S01]  /*28b0*/  FSEL R154, R163, -INF , !P2 ;  /* 0xff800000a39a7808 */ /* 0x000fe20005000000 */
[----:B------:R-:W-:Y:S01]  /*28c0*/  FFMA.FTZ R212, R181, UR7, -R212 ;  /* 0x00000007b5d47c23 */ /* 0x000fe200080108d4 */
[----:B------:R-:W-:Y:S01]  /*28d0*/  ISETP.GT.AND P2, PT, R177, 0x19, PT ;  /* 0x00000019b100780c */ /* 0x000fe20003f44270 */
[----:B------:R-:W-:Y:S01]  /*28e0*/  FFMA.FTZ R176, R157, UR7, -R20 ;  /* 0x000000079db07c23 */ /* 0x000fe20008010814 */
[----:B------:R-:W-:Y:S01]  /*28f0*/  FSEL R155, R162, -INF , !P1 ;  /* 0xff800000a29b7808 */ /* 0x000fe20004800000 */
[----:B------:R-:W-:Y:S01]  /*2900*/  FFMA.FTZ R163, R154, UR7, -R209 ;  /* 0x000000079aa37c23 */ /* 0x000fe200080108d1 */
[----:B------:R-:W-:Y:S01]  /*2910*/  FSEL R20, R167, -INF , !P2 ;  /* 0xff800000a7147808 */ /* 0x000fe20005000000 */
[----:B------:R-:W5:Y:S01]  /*2920*/  MUFU.EX2 R162, R215 ;  /* 0x000000d700a27308 */ /* 0x000f620000000800 */
[----:B------:R-:W-:Y:S01]  /*2930*/  FSEL R180, R171, -INF , !P5 ;  /* 0xff800000abb47808 */ /* 0x000fe20006800000 */
[----:B------:R-:W-:Y:S01]  /*2940*/  FFMA.FTZ R169, R155, UR7, -R208 ;  /* 0x000000079ba97c23 */ /* 0x000fe200080108d0 */
[----:B------:R-:W-:-:S02]  /*2950*/  ISETP.GT.AND P1, PT, R177, 0x28, PT ;  /* 0x00000028b100780c */ /* 0x000fc40003f24270 */
[C---:B------:R-:W-:Y:S01]  /*2960*/  ISETP.GT.AND P4, PT, R177.reuse, 0x29, PT ;  /* 0x00000029b100780c */ /* 0x040fe20003f84270 */
[----:B------:R-:W-:Y:S01]  /*2970*/  FFMA.FTZ R180, R180, UR7, -R213 ;  /* 0x00000007b4b47c23 */ /* 0x000fe200080108d5 */
[C---:B------:R-:W-:Y:S01]  /*2980*/  ISETP.GT.AND P3, PT, R177.reuse, 0x30, PT ;  /* 0x00000030b100780c */ /* 0x040fe20003f64270 */
[----:B------:R-:W5:Y:S01]  /*2990*/  MUFU.EX2 R15, R15 ;  /* 0x0000000f000f7308 */ /* 0x000f620000000800 */
[C---:B------:R-:W-:Y:S02]  /*29a0*/  ISETP.GT.AND P2, PT, R177.reuse, 0x31, PT ;  /* 0x00000031b100780c */ /* 0x040fe40003f44270 */
[C---:B------:R-:W-:Y:S02]  /*29b0*/  ISETP.GT.AND P6, PT, R177.reuse, 0x38, PT ;  /* 0x00000038b100780c */ /* 0x040fe40003fc4270 */
[----:B------:R-:W-:Y:S01]  /*29c0*/  ISETP.GT.AND P5, PT, R177, 0x39, PT ;  /* 0x00000039b100780c */ /* 0x000fe20003fa4270 */
[----:B------:R-:W-:Y:S01]  /*29d0*/  FFMA.FTZ R177, R20, UR7, -R21 ;  /* 0x0000000714b17c23 */ /* 0x000fe20008010815 */
[----:B------:R-:W-:Y:S01]  /*29e0*/  FSEL R208, R175, -INF , !P4 ;  /* 0xff800000afd07808 */ /* 0x000fe20006000000 */
[----:B------:R-:W-:Y:S01]  /*29f0*/  MUFU.EX2 R165, R165 ;  /* 0x000000a500a57308 */ /* 0x000fe20000000800 */
[----:B------:R-:W-:-:S02]  /*2a00*/  WARPGROUP.DEPBAR.LE gsb0, 0x0 ;  /* 0x00008000000079c5 */ /* 0x000fc40000010000 */
[----:B------:R-:W-:Y:S01]  /*2a10*/  WARPGROUP.ARRIVE ;  /* 0x00000000000079c5 */ /* 0x000fe20000000000 */
[----:B------:R-:W-:Y:S01]  /*2a20*/  FSEL R175, R178, -INF , !P3 ;  /* 0xff800000b2af7808 */ /* 0x000fe20005800000 */
[----:B------:R-:W-:Y:S01]  /*2a30*/  FFMA.FTZ R208, R208, UR7, -R23 ;  /* 0x00000007d0d07c23 */ /* 0x000fe20008010817 */
[----:B------:R-:W-:Y:S02]  /*2a40*/  FSEL R178, R179, -INF , !P2 ;  /* 0xff800000b3b27808 */ /* 0x000fe40005000000 */
[----:B------:R-:W-:Y:S01]  /*2a50*/  FSEL R179, R182, -INF , !P6 ;  /* 0xff800000b6b37808 */ /* 0x000fe20007000000 */
[----:B------:R-:W-:Y:S01]  /*2a60*/  HGMMA.64x64x16.F32 R120, R192, gdesc[UR8], R120, gsb0 ;  /* 0x00e00008c0787df0 */ /* 0x000fe20008000878 */
[----:B------:R-:W-:Y:S01]  /*2a70*/  UIADD3 UR10, UR13, 0x202, URZ ;  /* 0x000002020d0a7890 */ /* 0x000fe2000fffe03f */
[----:B------:R-:W-:Y:S01]  /*2a80*/  FSEL R181, R174, -INF , !P1 ;  /* 0xff800000aeb57808 */ /* 0x000fe20004800000 */
[----:B------:R-:W-:Y:S01]  /*2a90*/  UMOV UR11, 0x80000020 ;  /* 0x80000020000b7882 */ /* 0x000fe20000000000 */
[----:B------:R-:W-:Y:S01]  /*2aa0*/  FFMA.FTZ R218, R179, UR7, -R218 ;  /* 0x00000007b3da7c23 */ /* 0x000fe200080108da */
[----:B------:R-:W-:Y:S01]  /*2ab0*/  FFMA.FTZ R210, R175, UR7, -R210 ;  /* 0x00000007afd27c23 */ /* 0x000fe200080108d2 */
[----:B------:R-:W-:Y:S01]  /*2ac0*/  FSEL R182, R183, -INF , !P5 ;  /* 0xff800000b7b67808 */ /* 0x000fe20006800000 */
[----:B------:R-:W-:Y:S01]  /*2ad0*/  FFMA.FTZ R22, R181, UR7, -R22 ;  /* 0x00000007b5167c23 */ /* 0x000fe20008010816 */
[----:B------:R-:W-:Y:S01]  /*2ae0*/  FFMA.FTZ R211, R178, UR7, -R211 ;  /* 0x00000007b2d37c23 */ /* 0x000fe200080108d3 */
[----:B------:R-:W-:Y:S01]  /*2af0*/  MUFU.EX2 R10, R10 ;  /* 0x0000000a000a7308 */ /* 0x000fe20000000800 */
[----:B------:R-:W-:Y:S01]  /*2b00*/  UMOV UR13, 0x40000040 ;  /* 0x40000040000d7882 */ /* 0x000fe20000000000 */
[----:B------:R-:W-:-:S06]  /*2b10*/  FFMA.FTZ R219, R182, UR7, -R219 ;  /* 0x00000007b6db7c23 */ /* 0x000fcc00080108db */
[----:B------:R-:W5:Y:S08]  /*2b20*/  MUFU.EX2 R22, R22 ;  /* 0x0000001600167308 */ /* 0x000f700000000800 */
        /* <DEDUP_REMOVED lines=8> */
[----:B------:R-:W-:-:S05]  /*2bb0*/  WARPGROUP.ARRIVE ;  /* 0x00000000000079c5 */ /* 0x000fca0000000000 */
[----:B------:R-:W-:Y:S01]  /*2bc0*/  MUFU.EX2 R23, R180 ;  /* 0x000000b400177308 */ /* 0x000fe20000000800 */
[----:B------:R-:W-:Y:S01]  /*2bd0*/  HGMMA.64x64x16.F32 R120, R204, gdesc[UR8], R120, gsb0 ;  /* 0x00e00008cc787df0 */ /* 0x000fe20008000878 */
[----:B------:R-:W-:Y:S01]  /*2be0*/  UMOV UR10, UR12 ;  /* 0x0000000c000a7c82 */ /* 0x000fe20008000000 */
[----:B------:R-:W-:-:S05]  /*2bf0*/  UMOV UR11, 0x80000020 ;  /* 0x80000020000b7882 */ /* 0x000fca0000000000 */
[----:B------:R-:W-:Y:S08]  /*2c00*/  MUFU.EX2 R160, R160 ;  /* 0x000000a000a07308 */ /* 0x000ff00000000800 */
[----:B------:R-:W-:Y:S08]  /*2c10*/  MUFU.EX2 R210, R210 ;  /* 0x000000d200d27308 */ /* 0x000ff00000000800 */
[----:B------:R-:W-:Y:S01]  /*2c20*/  MUFU.EX2 R211, R211 ;  /* 0x000000d300d37308 */ /* 0x000fe20000000800 */
[----:B------:R-:W-:-:S02]  /*2c30*/  WARPGROUP.DEPBAR.LE gsb0, 0x0 ;  /* 0x00008000000079c5 */ /* 0x000fc40000010000 */
        /* <DEDUP_REMOVED lines=137> */
[----:B------:R-:W-:Y:S02]  /*34d0*/  F2FP.F16.F32.PACK_AB R120, R19, R15 ;  /* 0x0000000f1378723e */ /* 0x000fe400000000ff */
[----:B------:R-:W-:Y:S02]  /*34e0*/  F2FP.F16.F32.PACK_AB R122, R161, R160 ;  /* 0x000000a0a17a723e */ /* 0x000fe400000000ff */
[----:B------:R-:W-:Y:S02]  /*34f0*/  F2FP.F16.F32.PACK_AB R121, R211, R210 ;  /* 0x000000d2d379723e */ /* 0x000fe400000000ff */
[----:B------:R-:W-:-:S04]  /*3500*/  F2FP.F16.F32.PACK_AB R123, R124, R127 ;  /* 0x0000007f7c7b723e */ /* 0x000fc800000000ff */
        /* <DEDUP_REMOVED lines=159> */
.L_x_5798:
        /* <DEDUP_REMOVED lines=45> */
.L_x_5799:
        /* <DEDUP_REMOVED lines=62> */
.L_x_5781:
        /* <DEDUP_REMOVED lines=89> */
.L_x_5803:
[----:B------:R-:W2:Y:S04]  /*4b40*/  LDG.E.STRONG.GPU R4, desc[UR46][R2.64] ;  /* 0x0000002e02047981 */ /* 0x000ea8000c1ef900 */
[----:B--2---:R-:W-:Y:S01]  /*4b50*/  CCTL.IVALL ;  /* 0x00000000ff00798f */ /* 0x004fe20002000000 */
[----:B------:R-:W-:Y:S05]  /*4b60*/  YIELD ;  /* 0x0000000000007946 */ /* 0x000fea0003800000 */
[----:B------:R-:W-:-:S13]  /*4b70*/  ISETP.NE.AND P0, PT, R4, UR15, PT ;  /* 0x0000000f04007c0c */ /* 0x000fda000bf05270 */
[----:B------:R-:W-:Y:S05]  /*4b80*/  @P0 BRA `(.L_x_5803) ;  /* 0xfffffffc00ec0947 */ /* 0x000fea000383ffff */
.L_x_5802:
[----:B------:R-:W-:Y:S05]  /*4b90*/  BSYNC B0 ;  /* 0x0000000000007941 */ /* 0x000fea0003800000 */
.L_x_5801:
[----:B------:R-:W-:-:S03]  /*4ba0*/  UMOV UR4, 0xffffffff ;  /* 0xffffffff00047882 */ /* 0x000fc60000000000 */
[----:B------:R-:W-:Y:S05]  /*4bb0*/  BRA.DIV UR4, `(.L_x_5804) ;  /* 0x0000004a04287947 */ /* 0x000fea000b800000 */
[----:B------:R-:W-:Y:S01]  /*4bc0*/  NOP ;  /* 0x0000000000007918 */ /* 0x000fe20000000000 */
.L_x_5893:
        /* <DEDUP_REMOVED lines=15> */
.L_x_5807:
[----:B------:R-:W-:Y:S01]  /*4cc0*/  @P0 ELECT P2, URZ, PT ;  /* 0x00000000003f082f */ /* 0x000fe20003840000 */
[----:B------:R2:W-:-:S12]  /*4cd0*/  UBLKRED.G.S.ADD.F32.RN [UR4], [UR9], UR6, desc[UR12] ;  /* 0x00000c04090073bb */ /* 0x0005d800080a1406 */
[----:B------:R-:W-:Y:S02]  /*4ce0*/  @P2 PLOP3.LUT P0, PT, P2, PT, PT, 0x8, 0x0 ;  /* 0x000000000000281c */ /* 0x000fe4000170e170 */
[----:B------:R-:W-:-:S11]  /*4cf0*/  PLOP3.LUT P2, PT, PT, PT, PT, 0x8, 0x0 ;  /* 0x000000000000781c */ /* 0x000fd60003f4e170 */
[----:B--2---:R-:W-:Y:S05]  /*4d00*/  @P0 BRA.U.ANY `(.L_x_5807) ;  /* 0xfffffffd00ec0947 */ /* 0x004fea000393ffff */
[----:B------:R0:W-:Y:S01]  /*4d10*/  UTMACMDFLUSH ;  /* 0x00000000000079b7 */ /* 0x0001e20000000000 */
[----:B------:R-:W-:-:S04]  /*4d20*/  DEPBAR.LE SB0, 0x0 ;  /* 0x000080000000791a */ /* 0x000fc80000000000 */
.L_x_5806:
[----:B------:R-:W-:Y:S05]  /*4d30*/  BSYNC B0 ;  /* 0x0000000000007941 */ /* 0x000fea0003800000 */
.L_x_5805:
        /* <DEDUP_REMOVED lines=14> */
.L_x_5809:
[----:B------:R-:W-:Y:S05]  /*4e20*/  BSYNC B0 ;  /* 0x0000000000007941 */ /* 0x000fea0003800000 */
.L_x_5808:
        /* <DEDUP_REMOVED lines=20> */
.L_x_5812:
[----:B-12---:R-:W2:Y:S04]  /*4f70*/  LDG.E.STRONG.GPU R0, desc[UR46][R2.64] ;  /* 0x0000002e02007981 */ /* 0x006ea8000c1ef900 */
[----:B--2---:R-:W-:Y:S01]  /*4f80*/  CCTL.IVALL ;  /* 0x00000000ff00798f */ /* 0x004fe20002000000 */
[----:B------:R-:W-:Y:S05]  /*4f90*/  YIELD ;  /* 0x0000000000007946 */ /* 0x000fea0003800000 */
[----:B------:R-:W-:-:S13]  /*4fa0*/  ISETP.NE.AND P0, PT, R0, UR15, PT ;  /* 0x0000000f00007c0c */ /* 0x000fda000bf05270 */
[----:B------:R-:W-:Y:S05]  /*4fb0*/  @P0 BRA `(.L_x_5812) ;  /* 0xfffffffc00ec0947 */ /* 0x000fea000383ffff */
.L_x_5811:
[----:B------:R-:W-:Y:S05]  /*4fc0*/  BSYNC B0 ;  /* 0x0000000000007941 */ /* 0x000fea0003800000 */
.L_x_5810:
[----:B------:R-:W-:-:S03]  /*4fd0*/  UMOV UR4, 0xffffffff ;  /* 0xffffffff00047882 */ /* 0x000fc60000000000 */
[----:B------:R-:W-:Y:S05]  /*4fe0*/  BRA.DIV UR4, `(.L_x_5813) ;  /* 0x0000004604387947 */ /* 0x000fea000b800000 */
[----:B------:R-:W-:Y:S01]  /*4ff0*/  NOP ;  /* 0x0000000000007918 */ /* 0x000fe20000000000 */
.L_x_5896:
        /* <DEDUP_REMOVED lines=16> */
.L_x_5816:
[----:B------:R-:W-:Y:S01]  /*5100*/  @P0 ELECT P2, URZ, PT ;  /* 0x00000000003f082f */ /* 0x000fe20003840000 */
[----:B------:R3:W-:-:S12]  /*5110*/  UBLKRED.G.S.ADD.F32.RN [UR4], [UR9], UR6, desc[UR10] ;  /* 0x00000a04090073bb */ /* 0x0007d800080a1406 */
[----:B------:R-:W-:Y:S02]  /*5120*/  @P2 PLOP3.LUT P0, PT, P2, PT, PT, 0x8, 0x0 ;  /* 0x000000000000281c */ /* 0x000fe4000170e170 */
[----:B------:R-:W-:-:S11]  /*5130*/  PLOP3.LUT P2, PT, PT, PT, PT, 0x8, 0x0 ;  /* 0x000000000000781c */ /* 0x000fd60003f4e170 */
[----:B---3--:R-:W-:Y:S05]  /*5140*/  @P0 BRA.U.ANY `(.L_x_5816) ;  /* 0xfffffffd00ec0947 */ /* 0x008fea000393ffff */
[----:B------:R0:W-:Y:S01]  /*5150*/  UTMACMDFLUSH ;  /* 0x00000000000079b7 */ /* 0x0001e20000000000 */
[----:B------:R-:W-:-:S04]  /*5160*/  DEPBAR.LE SB0, 0x0 ;  /* 0x000080000000791a */ /* 0x000fc80000000000 */
.L_x_5815:
[----:B------:R-:W-:Y:S05]  /*5170*/  BSYNC B0 ;  /* 0x0000000000007941 */ /* 0x000fea0003800000 */
.L_x_5814:
        /* <DEDUP_REMOVED lines=14> */
.L_x_5776:
        /* <DEDUP_REMOVED lines=29> */
.L_x_5818:
[----:B------:R-:W-:Y:S01]  /*5430*/  ULDC UR9, c[0x0][0x8cc] ;  /* 0x0002330000097ab9 */ /* 0x000fe20000000800 */
[----:B------:R-:W-:Y:S01]  /*5440*/  UMOV UR7, UR8 ;  /* 0x0000000800077c82 */ /* 0x000fe20008000000 */
[----:B------:R-:W-:-:S11]  /*5450*/  UISETP.NE.AND UP0, UPT, UR9, 0x1, UPT ;  /* 0x000000010900788c */ /* 0x000fd6000bf05270 */
[----:B------:R-:W-:Y:S02]  /*5460*/  @UP0 ULDC.64 UR10, c[0x0][0x8d0] ;  /* 0x00023400000a0ab9 */ /* 0x000fe40000000a00 */
[----:B------:R-:W-:-:S04]  /*5470*/  UIMAD.WIDE.U32 UR4, UR8, UR10, URZ ;  /* 0x0000000a080472a5 */ /* 0x000fc8000f8e003f */
[----:B------:R-:W-:-:S04]  /*5480*/  @UP0 USHF.R.U32.HI UR7, URZ, UR11, UR5 ;  /* 0x0000000b3f070299 */ /* 0x000fc80008011605 */
[----:B------:R-:W-:-:S12]  /*5490*/  UIMAD UR4, UR7, UR9, URZ ;  /* 0x00000009070472a4 */ /* 0x000fd8000f8e023f */
.L_x_5819:
        /* <DEDUP_REMOVED lines=84> */
.L_x_5823:
[----:B------:R-:W2:Y:S04]  /*59e0*/  LDG.E.STRONG.GPU R4, desc[UR46][R2.64] ;  /* 0x0000002e02047981 */ /* 0x000ea8000c1ef900 */
[----:B--2---:R-:W-:Y:S01]  /*59f0*/  CCTL.IVALL ;  /* 0x00000000ff00798f */ /* 0x004fe20002000000 */
[----:B------:R-:W-:Y:S05]  /*5a00*/  YIELD ;  /* 0x0000000000007946 */ /* 0x000fea0003800000 */
[----:B------:R-:W-:-:S13]  /*5a10*/  ISETP.NE.AND P1, PT, R4, R5, PT ;  /* 0x000000050400720c */ /* 0x000fda0003f25270 */
[----:B------:R-:W-:Y:S05]  /*5a20*/  @P1 BRA `(.L_x_5823) ;  /* 0xfffffffc00ec1947 */ /* 0x000fea000383ffff */
.L_x_5822:
[----:B------:R-:W-:Y:S05]  /*5a30*/  BSYNC B0 ;  /* 0x0000000000007941 */ /* 0x000fea0003800000 */
.L_x_5821:
[----:B------:R-:W-:-:S03]  /*5a40*/  UMOV UR4, 0xffffffff ;  /* 0xffffffff00047882 */ /* 0x000fc60000000000 */
[----:B------:R-:W-:Y:S05]  /*5a50*/  BRA.DIV UR4, `(.L_x_5824) ;  /* 0x0000003a04b87947 */ /* 0x000fea000b800000 */
[----:B------:R-:W-:Y:S01]  /*5a60*/  NOP ;  /* 0x0000000000007918 */ /* 0x000fe20000000000 */
.L_x_5899:
        /* <DEDUP_REMOVED lines=22> */
.L_x_5826:
[----:B------:R-:W-:Y:S05]  /*5bd0*/  BSYNC B0 ;  /* 0x0000000000007941 */ /* 0x000fea0003800000 */
.L_x_5825:
        /* <DEDUP_REMOVED lines=20> */
.L_x_5828:
[----:B------:R-:W-:Y:S05]  /*5d20*/  BSYNC B0 ;  /* 0x0000000000007941 */ /* 0x000fea0003800000 */
.L_x_5827:
[----:B------:R-:W-:Y:S06]  /*5d30*/  BAR.ARV 0xa, 0xa0 ;  /* 0x0282800000007b1d */ /* 0x000fec0000002000 */
[----:B------:R-:W-:Y:S04]  /*5d40*/  BSSY B0, `(.L_x_5829) ;  /* 0x0000003000007945 */ /* 0x000fe80003800000 */
[----:B------:R-:W-:Y:S05]  /*5d50*/  @!P0 BRA `(.L_x_5830) ;  /* 0x0000000000048947 */ /* 0x000fea0003800000 */
[----:B------:R-:W-:-:S04]  /*5d60*/  DEPBAR.LE SB0, 0x0 ;  /* 0x000080000000791a */ /* 0x000fc80000000000 */
.L_x_5830:
[----:B------:R-:W-:Y:S05]  /*5d70*/  BSYNC B0 ;  /* 0x0000000000007941 */ /* 0x000fea0003800000 */
.L_x_5829:
        /* <DEDUP_REMOVED lines=19> */
.L_x_5832:
[----:B------:R-:W-:Y:S05]  /*5eb0*/  BSYNC B0 ;  /* 0x0000000000007941 */ /* 0x000fea0003800000 */
.L_x_5831:
[----:B------:R-:W-:Y:S01]  /*5ec0*/  UIADD3 UR17, UR8, 0x1, URZ ;  /* 0x0000000108117890 */ /* 0x000fe2000fffe03f */
[----:B------:R-:W-:Y:S11]  /*5ed0*/  BRA `(.L_x_5833) ;  /* 0x0000000000047947 */ /* 0x000ff60003800000 */
.L_x_5820:
[----:B------:R-:W-:-:S05]  /*5ee0*/  UMOV UR17, UR8 ;  /* 0x0000000800117c82 */ /* 0x000fca0008000000 */
.L_x_5833:
        /* <DEDUP_REMOVED lines=12> */
.L_x_5858:
        /* <DEDUP_REMOVED lines=18> */
.L_x_5836:
[----:B------:R-:W2:Y:S04]  /*60d0*/  LDG.E.STRONG.GPU R4, desc[UR46][R2.64] ;  /* 0x0000002e02047981 */ /* 0x000ea8000c1ef900 */
[----:B--2---:R-:W-:Y:S01]  /*60e0*/  CCTL.IVALL ;  /* 0x00000000ff00798f */ /* 0x004fe20002000000 */
[----:B------:R-:W-:Y:S05]  /*60f0*/  YIELD ;  /* 0x0000000000007946 */ /* 0x000fea0003800000 */
[----:B------:R-:W-:-:S13]  /*6100*/  ISETP.NE.AND P1, PT, R4, R5, PT ;  /* 0x000000050400720c */ /* 0x000fda0003f25270 */
[----:B------:R-:W-:Y:S05]  /*6110*/  @P1 BRA `(.L_x_5836) ;  /* 0xfffffffc00ec1947 */ /* 0x000fea000383ffff */
.L_x_5835:
[----:B------:R-:W-:Y:S05]  /*6120*/  BSYNC B0 ;  /* 0x0000000000007941 */ /* 0x000fea0003800000 */
.L_x_5834:
[----:B------:R-:W-:-:S03]  /*6130*/  UMOV UR18, 0xffffffff ;  /* 0xffffffff00127882 */ /* 0x000fc60000000000 */
[----:B------:R-:W-:Y:S05]  /*6140*/  BRA.DIV UR18, `(.L_x_5837) ;  /* 0x0000003612187947 */ /* 0x000fea000b800000 */
[----:B------:R-:W-:Y:S01]  /*6150*/  NOP ;  /* 0x0000000000007918 */ /* 0x000fe20000000000 */
.L_x_5902:
        /* <DEDUP_REMOVED lines=19> */
.L_x_5839:
[----:B------:R-:W-:Y:S05]  /*6290*/  BSYNC B0 ;  /* 0x0000000000007941 */ /* 0x000fea0003800000 */
.L_x_5838:
        /* <DEDUP_REMOVED lines=15> */
.L_x_5841:
[----:B------:R-:W-:Y:S05]  /*6390*/  BSYNC B0 ;  /* 0x0000000000007941 */ /* 0x000fea0003800000 */
.L_x_5840:
[----:B------:R-:W-:Y:S06]  /*63a0*/  BAR.ARV 0xa, 0xa0 ;  /* 0x0282800000007b1d */ /* 0x000fec0000002000 */
[----:B------:R-:W-:Y:S04]  /*63b0*/  BSSY B0, `(.L_x_5842) ;  /* 0x0000003000007945 */ /* 0x000fe80003800000 */
[----:B------:R-:W-:Y:S05]  /*63c0*/  @!P0 BRA `(.L_x_5843) ;  /* 0x0000000000048947 */ /* 0x000fea0003800000 */
[----:B------:R-:W-:-:S04]  /*63d0*/  DEPBAR.LE SB0, 0x0 ;  /* 0x000080000000791a */ /* 0x000fc80000000000 */
.L_x_5843:
[----:B------:R-:W-:Y:S05]  /*63e0*/  BSYNC B0 ;  /* 0x0000000000007941 */ /* 0x000fea0003800000 */
.L_x_5842:
        /* <DEDUP_REMOVED lines=19> */
.L_x_5845:
[----:B------:R-:W-:Y:S05]  /*6520*/  BSYNC B0 ;  /* 0x0000000000007941 */ /* 0x000fea0003800000 */
.L_x_5844:
        /* <DEDUP_REMOVED lines=16> */
.L_x_5848:
[----:B------:R-:W2:Y:S04]  /*6630*/  LDG.E.STRONG.GPU R4, desc[UR46][R2.64] ;  /* 0x0000002e02047981 */ /* 0x000ea8000c1ef900 */
[----:B--2---:R-:W-:Y:S01]  /*6640*/  CCTL.IVALL ;  /* 0x00000000ff00798f */ /* 0x004fe20002000000 */
[----:B------:R-:W-:Y:S05]  /*6650*/  YIELD ;  /* 0x0000000000007946 */ /* 0x000fea0003800000 */
[----:B------:R-:W-:-:S13]  /*6660*/  ISETP.NE.AND P1, PT, R4, R5, PT ;  /* 0x000000050400720c */ /* 0x000fda0003f25270 */
[----:B------:R-:W-:Y:S05]  /*6670*/  @P1 BRA `(.L_x_5848) ;  /* 0xfffffffc00ec1947 */ /* 0x000fea000383ffff */
.L_x_5847:
[----:B------:R-:W-:Y:S05]  /*6680*/  BSYNC B0 ;  /* 0x0000000000007941 */ /* 0x000fea0003800000 */
.L_x_5846:
[----:B------:R-:W-:-:S03]  /*6690*/  UMOV UR10, 0xffffffff ;  /* 0xffffffff000a7882 */ /* 0x000fc60000000000 */
[----:B------:R-:W-:Y:S05]  /*66a0*/  BRA.DIV UR10, `(.L_x_5849) ;  /* 0x0000002e0adc7947 */ /* 0x000fea000b800000 */
[----:B------:R-:W-:Y:S01]  /*66b0*/  NOP ;  /* 0x0000000000007918 */ /* 0x000fe20000000000 */
.L_x_5905:
        /* <DEDUP_REMOVED lines=15> */
.L_x_5851:
[----:B------:R-:W-:Y:S05]  /*67b0*/  BSYNC B0 ;  /* 0x0000000000007941 */ /* 0x000fea0003800000 */
.L_x_5850:
        /* <DEDUP_REMOVED lines=15> */
.L_x_5853:
[----:B------:R-:W-:Y:S05]  /*68b0*/  BSYNC B0 ;  /* 0x0000000000007941 */ /* 0x000fea0003800000 */
.L_x_5852:
[----:B------:R-:W-:Y:S06]  /*68c0*/  BAR.ARV 0xa, 0xa0 ;  /* 0x0282800000007b1d */ /* 0x000fec0000002000 */
[----:B------:R-:W-:Y:S04]  /*68d0*/  BSSY B0, `(.L_x_5854) ;  /* 0x0000003000007945 */ /* 0x000fe80003800000 */
[----:B------:R-:W-:Y:S05]  /*68e0*/  @!P0 BRA `(.L_x_5855) ;  /* 0x0000000000048947 */ /* 0x000fea0003800000 */
[----:B------:R-:W-:-:S04]  /*68f0*/  DEPBAR.LE SB0, 0x0 ;  /* 0x000080000000791a */ /* 0x000fc80000000000 */
.L_x_5855:
[----:B------:R-:W-:Y:S05]  /*6900*/  BSYNC B0 ;  /* 0x0000000000007941 */ /* 0x000fea0003800000 */
.L_x_5854:
        /* <DEDUP_REMOVED lines=19> */
.L_x_5857:
[----:B------:R-:W-:Y:S05]  /*6a40*/  BSYNC B0 ;  /* 0x0000000000007941 */ /* 0x000fea0003800000 */
.L_x_5856:
[----:B------:R-:W-:Y:S02]  /*6a50*/  UIADD3 UR17, UR17, 0x2, URZ ;  /* 0x0000000211117890 */ /* 0x000fe4000fffe03f */
[----:B------:R-:W-:Y:S02]  /*6a60*/  UIADD3 UR4, UR4, 0x3000, URZ ;  /* 0x0000300004047890 */ /* 0x000fe4000fffe03f */
[----:B------:R-:W-:-:S06]  /*6a70*/  UISETP.GE.AND UP0, UPT, UR17, UR5, UPT ;  /* 0x000000051100728c */ /* 0x000fcc000bf06270 */
[----:B------:R-:W-:-:S13]  /*6a80*/  PLOP3.LUT P1, PT, PT, PT, UP0, 0x80, 0x0 ;  /* 0x000000000000781c */ /* 0x000fda0003f2f008 */
[----:B------:R-:W-:Y:S05]  /*6a90*/  @!P1 BRA `(.L_x_5858) ;  /* 0xfffffff400449947 */ /* 0x000fea000383ffff */
[----:B------:R-:W-:Y:S05]  /*6aa0*/  BRA `(.L_x_5780) ;  /* 0x0000002800007947 */ /* 0x000fea0003800000 */
.L_x_5817:
        /* <DEDUP_REMOVED lines=21> */
.L_x_5859:
[----:B------:R-:W-:Y:S01]  /*6c00*/  ULDC UR9, c[0x0][0x8cc] ;  /* 0x0002330000097ab9 */ /* 0x000fe20000000800 */
[----:B------:R-:W-:Y:S01]  /*6c10*/  UMOV UR7, UR8 ;  /* 0x0000000800077c82 */ /* 0x000fe20008000000 */
[----:B------:R-:W-:-:S11]  /*6c20*/  UISETP.NE.AND UP0, UPT, UR9, 0x1, UPT ;  /* 0x000000010900788c */ /* 0x000fd6000bf05270 */
[----:B------:R-:W-:Y:S02]  /*6c30*/  @UP0 ULDC.64 UR10, c[0x0][0x8d0] ;  /* 0x00023400000a0ab9 */ /* 0x000fe40000000a00 */
[----:B------:R-:W-:-:S04]  /*6c40*/  UIMAD.WIDE.U32 UR4, UR8, UR10, URZ ;  /* 0x0000000a080472a5 */ /* 0x000fc8000f8e003f */
[----:B------:R-:W-:-:S04]  /*6c50*/  @UP0 USHF.R.U32.HI UR7, URZ, UR11, UR5 ;  /* 0x0000000b3f070299 */ /* 0x000fc80008011605 */
[----:B------:R-:W-:-:S12]  /*6c60*/  UIMAD UR4, UR7, UR9, URZ ;  /* 0x00000009070472a4 */ /* 0x000fd8000f8e023f */
.L_x_5860:
        /* <DEDUP_REMOVED lines=73> */
.L_x_5906:
        /* <DEDUP_REMOVED lines=15> */
.L_x_5864:
        /* <DEDUP_REMOVED lines=126> */
.L_x_5875:
[----:B--234-:R-:W-:-:S04]  /*79d0*/  SHF.L.U32 R21, R11, 0x1f, RZ ;  /* 0x0000001f0b157819 */ /* 0x01cfc800000006ff */
[----:B------:R-:W1:Y:S02]  /*79e0*/  SYNCS.PHASECHK.TRANS64.TRYWAIT P1, [R16+URZ+0x26840], R21 ;  /* 0x02684015100075a7 */ /* 0x000e64000802017f */
[----:B-1----:R-:W-:Y:S05]  /*79f0*/  @!P1 BRA `(.L_x_5867) ;  /* 0x0000001c00389947 */ /* 0x002fea0003800000 */
.L_x_5907:
[----:B------:R-:W-:Y:S05]  /*7a00*/  @P0 BRA `(.L_x_5868) ;  /* 0x0000000000140947 */ /* 0x000fea0003800000 */
[----:B------:R-:W-:Y:S01]  /*7a10*/  ISETP.NE.AND P1, PT, R6, RZ, PT ;  /* 0x000000ff0600720c */ /* 0x000fe20003f25270 */
[----:B------:R-:W-:-:S04]  /*7a20*/  IMAD.MOV.U32 R3, RZ, RZ, 0x3100 ;  /* 0x00003100ff037424 */ /* 0x000fc800078e00ff */
[----:B------:R3:W-:Y:S08]  /*7a30*/  SYNCS.ARRIVE.TRANS64 RZ, [R16+URZ+0x26830], R3 ;  /* 0x0268300310ff79a7 */ /* 0x0007f0000800003f */
[----:B------:R-:W-:Y:S05]  /*7a40*/  @!P1 BRA `(.L_x_5868) ;  /* 0x0000000000049947 */ /* 0x000fea0003800000 */
[----:B------:R-:W-:Y:S01]  /*7a50*/  BPT.TRAP 0x1 ;  /* 0x000000040000795c */ /* 0x000fe20000300000 */
.L_x_5868:
        /* <DEDUP_REMOVED lines=43> */
.L_x_5908:
[----:B------:R-:W-:Y:S05]  /*7d10*/  @P0 BRA `(.L_x_5870) ;  /* 0x0000000000140947 */ /* 0x000fea0003800000 */
[----:B------:R-:W-:Y:S01]  /*7d20*/  ISETP.NE.AND P1, PT, R6, RZ, PT ;  /* 0x000000ff0600720c */ /* 0x000fe20003f25270 */
[----:B------:R-:W-:-:S04]  /*7d30*/  IMAD.MOV.U32 R2, RZ, RZ, 0x3100 ;  /* 0x00003100ff027424 */ /* 0x000fc800078e00ff */
[----:B------:R3:W-:Y:S08]  /*7d40*/  SYNCS.ARRIVE.TRANS64 RZ, [R16+URZ+0x26818], R2 ;  /* 0x0268180210ff79a7 */ /* 0x0007f0000800003f */
[----:B------:R-:W-:Y:S05]  /*7d50*/  @!P1 BRA `(.L_x_5870) ;  /* 0x0000000000049947 */ /* 0x000fea0003800000 */
[----:B------:R-:W-:Y:S01]  /*7d60*/  BPT.TRAP 0x1 ;  /* 0x000000040000795c */ /* 0x000fe20000300000 */
.L_x_5870:
        /* <DEDUP_REMOVED lines=43> */
.L_x_5909:
[----:B------:R-:W-:Y:S05]  /*8020*/  @P0 BRA `(.L_x_5872) ;  /* 0x0000000000140947 */ /* 0x000fea0003800000 */
[----:B------:R-:W-:Y:S01]  /*8030*/  ISETP.NE.AND P1, PT, R6, RZ, PT ;  /* 0x000000ff0600720c */ /* 0x000fe20003f25270 */
[----:B-123--:R-:W-:-:S04]  /*8040*/  IMAD.MOV.U32 R21, RZ, RZ, 0x3100 ;  /* 0x00003100ff157424 */ /* 0x00efc800078e00ff */
[----:B------:R4:W-:Y:S08]  /*8050*/  SYNCS.ARRIVE.TRANS64 RZ, [R16+URZ+0x26838], R21 ;  /* 0x0268381510ff79a7 */ /* 0x0009f0000800003f */
[----:B------:R-:W-:Y:S05]  /*8060*/  @!P1 BRA `(.L_x_5872) ;  /* 0x0000000000049947 */ /* 0x000fea0003800000 */
[----:B------:R-:W-:Y:S01]  /*8070*/  BPT.TRAP 0x1 ;  /* 0x000000040000795c */ /* 0x000fe20000300000 */
.L_x_5872:
        /* <DEDUP_REMOVED lines=38> */
.L_x_5911:
[----:B------:R-:W-:Y:S05]  /*82e0*/  @P0 BRA `(.L_x_5874) ;  /* 0x0000000000140947 */ /* 0x000fea0003800000 */
[----:B------:R-:W-:Y:S01]  /*82f0*/  ISETP.NE.AND P1, PT, R6, RZ, PT ;  /* 0x000000ff0600720c */ /* 0x000fe20003f25270 */
[----:B------:R-:W-:-:S04]  /*8300*/  IMAD.MOV.U32 R5, RZ, RZ, 0x3100 ;  /* 0x00003100ff057424 */ /* 0x000fc800078e00ff */
[----:B------:R1:W-:Y:S08]  /*8310*/  SYNCS.ARRIVE.TRANS64 RZ, [R16+URZ+0x26810], R5 ;  /* 0x0268100510ff79a7 */ /* 0x0003f0000800003f */
[----:B------:R-:W-:Y:S05]  /*8320*/  @!P1 BRA `(.L_x_5874) ;  /* 0x0000000000049947 */ /* 0x000fea0003800000 */
[----:B------:R-:W-:Y:S01]  /*8330*/  BPT.TRAP 0x1 ;  /* 0x000000040000795c */ /* 0x000fe20000300000 */
.L_x_5874:
        /* <DEDUP_REMOVED lines=44> */
.L_x_5866:
        /* <DEDUP_REMOVED lines=8> */
.L_x_5912:
[----:B------:R-:W-:Y:S05]  /*8680*/  @P0 BRA `(.L_x_5877) ;  /* 0x0000000000140947 */ /* 0x000fea0003800000 */
[----:B------:R-:W-:Y:S01]  /*8690*/  ISETP.NE.AND P1, PT, R6, RZ, PT ;  /* 0x000000ff0600720c */ /* 0x000fe20003f25270 */
[----:B------:R-:W-:-:S04]  /*86a0*/  IMAD.MOV.U32 R5, RZ, RZ, 0x3100 ;  /* 0x00003100ff057424 */ /* 0x000fc800078e00ff */
[----:B------:R2:W-:Y:S08]  /*86b0*/  SYNCS.ARRIVE.TRANS64 RZ, [R16+URZ+0x26830], R5 ;  /* 0x0268300510ff79a7 */ /* 0x0005f0000800003f */
[----:B------:R-:W-:Y:S05]  /*86c0*/  @!P1 BRA `(.L_x_5877) ;  /* 0x0000000000049947 */ /* 0x000fea0003800000 */
[----:B------:R-:W-:Y:S01]  /*86d0*/  BPT.TRAP 0x1 ;  /* 0x000000040000795c */ /* 0x000fe20000300000 */
.L_x_5877:
        /* <DEDUP_REMOVED lines=40> */
.L_x_5913:
[----:B------:R-:W-:Y:S05]  /*8960*/  @P0 BRA `(.L_x_5879) ;  /* 0x0000000000140947 */ /* 0x000fea0003800000 */
[----:B------:R-:W-:Y:S01]  /*8970*/  ISETP.NE.AND P0, PT, R6, RZ, PT ;  /* 0x000000ff0600720c */ /* 0x000fe20003f05270 */
[----:B------:R-:W-:-:S04]  /*8980*/  IMAD.MOV.U32 R5, RZ, RZ, 0x3100 ;  /* 0x00003100ff057424 */ /* 0x000fc800078e00ff */
[----:B------:R1:W-:Y:S08]  /*8990*/  SYNCS.ARRIVE.TRANS64 RZ, [R16+URZ+0x26818], R5 ;  /* 0x0268180510ff79a7 */ /* 0x0003f0000800003f */
[----:B------:R-:W-:Y:S05]  /*89a0*/  @!P0 BRA `(.L_x_5879) ;  /* 0x0000000000048947 */ /* 0x000fea0003800000 */
[----:B------:R-:W-:Y:S01]  /*89b0*/  BPT.TRAP 0x1 ;  /* 0x000000040000795c */ /* 0x000fe20000300000 */
.L_x_5879:
        /* <DEDUP_REMOVED lines=44> */
.L_x_5865:
[----:B------:R-:W1:Y:S01]  /*8c80*/  S2R R0, SR_TID.X ;  /* 0x0000000000007919 */ /* 0x000e620000002100 */
[----:B------:R-:W-:Y:S01]  /*8c90*/  IMAD R3, R19, 0x8, R16 ;  /* 0x0000000813037824 */ /* 0x000fe200078e0210 */
[----:B-1----:R-:W-:Y:S02]  /*8ca0*/  LOP3.LUT R2, R0, 0x7f, RZ, 0xc0, !PT ;  /* 0x0000007f00027812 */ /* 0x002fe400078ec0ff */
[----:B------:R-:W-:Y:S02]  /*8cb0*/  SHF.L.U32 R0, R11, 0x1f, RZ ;  /* 0x0000001f0b007819 */ /* 0x000fe400000006ff */
[----:B------:R-:W-:Y:S02]  /*8cc0*/  ISETP.NE.AND P1, PT, R2, RZ, PT ;  /* 0x000000ff0200720c */ /* 0x000fe40003f25270 */
[----:B------:R-:W1:Y:S02]  /*8cd0*/  SYNCS.PHASECHK.TRANS64.TRYWAIT P0, [R3+URZ+0x26840], R0 ;  /* 0x02684000030075a7 */ /* 0x000e64000800017f */
[----:B-1----:R-:W-:Y:S09]  /*8ce0*/  @!P0 BRA `(.L_x_5880) ;  /* 0x0000000800f88947 */ /* 0x002ff20003800000 */
.L_x_5914:
[----:B------:R-:W-:Y:S05]  /*8cf0*/  @P1 BRA `(.L_x_5881) ;  /* 0x0000000000181947 */ /* 0x000fea0003800000 */
[----:B------:R-:W1:Y:S01]  /*8d00*/  S2R R2, SR_TID.X ;  /* 0x0000000000027919 */ /* 0x000e620000002100 */
[----:B------:R-:W-:-:S04]  /*8d10*/  IMAD.MOV.U32 R0, RZ, RZ, 0x3100 ;  /* 0x00003100ff007424 */ /* 0x000fc800078e00ff */
[----:B------:R1:W-:Y:S02]  /*8d20*/  SYNCS.ARRIVE.TRANS64 RZ, [R3+URZ+0x26830], R0 ;  /* 0x0268300003ff79a7 */ /* 0x0003e4000800003f */
[----:B-1----:R-:W-:-:S13]  /*8d30*/  LOP3.LUT P0, RZ, R2, 0x1f, RZ, 0xc0, !PT ;  /* 0x0000001f02ff7812 */ /* 0x002fda000780c0ff */
[----:B------:R-:W-:Y:S05]  /*8d40*/  @!P0 BRA `(.L_x_5881) ;  /* 0x0000000000048947 */ /* 0x000fea0003800000 */
[----:B------:R-:W-:Y:S01]  /*8d50*/  BPT.TRAP 0x1 ;  /* 0x000000040000795c */ /* 0x000fe20000300000 */
.L_x_5881:
        /* <DEDUP_REMOVED lines=47> */
.L_x_5862:
[----:B------:R-:W-:Y:S05]  /*9050*/  BSYNC B0 ;  /* 0x0000000000007941 */ /* 0x000fea0003800000 */
.L_x_5861:
[----:B------:R-:W-:-:S03]  /*9060*/  UMOV UR7, 0xffffffff ;  /* 0xffffffff00077882 */ /* 0x000fc60000000000 */
[----:B------:R-:W-:Y:S05]  /*9070*/  BRA.DIV UR7, `(.L_x_5882) ;  /* 0x0000000a07287947 */ /* 0x000fea000b800000 */
[----:B------:R-:W-:-:S13]  /*9080*/  ELECT P6, URZ, PT ;  /* 0x00000000003f782f */ /* 0x000fda00038c0000 */
.L_x_5917:
[----:B------:R-:W-:Y:S05]  /*9090*/  @!P6 BRA `(.L_x_5780) ;  /* 0x000000000084e947 */ /* 0x000fea0003800000 */
[----:B------:R-:W-:-:S06]  /*90a0*/  ULOP3.LUT UR7, UR38, 0x2, URZ, 0xfc, !UPT ;  /* 0x0000000226077892 */ /* 0x000fcc000f8efc3f */
[----:B------:R-:W-:-:S05]  /*90b0*/  IMAD.U32 R2, RZ, RZ, UR7 ;  /* 0x00000007ff027e24 */ /* 0x000fca000f8e00ff */
[----:B------:R-:W-:-:S13]  /*90c0*/  ISETP.NE.AND P2, PT, R2, 0x3, PT ;  /* 0x000000030200780c */ /* 0x000fda0003f45270 */
[----:B------:R-:W-:Y:S05]  /*90d0*/  @!P2 BRA `(.L_x_5883) ;  /* 0x000000000004a947 */ /* 0x000fea0003800000 */
[----:B------:R-:W-:Y:S01]  /*90e0*/  BPT.TRAP 0x1 ;  /* 0x000000040000795c */ /* 0x000fe20000300000 */
.L_x_5883:
        /* <DEDUP_REMOVED lines=15> */
.L_x_5918:
[----:B------:R-:W2:Y:S02]  /*91e0*/  SYNCS.PHASECHK.TRANS64.TRYWAIT P0, [R3+URZ], R2 ;  /* 0x00000002030075a7 */ /* 0x000ea4000800017f */
[----:B--2---:R-:W-:Y:S05]  /*91f0*/  @!P0 BRA `(.L_x_5885) ;  /* 0x0000000400fc8947 */ /* 0x004fea0003800000 */
.L_x_5919:
[----:B------:R-:W-:Y:S05]  /*9200*/  @!P2 BRA `(.L_x_5886) ;  /* 0x000000000004a947 */ /* 0x000fea0003800000 */
[----:B------:R-:W-:Y:S01]  /*9210*/  BPT.TRAP 0x1 ;  /* 0x000000040000795c */ /* 0x000fe20000300000 */
.L_x_5886:
[----:B--2---:R-:W-:-:S04]  /*9220*/  VIADD R3, R7, 0x26840 ;  /* 0x0002684007037836 */ /* 0x004fc80000000000 */
[----:B------:R-:W-:-:S04]  /*9230*/  IMAD R0, R0, 0x8, R3 ;  /* 0x0000000800007824 */ /* 0x000fc800078e0203 */
[----:B------:R-:W2:Y:S02]  /*9240*/  SYNCS.PHASECHK.TRANS64.TRYWAIT P0, [R0+URZ], R5 ;  /* 0x00000005000075a7 */ /* 0x000ea4000800017f */
[----:B--2---:R-:W-:Y:S05]  /*9250*/  @!P0 BRA `(.L_x_5887) ;  /* 0x0000000400f88947 */ /* 0x004fea0003800000 */
.L_x_5920:
[----:B------:R-:W-:-:S07]  /*9260*/  IMAD R3, R4, 0x8, R3 ;  /* 0x0000000804037824 */ /* 0x000fce00078e0203 */
.L_x_5888:
[----:B---3--:R3:W4:Y:S02]  /*9270*/  SYNCS.PHASECHK.TRANS64.TRYWAIT P0, [R3+URZ], R2 ;  /* 0x00000002030075a7 */ /* 0x008724000800017f */
[----:B----4-:R-:W-:Y:S05]  /*9280*/  @!P0 NANOSLEEP.SYNCS 0x989680 ;  /* 0x009896800000895d */ /* 0x010fea0003900000 */
[----:B------:R-:W4:Y:S02]  /*9290*/  @!P0 SYNCS.PHASECHK.TRANS64 P0, [R3+URZ], R2 ;  /* 0x00000002030085a7 */ /* 0x000f24000800007f */
[----:B----4-:R-:W-:Y:S05]  /*92a0*/  @!P0 BRA `(.L_x_5888) ;  /* 0xfffffffc00f08947 */ /* 0x010fea000383ffff */
.L_x_5780:
[----:B------:R-:W-:Y:S05]  /*92b0*/  BSYNC B6 ;  /* 0x0000000000067941 */ /* 0x000fea0003800000 */
.L_x_5775:
[----:B------:R-:W-:Y:S05]  /*92c0*/  EXIT ;  /* 0x000000000000794d */ /* 0x000fea0003800000 */
.L_x_5786:
[----:B------:R-:W-:Y:S02]  /*92d0*/  IMAD.MOV.U32 R13, RZ, RZ, R19 ;  /* 0x000000ffff0d7224 */ /* 0x000fe400078e0013 */
[----:B------:R-:W-:Y:S02]  /*92e0*/  IMAD.MOV.U32 R12, RZ, RZ, RZ ;  /* 0x000000ffff0c7224 */ /* 0x000fe400078e00ff */
[----:B------:R-:W-:Y:S02]  /*92f0*/  IMAD.MOV.U32 R11, RZ, RZ, 0x1f ;  /* 0x0000001fff0b7424 */ /* 0x000fe400078e00ff */
[----:B------:R-:W-:-:S07]  /*9300*/  IMAD.MOV.U32 R15, RZ, RZ, -0x1 ;  /* 0xffffffffff0f7424 */ /* 0x000fce00078e00ff */
[----:B------:R-:W-:Y:S05]  /*9310*/  WARPSYNC.COLLECTIVE R15, `(.L_x_5889) ;  /* 0x000000000f087348 */ /* 0x000fea0003c00000 */
[----:B------:R1:W2:Y:S02]  /*9320*/  SHFL.IDX P6, R14, R13, R12, R11 ;  /* 0x0000000c0d0e7389 */ /* 0x0002a400000c000b */
[----:B-12---:R-:W-:Y:S01]  /*9330*/  ENDCOLLECTIVE ;  /* 0x000000000000791b */ /* 0x006fe20003800000 */
.L_x_5889:
[----:B------:R-:W-:Y:S05]  /*9340*/  BRA `(.L_x_5890) ;  /* 0xffffff7c00b87947 */ /* 0x000fea000383ffff */
.L_x_5788:
[----:B--2---:R2:W3:Y:S02]  /*9350*/  SYNCS.PHASECHK.TRANS64.TRYWAIT P0, [R2+URZ+0x26800], R5 ;  /* 0x02680005020075a7 */ /* 0x0044e4000800017f */
[----:B---3--:R-:W-:Y:S05]  /*9360*/  @!P0 NANOSLEEP.SYNCS 0x989680 ;  /* 0x009896800000895d */ /* 0x008fea0003900000 */
[----:B------:R-:W3:Y:S02]  /*9370*/  @!P0 SYNCS.PHASECHK.TRANS64 P0, [R2+URZ+0x26800], R5 ;  /* 0x02680005020085a7 */ /* 0x000ee4000800007f */
[----:B---3--:R-:W-:Y:S05]  /*9380*/  @!P0 BRA `(.L_x_5788) ;  /* 0xfffffffc00f08947 */ /* 0x008fea000383ffff */
[----:B------:R-:W-:Y:S05]  /*9390*/  BRA `(.L_x_5787) ;  /* 0xffffff7c00e07947 */ /* 0x000fea000383ffff */
.L_x_5793:
[----:B--2---:R-:W-:-:S04]  /*93a0*/  IMAD.U32 R5, RZ, RZ, UR8 ;  /* 0x00000008ff057e24 */ /* 0x004fc8000f8e00ff */
[----:B------:R2:W3:Y:S03]  /*93b0*/  SYNCS.PHASECHK.TRANS64.TRYWAIT P1, [R5+URZ+0x26810], R6 ;  /* 0x02681006050075a7 */ /* 0x0004e6000802017f */
[----:B---3--:R-:W-:Y:S05]  /*93c0*/  @!P1 NANOSLEEP.SYNCS 0x989680 ;  /* 0x009896800000995d */ /* 0x008fea0003900000 */
[----:B------:R-:W3:Y:S02]  /*93d0*/  @!P1 SYNCS.PHASECHK.TRANS64 P1, [R5+URZ+0x26810], R6 ;  /* 0x02681006050095a7 */ /* 0x000ee4000802007f */
[----:B---3--:R-:W-:Y:S05]  /*93e0*/  @!P1 BRA `(.L_x_5793) ;  /* 0xfffffffc00ec9947 */ /* 0x008fea000383ffff */
[----:B------:R-:W-:Y:S05]  /*93f0*/  BRA `(.L_x_5792) ;  /* 0xffffff8800387947 */ /* 0x000fea000383ffff */
.L_x_5797:
[----:B------:R-:W-:-:S04]  /*9400*/  IMAD.U32 R5, RZ, RZ, UR8 ;  /* 0x00000008ff057e24 */ /* 0x000fc8000f8e00ff */
[----:B------:R1:W1:Y:S03]  /*9410*/  SYNCS.PHASECHK.TRANS64.TRYWAIT P1, [R5+URZ+0x26830], R6 ;  /* 0x02683006050075a7 */ /* 0x000266000802017f */
[----:B-1----:R-:W-:Y:S05]  /*9420*/  @!P1 NANOSLEEP.SYNCS 0x989680 ;  /* 0x009896800000995d */ /* 0x002fea0003900000 */
[----:B------:R-:W1:Y:S02]  /*9430*/  @!P1 SYNCS.PHASECHK.TRANS64 P1, [R5+URZ+0x26830], R6 ;  /* 0x02683006050095a7 */ /* 0x000e64000802007f */
[----:B-1----:R-:W-:Y:S05]  /*9440*/  @!P1 BRA `(.L_x_5797) ;  /* 0xfffffffc00ec9947 */ /* 0x002fea000383ffff */
[----:B------:R-:W-:Y:S05]  /*9450*/  BRA `(.L_x_5796) ;  /* 0xffffff8c00407947 */ /* 0x000fea000383ffff */
.L_x_5804:
[----:B------:R-:W-:Y:S01]  /*9460*/  BSSY B0, `(.L_x_5891) ;  /* 0x0000005000007945 */ /* 0x000fe20003800000 */
[----:B------:R-:W-:-:S07]  /*9470*/  IMAD.MOV.U32 R15, RZ, RZ, -0x1 ;  /* 0xffffffffff0f7424 */ /* 0x000fce00078e00ff */
[----:B-1----:R-:W-:Y:S05]  /*9480*/  WARPSYNC.COLLECTIVE R15, `(.L_x_5892) ;  /* 0x000000000f087348 */ /* 0x002fea0003c00000 */
[----:B------:R-:W-:Y:S01]  /*9490*/  NOP ;  /* 0x0000000000007918 */ /* 0x000fe20000000000 */
[----:B-1----:R-:W-:Y:S01]  /*94a0*/  ENDCOLLECTIVE ;  /* 0x000000000000791b */ /* 0x002fe20003800000 */
.L_x_5892:
[----:B------:R-:W-:Y:S05]  /*94b0*/  BSYNC B0 ;  /* 0x0000000000007941 */ /* 0x000fea0003800000 */
.L_x_5891:
[----:B------:R-:W-:Y:S05]  /*94c0*/  BRA `(.L_x_5893) ;  /* 0xffffffb400c07947 */ /* 0x000fea000383ffff */
.L_x_5813:
[----:B------:R-:W-:Y:S01]  /*94d0*/  BSSY B0, `(.L_x_5894) ;  /* 0x0000005000007945 */ /* 0x000fe20003800000 */
[----:B------:R-:W-:-:S07]  /*94e0*/  IMAD.MOV.U32 R15, RZ, RZ, -0x1 ;  /* 0xffffffffff0f7424 */ /* 0x000fce00078e00ff */
[----:B-12---:R-:W-:Y:S05]  /*94f0*/  WARPSYNC.COLLECTIVE R15, `(.L_x_5895) ;  /* 0x000000000f087348 */ /* 0x006fea0003c00000 */
[----:B------:R-:W-:Y:S01]  /*9500*/  NOP ;  /* 0x0000000000007918 */ /* 0x000fe20000000000 */
[----:B-12---:R-:W-:Y:S01]  /*9510*/  ENDCOLLECTIVE ;  /* 0x000000000000791b */ /* 0x006fe20003800000 */
.L_x_5895:
[----:B------:R-:W-:Y:S05]  /*9520*/  BSYNC B0 ;  /* 0x0000000000007941 */ /* 0x000fea0003800000 */
.L_x_5894:
[----:B------:R-:W-:Y:S05]  /*9530*/  BRA `(.L_x_5896) ;  /* 0xffffffb800b07947 */ /* 0x000fea000383ffff */
.L_x_5824:
[----:B------:R-:W-:Y:S01]  /*9540*/  BSSY B0, `(.L_x_5897) ;  /* 0x0000005000007945 */ /* 0x000fe20003800000 */
[----:B------:R-:W-:-:S07]  /*9550*/  IMAD.MOV.U32 R15, RZ, RZ, -0x1 ;  /* 0xffffffffff0f7424 */ /* 0x000fce00078e00ff */
[----:B------:R-:W-:Y:S05]  /*9560*/  WARPSYNC.COLLECTIVE R15, `(.L_x_5898) ;  /* 0x000000000f087348 */ /* 0x000fea0003c00000 */
[----:B------:R-:W-:Y:S01]  /*9570*/  NOP ;  /* 0x0000000000007918 */ /* 0x000fe20000000000 */
[----:B------:R-:W-:Y:S01]  /*9580*/  ENDCOLLECTIVE ;  /* 0x000000000000791b */ /* 0x000fe20003800000 */
.L_x_5898:
[----:B------:R-:W-:Y:S05]  /*9590*/  BSYNC B0 ;  /* 0x0000000000007941 */ /* 0x000fea0003800000 */
.L_x_5897:
[----:B------:R-:W-:Y:S05]  /*95a0*/  BRA `(.L_x_5899) ;  /* 0xffffffc400307947 */ /* 0x000fea000383ffff */
.L_x_5837:
[----:B------:R-:W-:Y:S01]  /*95b0*/  BSSY B0, `(.L_x_5900) ;  /* 0x0000005000007945 */ /* 0x000fe20003800000 */
[----:B------:R-:W-:-:S07]  /*95c0*/  IMAD.MOV.U32 R15, RZ, RZ, -0x1 ;  /* 0xffffffffff0f7424 */ /* 0x000fce00078e00ff */
[----:B------:R-:W-:Y:S05]  /*95d0*/  WARPSYNC.COLLECTIVE R15, `(.L_x_5901) ;  /* 0x000000000f087348 */ /* 0x000fea0003c00000 */
[----:B------:R-:W-:Y:S01]  /*95e0*/  NOP ;  /* 0x0000000000007918 */ /* 0x000fe20000000000 */
[----:B------:R-:W-:Y:S01]  /*95f0*/  ENDCOLLECTIVE ;  /* 0x000000000000791b */ /* 0x000fe20003800000 */
.L_x_5901:
[----:B------:R-:W-:Y:S05]  /*9600*/  BSYNC B0 ;  /* 0x0000000000007941 */ /* 0x000fea0003800000 */
.L_x_5900:
[----:B------:R-:W-:Y:S05]  /*9610*/  BRA `(.L_x_5902) ;  /* 0xffffffc800d07947 */ /* 0x000fea000383ffff */
.L_x_5849:
[----:B------:R-:W-:Y:S01]  /*9620*/  BSSY B0, `(.L_x_5903) ;  /* 0x0000005000007945 */ /* 0x000fe20003800000 */
[----:B------:R-:W-:-:S07]  /*9630*/  IMAD.MOV.U32 R15, RZ, RZ, -0x1 ;  /* 0xffffffffff0f7424 */ /* 0x000fce00078e00ff */
[----:B------:R-:W-:Y:S05]  /*9640*/  WARPSYNC.COLLECTIVE R15, `(.L_x_5904) ;  /* 0x000000000f087348 */ /* 0x000fea0003c00000 */
[----:B------:R-:W-:Y:S01]  /*9650*/  NOP ;  /* 0x0000000000007918 */ /* 0x000fe20000000000 */
[----:B------:R-:W-:Y:S01]  /*9660*/  ENDCOLLECTIVE ;  /* 0x000000000000791b */ /* 0x000fe20003800000 */
.L_x_5904:
[----:B------:R-:W-:Y:S05]  /*9670*/  BSYNC B0 ;  /* 0x0000000000007941 */ /* 0x000fea0003800000 */
.L_x_5903:
[----:B------:R-:W-:Y:S05]  /*9680*/  BRA `(.L_x_5905) ;  /* 0xffffffd0000c7947 */ /* 0x000fea000383ffff */
.L_x_5863:
[----:B-1----:R1:W2:Y:S02]  /*9690*/  SYNCS.PHASECHK.TRANS64.TRYWAIT P0, [R16+URZ+0x26820], R3 ;  /* 0x02682003100075a7 */ /* 0x0022a4000800017f */
[----:B--2---:R-:W-:Y:S05]  /*96a0*/  @!P0 NANOSLEEP.SYNCS 0x989680 ;  /* 0x009896800000895d */ /* 0x004fea0003900000 */
[----:B------:R-:W2:Y:S02]  /*96b0*/  @!P0 SYNCS.PHASECHK.TRANS64 P0, [R16+URZ+0x26820], R3 ;  /* 0x02682003100085a7 */ /* 0x000ea4000800007f */
[----:B--2---:R-:W-:Y:S05]  /*96c0*/  @!P0 BRA `(.L_x_5863) ;  /* 0xfffffffc00f08947 */ /* 0x004fea000383ffff */
[----:B------:R-:W-:Y:S05]  /*96d0*/  BRA `(.L_x_5906) ;  /* 0xffffffd800887947 */ /* 0x000fea000383ffff */
.L_x_5867:
[----:B-1----:R1:W3:Y:S02]  /*96e0*/  SYNCS.PHASECHK.TRANS64.TRYWAIT P1, [R16+URZ+0x26840], R21 ;  /* 0x02684015100075a7 */ /* 0x0022e4000802017f */
[----:B---3--:R-:W-:Y:S05]  /*96f0*/  @!P1 NANOSLEEP.SYNCS 0x989680 ;  /* 0x009896800000995d */ /* 0x008fea0003900000 */
[----:B------:R-:W3:Y:S02]  /*9700*/  @!P1 SYNCS.PHASECHK.TRANS64 P1, [R16+URZ+0x26840], R21 ;  /* 0x02684015100095a7 */ /* 0x000ee4000802007f */
[----:B---3--:R-:W-:Y:S05]  /*9710*/  @!P1 BRA `(.L_x_5867) ;  /* 0xfffffffc00f09947 */ /* 0x008fea000383ffff */
[----:B------:R-:W-:Y:S05]  /*9720*/  BRA `(.L_x_5907) ;  /* 0xffffffe000b47947 */ /* 0x000fea000383ffff */
.L_x_5869:
[----:B--2---:R2:W3:Y:S02]  /*9730*/  SYNCS.PHASECHK.TRANS64.TRYWAIT P1, [R16+URZ+0x26828], R21 ;  /* 0x02682815100075a7 */ /* 0x0044e4000802017f */
[----:B---3--:R-:W-:Y:S05]  /*9740*/  @!P1 NANOSLEEP.SYNCS 0x989680 ;  /* 0x009896800000995d */ /* 0x008fea0003900000 */
[----:B------:R-:W3:Y:S02]  /*9750*/  @!P1 SYNCS.PHASECHK.TRANS64 P1, [R16+URZ+0x26828], R21 ;  /* 0x02682815100095a7 */ /* 0x000ee4000802007f */
[----:B---3--:R-:W-:Y:S05]  /*9760*/  @!P1 BRA `(.L_x_5869) ;  /* 0xfffffffc00f09947 */ /* 0x008fea000383ffff */
[----:B------:R-:W-:Y:S05]  /*9770*/  BRA `(.L_x_5908) ;  /* 0xffffffe400647947 */ /* 0x000fea000383ffff */
.L_x_5871:
[----:B---3--:R3:W4:Y:S02]  /*9780*/  SYNCS.PHASECHK.TRANS64.TRYWAIT P1, [R16+URZ+0x26848], R21 ;  /* 0x02684815100075a7 */ /* 0x008724000802017f */
[----:B----4-:R-:W-:Y:S05]  /*9790*/  @!P1 NANOSLEEP.SYNCS 0x989680 ;  /* 0x009896800000995d */ /* 0x010fea0003900000 */
[----:B------:R-:W4:Y:S02]  /*97a0*/  @!P1 SYNCS.PHASECHK.TRANS64 P1, [R16+URZ+0x26848], R21 ;  /* 0x02684815100095a7 */ /* 0x000f24000802007f */
[----:B----4-:R-:W-:Y:S05]  /*97b0*/  @!P1 BRA `(.L_x_5871) ;  /* 0xfffffffc00f09947 */ /* 0x010fea000383ffff */
[----:B------:R-:W-:Y:S05]  /*97c0*/  BRA `(.L_x_5909) ;  /* 0xffffffe800147947 */ /* 0x000fea000383ffff */
.L_x_5873:
[----:B------:R-:W-:-:S07]  /*97d0*/  SHF.L.U32 R5, R11, 0x1f, RZ ;  /* 0x0000001f0b057819 */ /* 0x000fce00000006ff */
.L_x_5910:
[----:B------:R1:W1:Y:S02]  /*97e0*/  SYNCS.PHASECHK.TRANS64.TRYWAIT P1, [R16+URZ+0x26820], R5 ;  /* 0x02682005100075a7 */ /* 0x000264000802017f */
[----:B-1----:R-:W-:Y:S05]  /*97f0*/  @!P1 NANOSLEEP.SYNCS 0x989680 ;  /* 0x009896800000995d */ /* 0x002fea0003900000 */
[----:B------:R-:W1:Y:S02]  /*9800*/  @!P1 SYNCS.PHASECHK.TRANS64 P1, [R16+URZ+0x26820], R5 ;  /* 0x02682005100095a7 */ /* 0x000e64000802007f */
[----:B-1----:R-:W-:Y:S05]  /*9810*/  @!P1 BRA `(.L_x_5910) ;  /* 0xfffffffc00f09947 */ /* 0x002fea000383ffff */
[----:B------:R-:W-:Y:S05]  /*9820*/  BRA `(.L_x_5911) ;  /* 0xffffffe800ac7947 */ /* 0x000fea000383ffff */
.L_x_5876:
[----:B-1----:R1:W2:Y:S02]  /*9830*/  SYNCS.PHASECHK.TRANS64.TRYWAIT P1, [R16+URZ+0x26840], R13 ;  /* 0x0268400d100075a7 */ /* 0x0022a4000802017f */
[----:B--2---:R-:W-:Y:S05]  /*9840*/  @!P1 NANOSLEEP.SYNCS 0x989680 ;  /* 0x009896800000995d */ /* 0x004fea0003900000 */
[----:B------:R-:W2:Y:S02]  /*9850*/  @!P1 SYNCS.PHASECHK.TRANS64 P1, [R16+URZ+0x26840], R13 ;  /* 0x0268400d100095a7 */ /* 0x000ea4000802007f */
[----:B--2---:R-:W-:Y:S05]  /*9860*/  @!P1 BRA `(.L_x_5876) ;  /* 0xfffffffc00f09947 */ /* 0x004fea000383ffff */
[----:B------:R-:W-:Y:S05]  /*9870*/  BRA `(.L_x_5912) ;  /* 0xffffffec00807947 */ /* 0x000fea000383ffff */
.L_x_5878:
[----:B--2---:R2:W1:Y:S02]  /*9880*/  SYNCS.PHASECHK.TRANS64.TRYWAIT P1, [R16+URZ+0x26828], R13 ;  /* 0x0268280d100075a7 */ /* 0x004464000802017f */
[----:B-1----:R-:W-:Y:S05]  /*9890*/  @!P1 NANOSLEEP.SYNCS 0x989680 ;  /* 0x009896800000995d */ /* 0x002fea0003900000 */
[----:B------:R-:W1:Y:S02]  /*98a0*/  @!P1 SYNCS.PHASECHK.TRANS64 P1, [R16+URZ+0x26828], R13 ;  /* 0x0268280d100095a7 */ /* 0x000e64000802007f */
[----:B-1----:R-:W-:Y:S05]  /*98b0*/  @!P1 BRA `(.L_x_5878) ;  /* 0xfffffffc00f09947 */ /* 0x002fea000383ffff */
[----:B------:R-:W-:Y:S05]  /*98c0*/  BRA `(.L_x_5913) ;  /* 0xfffffff000247947 */ /* 0x000fea000383ffff */
.L_x_5880:
[----:B------:R1:W1:Y:S02]  /*98d0*/  SYNCS.PHASECHK.TRANS64.TRYWAIT P0, [R3+URZ+0x26840], R0 ;  /* 0x02684000030075a7 */ /* 0x000264000800017f */
[----:B-1----:R-:W-:Y:S05]  /*98e0*/  @!P0 NANOSLEEP.SYNCS 0x989680 ;  /* 0x009896800000895d */ /* 0x002fea0003900000 */
[----:B------:R-:W1:Y:S02]  /*98f0*/  @!P0 SYNCS.PHASECHK.TRANS64 P0, [R3+URZ+0x26840], R0 ;  /* 0x02684000030085a7 */ /* 0x000e64000800007f */
[----:B-1----:R-:W-:Y:S05]  /*9900*/  @!P0 BRA `(.L_x_5880) ;  /* 0xfffffffc00f08947 */ /* 0x002fea000383ffff */
[----:B------:R-:W-:Y:S05]  /*9910*/  BRA `(.L_x_5914) ;  /* 0xfffffff000f47947 */ /* 0x000fea000383ffff */
.L_x_5882:
[----:B------:R-:W-:Y:S01]  /*9920*/  BSSY B0, `(.L_x_5915) ;  /* 0x0000006000007945 */ /* 0x000fe20003800000 */
[----:B------:R-:W-:-:S07]  /*9930*/  IMAD.MOV.U32 R15, RZ, RZ, -0x1 ;  /* 0xffffffffff0f7424 */ /* 0x000fce00078e00ff */
[----:B------:R-:W-:Y:S05]  /*9940*/  WARPSYNC.COLLECTIVE R15, `(.L_x_5916) ;  /* 0x000000000f0c7348 */ /* 0x000fea0003c00000 */
[----:B------:R-:W-:Y:S02]  /*9950*/  ELECT P6, UR62, PT ;  /* 0x00000000003e782f */ /* 0x000fe400038c0000 */
[----:B------:R-:W-:Y:S01]  /*9960*/  MOV R14, UR62 ;  /* 0x0000003e000e7c02 */ /* 0x000fe20008000f00 */
[----:B------:R-:W-:Y:S10]  /*9970*/  ENDCOLLECTIVE ;  /* 0x000000000000791b */ /* 0x000ff40003800000 */
.L_x_5916:
[----:B------:R-:W-:Y:S05]  /*9980*/  BSYNC B0 ;  /* 0x0000000000007941 */ /* 0x000fea0003800000 */
.L_x_5915:
[----:B------:R-:W-:Y:S05]  /*9990*/  BRA `(.L_x_5917) ;  /* 0xfffffff400bc7947 */ /* 0x000fea000383ffff */
.L_x_5884:
[----:B-1----:R1:W2:Y:S02]  /*99a0*/  SYNCS.PHASECHK.TRANS64.TRYWAIT P0, [R6+URZ], R5 ;  /* 0x00000005060075a7 */ /* 0x0022a4000800017f */
[----:B--2---:R-:W-:Y:S05]  /*99b0*/  @!P0 NANOSLEEP.SYNCS 0x989680 ;  /* 0x009896800000895d */ /* 0x004fea0003900000 */
[----:B------:R-:W2:Y:S02]  /*99c0*/  @!P0 SYNCS.PHASECHK.TRANS64 P0, [R6+URZ], R5 ;  /* 0x00000005060085a7 */ /* 0x000ea4000800007f */
[----:B--2---:R-:W-:Y:S05]  /*99d0*/  @!P0 BRA `(.L_x_5884) ;  /* 0xfffffffc00f08947 */ /* 0x004fea000383ffff */
[----:B------:R-:W-:Y:S05]  /*99e0*/  BRA `(.L_x_5918) ;  /* 0xfffffff400fc7947 */ /* 0x000fea000383ffff */
.L_x_5885:
[----:B--2---:R2:W3:Y:S02]  /*99f0*/  SYNCS.PHASECHK.TRANS64.TRYWAIT P0, [R3+URZ], R2 ;  /* 0x00000002030075a7 */ /* 0x0044e4000800017f */
[----:B---3--:R-:W-:Y:S05]  /*9a00*/  @!P0 NANOSLEEP.SYNCS 0x989680 ;  /* 0x009896800000895d */ /* 0x008fea0003900000 */
[----:B------:R-:W3:Y:S02]  /*9a10*/  @!P0 SYNCS.PHASECHK.TRANS64 P0, [R3+URZ], R2 ;  /* 0x00000002030085a7 */ /* 0x000ee4000800007f */
[----:B---3--:R-:W-:Y:S05]  /*9a20*/  @!P0 BRA `(.L_x_5885) ;  /* 0xfffffffc00f08947 */ /* 0x008fea000383ffff */
[----:B------:R-:W-:Y:S05]  /*9a30*/  BRA `(.L_x_5919) ;  /* 0xfffffff400f07947 */ /* 0x000fea000383ffff */
.L_x_5887:
[----:B--2---:R2:W3:Y:S02]  /*9a40*/  SYNCS.PHASECHK.TRANS64.TRYWAIT P0, [R0+URZ], R5 ;  /* 0x00000005000075a7 */ /* 0x0044e4000800017f */
[----:B---3--:R-:W-:Y:S05]  /*9a50*/  @!P0 NANOSLEEP.SYNCS 0x989680 ;  /* 0x009896800000895d */ /* 0x008fea0003900000 */
[----:B------:R-:W3:Y:S02]  /*9a60*/  @!P0 SYNCS.PHASECHK.TRANS64 P0, [R0+URZ], R5 ;  /* 0x00000005000085a7 */ /* 0x000ee4000800007f */
[----:B---3--:R-:W-:Y:S05]  /*9a70*/  @!P0 BRA `(.L_x_5887) ;  /* 0xfffffffc00f08947 */ /* 0x008fea000383ffff */
[----:B------:R-:W-:Y:S05]  /*9a80*/  BRA `(.L_x_5920) ;  /* 0xfffffff400f47947 */ /* 0x000fea000383ffff */
.L_x_5921:
        /* <DEDUP_REMOVED lines=15> */
.L_x_6596:


//--------------------- .text._ZN7cutlass13device_kernelIN5flash22FlashAttnBwdPreprocessIN4cute5tupleIJNS3_1CILi64EEENS5_ILi96EEEEEENS_6half_tEfNS_4arch4Sm90ELb1ELb0EEEEEvNT_6ParamsE --------------------------
	.section	.text._ZN7cutlass13device_kernelIN5flash22FlashAttnBwdPreprocessIN4cute5tupleIJNS3_1CILi64EEENS5_ILi96EEEEEENS_6half_tEfNS_4arch4Sm90ELb1ELb0EEEEEvNT_6ParamsE,"ax",@progbits
	.align	128
.text._ZN7cutlass13device_kernelIN5flash22FlashAttnBwdPreprocessIN4cute5tupleIJNS3_1CILi64EEENS5_ILi96EEEEEENS_6half_tEfNS_4arch4Sm90ELb1ELb0EEEEEvNT_6ParamsE:
        .type           _ZN7cutlass13device_kernelIN5flash22FlashAttnBwdPreprocessIN4cute5tupleIJNS3_1CILi64EEENS5_ILi96EEEEEENS_6half_tEfNS_4arch4Sm90ELb1ELb0EEEEEvNT_6ParamsE,@function
        .size           _ZN7cutlass13device_kernelIN5flash22FlashAttnBwdPreprocessIN4cute5tupleIJNS3_1CILi64EEENS5_ILi96EEEEEENS_6half_tEfNS_4arch4Sm90ELb1ELb0EEEEEvNT_6ParamsE,(.L_x_6597 - _ZN7cutlass13device_kernelIN5flash22FlashAttnBwdPreprocessIN4cute5tupleIJNS3_1CILi64EEENS5_ILi96EEEEEENS_6half_tEfNS_4arch4Sm90ELb1ELb0EEEEEvNT_6ParamsE)
        .other          _ZN7cutlass13device_kernelIN5flash22FlashAttnBwdPreprocessIN4cute5tupleIJNS3_1CILi64EEENS5_ILi96EEEEEENS_6half_tEfNS_4arch4Sm90ELb1ELb0EEEEEvNT_6ParamsE,@"STO_CUDA_ENTRY STV_DEFAULT"
_ZN7cutlass13device_kernelIN5flash22FlashAttnBwdPreprocessIN4cute5tupleIJNS3_1CILi64EEENS5_ILi96EEEEEENS_6half_tEfNS_4arch4Sm90ELb1ELb0EEEEEvNT_6ParamsE:
[----:B------:R-:W-:Y:S01]  /*0000*/  LDC R1, c[0x0][0x28] ;  /* 0x00000a00ff017b82 */ /* 0x000fe20000000800 */
[----:B------:R-:W0:Y:S07]  /*0010*/  S2R R0, SR_TID.X ;  /* 0x0000000000007919 */ /* 0x000e2e0000002100 */
[----:B------:R-:W1:Y:S01]  /*0020*/  S2UR UR8, SR_CTAID.Z ;  /* 0x00000000000879c3 */ /* 0x000e620000002700 */
[----:B------:R-:W-:Y:S01]  /*0030*/  ULDC UR4, c[0x0][0x218] ;  /* 0x0000860000047ab9 */ /* 0x000fe20000000800 */
[----:B------:R-:W-:Y:S01]  /*0040*/  ULDC.64 UR6, c[0x0][0x208] ;  /* 0x0000820000067ab9 */ /* 0x000fe20000000a00 */
[----:B------:R-:W2:Y:S01]  /*0050*/  S2R R2, SR_CTAID.X ;  /* 0x0000000000027919 */ /* 0x000ea20000002500 */
[----:B------:R-:W-:Y:S01]  /*0060*/  BSSY B0, `(.L_x_5922) ;  /* 0x000002e000007945 */ /* 0x000fe20003800000 */
[----:B------:R-:W-:Y:S01]  /*0070*/  HFMA2.MMA R30, -RZ, RZ, 0, 0 ;  /* 0x00000000ff1e7435 */ /* 0x000fe200000001ff */
[----:B------:R-:W-:-:S02]  /*0080*/  MOV R3, 0x7f800000 ;  /* 0x7f80000000037802 */ /* 0x000fc40000000f00 */
        /* <DEDUP_REMOVED lines=11> */
[----:B-1----:R-:W-:Y:S01]  /*0140*/  USHF.R.S32.HI UR9, URZ, 0x1f, UR8 ;  /* 0x0000001f3f097899 */ /* 0x002fe20008011408 */
[----:B0-----:R-:W-:-:S02]  /*0150*/  SHF.R.S32.HI R7, RZ, 0x1f, R0 ;  /* 0x0000001fff077819 */ /* 0x001fc40000011400 */
[----:B------:R-:W-:Y:S02]  /*0160*/  ISETP.GT.AND P0, PT, R0, 0x3f, PT ;  /* 0x0000003f0000780c */ /* 0x000fe40003f04270 */
[----:B--2---:R-:W-:Y:S02]  /*0170*/  SHF.L.U32 R5, R2, 0x6, RZ ;  /* 0x0000000602057819 */ /* 0x004fe400000006ff */
[----:B------:R-:W-:Y:S02]  /*0180*/  LEA.HI R4, R7, R0, RZ, 0x2 ;  /* 0x0000000007047211 */ /* 0x000fe400078f10ff */
[----:B------:R-:W-:Y:S02]  /*0190*/  IADD3 R7, -R5, UR4, RZ ;  /* 0x0000000405077c10 */ /* 0x000fe4000fffe1ff */
[----:B------:R-:W-:Y:S02]  /*01a0*/  SHF.R.S32.HI R32, RZ, 0x2, R4 ;  /* 0x00000002ff207819 */ /* 0x000fe40000011404 */
[----:B------:R-:W-:-:S02]  /*01b0*/  ISETP.GE.OR P2, PT, R0, R7, P0 ;  /* 0x000000070000720c */ /* 0x000fc40000746670 */
[----:B------:R-:W-:Y:S02]  /*01c0*/  LOP3.LUT R31, R4, 0xfffffffc, RZ, 0xc0, !PT ;  /* 0xfffffffc041f7812 */ /* 0x000fe400078ec0ff */
[----:B------:R-:W-:Y:S02]  /*01d0*/  ISETP.GE.AND P1, PT, R32, R7, PT ;  /* 0x000000072000720c */ /* 0x000fe40003f26270 */
[----:B------:R-:W-:Y:S02]  /*01e0*/  SHF.R.S32.HI R33, RZ, 0x1f, R32 ;  /* 0x0000001fff217819 */ /* 0x000fe40000011420 */
[----:B------:R-:W-:-:S05]  /*01f0*/  IADD3 R4, -R31, R0, RZ ;  /* 0x000000001f047210 */ /* 0x000fca0007ffe1ff */
[----:B------:R-:W-:Y:S05]  /*0200*/  @P2 BRA `(.L_x_5923) ;  /* 0x00000000004c2947 */ /* 0x000fea0003800000 */
[----:B------:R-:W0:Y:S01]  /*0210*/  S2UR UR5, SR_CTAID.Y ;  /* 0x00000000000579c3 */ /* 0x000e220000002600 */
[----:B------:R-:W-:Y:S02]  /*0220*/  SHF.R.S32.HI R6, RZ, 0x1f, R0 ;  /* 0x0000001fff067819 */ /* 0x000fe40000011400 */
[----:B------:R-:W-:-:S04]  /*0230*/  IADD3 R38, P2, R5, R0, RZ ;  /* 0x0000000005267210 */ /* 0x000fc80007f5e0ff */
[----:B------:R-:W-:Y:S01]  /*0240*/  LEA.HI.X.SX32 R39, R5, R6, 0x1, P2 ;  /* 0x0000000605277211 */ /* 0x000fe200010f0eff */
[----:B------:R-:W1:Y:S08]  /*0250*/  LDC.64 R36, c[0x0][0x290] ;  /* 0x0000a400ff247b82 */ /* 0x000e700000000a00 */
[----:B------:R-:W2:Y:S01]  /*0260*/  LDC.64 R34, c[0x0][0x298] ;  /* 0x0000a600ff227b82 */ /* 0x000ea20000000a00 */
[----:B0-----:R-:W-:-:S06]  /*0270*/  USHF.R.S32.HI UR10, URZ, 0x1f, UR5 ;  /* 0x0000001f3f0a7899 */ /* 0x001fcc0008011405 */
[C---:B-1----:R-:W-:Y:S01]  /*0280*/  IMAD R6, R36.reuse, UR10, RZ ;  /* 0x0000000a24067c24 */ /* 0x042fe2000f8e02ff */
[----:B------:R-:W-:Y:S01]  /*0290*/  ULDC.64 UR10, c[0x0][0x288] ;  /* 0x0000a200000a7ab9 */ /* 0x000fe20000000a00 */
[----:B------:R-:W-:-:S04]  /*02a0*/  IMAD.WIDE.U32 R38, R36, UR5, R38 ;  /* 0x0000000524267c25 */ /* 0x000fc8000f8e0026 */
[----:B------:R-:W-:Y:S02]  /*02b0*/  IMAD R37, R37, UR5, R6 ;  /* 0x0000000525257c24 */ /* 0x000fe4000f8e0206 */
[----:B--2---:R-:W-:-:S03]  /*02c0*/  IMAD R6, R34, UR9, RZ ;  /* 0x0000000922067c24 */ /* 0x004fc6000f8e02ff */
[----:B------:R-:W-:Y:S01]  /*02d0*/  IADD3 R39, R39, R37, RZ ;  /* 0x0000002527277210 */ /* 0x000fe20007ffe0ff */
[----:B------:R-:W-:Y:S02]  /*02e0*/  IMAD R3, R35, UR8, R6 ;  /* 0x0000000823037c24 */ /* 0x000fe4000f8e0206 */
[----:B------:R-:W-:-:S05]  /*02f0*/  IMAD.WIDE.U32 R34, R34, UR8, R38 ;  /* 0x0000000822227c25 */ /* 0x000fca000f8e0026 */
[----:B------:R-:W-:Y:S02]  /*0300*/  IADD3 R3, R35, R3, RZ ;  /* 0x0000000323037210 */ /* 0x000fe40007ffe0ff */
[----:B------:R-:W-:-:S04]  /*0310*/  LEA R36, P2, R34, UR10, 0x2 ;  /* 0x0000000a22247c11 */ /* 0x000fc8000f8410ff */
[----:B------:R-:W-:-:S05]  /*0320*/  LEA.HI.X R37, R34, UR11, R3, 0x2, P2 ;  /* 0x0000000b22257c11 */ /* 0x000fca00090f1403 */
[----:B------:R0:W5:Y:S04]  /*0330*/  LDG.E R3, desc[UR6][R36.64] ;  /* 0x0000000624037981 */ /* 0x000168000c1e1900 */
.L_x_5923:
[----:B------:R-:W-:Y:S05]  /*0340*/  BSYNC B0 ;  /* 0x0000000000007941 */ /* 0x000fea0003800000 */
.L_x_5922:
[----:B------:R-:W-:Y:S04]  /*0350*/  BSSY B0, `(.L_x_5924) ;  /* 0x0000022000007945 */ /* 0x000fe80003800000 */
[----:B------:R-:W-:Y:S05]  /*0360*/  @P1 BRA `(.L_x_5925) ;  /* 0x0000000000801947 */ /* 0x000fea0003800000 */
[----:B------:R-:W1:Y:S01]  /*0370*/  S2UR UR5, SR_CTAID.Y ;  /* 0x00000000000579c3 */ /* 0x000e620000002600 */
[----:B------:R-:W-:-:S04]  /*0380*/  SHF.L.U32 R34, R4, 0x3, RZ ;  /* 0x0000000304227819 */ /* 0x000fc800000006ff */
[----:B------:R-:W-:-:S03]  /*0390*/  SHF.R.S32.HI R35, RZ, 0x1f, R34 ;  /* 0x0000001fff237819 */ /* 0x000fc60000011422 */
[----:B------:R-:W2:Y:S08]  /*03a0*/  LDC.64 R38, c[0x0][0x230] ;  /* 0x00008c00ff267b82 */ /* 0x000eb00000000a00 */
[----:B0-----:R-:W0:Y:S01]  /*03b0*/  LDC.64 R36, c[0x0][0x238] ;  /* 0x00008e00ff247b82 */ /* 0x001e220000000a00 */
[----:B-1----:R-:W-:-:S06]  /*03c0*/  USHF.R.S32.HI UR10, URZ, 0x1f, UR5 ;  /* 0x0000001f3f0a7899 */ /* 0x002fcc0008011405 */
[C---:B--2---:R-:W-:Y:S01]  /*03d0*/  IMAD R6, R38.reuse, UR10, RZ ;  /* 0x0000000a26067c24 */ /* 0x044fe2000f8e02ff */
[----:B------:R-:W-:Y:S01]  /*03e0*/  ULDC.64 UR10, c[0x0][0x228] ;  /* 0x00008a00000a7ab9 */ /* 0x000fe20000000a00 */
[----:B------:R-:W-:Y:S01]  /*03f0*/  IMAD.WIDE.U32 R40, R38, UR5, R34 ;  /* 0x0000000526287c25 */ /* 0x000fe2000f8e0022 */
[----:B------:R-:W-:-:S03]  /*0400*/  IADD3 R35, R34, 0x40, RZ ;  /* 0x0000004022237810 */ /* 0x000fc60007ffe0ff */
[----:B------:R-:W-:Y:S01]  /*0410*/  IMAD R39, R39, UR5, R6 ;  /* 0x0000000527277c24 */ /* 0x000fe2000f8e0206 */
[----:B------:R-:W-:Y:S01]  /*0420*/  ULDC UR5, c[0x0][0x21c] ;  /* 0x0000870000057ab9 */ /* 0x000fe20000000800 */
[----:B0-----:R-:W-:Y:S01]  /*0430*/  IMAD R6, R36, UR9, RZ ;  /* 0x0000000924067c24 */ /* 0x001fe2000f8e02ff */
[C---:B------:R-:W-:Y:S02]  /*0440*/  ISETP.GE.AND P2, PT, R34.reuse, UR5, PT ;  /* 0x0000000522007c0c */ /* 0x040fe4000bf46270 */
[----:B------:R-:W-:Y:S01]  /*0450*/  IADD3 R41, R41, R39, RZ ;  /* 0x0000002729297210 */ /* 0x000fe20007ffe0ff */
[----:B------:R-:W-:Y:S01]  /*0460*/  IMAD R31, R37, UR8, R6 ;  /* 0x00000008251f7c24 */ /* 0x000fe2000f8e0206 */
[----:B------:R-:W-:Y:S02]  /*0470*/  IADD3 R6, R34, 0x20, RZ ;  /* 0x0000002022067810 */ /* 0x000fe40007ffe0ff */
[----:B------:R-:W-:Y:S01]  /*0480*/  ISETP.GE.AND P4, PT, R35, UR5, PT ;  /* 0x0000000523007c0c */ /* 0x000fe2000bf86270 */
[----:B------:R-:W-:Y:S01]  /*0490*/  IMAD.WIDE.U32 R40, R36, UR8, R40 ;  /* 0x0000000824287c25 */ /* 0x000fe2000f8e0028 */
[----:B------:R-:W-:-:S03]  /*04a0*/  ISETP.GE.AND P3, PT, R6, UR5, PT ;  /* 0x0000000506007c0c */ /* 0x000fc6000bf66270 */
[----:B------:R-:W-:Y:S01]  /*04b0*/  IMAD.WIDE R36, R2, 0x40, R32 ;  /* 0x0000004002247825 */ /* 0x000fe200078e0220 */
[----:B------:R-:W-:-:S03]  /*04c0*/  IADD3 R41, R41, R31, RZ ;  /* 0x0000001f29297210 */ /* 0x000fc60007ffe0ff */
[----:B------:R-:W-:-:S04]  /*04d0*/  IMAD R31, R37, UR10, RZ ;  /* 0x0000000a251f7c24 */ /* 0x000fc8000f8e02ff */
[C---:B------:R-:W-:Y:S02]  /*04e0*/  IMAD R31, R36.reuse, UR11, R31 ;  /* 0x0000000b241f7c24 */ /* 0x040fe4000f8e021f */
[----:B------:R-:W-:Y:S01]  /*04f0*/  IMAD.WIDE.U32 R36, R36, UR10, R40 ;  /* 0x0000000a24247c25 */ /* 0x000fe2000f8e0028 */
[----:B------:R-:W-:-:S04]  /*0500*/  ULDC.64 UR10, c[0x0][0x210] ;  /* 0x00008400000a7ab9 */ /* 0x000fc80000000a00 */
[----:B------:R-:W-:Y:S02]  /*0510*/  IADD3 R31, R37, R31, RZ ;  /* 0x0000001f251f7210 */ /* 0x000fe40007ffe0ff */
[----:B------:R-:W-:-:S04]  /*0520*/  LEA R34, P5, R36, UR10, 0x1 ;  /* 0x0000000a24227c11 */ /* 0x000fc8000f8a08ff */
[----:B------:R-:W-:-:S05]  /*0530*/  LEA.HI.X R35, R36, UR11, R31, 0x1, P5 ;  /* 0x0000000b24237c11 */ /* 0x000fca000a8f0c1f */
[----:B------:R1:W5:Y:S04]  /*0540*/  @!P2 LDG.E.128 R16, desc[UR6][R34.64] ;  /* 0x000000062210a981 */ /* 0x000368000c1e1d00 */
[----:B------:R1:W5:Y:S04]  /*0550*/  @!P3 LDG.E.128 R12, desc[UR6][R34.64+0x40] ;  /* 0x00004006220cb981 */ /* 0x000368000c1e1d00 */
[----:B------:R1:W5:Y:S02]  /*0560*/  @!P4 LDG.E.128 R24, desc[UR6][R34.64+0x80] ;  /* 0x000080062218c981 */ /* 0x000364000c1e1d00 */
.L_x_5925:
[----:B------:R-:W-:Y:S05]  /*0570*/  BSYNC B0 ;  /* 0x0000000000007941 */ /* 0x000fea0003800000 */
.L_x_5924:
[----:B------:R-:W-:Y:S01]  /*0580*/  BSSY B0, `(.L_x_5926) ;  /* 0x0000024000007945 */ /* 0x000fe20003800000 */
[----:B------:R-:W-:Y:S01]  /*0590*/  HFMA2.MMA R31, -RZ, RZ, 0, 0 ;  /* 0x00000000ff1f7435 */ /* 0x000fe200000001ff */
[----:B-----5:R-:W-:Y:S02]  /*05a0*/  MOV R6, R16 ;  /* 0x0000001000067202 */ /* 0x020fe40000000f00 */
[----:B------:R-:W-:Y:S08]  /*05b0*/  @P1 BRA `(.L_x_5927) ;  /* 0x0000000000801947 */ /* 0x000ff00003800000 */
[----:B------:R-:W2:Y:S01]  /*05c0*/  S2UR UR5, SR_CTAID.Y ;  /* 0x00000000000579c3 */ /* 0x000ea20000002600 */
[----:B------:R-:W-:-:S04]  /*05d0*/  SHF.L.U32 R38, R4, 0x3, RZ ;  /* 0x0000000304267819 */ /* 0x000fc800000006ff */
[----:B------:R-:W-:-:S03]  /*05e0*/  SHF.R.S32.HI R39, RZ, 0x1f, R38 ;  /* 0x0000001fff277819 */ /* 0x000fc60000011426 */
[----:B-1----:R-:W1:Y:S08]  /*05f0*/  LDC.64 R34, c[0x0][0x250] ;  /* 0x00009400ff227b82 */ /* 0x002e700000000a00 */
[----:B0-----:R-:W0:Y:S01]  /*0600*/  LDC.64 R36, c[0x0][0x258] ;  /* 0x00009600ff247b82 */ /* 0x001e220000000a00 */
[----:B--2---:R-:W-:-:S06]  /*0610*/  USHF.R.S32.HI UR10, URZ, 0x1f, UR5 ;  /* 0x0000001f3f0a7899 */ /* 0x004fcc0008011405 */
[C---:B-1----:R-:W-:Y:S01]  /*0620*/  IMAD R42, R34.reuse, UR10, RZ ;  /* 0x0000000a222a7c24 */ /* 0x042fe2000f8e02ff */
[----:B------:R-:W-:Y:S01]  /*0630*/  ULDC.64 UR10, c[0x0][0x248] ;  /* 0x00009200000a7ab9 */ /* 0x000fe20000000a00 */
[----:B------:R-:W-:-:S04]  /*0640*/  IMAD.WIDE.U32 R40, R34, UR5, R38 ;  /* 0x0000000522287c25 */ /* 0x000fc8000f8e0026 */
[----:B------:R-:W-:Y:S01]  /*0650*/  IMAD R35, R35, UR5, R42 ;  /* 0x0000000523237c24 */ /* 0x000fe2000f8e022a */
[----:B------:R-:W-:Y:S01]  /*0660*/  ULDC UR5, c[0x0][0x21c] ;  /* 0x0000870000057ab9 */ /* 0x000fe20000000800 */
[----:B0-----:R-:W-:Y:S01]  /*0670*/  IMAD R34, R36, UR9, RZ ;  /* 0x0000000924227c24 */ /* 0x001fe2000f8e02ff */
[----:B------:R-:W-:Y:S02]  /*0680*/  ISETP.GE.AND P2, PT, R38, UR5, PT ;  /* 0x0000000526007c0c */ /* 0x000fe4000bf46270 */
[----:B------:R-:W-:Y:S01]  /*0690*/  IADD3 R41, R41, R35, RZ ;  /* 0x0000002329297210 */ /* 0x000fe20007ffe0ff */
[----:B------:R-:W-:Y:S02]  /*06a0*/  IMAD R39, R37, UR8, R34 ;  /* 0x0000000825277c24 */ /* 0x000fe4000f8e0222 */
[----:B------:R-:W-:-:S04]  /*06b0*/  IMAD.WIDE R34, R2, 0x40, R32 ;  /* 0x0000004002227825 */ /* 0x000fc800078e0220 */
[----:B------:R-:W-:Y:S01]  /*06c0*/  IMAD.WIDE.U32 R36, R36, UR8, R40 ;  /* 0x0000000824247c25 */ /* 0x000fe2000f8e0028 */
[C---:B------:R-:W-:Y:S02]  /*06d0*/  IADD3 R40, R38.reuse, 0x20, RZ ;  /* 0x0000002026287810 */ /* 0x040fe40007ffe0ff */
[----:B------:R-:W-:Y:S01]  /*06e0*/  IADD3 R41, R38, 0x40, RZ ;  /* 0x0000004026297810 */ /* 0x000fe20007ffe0ff */
[----:B------:R-:W-:Y:S01]  /*06f0*/  IMAD R35, R35, UR10, RZ ;  /* 0x0000000a23237c24 */ /* 0x000fe2000f8e02ff */
[----:B------:R-:W-:Y:S02]  /*0700*/  IADD3 R37, R37, R39, RZ ;  /* 0x0000002725257210 */ /* 0x000fe40007ffe0ff */
[----:B------:R-:W-:Y:S01]  /*0710*/  ISETP.GE.AND P3, PT, R40, UR5, PT ;  /* 0x0000000528007c0c */ /* 0x000fe2000bf66270 */
[C---:B------:R-:W-:Y:S01]  /*0720*/  IMAD R39, R34.reuse, UR11, R35 ;  /* 0x0000000b22277c24 */ /* 0x040fe2000f8e0223 */
[----:B------:R-:W-:Y:S01]  /*0730*/  ISETP.GE.AND P4, PT, R41, UR5, PT ;  /* 0x0000000529007c0c */ /* 0x000fe2000bf86270 */
        /* <DEDUP_REMOVED lines=8> */
.L_x_5927:
[----:B------:R-:W-:Y:S05]  /*07c0*/  BSYNC B0 ;  /* 0x0000000000007941 */ /* 0x000fea0003800000 */
.L_x_5926:
[----:B------:R-:W-:Y:S01]  /*07d0*/  HADD2.F32 R16, -RZ, R6.H1_H1 ;  /* 0x30000006ff107230 */ /* 0x000fe20000004100 */
[----:B0-2---:R-:W-:Y:S01]  /*07e0*/  MOV R36, R17 ;  /* 0x0000001100247202 */ /* 0x005fe20000000f00 */
[----:B-1---5:R-:W-:Y:S01]  /*07f0*/  HADD2.F32 R35, -RZ, R20.H1_H1 ;  /* 0x30000014ff237230 */ /* 0x022fe20000004100 */
[----:B------:R-:W-:Y:S01]  /*0800*/  MOV R34, R21 ;  /* 0x0000001500227202 */ /* 0x000fe20000000f00 */
[----:B------:R-:W-:Y:S01]  /*0810*/  HADD2.F32 R6, -RZ, R6.H0_H0 ;  /* 0x20000006ff067230 */ /* 0x000fe20000004100 */
[----:B------:R-:W-:Y:S01]  /*0820*/  ISETP.NE.AND P1, PT, R4, RZ, PT ;  /* 0x000000ff0400720c */ /* 0x000fe20003f25270 */
[----:B------:R-:W-:Y:S02]  /*0830*/  HADD2.F32 R17, -RZ, R20.H0_H0 ;  /* 0x20000014ff117230 */ /* 0x000fe40000004100 */
[----:B------:R-:W-:Y:S01]  /*0840*/  FMUL.FTZ R35, R16, R35 ;  /* 0x0000002310237220 */ /* 0x000fe20000410000 */
[----:B------:R-:W-:Y:S01]  /*0850*/  HADD2.F32 R16, -RZ, R36.H0_H0 ;  /* 0x20000024ff107230 */ /* 0x000fe20000004100 */
[----:B------:R-:W-:Y:S01]  /*0860*/  MOV R20, R19 ;  /* 0x0000001300147202 */ /* 0x000fe20000000f00 */
[----:B------:R-:W-:-:S02]  /*0870*/  HADD2.F32 R21, -RZ, R34.H0_H0 ;  /* 0x20000022ff157230 */ /* 0x000fc40000004100 */
[----:B------:R-:W-:Y:S01]  /*0880*/  FFMA.FTZ R35, R6, R17, R35 ;  /* 0x0000001106237223 */ /* 0x000fe20000010023 */
[----:B------:R-:W-:Y:S01]  /*0890*/  HADD2.F32 R6, -RZ, R36.H1_H1 ;  /* 0x30000024ff067230 */ /* 0x000fe20000004100 */
[----:B------:R-:W-:Y:S01]  /*08a0*/  BSSY B0, `(.L_x_5928) ;  /* 0x000005e000007945 */ /* 0x000fe20003800000 */
[----:B------:R-:W-:Y:S02]  /*08b0*/  HADD2.F32 R17, -RZ, R34.H1_H1 ;  /* 0x30000022ff117230 */ /* 0x000fe40000004100 */
[----:B------:R-:W-:Y:S01]  /*08c0*/  FFMA.FTZ R21, R16, R21, R35 ;  /* 0x0000001510157223 */ /* 0x000fe20000010023 */
[----:B------:R-:W-:Y:S02]  /*08d0*/  HADD2.F32 R16, -RZ, R18.H0_H0 ;  /* 0x20000012ff107230 */ /* 0x000fe40000004100 */
[----:B------:R-:W-:Y:S02]  /*08e0*/  HADD2.F32 R19, -RZ, R22.H0_H0 ;  /* 0x20000016ff137230 */ /* 0x000fe40000004100 */
[----:B------:R-:W-:Y:S01]  /*08f0*/  FFMA.FTZ R21, R6, R17, R21 ;  /* 0x0000001106157223 */ /* 0x000fe20000010015 */
[----:B------:R-:W-:Y:S01]  /*0900*/  HADD2.F32 R6, -RZ, R18.H1_H1 ;  /* 0x30000012ff067230 */ /* 0x000fe20000004100 */
[----:B------:R-:W-:Y:S01]  /*0910*/  MOV R18, R12 ;  /* 0x0000000c00127202 */ /* 0x000fe20000000f00 */
[----:B------:R-:W-:-:S02]  /*0920*/  HADD2.F32 R17, -RZ, R22.H1_H1 ;  /* 0x30000016ff117230 */ /* 0x000fc40000004100 */
[----:B------:R-:W-:Y:S01]  /*0930*/  FFMA.FTZ R21, R16, R19, R21 ;  /* 0x0000001310157223 */ /* 0x000fe20000010015 */
[--C-:B------:R-:W-:Y:S01]  /*0940*/  HADD2.F32 R16, -RZ, R20.reuse.H0_H0 ;  /* 0x20000014ff107230 */ /* 0x100fe20000004100 */
[----:B------:R-:W-:Y:S01]  /*0950*/  MOV R12, R8 ;  /* 0x00000008000c7202 */ /* 0x000fe20000000f00 */
[--C-:B------:R-:W-:Y:S02]  /*0960*/  HADD2.F32 R19, -RZ, R23.reuse.H0_H0 ;  /* 0x20000017ff137230 */ /* 0x100fe40000004100 */
[----:B------:R-:W-:Y:S01]  /*0970*/  FFMA.FTZ R21, R6, R17, R21 ;  /* 0x0000001106157223 */ /* 0x000fe20000010015 */
[----:B------:R-:W-:Y:S01]  /*0980*/  HADD2.F32 R6, -RZ, R20.H1_H1 ;  /* 0x30000014ff067230 */ /* 0x000fe20000004100 */
[----:B------:R-:W-:Y:S01]  /*0990*/  MOV R20, R13 ;  /* 0x0000000d00147202 */ /* 0x000fe20000000f00 */
[----:B------:R-:W-:Y:S02]  /*09a0*/  HADD2.F32 R17, -RZ, R23.H1_H1 ;  /* 0x30000017ff117230 */ /* 0x000fe40000004100 */
[----:B------:R-:W-:Y:S01]  /*09b0*/  FFMA.FTZ R19, R16, R19, R21 ;  /* 0x0000001310137223 */ /* 0x000fe20000010015 */
[----:B------:R-:W-:Y:S01]  /*09c0*/  HADD2.F32 R8, -RZ, R18.H0_H0 ;  /* 0x20000012ff087230 */ /* 0x000fe20000004100 */
[----:B------:R-:W-:Y:S01]  /*09d0*/  MOV R16, R9 ;  /* 0x0000000900107202 */ /* 0x000fe20000000f00 */
[----:B------:R-:W-:-:S02]  /*09e0*/  HADD2.F32 R13, -RZ, R12.H0_H0 ;  /* 0x2000000cff0d7230 */ /* 0x000fc40000004100 */
[----:B------:R-:W-:Y:S01]  /*09f0*/  FFMA.FTZ R17, R6, R17, R19 ;  /* 0x0000001106117223 */ /* 0x000fe20000010013 */
[----:B------:R-:W-:Y:S02]  /*0a00*/  HADD2.F32 R6, -RZ, R18.H1_H1 ;  /* 0x30000012ff067230 */ /* 0x000fe40000004100 */
[----:B------:R-:W-:Y:S02]  /*0a10*/  HADD2.F32 R9, -RZ, R12.H1_H1 ;  /* 0x3000000cff097230 */ /* 0x000fe40000004100 */
[----:B------:R-:W-:Y:S01]  /*0a20*/  FFMA.FTZ R17, R8, R13, R17 ;  /* 0x0000000d08117223 */ /* 0x000fe20000010011 */
[----:B------:R-:W-:Y:S01]  /*0a30*/  HADD2.F32 R8, -RZ, R20.H0_H0 ;  /* 0x20000014ff087230 */ /* 0x000fe20000004100 */
[----:B------:R-:W-:Y:S01]  /*0a40*/  MOV R12, R11 ;  /* 0x0000000b000c7202 */ /* 0x000fe20000000f00 */
[----:B------:R-:W-:Y:S02]  /*0a50*/  HADD2.F32 R13, -RZ, R16.H0_H0 ;  /* 0x20000010ff0d7230 */ /* 0x000fe40000004100 */
[----:B------:R-:W-:Y:S01]  /*0a60*/  FFMA.FTZ R17, R6, R9, R17 ;  /* 0x0000000906117223 */ /* 0x000fe20000010011 */
[----:B------:R-:W-:-:S02]  /*0a70*/  HADD2.F32 R6, -RZ, R20.H1_H1 ;  /* 0x30000014ff067230 */ /* 0x000fc40000004100 */
[----:B------:R-:W-:Y:S02]  /*0a80*/  HADD2.F32 R9, -RZ, R16.H1_H1 ;  /* 0x30000010ff097230 */ /* 0x000fe40000004100 */
[----:B------:R-:W-:Y:S01]  /*0a90*/  FFMA.FTZ R17, R8, R13, R17 ;  /* 0x0000000d08117223 */ /* 0x000fe20000010011 */
[----:B------:R-:W-:Y:S02]  /*0aa0*/  HADD2.F32 R8, -RZ, R14.H0_H0 ;  /* 0x2000000eff087230 */ /* 0x000fe40000004100 */
[----:B------:R-:W-:Y:S02]  /*0ab0*/  HADD2.F32 R13, -RZ, R10.H0_H0 ;  /* 0x2000000aff0d7230 */ /* 0x000fe40000004100 */
[----:B------:R-:W-:Y:S01]  /*0ac0*/  FFMA.FTZ R17, R6, R9, R17 ;  /* 0x0000000906117223 */ /* 0x000fe20000010011 */
[----:B------:R-:W-:Y:S02]  /*0ad0*/  HADD2.F32 R6, -RZ, R14.H1_H1 ;  /* 0x3000000eff067230 */ /* 0x000fe40000004100 */
[----:B------:R-:W-:-:S02]  /*0ae0*/  HADD2.F32 R9, -RZ, R10.H1_H1 ;  /* 0x3000000aff097230 */ /* 0x000fc40000004100 */
[----:B------:R-:W-:Y:S01]  /*0af0*/  FFMA.FTZ R13, R8, R13, R17 ;  /* 0x0000000d080d7223 */ /* 0x000fe20000010011 */
[--C-:B------:R-:W-:Y:S02]  /*0b00*/  HADD2.F32 R8, -RZ, R15.reuse.H0_H0 ;  /* 0x2000000fff087230 */ /* 0x100fe40000004100 */
[--C-:B------:R-:W-:Y:S02]  /*0b10*/  HADD2.F32 R11, -RZ, R12.reuse.H0_H0 ;  /* 0x2000000cff0b7230 */ /* 0x100fe40000004100 */
[----:B------:R-:W-:Y:S01]  /*0b20*/  FFMA.FTZ R13, R6, R9, R13 ;  /* 0x00000009060d7223 */ /* 0x000fe2000001000d */
[----:B------:R-:W-:Y:S02]  /*0b30*/  HADD2.F32 R6, -RZ, R15.H1_H1 ;  /* 0x3000000fff067230 */ /* 0x000fe40000004100 */
[----:B------:R-:W-:Y:S02]  /*0b40*/  HADD2.F32 R9, -RZ, R12.H1_H1 ;  /* 0x3000000cff097230 */ /* 0x000fe40000004100 */
[----:B------:R-:W-:Y:S01]  /*0b50*/  FFMA.FTZ R13, R8, R11, R13 ;  /* 0x0000000b080d7223 */ /* 0x000fe2000001000d */
[----:B------:R-:W-:-:S02]  /*0b60*/  HADD2.F32 R8, -RZ, R24.H0_H0 ;  /* 0x20000018ff087230 */ /* 0x000fc40000004100 */
[----:B------:R-:W-:Y:S02]  /*0b70*/  HADD2.F32 R11, -RZ, R28.H0_H0 ;  /* 0x2000001cff0b7230 */ /* 0x000fe40000004100 */
[----:B------:R-:W-:Y:S01]  /*0b80*/  FFMA.FTZ R13, R6, R9, R13 ;  /* 0x00000009060d7223 */ /* 0x000fe2000001000d */
[----:B------:R-:W-:Y:S02]  /*0b90*/  HADD2.F32 R24, -RZ, R24.H1_H1 ;  /* 0x30000018ff187230 */ /* 0x000fe40000004100 */
[----:B------:R-:W-:Y:S02]  /*0ba0*/  HADD2.F32 R9, -RZ, R28.H1_H1 ;  /* 0x3000001cff097230 */ /* 0x000fe40000004100 */
[----:B------:R-:W-:Y:S01]  /*0bb0*/  FFMA.FTZ R13, R8, R11, R13 ;  /* 0x0000000b080d7223 */ /* 0x000fe2000001000d */
[----:B------:R-:W-:Y:S02]  /*0bc0*/  HADD2.F32 R6, -RZ, R25.H0_H0 ;  /* 0x20000019ff067230 */ /* 0x000fe40000004100 */
[----:B------:R-:W-:-:S02]  /*0bd0*/  HADD2.F32 R11, -RZ, R29.H0_H0 ;  /* 0x2000001dff0b7230 */ /* 0x000fc40000004100 */
[----:B------:R-:W-:Y:S01]  /*0be0*/  FFMA.FTZ R9, R24, R9, R13 ;  /* 0x0000000918097223 */ /* 0x000fe2000001000d */
[----:B------:R-:W-:Y:S02]  /*0bf0*/  HADD2.F32 R25, -RZ, R25.H1_H1 ;  /* 0x30000019ff197230 */ /* 0x000fe40000004100 */
[----:B------:R-:W-:Y:S02]  /*0c00*/  HADD2.F32 R8, -RZ, R29.H1_H1 ;  /* 0x3000001dff087230 */ /* 0x000fe40000004100 */
[----:B------:R-:W-:Y:S01]  /*0c10*/  FFMA.FTZ R10, R6, R11, R9 ;  /* 0x0000000b060a7223 */ /* 0x000fe20000010009 */
[----:B------:R-:W-:Y:S02]  /*0c20*/  HADD2.F32 R6, -RZ, R26.H0_H0 ;  /* 0x2000001aff067230 */ /* 0x000fe40000004100 */
        /* <DEDUP_REMOVED lines=10> */
[----:B------:R-:W-:-:S04]  /*0cd0*/  FFMA.FTZ R6, R6, R9, R11 ;  /* 0x0000000906067223 */ /* 0x000fc8000001000b */
[----:B------:R-:W-:-:S05]  /*0ce0*/  FFMA.FTZ R6, R27, R8, R6 ;  /* 0x000000081b067223 */ /* 0x000fca0000010006 */
[----:B------:R-:W0:Y:S02]  /*0cf0*/  SHFL.BFLY PT, R9, R6, 0x2, 0x1f ;  /* 0x0c401f0006097f89 */ /* 0x000e2400000e0000 */
[----:B0-----:R-:W-:-:S05]  /*0d00*/  FADD.FTZ R9, R6, R9 ;  /* 0x0000000906097221 */ /* 0x001fca0000010000 */
[----:B------:R-:W0:Y:S02]  /*0d10*/  SHFL.BFLY PT, R8, R9, 0x1, 0x1f ;  /* 0x0c201f0009087f89 */ /* 0x000e2400000e0000 */
[----:B0-----:R-:W-:Y:S01]  /*0d20*/  FADD.FTZ R14, R9, R8 ;  /* 0x00000008090e7221 */ /* 0x001fe20000010000 */
[----:B------:R-:W-:Y:S06]  /*0d30*/  @P1 BRA `(.L_x_5929) ;  /* 0x0000000000501947 */ /* 0x000fec0003800000 */
[----:B------:R-:W0:Y:S01]  /*0d40*/  S2UR UR5, SR_CTAID.Y ;  /* 0x00000000000579c3 */ /* 0x000e220000002600 */
[----:B------:R-:W-:-:S04]  /*0d50*/  IADD3 R8, P1, R5, R32, RZ ;  /* 0x0000002005087210 */ /* 0x000fc80007f3e0ff */
[----:B------:R-:W-:Y:S02]  /*0d60*/  LEA.HI.X.SX32 R9, R5, R33, 0x1, P1 ;  /* 0x0000002105097211 */ /* 0x000fe400008f0eff */
[----:B------:R-:W-:Y:S01]  /*0d70*/  ISETP.GE.AND P1, PT, R32, R7, PT ;  /* 0x000000072000720c */ /* 0x000fe20003f26270 */
        /* <DEDUP_REMOVED lines=13> */
[----:B------:R-:W-:Y:S02]  /*0e50*/  LEA.HI.X R7, R8, UR11, R9, 0x2, P2 ;  /* 0x0000000b08077c11 */ /* 0x000fe400090f1409 */
[----:B------:R-:W-:-:S05]  /*0e60*/  FSEL R9, R14, RZ, !P1 ;  /* 0x000000ff0e097208 */ /* 0x000fca0004800000 */
[----:B------:R0:W-:Y:S02]  /*0e70*/  STG.E desc[UR6][R6.64], R9 ;  /* 0x0000000906007986 */ /* 0x0001e4000c101906 */
.L_x_5929:
[----:B------:R-:W-:Y:S05]  /*0e80*/  BSYNC B0 ;  /* 0x0000000000007941 */ /* 0x000fea0003800000 */
.L_x_5928:
[----:B------:R-:W-:Y:S01]  /*0e90*/  UIADD3 UR4, UR4, 0x3f, URZ ;  /* 0x0000003f04047890 */ /* 0x000fe2000fffe03f */
[----:B0-----:R-:W0:Y:S01]  /*0ea0*/  LDC.64 R8, c[0x0][0x2d0] ;  /* 0x0000b400ff087b82 */ /* 0x001e220000000a00 */
[----:B------:R-:W-:Y:S01]  /*0eb0*/  BSSY B0, `(.L_x_5930) ;  /* 0x0000021000007945 */ /* 0x000fe20003800000 */
[----:B------:R-:W-:Y:S01]  /*0ec0*/  SHF.L.U32 R14, R0, 0x2, RZ ;  /* 0x00000002000e7819 */ /* 0x000fe200000006ff */
[----:B------:R-:W-:Y:S01]  /*0ed0*/  USHF.R.S32.HI UR5, URZ, 0x1f, UR4 ;  /* 0x0000001f3f057899 */ /* 0x000fe20008011404 */
[----:B------:R-:W-:-:S03]  /*0ee0*/  IMAD R13, R2, 0x1800, RZ ;  /* 0x00001800020d7824 */ /* 0x000fc600078e02ff */
[----:B------:R-:W-:Y:S01]  /*0ef0*/  ULEA.HI UR5, UR5, UR4, URZ, 0x6 ;  /* 0x0000000405057291 */ /* 0x000fe2000f8f303f */
[----:B------:R-:W1:Y:S03]  /*0f00*/  LDC.64 R6, c[0x0][0x2d8] ;  /* 0x0000b600ff067b82 */ /* 0x000e660000000a00 */
[----:B------:R-:W-:-:S05]  /*0f10*/  ULOP3.LUT UR5, UR5, 0xffffffc0, URZ, 0xc0, !UPT ;  /* 0xffffffc005057892 */ /* 0x000fca000f8ec03f */
[----:B------:R-:W2:Y:S01]  /*0f20*/  S2UR UR12, SR_CTAID.Y ;  /* 0x00000000000c79c3 */ /* 0x000ea20000002600 */
[----:B------:R-:W-:-:S04]  /*0f30*/  IADD3 R11, -R5, UR5, RZ ;  /* 0x00000005050b7c10 */ /* 0x000fc8000fffe1ff */
[----:B------:R-:W-:-:S13]  /*0f40*/  ISETP.GE.OR P0, PT, R0, R11, P0 ;  /* 0x0000000b0000720c */ /* 0x000fda0000706670 */
[----:B------:R-:W-:Y:S05]  /*0f50*/  @P0 BRA `(.L_x_5931) ;  /* 0x0000000000580947 */ /* 0x000fea0003800000 */
[----:B------:R-:W3:Y:S01]  /*0f60*/  S2UR UR4, SR_CTAID.Y ;  /* 0x00000000000479c3 */ /* 0x000ee20000002600 */
[----:B------:R-:W-:Y:S01]  /*0f70*/  SHF.R.S32.HI R10, RZ, 0x1f, R0 ;  /* 0x0000001fff0a7819 */ /* 0x000fe20000011400 */
[----:B------:R-:W-:Y:S01]  /*0f80*/  FMUL.FTZ R12, R3, 1.4426950216293334961 ;  /* 0x3fb8aa3b030c7820 */ /* 0x000fe20000410000 */
[----:B------:R-:W-:-:S04]  /*0f90*/  IADD3 R4, P0, R5, R0, RZ ;  /* 0x0000000005047210 */ /* 0x000fc80007f1e0ff */
[----:B------:R-:W-:Y:S01]  /*0fa0*/  LEA.HI.X.SX32 R5, R5, R10, 0x1, P0 ;  /* 0x0000000a05057211 */ /* 0x000fe200000f0eff */
[----:B------:R-:W4:Y:S01]  /*0fb0*/  LDC.64 R16, c[0x0][0x2a8] ;  /* 0x0000aa00ff107b82 */ /* 0x000f220000000a00 */
[----:B------:R-:W-:-:S04]  /*0fc0*/  FSETP.NEU.FTZ.AND P0, PT, R3, -INF , PT ;  /* 0xff8000000300780b */ /* 0x000fc80003f1d000 */
[----:B------:R-:W-:-:S03]  /*0fd0*/  FSEL R3, R12, RZ, P0 ;  /* 0x000000ff0c037208 */ /* 0x000fc60000000000 */
[----:B------:R-:W5:Y:S01]  /*0fe0*/  LDC.64 R18, c[0x0][0x2b0] ;  /* 0x0000ac00ff127b82 */ /* 0x000f620000000a00 */
[----:B---3--:R-:W-:-:S06]  /*0ff0*/  USHF.R.S32.HI UR5, URZ, 0x1f, UR4 ;  /* 0x0000001f3f057899 */ /* 0x008fcc0008011404 */
[C---:B----4-:R-:W-:Y:S02]  /*1000*/  IMAD R10, R16.reuse, UR5, RZ ;  /* 0x00000005100a7c24 */ /* 0x050fe4000f8e02ff */
[----:B------:R-:W-:-:S04]  /*1010*/  IMAD.WIDE.U32 R4, R16, UR4, R4 ;  /* 0x0000000410047c25 */ /* 0x000fc8000f8e0004 */
[----:B------:R-:W-:Y:S01]  /*1020*/  IMAD R11, R17, UR4, R10 ;  /* 0x00000004110b7c24 */ /* 0x000fe2000f8e020a */
[----:B------:R-:W-:Y:S01]  /*1030*/  ULDC.64 UR4, c[0x0][0x2a0] ;  /* 0x0000a80000047ab9 */ /* 0x000fe20000000a00 */
[----:B-----5:R-:W-:-:S03]  /*1040*/  IMAD R10, R18, UR9, RZ ;  /* 0x00000009120a7c24 */ /* 0x020fc6000f8e02ff */
[----:B------:R-:W-:Y:S01]  /*1050*/  IADD3 R5, R5, R11, RZ ;  /* 0x0000000b05057210 */ /* 0x000fe20007ffe0ff */
[----:B------:R-:W-:Y:S02]  /*1060*/  IMAD R11, R19, UR8, R10 ;  /* 0x00000008130b7c24 */ /* 0x000fe4000f8e020a */
[----:B------:R-:W-:-:S05]  /*1070*/  IMAD.WIDE.U32 R4, R18, UR8, R4 ;  /* 0x0000000812047c25 */ /* 0x000fca000f8e0004 */
[----:B------:R-:W-:Y:S02]  /*1080*/  IADD3 R5, R5, R11, RZ ;  /* 0x0000000b05057210 */ /* 0x000fe40007ffe0ff */
[----:B------:R-:W-:-:S04]  /*1090*/  LEA R10, P1, R4, UR4, 0x2 ;  /* 0x00000004040a7c11 */ /* 0x000fc8000f8210ff */
[----:B------:R-:W-:-:S05]  /*10a0*/  LEA.HI.X R11, R4, UR5, R5, 0x2, P1 ;  /* 0x00000005040b7c11 */ /* 0x000fca00088f1405 */
[----:B------:R3:W-:Y:S04]  /*10b0*/  STG.E desc[UR6][R10.64], R3 ;  /* 0x000000030a007986 */ /* 0x0007e8000c101906 */
.L_x_5931:
[----:B--2---:R-:W-:Y:S05]  /*10c0*/  BSYNC B0 ;  /* 0x0000000000007941 */ /* 0x004fea0003800000 */
.L_x_5930:
[----:B------:R-:W-:Y:S01]  /*10d0*/  USHF.R.S32.HI UR4, URZ, 0x1f, UR12 ;  /* 0x0000001f3f047899 */ /* 0x000fe2000801140c */
[----:B---3--:R-:W-:Y:S01]  /*10e0*/  SHF.R.S32.HI R10, RZ, 0x1f, R14 ;  /* 0x0000001fff0a7819 */ /* 0x008fe2000001140e */
[----:B------:R-:W-:Y:S01]  /*10f0*/  ULDC.64 UR10, c[0x0][0x2e8] ;  /* 0x0000ba00000a7ab9 */ /* 0x000fe20000000a00 */
[----:B------:R-:W-:-:S04]  /*1100*/  IADD3 R4, P0, R13, R14, RZ ;  /* 0x0000000e0d047210 */ /* 0x000fc80007f1e0ff */
[----:B------:R-:W-:Y:S01]  /*1110*/  LEA.HI.X.SX32 R5, R13, R10, 0x1, P0 ;  /* 0x0000000a0d057211 */ /* 0x000fe200000f0eff */
[C---:B0-----:R-:W-:Y:S01]  /*1120*/  IMAD R10, R8.reuse, UR4, RZ ;  /* 0x00000004080a7c24 */ /* 0x041fe2000f8e02ff */
[----:B------:R-:W-:Y:S01]  /*1130*/  ISETP.NE.U32.AND P0, PT, RZ, UR10, PT ;  /* 0x0000000aff007c0c */ /* 0x000fe2000bf05070 */
[----:B------:R-:W-:Y:S01]  /*1140*/  ULDC.64 UR4, c[0x0][0x2b8] ;  /* 0x0000ae0000047ab9 */ /* 0x000fe20000000a00 */
[----:B------:R-:W-:Y:S02]  /*1150*/  IMAD.WIDE.U32 R4, R8, UR12, R4 ;  /* 0x0000000c08047c25 */ /* 0x000fe4000f8e0004 */
[----:B------:R-:W-:Y:S02]  /*1160*/  ISETP.NE.AND.EX P0, PT, RZ, UR11, PT, P0 ;  /* 0x0000000bff007c0c */ /* 0x000fe4000bf05300 */
[----:B------:R-:W-:Y:S02]  /*1170*/  IMAD R9, R9, UR12, R10 ;  /* 0x0000000c09097c24 */ /* 0x000fe4000f8e020a */
[----:B------:R-:W-:Y:S01]  /*1180*/  ISETP.NE.OR P0, PT, R0, RZ, !P0 ;  /* 0x000000ff0000720c */ /* 0x000fe20004705670 */
[----:B-1----:R-:W-:-:S02]  /*1190*/  IMAD R8, R6, UR9, RZ ;  /* 0x0000000906087c24 */ /* 0x002fc4000f8e02ff */
[----:B------:R-:W-:Y:S02]  /*11a0*/  IADD3 R5, R5, R9, RZ ;  /* 0x0000000905057210 */ /* 0x000fe40007ffe0ff */
[----:B------:R-:W-:Y:S02]  /*11b0*/  IMAD R3, R7, UR8, R8 ;  /* 0x0000000807037c24 */ /* 0x000fe4000f8e0208 */
[----:B------:R-:W-:-:S05]  /*11c0*/  IMAD.WIDE.U32 R6, R6, UR8, R4 ;  /* 0x0000000806067c25 */ /* 0x000fca000f8e0004 */
[----:B------:R-:W-:Y:S02]  /*11d0*/  IADD3 R3, R7, R3, RZ ;  /* 0x0000000307037210 */ /* 0x000fe40007ffe0ff */
[----:B------:R-:W-:-:S04]  /*11e0*/  LEA R4, P1, R6, UR4, 0x2 ;  /* 0x0000000406047c11 */ /* 0x000fc8000f8210ff */
[----:B------:R-:W-:-:S05]  /*11f0*/  LEA.HI.X R5, R6, UR5, R3, 0x2, P1 ;  /* 0x0000000506057c11 */ /* 0x000fca00088f1403 */
[----:B------:R0:W-:Y:S04]  /*1200*/  STG.E.128 desc[UR6][R4.64], RZ ;  /* 0x000000ff04007986 */ /* 0x0001e8000c101d06 */
[----:B------:R0:W-:Y:S04]  /*1210*/  STG.E.128 desc[UR6][R4.64+0x1000], RZ ;  /* 0x001000ff04007986 */ /* 0x0001e8000c101d06 */
[----:B------:R0:W-:Y:S04]  /*1220*/  STG.E.128 desc[UR6][R4.64+0x2000], RZ ;  /* 0x002000ff04007986 */ /* 0x0001e8000c101d06 */
[----:B------:R0:W-:Y:S04]  /*1230*/  STG.E.128 desc[UR6][R4.64+0x3000], RZ ;  /* 0x003000ff04007986 */ /* 0x0001e8000c101d06 */
[----:B------:R0:W-:Y:S04]  /*1240*/  STG.E.128 desc[UR6][R4.64+0x4000], RZ ;  /* 0x004000ff04007986 */ /* 0x0001e8000c101d06 */
[----:B------:R0:W-:Y:S01]  /*1250*/  STG.E.128 desc[UR6][R4.64+0x5000], RZ ;  /* 0x005000ff04007986 */ /* 0x0001e2000c101d06 */
[----:B------:R-:W-:Y:S05]  /*1260*/  @P0 EXIT ;  /* 0x000000000000094d */ /* 0x000fea0003800000 */
[----:B------:R-:W1:Y:S08]  /*1270*/  LDC R3, c[0x0][0x2e0] ;  /* 0x0000b800ff037b82 */ /* 0x000e700000000800 */
[----:B------:R-:W2:Y:S08]  /*1280*/  LDC R7, c[0x0][0x220] ;  /* 0x00008800ff077b82 */ /* 0x000eb00000000800 */
[----:B0-----:R-:W0:Y:S01]  /*1290*/  LDC.64 R4, c[0x0][0x2e8] ;  /* 0x0000ba00ff047b82 */ /* 0x001e220000000a00 */
[----:B-1----:R-:W-:-:S04]  /*12a0*/  IMAD R2, R2, R3, UR8 ;  /* 0x0000000802027e24 */ /* 0x002fc8000f8e0203 */
[----:B--2---:R-:W-:-:S04]  /*12b0*/  IMAD R3, R2, R7, UR12 ;  /* 0x0000000c02037e24 */ /* 0x004fc8000f8e0207 */
[----:B0-----:R-:W-:-:S05]  /*12c0*/  IMAD.WIDE R2, R3, 0x4, R4 ;  /* 0x0000000403027825 */ /* 0x001fca00078e0204 */
[----:B------:R-:W-:Y:S01]  /*12d0*/  STG.E desc[UR6][R2.64], RZ ;  /* 0x000000ff02007986 */ /* 0x000fe2000c101906 */
[----:B------:R-:W-:Y:S05]  /*12e0*/  EXIT ;  /* 0x000000000000794d */ /* 0x000fea0003800000 */
.L_x_5932:
        /* <DEDUP_REMOVED lines=9> */
.L_x_6597:


//--------------------- .text._ZN7cutlass13device_kernelIN5flash11enable_sm90INS1_16FlashAttnBwdSm90INS1_25CollectiveMainloopBwdSm90ILi2ELi2ELi2EN4cute5tupleIJNS5_1CILi1EEES8_S8_EEENS6_IJNS7_ILi64EEENS7_ILi128EEENS7_ILi96EEEEEENS_6half_tEfNS_4arch4Sm90ELb1ELb0ELb0ELb1ELb0ELb1ELb0ELb0ELi2ELi1ELi2ELi1ELb1EEENS1_21CollectiveEpilogueBwdISD_SE_SG_Li256ELb1ELb0ELi1EEENS1_25SingleTileBwdLPTSchedulerILb1ELi128ELb0EEEEEEEEEvNT_6ParamsE --------------------------
	.section	.text._ZN7cutlass13device_kernelIN5flash11enable_sm90INS1_16FlashAttnBwdSm90INS1_25CollectiveMainloopBwdSm90ILi2ELi2ELi2EN4cute5tupleIJNS5_1CILi1EEES8_S8_EEENS6_IJNS7_ILi64EEENS7_ILi128EEENS7_ILi96EEEEEENS_6half_tEfNS_4arch4Sm90ELb1ELb0ELb0ELb1ELb0ELb1ELb0ELb0ELi2ELi1ELi2ELi1ELb1EEENS1_21CollectiveEpilogueBwdISD_SE_SG_Li256ELb1ELb0ELi1EEENS1_25SingleTileBwdLPTSchedulerILb1ELi128ELb0EEEEEEEEEvNT_6ParamsE,"ax",@progbits
	.align	128
.text._ZN7cutlass13device_kernelIN5flash11enable_sm90INS1_16FlashAttnBwdSm90INS1_25CollectiveMainloopBwdSm90ILi2ELi2ELi2EN4cute5tupleIJNS5_1CILi1EEES8_S8_EEENS6_IJNS7_ILi64EEENS7_ILi128EEENS7_ILi96EEEEEENS_6half_tEfNS_4arch4Sm90ELb1ELb0ELb0ELb1ELb0ELb1ELb0ELb0ELi2ELi1ELi2ELi1ELb1EEENS1_21CollectiveEpilogueBwdISD_SE_SG_Li256ELb1ELb0ELi1EEENS1_25SingleTileBwdLPTSchedulerILb1ELi128ELb0EEEEEEEEEvNT_6ParamsE:
        .type           _ZN7cutlass13device_kernelIN5flash11enable_sm90INS1_16FlashAttnBwdSm90INS1_25CollectiveMainloopBwdSm90ILi2ELi2ELi2EN4cute5tupleIJNS5_1CILi1EEES8_S8_EEENS6_IJNS7_ILi64EEENS7_ILi128EEENS7_ILi96EEEEEENS_6half_tEfNS_4arch4Sm90ELb1ELb0ELb0ELb1ELb0ELb1ELb0ELb0ELi2ELi1ELi2ELi1ELb1EEENS1_21CollectiveEpilogueBwdISD_SE_SG_Li256ELb1ELb0ELi1EEENS1_25SingleTileBwdLPTSchedulerILb1ELi128ELb0EEEEEEEEEvNT_6ParamsE,@function
        .size           _ZN7cutlass13device_kernelIN5flash11enable_sm90INS1_16FlashAttnBwdSm90INS1_25CollectiveMainloopBwdSm90ILi2ELi2ELi2EN4cute5tupleIJNS5_1CILi1EEES8_S8_EEENS6_IJNS7_ILi64EEENS7_ILi128EEENS7_ILi96EEEEEENS_6half_tEfNS_4arch4Sm90ELb1ELb0ELb0ELb1ELb0ELb1ELb0ELb0ELi2ELi1ELi2ELi1ELb1EEENS1_21CollectiveEpilogueBwdISD_SE_SG_Li256ELb1ELb0ELi1EEENS1_25SingleTileBwdLPTSchedulerILb1ELi128ELb0EEEEEEEEEvNT_6ParamsE,(.L_x_6598 - _ZN7cutlass13device_kernelIN5flash11enable_sm90INS1_16FlashAttnBwdSm90INS1_25CollectiveMainloopBwdSm90ILi2ELi2ELi2EN4cute5tupleIJNS5_1CILi1EEES8_S8_EEENS6_IJNS7_ILi64EEENS7_ILi128EEENS7_ILi96EEEEEENS_6half_tEfNS_4arch4Sm90ELb1ELb0ELb0ELb1ELb0ELb1ELb0ELb0ELi2ELi1ELi2ELi1ELb1EEENS1_21CollectiveEpilogueBwdISD_SE_SG_Li256ELb1ELb0ELi1EEENS1_25SingleTileBwdLPTSchedulerILb1ELi128ELb0EEEEEEEEEvNT_6ParamsE)
        .other          _ZN7cutlass13device_kernelIN5flash11enable_sm90INS1_16FlashAttnBwdSm90INS1_25CollectiveMainloopBwdSm90ILi2ELi2ELi2EN4cute5tupleIJNS5_1CILi1EEES8_S8_EEENS6_IJNS7_ILi64EEENS7_ILi128EEENS7_ILi96EEEEEENS_6half_tEfNS_4arch4Sm90ELb1ELb0ELb0ELb1ELb0ELb1ELb0ELb0ELi2ELi1ELi2ELi1ELb1EEENS1_21CollectiveEpilogueBwdISD_SE_SG_Li256ELb1ELb0ELi1EEENS1_25SingleTileBwdLPTSchedulerILb1ELi128ELb0EEEEEEEEEvNT_6ParamsE,@"STO_CUDA_ENTRY STV_DEFAULT"
_ZN7cutlass13device_kernelIN5flash11enable_sm90INS1_16FlashAttnBwdSm90INS1_25CollectiveMainloopBwdSm90ILi2ELi2ELi2EN4cute5tupleIJNS5_1CILi1EEES8_S8_EEENS6_IJNS7_ILi64EEENS7_ILi128EEENS7_ILi96EEEEEENS_6half_tEfNS_4arch4Sm90ELb1ELb0ELb0ELb1ELb0ELb1ELb0ELb0ELi2ELi1ELi2ELi1ELb1EEENS1_21CollectiveEpilogueBwdISD_SE_SG_Li256ELb1ELb0ELi1EEENS1_25SingleTileBwdLPTSchedulerILb1ELi128ELb0EEEEEEEEEvNT_6ParamsE:
        /* <DEDUP_REMOVED lines=24> */
.L_x_5934:
[----:B------:R-:W-:Y:S05]  /*0180*/  BSYNC B0 ;  /* 0x0000000000007941 */ /* 0x000fea0003800000 */
.L_x_5933:
        /* <DEDUP_REMOVED lines=37> */
.L_x_5935:
        /* <DEDUP_REMOVED lines=22> */
.L_x_5936:
[----:B------:R-:W-:Y:S01]  /*0540*/  PLOP3.LUT P0, PT, PT, PT, UP0, 0x80, 0x0 ;  /* 0x000000000000781c */ /* 0x000fe20003f0f008 */
[----:B------:R-:W-:Y:S01]  /*0550*/  NOP ;  /* 0x0000000000007918 */ /* 0x000fe20000000000 */
[----:B------:R-:W-:Y:S01]  /*0560*/  ULDC.64 UR46, c[0x0][0x208] ;  /* 0x00008200002e7ab9 */ /* 0x000fe20000000a00 */
[----:B------:R-:W-:Y:S01]  /*0570*/  BSSY B6, `(.L_x_5937) ;  /* 0x0000a4f000067945 */ /* 0x000fe20003800000 */
[----:B-12-4-:R-:W-:Y:S09]  /*0580*/  BAR.SYNC.DEFER_BLOCKING 0x0 ;  /* 0x0000000000007b1d */ /* 0x016ff20000010000 */
[----:B------:R-:W-:Y:S05]  /*0590*/  @!P0 BRA `(.L_x_5938) ;  /* 0x00000060003c8947 */ /* 0x000fea0003800000 */
.L_x_5939:
        /* <DEDUP_REMOVED lines=32> */
.L_x_5940:
[----:B------:R-:W-:Y:S01]  /*07a0*/  ULDC UR7, c[0x0][0x8c4] ;  /* 0x0002310000077ab9 */ /* 0x000fe20000000800 */
[----:B------:R-:W-:Y:S01]  /*07b0*/  UMOV UR36, UR10 ;  /* 0x0000000a00247c82 */ /* 0x000fe20008000000 */
[----:B------:R-:W-:-:S11]  /*07c0*/  UISETP.NE.AND UP0, UPT, UR7, 0x1, UPT ;  /* 0x000000010700788c */ /* 0x000fd6000bf05270 */
[----:B------:R-:W-:Y:S02]  /*07d0*/  @UP0 ULDC.64 UR8, c[0x0][0x8c8] ;  /* 0x0002320000080ab9 */ /* 0x000fe40000000a00 */
[----:B------:R-:W-:-:S04]  /*07e0*/  UIMAD.WIDE.U32 UR4, UR10, UR8, URZ ;  /* 0x000000080a0472a5 */ /* 0x000fc8000f8e003f */
[----:B------:R-:W-:-:S04]  /*07f0*/  @UP0 USHF.R.U32.HI UR36, URZ, UR9, UR5 ;  /* 0x000000093f240299 */ /* 0x000fc80008011605 */
[----:B------:R-:W-:-:S12]  /*0800*/  UIMAD UR4, UR36, UR7, URZ ;  /* 0x00000007240472a4 */ /* 0x000fd8000f8e023f */
.L_x_5941:
        /* <DEDUP_REMOVED lines=23> */
.L_x_5942:
        /* <DEDUP_REMOVED lines=14> */
.L_x_5944:
[----:B------:R-:W-:-:S05]  /*0a60*/  ULDC UR4, c[0x0][0x8ec] ;  /* 0x00023b0000047ab9 */ /* 0x000fca0000000800 */
.L_x_5943:
        /* <DEDUP_REMOVED lines=23> */
.L_x_5946:
        /* <DEDUP_REMOVED lines=14> */
.L_x_5947:
        /* <DEDUP_REMOVED lines=11> */
.L_x_5948:
        /* <DEDUP_REMOVED lines=13> */
.L_x_5949:
        /* <DEDUP_REMOVED lines=84> */
.L_x_5952:
        /* <DEDUP_REMOVED lines=15> */
.L_x_5951:
        /* <DEDUP_REMOVED lines=22> */
.L_x_5954:
        /* <DEDUP_REMOVED lines=15> */
.L_x_5953:
[----:B------:R-:W-:Y:S01]  /*16c0*/  SHF.R.S32.HI R23, RZ, 0x1f, R22 ;  /* 0x0000001fff177819 */ /* 0x000fe20000011416 */
[----:B------:R-:W-:-:S03]  /*16d0*/  UMOV UR4, 0xffffffff ;  /* 0xffffffff00047882 */ /* 0x000fc60000000000 */
[----:B------:R-:W-:-:S04]  /*16e0*/  LEA.HI R0, R23, R22, RZ, 0x7 ;  /* 0x0000001617007211 */ /* 0x000fc800078f38ff */
[----:B------:R-:W-:Y:S01]  /*16f0*/  SHF.R.S32.HI R19, RZ, 0x7, R0 ;  /* 0x00000007ff137819 */ /* 0x000fe20000011400 */
[----:B------:R-:W-:Y:S06]  /*1700*/  BRA.DIV UR4, `(.L_x_5955) ;  /* 0x0000009204dc7947 */ /* 0x000fec000b800000 */
[----:B------:R1:W2:Y:S02]  /*1710*/  SHFL.IDX PT, R14, R19, RZ, 0x1f ;  /* 0x00001fff130e7589 */ /* 0x0002a400000e0000 */
.L_x_6052:
        /* <DEDUP_REMOVED lines=15> */
.L_x_5956:
        /* <DEDUP_REMOVED lines=19> */
.L_x_5958:
        /* <DEDUP_REMOVED lines=38> */
[--C-:B------:R-:W-:Y:S01]  /*1ba0*/  SHF.R.S32.HI R3, RZ, 0x2, R26.reuse ;  /* 0x00000002ff037819 */ /* 0x100fe2000001141a */
[----:B------:R-:W2:Y:S01]  /*1bb0*/  LDSM.16.M88.4 R184, [R5+0x6000] ;  /* 0x0060000005b8783b */ /* 0x000ea20000000200 */
[----:B------:R-:W-:Y:S01]  /*1bc0*/  SHF.R.S32.HI R26, RZ, 0x1f, R26 ;  /* 0x0000001fff1a7819 */ /* 0x000fe2000001141a */
[----:B------:R-:W-:Y:S01]  /*1bd0*/  IMAD.U32 R6, RZ, RZ, UR44 ;  /* 0x0000002cff067e24 */ /* 0x000fe2000f8e00ff */
[----:B------:R-:W-:Y:S01]  /*1be0*/  SHF.R.S32.HI R25, RZ, 0x5, R25 ;  /* 0x00000005ff197819 */ /* 0x000fe20000011419 */
[----:B------:R-:W3:Y:S01]  /*1bf0*/  LDSM.16.M88.4 R188, [R5+0x8000] ;  /* 0x0080000005bc783b */ /* 0x000ee20000000200 */
[----:B------:R-:W-:-:S02]  /*1c00*/  LEA.HI R22, R23, R22, RZ, 0x3 ;  /* 0x0000001617167211 */ /* 0x000fc400078f18ff */
[----:B------:R-:W-:Y:S02]  /*1c10*/  CS2R R70, SRZ ;  /* 0x0000000000467805 */ /* 0x000fe4000001ff00 */
[----:B------:R-:W-:Y:S01]  /*1c20*/  LOP3.LUT R7, R0, 0x30, R7, 0xf8, !PT ;  /* 0x0000003000077812 */ /* 0x000fe200078ef807 */
[----:B------:R-:W-:Y:S01]  /*1c30*/  IMAD R25, R25, -0x10, R6 ;  /* 0xfffffff019197824 */ /* 0x000fe200078e0206 */
[----:B------:R-:W-:Y:S01]  /*1c40*/  LEA.HI R26, R26, R3, RZ, 0x3 ;  /* 0x000000031a1a7211 */ /* 0x000fe200078f18ff */
[----:B------:R4:W2:Y:S01]  /*1c50*/  LDSM.16.M88.4 R192, [R5+0xa000] ;  /* 0x00a0000005c0783b */ /* 0x0008a20000000200 */
[----:B------:R-:W-:Y:S02]  /*1c60*/  LOP3.LUT R7, R7, 0x8, R22, 0xf8, !PT ;  /* 0x0000000807077812 */ /* 0x000fe400078ef816 */
[----:B------:R-:W-:Y:S02]  /*1c70*/  CS2R R68, SRZ ;  /* 0x0000000000447805 */ /* 0x000fe4000001ff00 */
[----:B------:R-:W-:-:S02]  /*1c80*/  LOP3.LUT R26, R26, 0xfffffff8, RZ, 0xc0, !PT ;  /* 0xfffffff81a1a7812 */ /* 0x000fc400078ec0ff */
[----:B------:R-:W-:Y:S02]  /*1c90*/  CS2R R66, SRZ ;  /* 0x0000000000427805 */ /* 0x000fe4000001ff00 */
[----:B------:R-:W-:Y:S02]  /*1ca0*/  SHF.R.U32.HI R0, RZ, 0x3, R0 ;  /* 0x00000003ff007819 */ /* 0x000fe40000011600 */
[----:B------:R-:W-:Y:S02]  /*1cb0*/  CS2R R64, SRZ ;  /* 0x0000000000407805 */ /* 0x000fe4000001ff00 */
[----:B------:R-:W-:Y:S01]  /*1cc0*/  IADD3 R25, R25, R26, -R3 ;  /* 0x0000001a19197210 */ /* 0x000fe20007ffe803 */
[----:B------:R-:W-:Y:S01]  /*1cd0*/  IMAD R3, R19, 0x8, R4 ;  /* 0x0000000813037824 */ /* 0x000fe200078e0204 */
[----:B------:R-:W-:Y:S02]  /*1ce0*/  LOP3.LUT R0, R7, R0, RZ, 0x3c, !PT ;  /* 0x0000000007007212 */ /* 0x000fe400078e3cff */
[----:B------:R-:W-:-:S02]  /*1cf0*/  CS2R R62, SRZ ;  /* 0x00000000003e7805 */ /* 0x000fc4000001ff00 */
[----:B------:R-:W-:Y:S02]  /*1d00*/  LEA.HI R6, R19, R19, RZ, 0x1 ;  /* 0x0000001313067211 */ /* 0x000fe400078f08ff */
[----:B------:R-:W-:Y:S02]  /*1d10*/  CS2R R60, SRZ ;  /* 0x00000000003c7805 */ /* 0x000fe4000001ff00 */
[----:B------:R-:W-:Y:S01]  /*1d20*/  CS2R R58, SRZ ;  /* 0x00000000003a7805 */ /* 0x000fe2000001ff00 */
[----:B------:R-:W-:Y:S01]  /*1d30*/  IMAD.U32 R3, R3, 0x200, R0 ;  /* 0x0000020003037824 */ /* 0x000fe200078e0000 */
[----:B------:R-:W-:Y:S01]  /*1d40*/  LOP3.LUT R6, R6, 0xfffffffe, RZ, 0xc0, !PT ;  /* 0xfffffffe06067812 */ /* 0x000fe200078ec0ff */
[----:B------:R-:W-:Y:S01]  /*1d50*/  IMAD.MOV.U32 R0, RZ, RZ, 0x20 ;  /* 0x00000020ff007424 */ /* 0x000fe200078e00ff */
[----:B------:R-:W-:Y:S02]  /*1d60*/  CS2R R56, SRZ ;  /* 0x0000000000387805 */ /* 0x000fe4000001ff00 */
[----:B------:R-:W-:-:S02]  /*1d70*/  CS2R R54, SRZ ;  /* 0x0000000000367805 */ /* 0x000fc4000001ff00 */
        /* <DEDUP_REMOVED lines=52> */
[----:B-1234-:R-:W-:-:S09]  /*20c0*/  ULDC UR6, c[0x0][0x744] ;  /* 0x0001d10000067ab9 */ /* 0x01efd20000000800 */
.L_x_5969:
[----:B------:R-:W-:-:S06]  /*20d0*/  UISETP.NE.AND UP0, UPT, UR12, 0x3, UPT ;  /* 0x000000030c00788c */ /* 0x000fcc000bf05270 */
[----:B------:R-:W-:-:S13]  /*20e0*/  PLOP3.LUT P0, PT, PT, PT, UP0, 0x80, 0x0 ;  /* 0x000000000000781c */ /* 0x000fda0003f0f008 */
[----:B-1----:R-:W-:Y:S05]  /*20f0*/  @!P0 BRA `(.L_x_5959) ;  /* 0x0000000000048947 */ /* 0x002fea0003800000 */
[----:B------:R-:W-:Y:S01]  /*2100*/  BPT.TRAP 0x1 ;  /* 0x000000040000795c */ /* 0x000fe20000300000 */
.L_x_5959:
[----:B------:R-:W-:Y:S01]  /*2110*/  R2UR UR7, R2 ;  /* 0x00000000020772ca */ /* 0x000fe200000e0000 */
[----:B------:R-:W-:-:S05]  /*2120*/  IMAD.U32 R6, RZ, RZ, UR4 ;  /* 0x00000004ff067e24 */ /* 0x000fca000f8e00ff */
[----:B------:R-:W-:-:S07]  /*2130*/  SHF.L.U32 R6, R6, 0x1f, RZ ;  /* 0x0000001f06067819 */ /* 0x000fce00000006ff */
[----:B------:R-:W-:-:S09]  /*2140*/  ULEA UR7, UR5, UR7, 0x3 ;  /* 0x0000000705077291 */ /* 0x000fd2000f8e183f */
[----:B------:R1:W2:Y:S01]  /*2150*/  SYNCS.PHASECHK.TRANS64.TRYWAIT P1, [UR7+0x26810], R6 ;  /* 0x02681006ff0075a7 */ /* 0x0002a20008020147 */
[----:B------:R-:W-:Y:S05]  /*2160*/  @!P0 BRA `(.L_x_5960) ;  /* 0x0000000000048947 */ /* 0x000fea0003800000 */
[----:B------:R-:W-:Y:S01]  /*2170*/  BPT.TRAP 0x1 ;  /* 0x000000040000795c */ /* 0x000fe20000300000 */
.L_x_5960:
[----:B--2---:R-:W-:Y:S05]  /*2180*/  @P1 BRA `(.L_x_5961) ;  /* 0x0000000000081947 */ /* 0x004fea0003800000 */
[----:B------:R-:W2:Y:S02]  /*2190*/  SYNCS.PHASECHK.TRANS64.TRYWAIT P1, [UR7+0x26810], R6 ;  /* 0x02681006ff0075a7 */ /* 0x000ea40008020147 */
[----:B--2---:R-:W-:Y:S05]  /*21a0*/  @!P1 BRA `(.L_x_5962) ;  /* 0x0000008800689947 */ /* 0x004fea0003800000 */
.L_x_5961:
[----:B------:R-:W-:Y:S01]  /*21b0*/  R2UR UR8, R2 ;  /* 0x00000000020872ca */ /* 0x000fe200000e0000 */
[----:B--2---:R-:W-:Y:S01]  /*21c0*/  IMAD R5, R17, 0x800, R2 ;  /* 0x0000080011057824 */ /* 0x004fe200078e0202 */
[----:B------:R-:W-:Y:S01]  /*21d0*/  WARPGROUP.ARRIVE ;  /* 0x00000000000079c5 */ /* 0x000fe20000000000 */
[----:B------:R-:W-:-:S03]  /*21e0*/  UMOV UR11, 0x80000020 ;  /* 0x80000020000b7882 */ /* 0x000fc60000000000 */
        /* <DEDUP_REMOVED lines=62> */
.L_x_5963:
[----:B------:R1:W1:Y:S01]  /*25d0*/  SYNCS.PHASECHK.TRANS64.TRYWAIT P1, [UR7+0x26830], R6 ;  /* 0x02683006ff0075a7 */ /* 0x0002620008020147 */
[----:B------:R-:W-:Y:S05]  /*25e0*/  @!P0 BRA `(.L_x_5964) ;  /* 0x0000000000048947 */ /* 0x000fea0003800000 */
[----:B------:R-:W-:Y:S01]  /*25f0*/  BPT.TRAP 0x1 ;  /* 0x000000040000795c */ /* 0x000fe20000300000 */
.L_x_5964:
[----:B-1----:R-:W-:Y:S05]  /*2600*/  @P1 BRA `(.L_x_5965) ;  /* 0x0000000000081947 */ /* 0x002fea0003800000 */
[----:B------:R-:W1:Y:S02]  /*2610*/  SYNCS.PHASECHK.TRANS64.TRYWAIT P1, [UR7+0x26830], R6 ;  /* 0x02683006ff0075a7 */ /* 0x000e640008020147 */
[----:B-1----:R-:W-:Y:S05]  /*2620*/  @!P1 BRA `(.L_x_5966) ;  /* 0x0000008400609947 */ /* 0x002fea0003800000 */
.L_x_5965:
[----:B------:R-:W-:Y:S01]  /*2630*/  R2UR UR8, R2 ;  /* 0x00000000020872ca */ /* 0x000fe200000e0000 */
[----:B------:R-:W-:Y:S01]  /*2640*/  WARPGROUP.ARRIVE ;  /* 0x00000000000079c5 */ /* 0x000fe20000000000 */
[----:B------:R-:W-:Y:S01]  /*2650*/  UMOV UR11, 0x80000020 ;  /* 0x80000020000b7882 */ /* 0x000fe20000000000 */
[----:B------:R-:W-:-:S10]  /*2660*/  ISETP.GT.AND P1, PT, R4, RZ, PT ;  /* 0x000000ff0400720c */ /* 0x000fd40003f24270 */
[----:B------:R-:W-:-:S04]  /*2670*/  UIADD3 UR8, UR8, 0x18000, URZ ;  /* 0x0001800008087890 */ /* 0x000fc8000fffe03f */
[----:B------:R-:W-:-:S04]  /*2680*/  USHF.R.U32.HI UR8, URZ, 0x4, UR8 ;  /* 0x000000043f087899 */ /* 0x000fc80008011608 */
[----:B------:R-:W-:-:S04]  /*2690*/  ULOP3.LUT UR8, UR8, 0x3fff, URZ, 0xc0, !UPT ;  /* 0x00003fff08087892 */ /* 0x000fc8000f8ec03f */
[----:B------:R-:W-:Y:S02]  /*26a0*/  ULOP3.LUT UR9, UR8, 0x10000, URZ, 0xfc, !UPT ;  /* 0x0001000008097892 */ /* 0x000fe4000f8efc3f */
[----:B------:R-:W-:Y:S02]  /*26b0*/  ULOP3.LUT UR8, UR8, 0x1000000, URZ, 0xfc, !UPT ;  /* 0x0100000008087892 */ /* 0x000fe4000f8efc3f */
[----:B------:R-:W-:Y:S02]  /*26c0*/  UIMAD UR9, UR5, 0x300, UR9 ;  /* 0x00000300050978a4 */ /* 0x000fe4000f8e0209 */
[----:B------:R-:W-:-:S05]  /*26d0*/  UIMAD UR8, UR5, 0x300, UR8 ;  /* 0x00000300050878a4 */ /* 0x000fca000f8e0208 */
[----:B------:R-:W-:-:S04]  /*26e0*/  UMOV UR10, UR9 ;  /* 0x00000009000a7c82 */ /* 0x000fc80008000000 */
        /* <DEDUP_REMOVED lines=102> */
[----:B------:R-:W-:Y:S01]  /*2d50*/  FSEL R155, R162, -INF , !P1 ;  /* 0xff800000a29b7808 */ /* 0x000fe20004800000 */
[----:B------:R-:W5:Y:S01]  /*2d60*/  MUFU.EX2 R168, R168 ;  /* 0x000000a800a87308 */ /* 0x000f620000000800 */
[----:B------:R-:W-:Y:S01]  /*2d70*/  FSEL R154, R163, -INF , !P2 ;  /* 0xff800000a39a7808 */ /* 0x000fe20005000000 */
[----:B------:R-:W-:Y:S01]  /*2d80*/  FFMA.FTZ R212, R181, UR6, -R212 ;  /* 0x00000006b5d47c23 */ /* 0x000fe200080108d4 */
[----:B----4-:R-:W-:Y:S01]  /*2d90*/  FSEL R157, R166, -INF , !P3 ;  /* 0xff800000a69d7808 */ /* 0x010fe20005800000 */
[----:B------:R-:W-:Y:S01]  /*2da0*/  FFMA.FTZ R169, R155, UR6, -R208 ;  /* 0x000000069ba97c23 */ /* 0x000fe200080108d0 */
[----:B------:R-:W-:Y:S01]  /*2db0*/  ISETP.GT.AND P2, PT, R177, 0x19, PT ;  /* 0x00000019b100780c */ /* 0x000fe20003f44270 */
[----:B------:R-:W-:Y:S01]  /*2dc0*/  FFMA.FTZ R163, R154, UR6, -R209 ;  /* 0x000000069aa37c23 */ /* 0x000fe200080108d1 */
[----:B------:R-:W-:Y:S01]  /*2dd0*/  FSEL R180, R171, -INF , !P5 ;  /* 0xff800000abb47808 */ /* 0x000fe20006800000 */
[----:B------:R-:W-:Y:S01]  /*2de0*/  FFMA.FTZ R176, R157, UR6, -R20 ;  /* 0x000000069db07c23 */ /* 0x000fe20008010814 */
[----:B------:R-:W-:Y:S01]  /*2df0*/  FSEL R20, R167, -INF , !P2 ;  /* 0xff800000a7147808 */ /* 0x000fe20005000000 */
[----:B------:R-:W-:Y:S01]  /*2e00*/  MUFU.EX2 R162, R215 ;  /* 0x000000d700a27308 */ /* 0x000fe20000000800 */
[C---:B------:R-:W-:Y:S01]  /*2e10*/  ISETP.GT.AND P1, PT, R177.reuse, 0x28, PT ;  /* 0x00000028b100780c */ /* 0x040fe20003f24270 */
[----:B------:R-:W-:Y:S01]  /*2e20*/  FFMA.FTZ R180, R180, UR6, -R213 ;  /* 0x00000006b4b47c23 */ /* 0x000fe200080108d5 */
[----:B------:R-:W-:-:S02]  /*2e30*/  ISETP.GT.AND P4, PT, R177, 0x29, PT ;  /* 0x00000029b100780c */ /* 0x000fc40003f84270 */
[C---:B------:R-:W-:Y:S02]  /*2e40*/  ISETP.GT.AND P3, PT, R177.reuse, 0x30, PT ;  /* 0x00000030b100780c */ /* 0x040fe40003f64270 */
[C---:B------:R-:W-:Y:S01]  /*2e50*/  ISETP.GT.AND P2, PT, R177.reuse, 0x31, PT ;  /* 0x00000031b100780c */ /* 0x040fe20003f44270 */
[----:B------:R-:W4:Y:S01]  /*2e60*/  MUFU.EX2 R165, R165 ;  /* 0x000000a500a57308 */ /* 0x000f220000000800 */
[C---:B------:R-:W-:Y:S02]  /*2e70*/  ISETP.GT.AND P6, PT, R177.reuse, 0x38, PT ;  /* 0x00000038b100780c */ /* 0x040fe40003fc4270 */
[----:B------:R-:W-:Y:S01]  /*2e80*/  ISETP.GT.AND P5, PT, R177, 0x39, PT ;  /* 0x00000039b100780c */ /* 0x000fe20003fa4270 */
[----:B------:R-:W-:Y:S01]  /*2e90*/  FFMA.FTZ R177, R20, UR6, -R21 ;  /* 0x0000000614b17c23 */ /* 0x000fe20008010815 */
[----:B------:R-:W-:Y:S01]  /*2ea0*/  FSEL R208, R175, -INF , !P4 ;  /* 0xff800000afd07808 */ /* 0x000fe20006000000 */
[----:B------:R-:W-:Y:S02]  /*2eb0*/  WARPGROUP.DEPBAR.LE gsb0, 0x0 ;  /* 0x00008000000079c5 */ /* 0x000fe40000010000 */
[----:B------:R-:W-:Y:S01]  /*2ec0*/  WARPGROUP.ARRIVE ;  /* 0x00000000000079c5 */ /* 0x000fe20000000000 */
[----:B------:R-:W-:Y:S01]  /*2ed0*/  FSEL R175, R178, -INF , !P3 ;  /* 0xff800000b2af7808 */ /* 0x000fe20005800000 */
[----:B------:R-:W-:Y:S01]  /*2ee0*/  FFMA.FTZ R208, R208, UR6, -R23 ;  /* 0x00000006d0d07c23 */ /* 0x000fe20008010817 */
[----:B------:R-:W-:Y:S01]  /*2ef0*/  FSEL R178, R179, -INF , !P2 ;  /* 0xff800000b3b27808 */ /* 0x000fe20005000000 */
[----:B------:R-:W4:Y:S01]  /*2f00*/  MUFU.EX2 R15, R15 ;  /* 0x0000000f000f7308 */ /* 0x000f220000000800 */
[----:B------:R-:W-:Y:S01]  /*2f10*/  FSEL R179, R182, -INF , !P6 ;  /* 0xff800000b6b37808 */ /* 0x000fe20007000000 */
[----:B------:R-:W-:Y:S01]  /*2f20*/  HGMMA.64x64x16.F32 R120, R192, gdesc[UR8], R120, gsb0 ;  /* 0x00e00008c0787df0 */ /* 0x000fe20008000878 */
[----:B------:R-:W-:Y:S01]  /*2f30*/  UIADD3 UR10, UR9, 0x202, URZ ;  /* 0x00000202090a7890 */ /* 0x000fe2000fffe03f */
[----:B------:R-:W-:Y:S01]  /*2f40*/  FSEL R181, R174, -INF , !P1 ;  /* 0xff800000aeb57808 */ /* 0x000fe20004800000 */
[----:B------:R-:W-:Y:S01]  /*2f50*/  UMOV UR11, 0x80000020 ;  /* 0x80000020000b7882 */ /* 0x000fe20000000000 */
[----:B------:R-:W-:Y:S01]  /*2f60*/  FFMA.FTZ R218, R179, UR6, -R218 ;  /* 0x00000006b3da7c23 */ /* 0x000fe200080108da */
[----:B------:R-:W-:Y:S01]  /*2f70*/  FSEL R182, R183, -INF , !P5 ;  /* 0xff800000b7b67808 */ /* 0x000fe20006800000 */
[----:B------:R-:W-:Y:S01]  /*2f80*/  FFMA.FTZ R210, R175, UR6, -R210 ;  /* 0x00000006afd27c23 */ /* 0x000fe200080108d2 */
[----:B------:R-:W-:Y:S01]  /*2f90*/  FFMA.FTZ R22, R181, UR6, -R22 ;  /* 0x00000006b5167c23 */ /* 0x000fe20008010816 */
[----:B------:R-:W-:Y:S01]  /*2fa0*/  FFMA.FTZ R211, R178, UR6, -R211 ;  /* 0x00000006b2d37c23 */ /* 0x000fe200080108d3 */
[----:B------:R-:W-:Y:S01]  /*2fb0*/  MUFU.EX2 R169, R169 ;  /* 0x000000a900a97308 */ /* 0x000fe20000000800 */
[----:B------:R-:W-:Y:S01]  /*2fc0*/  FFMA.FTZ R219, R182, UR6, -R219 ;  /* 0x00000006b6db7c23 */ /* 0x000fe200080108db */
[----:B------:R-:W-:-:S06]  /*2fd0*/  R2UR UR9, R16 ;  /* 0x00000000100972ca */ /* 0x000fcc00000e0000 */
[----:B------:R-:W4:Y:S07]  /*2fe0*/  MUFU.EX2 R22, R22 ;  /* 0x0000001600167308 */ /* 0x000f2e0000000800 */
[----:B------:R-:W-:Y:S01]  /*2ff0*/  USHF.R.U32.HI UR9, URZ, 0x4, UR9 ;  /* 0x000000043f097899 */ /* 0x000fe20008011609 */
[----:B------:R-:W-:Y:S03]  /*3000*/  MUFU.EX2 R163, R163 ;  /* 0x000000a300a37308 */ /* 0x000fe60000000800 */
[----:B------:R-:W-:-:S04]  /*3010*/  ULOP3.LUT UR9, UR9, 0x3fff, URZ, 0xc0, !UPT ;  /* 0x00003fff09097892 */ /* 0x000fc8000f8ec03f */
[----:B------:R-:W-:Y:S01]  /*3020*/  ULOP3.LUT UR9, UR9, 0x10000, URZ, 0xfc, !UPT ;  /* 0x0001000009097892 */ /* 0x000fe2000f8efc3f */
[----:B------:R-:W-:Y:S03]  /*3030*/  MUFU.EX2 R176, R176 ;  /* 0x000000b000b07308 */ /* 0x000fe60000000800 */
[----:B------:R-:W-:-:S03]  /*3040*/  ULEA UR15, UR5, UR9, 0xa ;  /* 0x00000009050f7291 */ /* 0x000fc6000f8e503f */
[----:B------:R-:W-:Y:S02]  /*3050*/  UMOV UR9, 0x40000040 ;  /* 0x4000004000097882 */ /* 0x000fe40000000000 */
        /* <DEDUP_REMOVED lines=17> */
[----:B------:R-:W5:Y:S04]  /*3170*/  LDS.64 R172, [R220+0x1e240] ;  /* 0x01e24000dcac7984 */ /* 0x000f680000000a00 */
[----:B------:R-:W4:Y:S04]  /*3180*/  LDS.64 R156, [R220+0x1e260] ;  /* 0x01e26000dc9c7984 */ /* 0x000f280000000a00 */
[----:B------:R-:W4:Y:S04]  /*3190*/  LDS.64 R166, [R220+0x1e280] ;  /* 0x01e28000dca67984 */ /* 0x000f280000000a00 */
[----:B------:R-:W4:Y:S04]  /*31a0*/  LDS.64 R20, [R220+0x1e2a0] ;  /* 0x01e2a000dc147984 */ /* 0x000f280000000a00 */
[----:B------:R-:W4:Y:S04]  /*31b0*/  LDS.64 R170, [R220+0x1e2c0] ;  /* 0x01e2c000dcaa7984 */ /* 0x000f280000000a00 */
        /* <DEDUP_REMOVED lines=12> */
[--C-:B-----5:R-:W-:Y:S01]  /*3280*/  FADD.FTZ R129, R129, -R173.reuse ;  /* 0x800000ad81817221 */ /* 0x120fe20000010000 */
[----:B------:R-:W-:Y:S01]  /*3290*/  FADD.FTZ R126, R131, -R173 ;  /* 0x800000ad837e7221 */ /* 0x000fe20000010000 */
[----:B----4-:R-:W-:Y:S01]  /*32a0*/  FADD.FTZ R131, R134, -R156 ;  /* 0x8000009c86837221 */ /* 0x010fe20000010000 */
        /* <DEDUP_REMOVED lines=274> */
.L_x_5967:
        /* <DEDUP_REMOVED lines=45> */
.L_x_5968:
        /* <DEDUP_REMOVED lines=62> */
.L_x_5950:
        /* <DEDUP_REMOVED lines=149> */
.L_x_5971:
        /* <DEDUP_REMOVED lines=57> */
.L_x_5973:
[----:B------:R-:W-:Y:S05]  /*5760*/  BSYNC B0 ;  /* 0x0000000000007941 */ /* 0x000fea0003800000 */
.L_x_5972:
        /* <DEDUP_REMOVED lines=22> */
.L_x_5975:
[----:B------:R-:W-:Y:S05]  /*58d0*/  BSYNC B0 ;  /* 0x0000000000007941 */ /* 0x000fea0003800000 */
.L_x_5974:
        /* <DEDUP_REMOVED lines=34> */
.L_x_5977:
[----:B------:R-:W-:Y:S05]  /*5b00*/  BSYNC B0 ;  /* 0x0000000000007941 */ /* 0x000fea0003800000 */
.L_x_5976:
        /* <DEDUP_REMOVED lines=23> */
.L_x_5970:
        /* <DEDUP_REMOVED lines=12> */
[----:B-1----:R-:W2:Y:S01]  /*5d40*/  @P0 LDG.E R6, desc[UR46][R2.64] ;  /* 0x0000002e02060981 */ /* 0x002ea2000c1e1900 */
[----:B------:R-:W-:Y:S01]  /*5d50*/  PLOP3.LUT P1, PT, PT, PT, UP1, 0x80, 0x0 ;  /* 0x000000000000781c */ /* 0x000fe20003f2f018 */
[----:B------:R-:W-:-:S06]  /*5d60*/  @UP1 UIMAD.WIDE UR4, UR39, 0x4, UR4 ;  /* 0x00000004270418a5 */ /* 0x000fcc000f8e0204 */
[----:B------:R-:W-:Y:S02]  /*5d70*/  IMAD.U32 R4, RZ, RZ, UR4 ;  /* 0x00000004ff047e24 */ /* 0x000fe4000f8e00ff */
        /* <DEDUP_REMOVED lines=25> */
.L_x_5978:
        /* <DEDUP_REMOVED lines=44> */
.L_x_5980:
[----:B------:R-:W-:Y:S05]  /*61d0*/  BSYNC B0 ;  /* 0x0000000000007941 */ /* 0x000fea0003800000 */
.L_x_5979:
        /* <DEDUP_REMOVED lines=21> */
.L_x_5982:
[----:B------:R-:W-:Y:S05]  /*6330*/  BSYNC B0 ;  /* 0x0000000000007941 */ /* 0x000fea0003800000 */
.L_x_5981:
        /* <DEDUP_REMOVED lines=30> */
.L_x_5984:
[----:B------:R-:W-:Y:S05]  /*6520*/  BSYNC B0 ;  /* 0x0000000000007941 */ /* 0x000fea0003800000 */
.L_x_5983:
        /* <DEDUP_REMOVED lines=22> */
.L_x_5938:
        /* <DEDUP_REMOVED lines=29> */
.L_x_5986:
[----:B------:R-:W-:Y:S01]  /*6860*/  ULDC UR9, c[0x0][0x8c4] ;  /* 0x0002310000097ab9 */ /* 0x000fe20000000800 */
[----:B------:R-:W-:Y:S01]  /*6870*/  UMOV UR7, UR8 ;  /* 0x0000000800077c82 */ /* 0x000fe20008000000 */
[----:B------:R-:W-:-:S11]  /*6880*/  UISETP.NE.AND UP0, UPT, UR9, 0x1, UPT ;  /* 0x000000010900788c */ /* 0x000fd6000bf05270 */
[----:B------:R-:W-:Y:S02]  /*6890*/  @UP0 ULDC.64 UR10, c[0x0][0x8c8] ;  /* 0x00023200000a0ab9 */ /* 0x000fe40000000a00 */
[----:B------:R-:W-:-:S04]  /*68a0*/  UIMAD.WIDE.U32 UR4, UR8, UR10, URZ ;  /* 0x0000000a080472a5 */ /* 0x000fc8000f8e003f */
[----:B------:R-:W-:-:S04]  /*68b0*/  @UP0 USHF.R.U32.HI UR7, URZ, UR11, UR5 ;  /* 0x0000000b3f070299 */ /* 0x000fc80008011605 */
[----:B------:R-:W-:-:S12]  /*68c0*/  UIMAD UR4, UR7, UR9, URZ ;  /* 0x00000009070472a4 */ /* 0x000fd8000f8e023f */
.L_x_5987:
        /* <DEDUP_REMOVED lines=23> */
.L_x_5988:
        /* <DEDUP_REMOVED lines=13> */
.L_x_5990:
[----:B------:R-:W-:-:S05]  /*6b10*/  ULDC UR4, c[0x0][0x8ec] ;  /* 0x00023b0000047ab9 */ /* 0x000fca0000000800 */
.L_x_5989:
        /* <DEDUP_REMOVED lines=46> */
.L_x_5991:
        /* <DEDUP_REMOVED lines=13> */
.L_x_5992:
        /* <DEDUP_REMOVED lines=12> */
.L_x_5993:
        /* <DEDUP_REMOVED lines=54> */
.L_x_5996:
[----:B------:R-:W-:Y:S05]  /*72f0*/  BSYNC B0 ;  /* 0x0000000000007941 */ /* 0x000fea0003800000 */
.L_x_5995:
        /* <DEDUP_REMOVED lines=19> */
.L_x_5998:
[----:B------:R-:W-:Y:S05]  /*7430*/  BSYNC B0 ;  /* 0x0000000000007941 */ /* 0x000fea0003800000 */
.L_x_5997:
[----:B------:R-:W-:Y:S06]  /*7440*/  BAR.ARV 0xa, 0xa0 ;  /* 0x0282800000007b1d */ /* 0x000fec0000002000 */
[----:B------:R-:W-:Y:S04]  /*7450*/  BSSY B0, `(.L_x_5999) ;  /* 0x0000003000007945 */ /* 0x000fe80003800000 */
[----:B------:R-:W-:Y:S05]  /*7460*/  @!P0 BRA `(.L_x_6000) ;  /* 0x0000000000048947 */ /* 0x000fea0003800000 */
[----:B------:R-:W-:-:S04]  /*7470*/  DEPBAR.LE SB0, 0x0 ;  /* 0x000080000000791a */ /* 0x000fc80000000000 */
.L_x_6000:
[----:B------:R-:W-:Y:S05]  /*7480*/  BSYNC B0 ;  /* 0x0000000000007941 */ /* 0x000fea0003800000 */
.L_x_5999:
[----:B------:R-:W-:Y:S06]  /*7490*/  BAR.ARV 0xb, 0xa0 ;  /* 0x02c2800000007b1d */ /* 0x000fec0000002000 */
[----:B------:R-:W-:Y:S01]  /*74a0*/  UIADD3 UR18, UR12, 0x1, URZ ;  /* 0x000000010c127890 */ /* 0x000fe2000fffe03f */
[----:B------:R-:W-:Y:S11]  /*74b0*/  BRA `(.L_x_6001) ;  /* 0x0000000000047947 */ /* 0x000ff60003800000 */
.L_x_5994:
[----:B------:R-:W-:-:S05]  /*74c0*/  UMOV UR18, UR12 ;  /* 0x0000000c00127c82 */ /* 0x000fca0008000000 */
.L_x_6001:
        /* <DEDUP_REMOVED lines=22> */
.L_x_6014:
        /* <DEDUP_REMOVED lines=20> */
.L_x_6003:
[----:B------:R-:W-:Y:S05]  /*7770*/  BSYNC B0 ;  /* 0x0000000000007941 */ /* 0x000fea0003800000 */
.L_x_6002:
        /* <DEDUP_REMOVED lines=13> */
.L_x_6005:
[----:B------:R-:W-:Y:S05]  /*7850*/  BSYNC B0 ;  /* 0x0000000000007941 */ /* 0x000fea0003800000 */
.L_x_6004:
[----:B------:R-:W-:Y:S06]  /*7860*/  BAR.ARV 0xa, 0xa0 ;  /* 0x0282800000007b1d */ /* 0x000fec0000002000 */
[----:B------:R-:W-:Y:S04]  /*7870*/  BSSY B0, `(.L_x_6006) ;  /* 0x0000003000007945 */ /* 0x000fe80003800000 */
[----:B------:R-:W-:Y:S05]  /*7880*/  @!P0 BRA `(.L_x_6007) ;  /* 0x0000000000048947 */ /* 0x000fea0003800000 */
[----:B------:R-:W-:-:S04]  /*7890*/  DEPBAR.LE SB0, 0x0 ;  /* 0x000080000000791a */ /* 0x000fc80000000000 */
.L_x_6007:
[----:B------:R-:W-:Y:S05]  /*78a0*/  BSYNC B0 ;  /* 0x0000000000007941 */ /* 0x000fea0003800000 */
.L_x_6006:
        /* <DEDUP_REMOVED lines=13> */
.L_x_6009:
[----:B------:R-:W-:Y:S05]  /*7980*/  BSYNC B0 ;  /* 0x0000000000007941 */ /* 0x000fea0003800000 */
.L_x_6008:
        /* <DEDUP_REMOVED lines=13> */
.L_x_6011:
[----:B------:R-:W-:Y:S05]  /*7a60*/  BSYNC B0 ;  /* 0x0000000000007941 */ /* 0x000fea0003800000 */
.L_x_6010:
[----:B------:R-:W-:Y:S01]  /*7a70*/  UIADD3 UR18, UR18, 0x2, URZ ;  /* 0x0000000212127890 */ /* 0x000fe2000fffe03f */
[----:B------:R-:W-:Y:S06]  /*7a80*/  BAR.ARV 0xa, 0xa0 ;  /* 0x0282800000007b1d */ /* 0x000fec0000002000 */
[----:B------:R-:W-:Y:S01]  /*7a90*/  UISETP.GE.AND UP0, UPT, UR18, UR7, UPT ;  /* 0x000000071200728c */ /* 0x000fe2000bf06270 */
[----:B------:R-:W-:Y:S04]  /*7aa0*/  BSSY B0, `(.L_x_6012) ;  /* 0x0000003000007945 */ /* 0x000fe80003800000 */
[----:B------:R-:W-:Y:S06]  /*7ab0*/  @!P0 BRA `(.L_x_6013) ;  /* 0x0000000000048947 */ /* 0x000fec0003800000 */
[----:B------:R-:W-:-:S04]  /*7ac0*/  DEPBAR.LE SB0, 0x0 ;  /* 0x000080000000791a */ /* 0x000fc80000000000 */
.L_x_6013:
[----:B------:R-:W-:Y:S05]  /*7ad0*/  BSYNC B0 ;  /* 0x0000000000007941 */ /* 0x000fea0003800000 */
.L_x_6012:
[----:B------:R-:W-:Y:S06]  /*7ae0*/  BAR.ARV 0xb, 0xa0 ;  /* 0x02c2800000007b1d */ /* 0x000fec0000002000 */
[----:B------:R-:W-:Y:S01]  /*7af0*/  PLOP3.LUT P1, PT, PT, PT, UP0, 0x80, 0x0 ;  /* 0x000000000000781c */ /* 0x000fe20003f2f008 */
[----:B------:R-:W-:Y:S02]  /*7b00*/  UIADD3 UR26, UR26, 0x3000, URZ ;  /* 0x000030001a1a7890 */ /* 0x000fe4000fffe03f */
[----:B------:R-:W-:-:S10]  /*7b10*/  UIADD3 UR6, UR6, 0x3000, URZ ;  /* 0x0000300006067890 */ /* 0x000fd4000fffe03f */
[----:B------:R-:W-:Y:S05]  /*7b20*/  @!P1 BRA `(.L_x_6014) ;  /* 0xfffffff800c09947 */ /* 0x000fea000383ffff */
[----:B------:R-:W-:Y:S05]  /*7b30*/  BRA `(.L_x_5945) ;  /* 0x0000002c00c87947 */ /* 0x000fea0003800000 */
.L_x_5985:
        /* <DEDUP_REMOVED lines=22> */
.L_x_6015:
[----:B------:R-:W-:Y:S01]  /*7ca0*/  ULDC UR9, c[0x0][0x8c4] ;  /* 0x0002310000097ab9 */ /* 0x000fe20000000800 */
[----:B------:R-:W-:Y:S01]  /*7cb0*/  UMOV UR7, UR8 ;  /* 0x0000000800077c82 */ /* 0x000fe20008000000 */
[----:B------:R-:W-:-:S11]  /*7cc0*/  UISETP.NE.AND UP0, UPT, UR9, 0x1, UPT ;  /* 0x000000010900788c */ /* 0x000fd6000bf05270 */
[----:B------:R-:W-:Y:S02]  /*7cd0*/  @UP0 ULDC.64 UR10, c[0x0][0x8c8] ;  /* 0x00023200000a0ab9 */ /* 0x000fe40000000a00 */
[----:B------:R-:W-:-:S04]  /*7ce0*/  UIMAD.WIDE.U32 UR4, UR8, UR10, URZ ;  /* 0x0000000a080472a5 */ /* 0x000fc8000f8e003f */
[----:B------:R-:W-:-:S04]  /*7cf0*/  @UP0 USHF.R.U32.HI UR7, URZ, UR11, UR5 ;  /* 0x0000000b3f070299 */ /* 0x000fc80008011605 */
[----:B------:R-:W-:-:S12]  /*7d00*/  UIMAD UR4, UR7, UR9, URZ ;  /* 0x00000009070472a4 */ /* 0x000fd8000f8e023f */
.L_x_6016:
        /* <DEDUP_REMOVED lines=23> */
.L_x_6017:
        /* <DEDUP_REMOVED lines=14> */
.L_x_6019:
[----:B------:R-:W-:-:S05]  /*7f60*/  ULDC UR4, c[0x0][0x8ec] ;  /* 0x00023b0000047ab9 */ /* 0x000fca0000000800 */
.L_x_6018:
        /* <DEDUP_REMOVED lines=60> */
.L_x_6021:
        /* <DEDUP_REMOVED lines=12> */
.L_x_6022:
[----:B------:R-:W-:Y:S05]  /*83f0*/  @!P2 BRA `(.L_x_6023) ;  /* 0x000000000014a947 */ /* 0x000fea0003800000 */
[----:B------:R-:W-:Y:S02]  /*8400*/  IMAD.U32 R2, RZ, RZ, UR14 ;  /* 0x0000000eff027e24 */ /* 0x000fe4000f8e00ff */
[----:B------:R-:W-:-:S05]  /*8410*/  IMAD.U32 R3, RZ, RZ, UR15 ;  /* 0x0000000fff037e24 */ /* 0x000fca000f8e00ff */
[----:B------:R-:W2:Y:S04]  /*8420*/  LDG.E R5, desc[UR46][R2.64] ;  /* 0x0000002e02057981 */ /* 0x000ea8000c1e1900 */
[----:B------:R-:W2:Y:S02]  /*8430*/  LDG.E R4, desc[UR46][R2.64+0x4] ;  /* 0x0000042e02047981 */ /* 0x000ea4000c1e1900 */
[----:B--2---:R-:W-:-:S07]  /*8440*/  IMAD.IADD R4, R4, 0x1, -R5 ;  /* 0x0000000104047824 */ /* 0x004fce00078e0a05 */
.L_x_6023:
        /* <DEDUP_REMOVED lines=62> */
.L_x_6053:
        /* <DEDUP_REMOVED lines=15> */
.L_x_6026:
        /* <DEDUP_REMOVED lines=122> */
.L_x_6037:
[----:B-123--:R-:W-:-:S04]  /*90c0*/  SHF.L.U32 R18, R10, 0x1f, RZ ;  /* 0x0000001f0a127819 */ /* 0x00efc800000006ff */
[----:B------:R-:W2:Y:S02]  /*90d0*/  SYNCS.PHASECHK.TRANS64.TRYWAIT P1, [R15+URZ+0x26840], R18 ;  /* 0x026840120f0075a7 */ /* 0x000ea4000802017f */
[----:B--2---:R-:W-:Y:S05]  /*90e0*/  @!P1 BRA `(.L_x_6029) ;  /* 0x0000001800dc9947 */ /* 0x004fea0003800000 */
.L_x_6054:
        /* <DEDUP_REMOVED lines=8> */
.L_x_6030:
        /* <DEDUP_REMOVED lines=44> */
.L_x_6055:
        /* <DEDUP_REMOVED lines=8> */
.L_x_6032:
        /* <DEDUP_REMOVED lines=44> */
.L_x_6056:
        /* <DEDUP_REMOVED lines=8> */
.L_x_6034:
        /* <DEDUP_REMOVED lines=38> */
.L_x_6058:
        /* <DEDUP_REMOVED lines=8> */
.L_x_6036:
        /* <DEDUP_REMOVED lines=44> */
.L_x_6028:
[----:B------:R-:W4:Y:S02]  /*9d90*/  LDL.LU R4, [R1+0x4] ;  /* 0x0000040001047983 */ /* 0x000f240000300800 */
[----:B----4-:R-:W-:Y:S02]  /*9da0*/  ISETP.NE.AND P1, PT, R4, RZ, PT ;  /* 0x000000ff0400720c */ /* 0x010fe40003f25270 */
[----:B------:R4:W5:Y:S11]  /*9db0*/  LDL R4, [R1] ;  /* 0x0000000001047983 */ /* 0x0009760000100800 */
[----:B----4-:R-:W-:Y:S05]  /*9dc0*/  @!P1 BRA `(.L_x_6027) ;  /* 0x0000000400949947 */ /* 0x010fea0003800000 */
[----:B------:R-:W-:-:S04]  /*9dd0*/  SHF.L.U32 R12, R10, 0x1f, RZ ;  /* 0x0000001f0a0c7819 */ /* 0x000fc800000006ff */
[----:B------:R-:W4:Y:S02]  /*9de0*/  SYNCS.PHASECHK.TRANS64.TRYWAIT P1, [R15+URZ+0x26840], R12 ;  /* 0x0268400c0f0075a7 */ /* 0x000f24000802017f */
[----:B----4-:R-:W-:Y:S05]  /*9df0*/  @!P1 BRA `(.L_x_6038) ;  /* 0x0000000c00ec9947 */ /* 0x010fea0003800000 */
.L_x_6059:
        /* <DEDUP_REMOVED lines=8> */
.L_x_6039:
        /* <DEDUP_REMOVED lines=41> */
.L_x_6060:
        /* <DEDUP_REMOVED lines=8> */
.L_x_6041:
        /* <DEDUP_REMOVED lines=41> */
.L_x_6027:
[----:B------:R-:W1:Y:S01]  /*a420*/  S2R R0, SR_TID.X ;  /* 0x0000000000007919 */ /* 0x000e620000002100 */
[----:B------:R-:W-:Y:S01]  /*a430*/  IMAD R3, R16, 0x8, R15 ;  /* 0x0000000810037824 */ /* 0x000fe200078e020f */
[----:B-1----:R-:W-:Y:S02]  /*a440*/  LOP3.LUT R2, R0, 0x7f, RZ, 0xc0, !PT ;  /* 0x0000007f00027812 */ /* 0x002fe400078ec0ff */
[----:B------:R-:W-:Y:S02]  /*a450*/  SHF.L.U32 R0, R10, 0x1f, RZ ;  /* 0x0000001f0a007819 */ /* 0x000fe400000006ff */
[----:B------:R-:W-:Y:S02]  /*a460*/  ISETP.NE.AND P1, PT, R2, RZ, PT ;  /* 0x000000ff0200720c */ /* 0x000fe40003f25270 */
[----:B------:R-:W1:Y:S02]  /*a470*/  SYNCS.PHASECHK.TRANS64.TRYWAIT P0, [R3+URZ+0x26840], R0 ;  /* 0x02684000030075a7 */ /* 0x000e64000800017f */
[----:B-1----:R-:W-:Y:S09]  /*a480*/  @!P0 BRA `(.L_x_6042) ;  /* 0x0000000800708947 */ /* 0x002ff20003800000 */
.L_x_6061:
[----:B------:R-:W-:Y:S05]  /*a490*/  @P1 BRA `(.L_x_6043) ;  /* 0x0000000000181947 */ /* 0x000fea0003800000 */
[----:B------:R-:W1:Y:S01]  /*a4a0*/  S2R R2, SR_TID.X ;  /* 0x0000000000027919 */ /* 0x000e620000002100 */
[----:B------:R-:W-:-:S04]  /*a4b0*/  IMAD.MOV.U32 R0, RZ, RZ, 0x3100 ;  /* 0x00003100ff007424 */ /* 0x000fc800078e00ff */
[----:B------:R1:W-:Y:S02]  /*a4c0*/  SYNCS.ARRIVE.TRANS64 RZ, [R3+URZ+0x26830], R0 ;  /* 0x0268300003ff79a7 */ /* 0x0003e4000800003f */
[----:B-1----:R-:W-:-:S13]  /*a4d0*/  LOP3.LUT P0, RZ, R2, 0x1f, RZ, 0xc0, !PT ;  /* 0x0000001f02ff7812 */ /* 0x002fda000780c0ff */
[----:B------:R-:W-:Y:S05]  /*a4e0*/  @!P0 BRA `(.L_x_6043) ;  /* 0x0000000000048947 */ /* 0x000fea0003800000 */
[----:B------:R-:W-:Y:S01]  /*a4f0*/  BPT.TRAP 0x1 ;  /* 0x000000040000795c */ /* 0x000fe20000300000 */
.L_x_6043:
        /* <DEDUP_REMOVED lines=48> */
.L_x_6024:
[----:B------:R-:W-:Y:S05]  /*a800*/  BSYNC B0 ;  /* 0x0000000000007941 */ /* 0x000fea0003800000 */
.L_x_6020:
[----:B------:R-:W-:-:S03]  /*a810*/  UMOV UR7, 0xffffffff ;  /* 0xffffffff00077882 */ /* 0x000fc60000000000 */
[----:B------:R-:W-:Y:S05]  /*a820*/  BRA.DIV UR7, `(.L_x_6044) ;  /* 0x00000006079c7947 */ /* 0x000fea000b800000 */
[----:B------:R-:W-:-:S13]  /*a830*/  ELECT P6, URZ, PT ;  /* 0x00000000003f782f */ /* 0x000fda00038c0000 */
.L_x_6064:
[----:B------:R-:W-:Y:S05]  /*a840*/  @!P6 BRA `(.L_x_5945) ;  /* 0x000000000084e947 */ /* 0x000fea0003800000 */
[----:B------:R-:W-:-:S06]  /*a850*/  ULOP3.LUT UR7, UR38, 0x2, URZ, 0xfc, !UPT ;  /* 0x0000000226077892 */ /* 0x000fcc000f8efc3f */
[----:B------:R-:W-:-:S05]  /*a860*/  IMAD.U32 R0, RZ, RZ, UR7 ;  /* 0x00000007ff007e24 */ /* 0x000fca000f8e00ff */
[----:B------:R-:W-:-:S13]  /*a870*/  ISETP.NE.AND P2, PT, R0, 0x3, PT ;  /* 0x000000030000780c */ /* 0x000fda0003f45270 */
[----:B------:R-:W-:Y:S05]  /*a880*/  @!P2 BRA `(.L_x_6045) ;  /* 0x000000000004a947 */ /* 0x000fea0003800000 */
[----:B------:R-:W-:Y:S01]  /*a890*/  BPT.TRAP 0x1 ;  /* 0x000000040000795c */ /* 0x000fe20000300000 */
.L_x_6045:
        /* <DEDUP_REMOVED lines=15> */
.L_x_6065:
[----:B------:R-:W2:Y:S02]  /*a990*/  SYNCS.PHASECHK.TRANS64.TRYWAIT P0, [R3+URZ], R0 ;  /* 0x00000000030075a7 */ /* 0x000ea4000800017f */
[----:B--2---:R-:W-:Y:S05]  /*a9a0*/  @!P0 BRA `(.L_x_6047) ;  /* 0x0000000400708947 */ /* 0x004fea0003800000 */
.L_x_6066:
[----:B------:R-:W-:Y:S05]  /*a9b0*/  @!P2 BRA `(.L_x_6048) ;  /* 0x000000000004a947 */ /* 0x000fea0003800000 */
[----:B------:R-:W-:Y:S01]  /*a9c0*/  BPT.TRAP 0x1 ;  /* 0x000000040000795c */ /* 0x000fe20000300000 */
.L_x_6048:
[----:B--2---:R-:W-:-:S04]  /*a9d0*/  VIADD R3, R8, 0x26840 ;  /* 0x0002684008037836 */ /* 0x004fc80000000000 */
[----:B------:R-:W-:-:S04]  /*a9e0*/  IMAD R5, R2, 0x8, R3 ;  /* 0x0000000802057824 */ /* 0x000fc800078e0203 */
[----:B------:R-:W2:Y:S02]  /*a9f0*/  SYNCS.PHASECHK.TRANS64.TRYWAIT P0, [R5+URZ], R4 ;  /* 0x00000004050075a7 */ /* 0x000ea4000800017f */
[----:B--2---:R-:W-:Y:S05]  /*aa00*/  @!P0 BRA `(.L_x_6049) ;  /* 0x00000004006c8947 */ /* 0x004fea0003800000 */
.L_x_6067:
[----:B------:R-:W-:-:S07]  /*aa10*/  IMAD R3, R6, 0x8, R3 ;  /* 0x0000000806037824 */ /* 0x000fce00078e0203 */
.L_x_6050:
[----:B---3--:R3:W4:Y:S02]  /*aa20*/  SYNCS.PHASECHK.TRANS64.TRYWAIT P0, [R3+URZ], R0 ;  /* 0x00000000030075a7 */ /* 0x008724000800017f */
[----:B----4-:R-:W-:Y:S05]  /*aa30*/  @!P0 NANOSLEEP.SYNCS 0x989680 ;  /* 0x009896800000895d */ /* 0x010fea0003900000 */
[----:B------:R-:W4:Y:S02]  /*aa40*/  @!P0 SYNCS.PHASECHK.TRANS64 P0, [R3+URZ], R0 ;  /* 0x00000000030085a7 */ /* 0x000f24000800007f */
[----:B----4-:R-:W-:Y:S05]  /*aa50*/  @!P0 BRA `(.L_x_6050) ;  /* 0xfffffffc00f08947 */ /* 0x010fea000383ffff */
.L_x_5945:
[----:B------:R-:W-:Y:S05]  /*aa60*/  BSYNC B6 ;  /* 0x0000000000067941 */ /* 0x000fea0003800000 */
.L_x_5937:
[----:B------:R-:W-:Y:S05]  /*aa70*/  EXIT ;  /* 0x000000000000794d */ /* 0x000fea0003800000 */
.L_x_5955:
[----:B------:R-:W-:Y:S02]  /*aa80*/  IMAD.MOV.U32 R13, RZ, RZ, R19 ;  /* 0x000000ffff0d7224 */ /* 0x000fe400078e0013 */
[----:B------:R-:W-:Y:S02]  /*aa90*/  IMAD.MOV.U32 R12, RZ, RZ, RZ ;  /* 0x000000ffff0c7224 */ /* 0x000fe400078e00ff */
[----:B------:R-:W-:Y:S02]  /*aaa0*/  IMAD.MOV.U32 R11, RZ, RZ, 0x1f ;  /* 0x0000001fff0b7424 */ /* 0x000fe400078e00ff */
[----:B------:R-:W-:-:S07]  /*aab0*/  IMAD.MOV.U32 R15, RZ, RZ, -0x1 ;  /* 0xffffffffff0f7424 */ /* 0x000fce00078e00ff */
[----:B------:R-:W-:Y:S05]  /*aac0*/  WARPSYNC.COLLECTIVE R15, `(.L_x_6051) ;  /* 0x000000000f087348 */ /* 0x000fea0003c00000 */
[----:B------:R1:W2:Y:S02]  /*aad0*/  SHFL.IDX P6, R14, R13, R12, R11 ;  /* 0x0000000c0d0e7389 */ /* 0x0002a400000c000b */
[----:B-12---:R-:W-:Y:S01]  /*aae0*/  ENDCOLLECTIVE ;  /* 0x000000000000791b */ /* 0x006fe20003800000 */
.L_x_6051:
[----:B------:R-:W-:Y:S05]  /*aaf0*/  BRA `(.L_x_6052) ;  /* 0xffffff6c00087947 */ /* 0x000fea000383ffff */
.L_x_5957:
[----:B--2---:R2:W3:Y:S02]  /*ab00*/  SYNCS.PHASECHK.TRANS64.TRYWAIT P0, [R2+URZ+0x26800], R5 ;  /* 0x02680005020075a7 */ /* 0x0044e4000800017f */
[----:B---3--:R-:W-:Y:S05]  /*ab10*/  @!P0 NANOSLEEP.SYNCS 0x989680 ;  /* 0x009896800000895d */ /* 0x008fea0003900000 */
[----:B------:R-:W3:Y:S02]  /*ab20*/  @!P0 SYNCS.PHASECHK.TRANS64 P0, [R2+URZ+0x26800], R5 ;  /* 0x02680005020085a7 */ /* 0x000ee4000800007f */
[----:B---3--:R-:W-:Y:S05]  /*ab30*/  @!P0 BRA `(.L_x_5957) ;  /* 0xfffffffc00f08947 */ /* 0x008fea000383ffff */
[----:B------:R-:W-:Y:S05]  /*ab40*/  BRA `(.L_x_5956) ;  /* 0xffffff6c00307947 */ /* 0x000fea000383ffff */
.L_x_5962:
[----:B--2---:R-:W-:-:S04]  /*ab50*/  IMAD.U32 R5, RZ, RZ, UR7 ;  /* 0x00000007ff057e24 */ /* 0x004fc8000f8e00ff */
[----:B------:R2:W3:Y:S03]  /*ab60*/  SYNCS.PHASECHK.TRANS64.TRYWAIT P1, [R5+URZ+0x26810], R6 ;  /* 0x02681006050075a7 */ /* 0x0004e6000802017f */
[----:B---3--:R-:W-:Y:S05]  /*ab70*/  @!P1 NANOSLEEP.SYNCS 0x989680 ;  /* 0x009896800000995d */ /* 0x008fea0003900000 */
[----:B------:R-:W3:Y:S02]  /*ab80*/  @!P1 SYNCS.PHASECHK.TRANS64 P1, [R5+URZ+0x26810], R6 ;  /* 0x02681006050095a7 */ /* 0x000ee4000802007f */
[----:B---3--:R-:W-:Y:S05]  /*ab90*/  @!P1 BRA `(.L_x_5962) ;  /* 0xfffffffc00ec9947 */ /* 0x008fea000383ffff */
[----:B------:R-:W-:Y:S05]  /*aba0*/  BRA `(.L_x_5961) ;  /* 0xffffff7400807947 */ /* 0x000fea000383ffff */
.L_x_5966:
[----:B------:R-:W-:-:S04]  /*abb0*/  IMAD.U32 R5, RZ, RZ, UR7 ;  /* 0x00000007ff057e24 */ /* 0x000fc8000f8e00ff */
[----:B------:R1:W1:Y:S03]  /*abc0*/  SYNCS.PHASECHK.TRANS64.TRYWAIT P1, [R5+URZ+0x26830], R6 ;  /* 0x02683006050075a7 */ /* 0x000266000802017f */
[----:B-1----:R-:W-:Y:S05]  /*abd0*/  @!P1 NANOSLEEP.SYNCS 0x989680 ;  /* 0x009896800000995d */ /* 0x002fea0003900000 */
[----:B------:R-:W1:Y:S02]  /*abe0*/  @!P1 SYNCS.PHASECHK.TRANS64 P1, [R5+URZ+0x26830], R6 ;  /* 0x02683006050095a7 */ /* 0x000e64000802007f */
[----:B-1----:R-:W-:Y:S05]  /*abf0*/  @!P1 BRA `(.L_x_5966) ;  /* 0xfffffffc00ec9947 */ /* 0x002fea000383ffff */
[----:B------:R-:W-:Y:S05]  /*ac00*/  BRA `(.L_x_5965) ;  /* 0xffffff7800887947 */ /* 0x000fea000383ffff */
.L_x_6025:
[----:B-1----:R1:W2:Y:S02]  /*ac10*/  SYNCS.PHASECHK.TRANS64.TRYWAIT P0, [R15+URZ+0x26820], R2 ;  /* 0x026820020f0075a7 */ /* 0x0022a4000800017f */
[----:B--2---:R-:W-:Y:S05]  /*ac20*/  @!P0 NANOSLEEP.SYNCS 0x989680 ;  /* 0x009896800000895d */ /* 0x004fea0003900000 */
[----:B------:R-:W2:Y:S02]  /*ac30*/  @!P0 SYNCS.PHASECHK.TRANS64 P0, [R15+URZ+0x26820], R2 ;  /* 0x026820020f0085a7 */ /* 0x000ea4000800007f */
[----:B--2---:R-:W-:Y:S05]  /*ac40*/  @!P0 BRA `(.L_x_6025) ;  /* 0xfffffffc00f08947 */ /* 0x004fea000383ffff */
[----:B------:R-:W-:Y:S05]  /*ac50*/  BRA `(.L_x_6053) ;  /* 0xffffffd800f47947 */ /* 0x000fea000383ffff */
.L_x_6029:
[----:B--2---:R2:W3:Y:S02]  /*ac60*/  SYNCS.PHASECHK.TRANS64.TRYWAIT P1, [R15+URZ+0x26840], R18 ;  /* 0x026840120f0075a7 */ /* 0x0044e4000802017f */
[----:B---3--:R-:W-:Y:S05]  /*ac70*/  @!P1 NANOSLEEP.SYNCS 0x989680 ;  /* 0x009896800000995d */ /* 0x008fea0003900000 */
[----:B------:R-:W3:Y:S02]  /*ac80*/  @!P1 SYNCS.PHASECHK.TRANS64 P1, [R15+URZ+0x26840], R18 ;  /* 0x026840120f0095a7 */ /* 0x000ee4000802007f */
[----:B---3--:R-:W-:Y:S05]  /*ac90*/  @!P1 BRA `(.L_x_6029) ;  /* 0xfffffffc00f09947 */ /* 0x008fea000383ffff */
[----:B------:R-:W-:Y:S05]  /*aca0*/  BRA `(.L_x_6054) ;  /* 0xffffffe400107947 */ /* 0x000fea000383ffff */
.L_x_6031:
[----:B-1----:R1:W3:Y:S02]  /*acb0*/  SYNCS.PHASECHK.TRANS64.TRYWAIT P1, [R15+URZ+0x26828], R18 ;  /* 0x026828120f0075a7 */ /* 0x0022e4000802017f */
[----:B---3--:R-:W-:Y:S05]  /*acc0*/  @!P1 NANOSLEEP.SYNCS 0x989680 ;  /* 0x009896800000995d */ /* 0x008fea0003900000 */
[----:B------:R-:W3:Y:S02]  /*acd0*/  @!P1 SYNCS.PHASECHK.TRANS64 P1, [R15+URZ+0x26828], R18 ;  /* 0x026828120f0095a7 */ /* 0x000ee4000802007f */
[----:B---3--:R-:W-:Y:S05]  /*ace0*/  @!P1 BRA `(.L_x_6031) ;  /* 0xfffffffc00f09947 */ /* 0x008fea000383ffff */
[----:B------:R-:W-:Y:S05]  /*acf0*/  BRA `(.L_x_6055) ;  /* 0xffffffe400cc7947 */ /* 0x000fea000383ffff */
.L_x_6033:
[----:B---3--:R3:W4:Y:S02]  /*ad00*/  SYNCS.PHASECHK.TRANS64.TRYWAIT P1, [R15+URZ+0x26848], R18 ;  /* 0x026848120f0075a7 */ /* 0x008724000802017f */
[----:B----4-:R-:W-:Y:S05]  /*ad10*/  @!P1 NANOSLEEP.SYNCS 0x989680 ;  /* 0x009896800000995d */ /* 0x010fea0003900000 */
[----:B------:R-:W4:Y:S02]  /*ad20*/  @!P1 SYNCS.PHASECHK.TRANS64 P1, [R15+URZ+0x26848], R18 ;  /* 0x026848120f0095a7 */ /* 0x000f24000802007f */
[----:B----4-:R-:W-:Y:S05]  /*ad30*/  @!P1 BRA `(.L_x_6033) ;  /* 0xfffffffc00f09947 */ /* 0x010fea000383ffff */
[----:B------:R-:W-:Y:S05]  /*ad40*/  BRA `(.L_x_6056) ;  /* 0xffffffe800887947 */ /* 0x000fea000383ffff */
.L_x_6035:
[----:B------:R-:W-:-:S07]  /*ad50*/  SHF.L.U32 R4, R10, 0x1f, RZ ;  /* 0x0000001f0a047819 */ /* 0x000fce00000006ff */
.L_x_6057:
[----:B----4-:R4:W1:Y:S02]  /*ad60*/  SYNCS.PHASECHK.TRANS64.TRYWAIT P1, [R15+URZ+0x26820], R4 ;  /* 0x026820040f0075a7 */ /* 0x010864000802017f */
[----:B-1----:R-:W-:Y:S05]  /*ad70*/  @!P1 NANOSLEEP.SYNCS 0x989680 ;  /* 0x009896800000995d */ /* 0x002fea0003900000 */
[----:B------:R-:W1:Y:S02]  /*ad80*/  @!P1 SYNCS.PHASECHK.TRANS64 P1, [R15+URZ+0x26820], R4 ;  /* 0x026820040f0095a7 */ /* 0x000e64000802007f */
[----:B-1----:R-:W-:Y:S05]  /*ad90*/  @!P1 BRA `(.L_x_6057) ;  /* 0xfffffffc00f09947 */ /* 0x002fea000383ffff */
[----:B------:R-:W-:Y:S05]  /*ada0*/  BRA `(.L_x_6058) ;  /* 0xffffffec00287947 */ /* 0x000fea000383ffff */
.L_x_6038:
[----:B----4-:R4:W1:Y:S02]  /*adb0*/  SYNCS.PHASECHK.TRANS64.TRYWAIT P1, [R15+URZ+0x26840], R12 ;  /* 0x0268400c0f0075a7 */ /* 0x010864000802017f */
[----:B-1----:R-:W-:Y:S05]  /*adc0*/  @!P1 NANOSLEEP.SYNCS 0x989680 ;  /* 0x009896800000995d */ /* 0x002fea0003900000 */
[----:B------:R-:W1:Y:S02]  /*add0*/  @!P1 SYNCS.PHASECHK.TRANS64 P1, [R15+URZ+0x26840], R12 ;  /* 0x0268400c0f0095a7 */ /* 0x000e64000802007f */
[----:B-1----:R-:W-:Y:S05]  /*ade0*/  @!P1 BRA `(.L_x_6038) ;  /* 0xfffffffc00f09947 */ /* 0x002fea000383ffff */
[----:B------:R-:W-:Y:S05]  /*adf0*/  BRA `(.L_x_6059) ;  /* 0xfffffff000007947 */ /* 0x000fea000383ffff */
.L_x_6040:
[----:B-1----:R1:W2:Y:S02]  /*ae00*/  SYNCS.PHASECHK.TRANS64.TRYWAIT P1, [R15+URZ+0x26828], R12 ;  /* 0x0268280c0f0075a7 */ /* 0x0022a4000802017f */
[----:B--2---:R-:W-:Y:S05]  /*ae10*/  @!P1 NANOSLEEP.SYNCS 0x989680 ;  /* 0x009896800000995d */ /* 0x004fea0003900000 */
[----:B------:R-:W2:Y:S02]  /*ae20*/  @!P1 SYNCS.PHASECHK.TRANS64 P1, [R15+URZ+0x26828], R12 ;  /* 0x0268280c0f0095a7 */ /* 0x000ea4000802007f */
[----:B--2---:R-:W-:Y:S05]  /*ae30*/  @!P1 BRA `(.L_x_6040) ;  /* 0xfffffffc00f09947 */ /* 0x004fea000383ffff */
[----:B------:R-:W-:Y:S05]  /*ae40*/  BRA `(.L_x_6060) ;  /* 0xfffffff000b07947 */ /* 0x000fea000383ffff */
.L_x_6042:
[----:B------:R1:W1:Y:S02]  /*ae50*/  SYNCS.PHASECHK.TRANS64.TRYWAIT P0, [R3+URZ+0x26840], R0 ;  /* 0x02684000030075a7 */ /* 0x000264000800017f */
[----:B-1----:R-:W-:Y:S05]  /*ae60*/  @!P0 NANOSLEEP.SYNCS 0x989680 ;  /* 0x009896800000895d */ /* 0x002fea0003900000 */
[----:B------:R-:W1:Y:S02]  /*ae70*/  @!P0 SYNCS.PHASECHK.TRANS64 P0, [R3+URZ+0x26840], R0 ;  /* 0x02684000030085a7 */ /* 0x000e64000800007f */
[----:B-1----:R-:W-:Y:S05]  /*ae80*/  @!P0 BRA `(.L_x_6042) ;  /* 0xfffffffc00f08947 */ /* 0x002fea000383ffff */
[----:B------:R-:W-:Y:S05]  /*ae90*/  BRA `(.L_x_6061) ;  /* 0xfffffff4007c7947 */ /* 0x000fea000383ffff */
.L_x_6044:
[----:B------:R-:W-:Y:S01]  /*aea0*/  BSSY B0, `(.L_x_6062) ;  /* 0x0000006000007945 */ /* 0x000fe20003800000 */
[----:B------:R-:W-:-:S07]  /*aeb0*/  IMAD.MOV.U32 R15, RZ, RZ, -0x1 ;  /* 0xffffffffff0f7424 */ /* 0x000fce00078e00ff */
[----:B------:R-:W-:Y:S05]  /*aec0*/  WARPSYNC.COLLECTIVE R15, `(.L_x_6063) ;  /* 0x000000000f0c7348 */ /* 0x000fea0003c00000 */
[----:B------:R-:W-:Y:S02]  /*aed0*/  ELECT P6, UR62, PT ;  /* 0x00000000003e782f */ /* 0x000fe400038c0000 */
[----:B------:R-:W-:Y:S01]  /*aee0*/  MOV R14, UR62 ;  /* 0x0000003e000e7c02 */ /* 0x000fe20008000f00 */
[----:B------:R-:W-:Y:S10]  /*aef0*/  ENDCOLLECTIVE ;  /* 0x000000000000791b */ /* 0x000ff40003800000 */
.L_x_6063:
[----:B------:R-:W-:Y:S05]  /*af00*/  BSYNC B0 ;  /* 0x0000000000007941 */ /* 0x000fea0003800000 */
.L_x_6062:
[----:B------:R-:W-:Y:S05]  /*af10*/  BRA `(.L_x_6064) ;  /* 0xfffffff800487947 */ /* 0x000fea000383ffff */
.L_x_6046:
[----:B-1----:R1:W2:Y:S02]  /*af20*/  SYNCS.PHASECHK.TRANS64.TRYWAIT P0, [R7+URZ], R4 ;  /* 0x00000004070075a7 */ /* 0x0022a4000800017f */
[----:B--2---:R-:W-:Y:S05]  /*af30*/  @!P0 NANOSLEEP.SYNCS 0x989680 ;  /* 0x009896800000895d */ /* 0x004fea0003900000 */
[----:B------:R-:W2:Y:S02]  /*af40*/  @!P0 SYNCS.PHASECHK.TRANS64 P0, [R7+URZ], R4 ;  /* 0x00000004070085a7 */ /* 0x000ea4000800007f */
[----:B--2---:R-:W-:Y:S05]  /*af50*/  @!P0 BRA `(.L_x_6046) ;  /* 0xfffffffc00f08947 */ /* 0x004fea000383ffff */
[----:B------:R-:W-:Y:S05]  /*af60*/  BRA `(.L_x_6065) ;  /* 0xfffffff800887947 */ /* 0x000fea000383ffff */
.L_x_6047:
[----:B--2---:R2:W3:Y:S02]  /*af70*/  SYNCS.PHASECHK.TRANS64.TRYWAIT P0, [R3+URZ], R0 ;  /* 0x00000000030075a7 */ /* 0x0044e4000800017f */
[----:B---3--:R-:W-:Y:S05]  /*af80*/  @!P0 NANOSLEEP.SYNCS 0x989680 ;  /* 0x009896800000895d */ /* 0x008fea0003900000 */
[----:B------:R-:W3:Y:S02]  /*af90*/  @!P0 SYNCS.PHASECHK.TRANS64 P0, [R3+URZ], R0 ;  /* 0x00000000030085a7 */ /* 0x000ee4000800007f */
[----:B---3--:R-:W-:Y:S05]  /*afa0*/  @!P0 BRA `(.L_x_6047) ;  /* 0xfffffffc00f08947 */ /* 0x008fea000383ffff */
[----:B------:R-:W-:Y:S05]  /*afb0*/  BRA `(.L_x_6066) ;  /* 0xfffffff8007c7947 */ /* 0x000fea000383ffff */
.L_x_6049:
[----:B--2---:R2:W3:Y:S02]  /*afc0*/  SYNCS.PHASECHK.TRANS64.TRYWAIT P0, [R5+URZ], R4 ;  /* 0x00000004050075a7 */ /* 0x0044e4000800017f */
[----:B---3--:R-:W-:Y:S05]  /*afd0*/  @!P0 NANOSLEEP.SYNCS 0x989680 ;  /* 0x009896800000895d */ /* 0x008fea0003900000 */
[----:B------:R-:W3:Y:S02]  /*afe0*/  @!P0 SYNCS.PHASECHK.TRANS64 P0, [R5+URZ], R4 ;  /* 0x00000004050085a7 */ /* 0x000ee4000800007f */
[----:B---3--:R-:W-:Y:S05]  /*aff0*/  @!P0 BRA `(.L_x_6049) ;  /* 0xfffffffc00f08947 */ /* 0x008fea000383ffff */
[----:B------:R-:W-:Y:S05]  /*b000*/  BRA `(.L_x_6067) ;  /* 0xfffffff800807947 */ /* 0x000fea000383ffff */
.L_x_6068:
        /* <DEDUP_REMOVED lines=15> */
.L_x_6598:


//--------------------- .text._ZN7cutlass13device_kernelIN5flash11enable_sm90INS1_16FlashAttnBwdSm90INS1_25CollectiveMainloopBwdSm90ILi2ELi2ELi2EN4cute5tupleIJNS5_1CILi1EEES8_S8_EEENS6_IJNS7_ILi64EEENS7_ILi128EEENS7_ILi96EEEEEENS_6half_tEfNS_4arch4Sm90ELb1ELb0ELb0ELb1ELb1ELb1ELb0ELb0ELi2ELi1ELi2ELi1ELb1EEENS1_21CollectiveEpilogueBwdISD_SE_SG_Li256ELb1ELb0ELi1EEENS1_25SingleTileBwdLPTSchedulerILb1ELi128ELb1EEEEEEEEEvNT_6ParamsE --------------------------
	.section	.text._ZN7cutlass13device_kernelIN5flash11enable_sm90INS1_16FlashAttnBwdSm90INS1_25CollectiveMainloopBwdSm90ILi2ELi2ELi2EN4cute5tupleIJNS5_1CILi1EEES8_S8_EEENS6_IJNS7_ILi64EEENS7_ILi128EEENS7_ILi96EEEEEENS_6half_tEfNS_4arch4Sm90ELb1ELb0ELb0ELb1ELb1ELb1ELb0ELb0ELi2ELi1ELi2ELi1ELb1EEENS1_21CollectiveEpilogueBwdISD_SE_SG_Li256ELb1ELb0ELi1EEENS1_25SingleTileBwdLPTSchedulerILb1ELi128ELb1EEEEEEEEEvNT_6ParamsE,"ax",@progbits
	.align	128
.text._ZN7cutlass13device_kernelIN5flash11enable_sm90INS1_16FlashAttnBwdSm90INS1_25CollectiveMainloopBwdSm90ILi2ELi2ELi2EN4cute5tupleIJNS5_1CILi1EEES8_S8_EEENS6_IJNS7_ILi64EEENS7_ILi128EEENS7_ILi96EEEEEENS_6half_tEfNS_4arch4Sm90ELb1ELb0ELb0ELb1ELb1ELb1ELb0ELb0ELi2ELi1ELi2ELi1ELb1EEENS1_21CollectiveEpilogueBwdISD_SE_SG_Li256ELb1ELb0ELi1EEENS1_25SingleTileBwdLPTSchedulerILb1ELi128ELb1EEEEEEEEEvNT_6ParamsE:
        .type           _ZN7cutlass13device_kernelIN5flash11enable_sm90INS1_16FlashAttnBwdSm90INS1_25CollectiveMainloopBwdSm90ILi2ELi2ELi2EN4cute5tupleIJNS5_1CILi1EEES8_S8_EEENS6_IJNS7_ILi64EEENS7_ILi128EEENS7_ILi96EEEEEENS_6half_tEfNS_4arch4Sm90ELb1ELb0ELb0ELb1ELb1ELb1ELb0ELb0ELi2ELi1ELi2ELi1ELb1EEENS1_21CollectiveEpilogueBwdISD_SE_SG_Li256ELb1ELb0ELi1EEENS1_25SingleTileBwdLPTSchedulerILb1ELi128ELb1EEEEEEEEEvNT_6ParamsE,@function
        .size           _ZN7cutlass13device_kernelIN5flash11enable_sm90INS1_16FlashAttnBwdSm90INS1_25CollectiveMainloopBwdSm90ILi2ELi2ELi2EN4cute5tupleIJNS5_1CILi1EEES8_S8_EEENS6_IJNS7_ILi64EEENS7_ILi128EEENS7_ILi96EEEEEENS_6half_tEfNS_4arch4Sm90ELb1ELb0ELb0ELb1ELb1ELb1ELb0ELb0ELi2ELi1ELi2ELi1ELb1EEENS1_21CollectiveEpilogueBwdISD_SE_SG_Li256ELb1ELb0ELi1EEENS1_25SingleTileBwdLPTSchedulerILb1ELi128ELb1EEEEEEEEEvNT_6ParamsE,(.L_x_6599 - _ZN7cutlass13device_kernelIN5flash11enable_sm90INS1_16FlashAttnBwdSm90INS1_25CollectiveMainloopBwdSm90ILi2ELi2ELi2EN4cute5tupleIJNS5_1CILi1EEES8_S8_EEENS6_IJNS7_ILi64EEENS7_ILi128EEENS7_ILi96EEEEEENS_6half_tEfNS_4arch4Sm90ELb1ELb0ELb0ELb1ELb1ELb1ELb0ELb0ELi2ELi1ELi2ELi1ELb1EEENS1_21CollectiveEpilogueBwdISD_SE_SG_Li256ELb1ELb0ELi1EEENS1_25SingleTileBwdLPTSchedulerILb1ELi128ELb1EEEEEEEEEvNT_6ParamsE)
        .other          _ZN7cutlass13device_kernelIN5flash11enable_sm90INS1_16FlashAttnBwdSm90INS1_25CollectiveMainloopBwdSm90ILi2ELi2ELi2EN4cute5tupleIJNS5_1CILi1EEES8_S8_EEENS6_IJNS7_ILi64EEENS7_ILi128EEENS7_ILi96EEEEEENS_6half_tEfNS_4arch4Sm90ELb1ELb0ELb0ELb1ELb1ELb1ELb0ELb0ELi2ELi1ELi2ELi1ELb1EEENS1_21CollectiveEpilogueBwdISD_SE_SG_Li256ELb1ELb0ELi1EEENS1_25SingleTileBwdLPTSchedulerILb1ELi128ELb1EEEEEEEEEvNT_6ParamsE,@"STO_CUDA_ENTRY STV_DEFAULT"
_ZN7cutlass13device_kernelIN5flash11enable_sm90INS1_16FlashAttnBwdSm90INS1_25CollectiveMainloopBwdSm90ILi2ELi2ELi2EN4cute5tupleIJNS5_1CILi1EEES8_S8_EEENS6_IJNS7_ILi64EEENS7_ILi128EEENS7_ILi96EEEEEENS_6half_tEfNS_4arch4Sm90ELb1ELb0ELb0ELb1ELb1ELb1ELb0ELb0ELi2ELi1ELi2ELi1ELb1EEENS1_21CollectiveEpilogueBwdISD_SE_SG_Li256ELb1ELb0ELi1EEENS1_25SingleTileBwdLPTSchedulerILb1ELi128ELb1EEEEEEEEEvNT_6ParamsE:
        /* <DEDUP_REMOVED lines=24> */
.L_x_6070:
[----:B------:R-:W-:Y:S05]  /*0180*/  BSYNC B0 ;  /* 0x0000000000007941 */ /* 0x000fea0003800000 */
.L_x_6069:
        /* <DEDUP_REMOVED lines=37> */
.L_x_6071:
        /* <DEDUP_REMOVED lines=22> */
.L_x_6072:
[----:B------:R-:W-:Y:S01]  /*0540*/  PLOP3.LUT P0, PT, PT, PT, UP0, 0x80, 0x0 ;  /* 0x000000000000781c */ /* 0x000fe20003f0f008 */
[----:B------:R-:W-:Y:S01]  /*0550*/  NOP ;  /* 0x0000000000007918 */ /* 0x000fe20000000000 */
[----:B------:R-:W-:Y:S01]  /*0560*/  ULDC.64 UR46, c[0x0][0x208] ;  /* 0x00008200002e7ab9 */ /* 0x000fe20000000a00 */
[----:B------:R-:W-:Y:S01]  /*0570*/  BSSY B6, `(.L_x_6073) ;  /* 0x0000ae0000067945 */ /* 0x000fe20003800000 */
[----:B-12-4-:R-:W-:Y:S09]  /*0580*/  BAR.SYNC.DEFER_BLOCKING 0x0 ;  /* 0x0000000000007b1d */ /* 0x016ff20000010000 */
[----:B------:R-:W-:Y:S05]  /*0590*/  @!P0 BRA `(.L_x_6074) ;  /* 0x0000006000448947 */ /* 0x000fea0003800000 */
.L_x_6075:
        /* <DEDUP_REMOVED lines=32> */
.L_x_6076:
[----:B------:R-:W-:Y:S01]  /*07a0*/  ULDC UR8, c[0x0][0x8c4] ;  /* 0x0002310000087ab9 */ /* 0x000fe20000000800 */
[----:B------:R-:W-:Y:S01]  /*07b0*/  UMOV UR7, UR9 ;  /* 0x0000000900077c82 */ /* 0x000fe20008000000 */
[----:B------:R-:W-:-:S11]  /*07c0*/  UISETP.NE.AND UP0, UPT, UR8, 0x1, UPT ;  /* 0x000000010800788c */ /* 0x000fd6000bf05270 */
[----:B------:R-:W-:Y:S02]  /*07d0*/  @UP0 ULDC.64 UR10, c[0x0][0x8c8] ;  /* 0x00023200000a0ab9 */ /* 0x000fe40000000a00 */
[----:B------:R-:W-:-:S04]  /*07e0*/  UIMAD.WIDE.U32 UR4, UR9, UR10, URZ ;  /* 0x0000000a090472a5 */ /* 0x000fc8000f8e003f */
[----:B------:R-:W-:-:S04]  /*07f0*/  @UP0 USHF.R.U32.HI UR7, URZ, UR11, UR5 ;  /* 0x0000000b3f070299 */ /* 0x000fc80008011605 */
[----:B------:R-:W-:-:S12]  /*0800*/  UIMAD UR4, UR7, UR8, URZ ;  /* 0x00000008070472a4 */ /* 0x000fd8000f8e023f */
.L_x_6077:
        /* <DEDUP_REMOVED lines=23> */
.L_x_6078:
        /* <DEDUP_REMOVED lines=14> */
.L_x_6080:
[----:B------:R-:W-:-:S05]  /*0a60*/  ULDC UR4, c[0x0][0x8ec] ;  /* 0x00023b0000047ab9 */ /* 0x000fca0000000800 */
.L_x_6079:
        /* <DEDUP_REMOVED lines=25> */
.L_x_6082:
        /* <DEDUP_REMOVED lines=14> */
.L_x_6083:
        /* <DEDUP_REMOVED lines=11> */
.L_x_6084:
        /* <DEDUP_REMOVED lines=13> */
.L_x_6085:
        /* <DEDUP_REMOVED lines=84> */
.L_x_6088:
        /* <DEDUP_REMOVED lines=15> */
.L_x_6087:
        /* <DEDUP_REMOVED lines=22> */
.L_x_6090:
        /* <DEDUP_REMOVED lines=15> */
.L_x_6089:
[----:B------:R-:W-:Y:S01]  /*16e0*/  SHF.R.S32.HI R23, RZ, 0x1f, R22 ;  /* 0x0000001fff177819 */ /* 0x000fe20000011416 */
[----:B------:R-:W-:-:S03]  /*16f0*/  UMOV UR4, 0xffffffff ;  /* 0xffffffff00047882 */ /* 0x000fc60000000000 */
[----:B------:R-:W-:-:S04]  /*1700*/  LEA.HI R0, R23, R22, RZ, 0x7 ;  /* 0x0000001617007211 */ /* 0x000fc800078f38ff */
[----:B------:R-:W-:Y:S01]  /*1710*/  SHF.R.S32.HI R19, RZ, 0x7, R0 ;  /* 0x00000007ff137819 */ /* 0x000fe20000011400 */
[----:B------:R-:W-:Y:S06]  /*1720*/  BRA.DIV UR4, `(.L_x_6091) ;  /* 0x0000009e04187947 */ /* 0x000fec000b800000 */
[----:B------:R1:W2:Y:S02]  /*1730*/  SHFL.IDX PT, R14, R19, RZ, 0x1f ;  /* 0x00001fff130e7589 */ /* 0x0002a400000e0000 */
.L_x_6206:
        /* <DEDUP_REMOVED lines=15> */
.L_x_6092:
        /* <DEDUP_REMOVED lines=19> */
.L_x_6094:
        /* <DEDUP_REMOVED lines=121> */
.L_x_6105:
[----:B------:R-:W-:-:S06]  /*20f0*/  UISETP.NE.AND UP0, UPT, UR12, 0x3, UPT ;  /* 0x000000030c00788c */ /* 0x000fcc000bf05270 */
[----:B------:R-:W-:-:S13]  /*2100*/  PLOP3.LUT P0, PT, PT, PT, UP0, 0x80, 0x0 ;  /* 0x000000000000781c */ /* 0x000fda0003f0f008 */
[----:B-1----:R-:W-:Y:S05]  /*2110*/  @!P0 BRA `(.L_x_6095) ;  /* 0x0000000000048947 */ /* 0x002fea0003800000 */
[----:B------:R-:W-:Y:S01]  /*2120*/  BPT.TRAP 0x1 ;  /* 0x000000040000795c */ /* 0x000fe20000300000 */
.L_x_6095:
[----:B------:R-:W-:Y:S01]  /*2130*/  R2UR UR7, R2 ;  /* 0x00000000020772ca */ /* 0x000fe200000e0000 */
[----:B------:R-:W-:-:S05]  /*2140*/  IMAD.U32 R6, RZ, RZ, UR4 ;  /* 0x00000004ff067e24 */ /* 0x000fca000f8e00ff */
[----:B------:R-:W-:-:S07]  /*2150*/  SHF.L.U32 R6, R6, 0x1f, RZ ;  /* 0x0000001f06067819 */ /* 0x000fce00000006ff */
[----:B------:R-:W-:-:S09]  /*2160*/  ULEA UR7, UR5, UR7, 0x3 ;  /* 0x0000000705077291 */ /* 0x000fd2000f8e183f */
[----:B------:R1:W2:Y:S01]  /*2170*/  SYNCS.PHASECHK.TRANS64.TRYWAIT P1, [UR7+0x26810], R6 ;  /* 0x02681006ff0075a7 */ /* 0x0002a20008020147 */
[----:B------:R-:W-:Y:S05]  /*2180*/  @!P0 BRA `(.L_x_6096) ;  /* 0x0000000000048947 */ /* 0x000fea0003800000 */
[----:B------:R-:W-:Y:S01]  /*2190*/  BPT.TRAP 0x1 ;  /* 0x000000040000795c */ /* 0x000fe20000300000 */
.L_x_6096:
[----:B--2---:R-:W-:Y:S05]  /*21a0*/  @P1 BRA `(.L_x_6097) ;  /* 0x0000000000081947 */ /* 0x004fea0003800000 */
[----:B------:R-:W2:Y:S02]  /*21b0*/  SYNCS.PHASECHK.TRANS64.TRYWAIT P1, [UR7+0x26810], R6 ;  /* 0x02681006ff0075a7 */ /* 0x000ea40008020147 */
[----:B--2---:R-:W-:Y:S05]  /*21c0*/  @!P1 BRA `(.L_x_6098) ;  /* 0x0000009000a49947 */ /* 0x004fea0003800000 */
.L_x_6097:
        /* <DEDUP_REMOVED lines=66> */
.L_x_6099:
[----:B------:R1:W1:Y:S01]  /*25f0*/  SYNCS.PHASECHK.TRANS64.TRYWAIT P1, [UR7+0x26830], R6 ;  /* 0x02683006ff0075a7 */ /* 0x0002620008020147 */
[----:B------:R-:W-:Y:S05]  /*2600*/  @!P0 BRA `(.L_x_6100) ;  /* 0x0000000000048947 */ /* 0x000fea0003800000 */
[----:B------:R-:W-:Y:S01]  /*2610*/  BPT.TRAP 0x1 ;  /* 0x000000040000795c */ /* 0x000fe20000300000 */
.L_x_6100:
[----:B-1----:R-:W-:Y:S05]  /*2620*/  @P1 BRA `(.L_x_6101) ;  /* 0x0000000000081947 */ /* 0x002fea0003800000 */
[----:B------:R-:W1:Y:S02]  /*2630*/  SYNCS.PHASECHK.TRANS64.TRYWAIT P1, [UR7+0x26830], R6 ;  /* 0x02683006ff0075a7 */ /* 0x000e640008020147 */
[----:B-1----:R-:W-:Y:S05]  /*2640*/  @!P1 BRA `(.L_x_6102) ;  /* 0x0000008c009c9947 */ /* 0x002fea0003800000 */
.L_x_6101:
        /* <DEDUP_REMOVED lines=474> */
.L_x_6103:
        /* <DEDUP_REMOVED lines=45> */
.L_x_6104:
        /* <DEDUP_REMOVED lines=62> */
.L_x_6086:
        /* <DEDUP_REMOVED lines=149> */
.L_x_6107:
        /* <DEDUP_REMOVED lines=57> */
.L_x_6109:
[----:B------:R-:W-:Y:S05]  /*5780*/  BSYNC B0 ;  /* 0x0000000000007941 */ /* 0x000fea0003800000 */
.L_x_6108:
        /* <DEDUP_REMOVED lines=22> */
.L_x_6111:
[----:B------:R-:W-:Y:S05]  /*58f0*/  BSYNC B0 ;  /* 0x0000000000007941 */ /* 0x000fea0003800000 */
.L_x_6110:
        /* <DEDUP_REMOVED lines=34> */
.L_x_6113:
[----:B------:R-:W-:Y:S05]  /*5b20*/  BSYNC B0 ;  /* 0x0000000000007941 */ /* 0x000fea0003800000 */
.L_x_6112:
        /* <DEDUP_REMOVED lines=23> */
.L_x_6106:
        /* <DEDUP_REMOVED lines=41> */
.L_x_6114:
        /* <DEDUP_REMOVED lines=44> */
.L_x_6116:
[----:B------:R-:W-:Y:S05]  /*61f0*/  BSYNC B0 ;  /* 0x0000000000007941 */ /* 0x000fea0003800000 */
.L_x_6115:
        /* <DEDUP_REMOVED lines=21> */
.L_x_6118:
[----:B------:R-:W-:Y:S05]  /*6350*/  BSYNC B0 ;  /* 0x0000000000007941 */ /* 0x000fea0003800000 */
.L_x_6117:
        /* <DEDUP_REMOVED lines=30> */
.L_x_6120:
[----:B------:R-:W-:Y:S05]  /*6540*/  BSYNC B0 ;  /* 0x0000000000007941 */ /* 0x000fea0003800000 */
.L_x_6119:
        /* <DEDUP_REMOVED lines=22> */
.L_x_6074:
        /* <DEDUP_REMOVED lines=29> */
.L_x_6122:
[----:B------:R-:W-:Y:S01]  /*6880*/  ULDC UR9, c[0x0][0x8c4] ;  /* 0x0002310000097ab9 */ /* 0x000fe20000000800 */
[----:B------:R-:W-:Y:S01]  /*6890*/  UMOV UR7, UR8 ;  /* 0x0000000800077c82 */ /* 0x000fe20008000000 */
[----:B------:R-:W-:-:S11]  /*68a0*/  UISETP.NE.AND UP0, UPT, UR9, 0x1, UPT ;  /* 0x000000010900788c */ /* 0x000fd6000bf05270 */
[----:B------:R-:W-:Y:S02]  /*68b0*/  @UP0 ULDC.64 UR10, c[0x0][0x8c8] ;  /* 0x00023200000a0ab9 */ /* 0x000fe40000000a00 */
[----:B------:R-:W-:-:S04]  /*68c0*/  UIMAD.WIDE.U32 UR4, UR8, UR10, URZ ;  /* 0x0000000a080472a5 */ /* 0x000fc8000f8e003f */
[----:B------:R-:W-:-:S04]  /*68d0*/  @UP0 USHF.R.U32.HI UR7, URZ, UR11, UR5 ;  /* 0x0000000b3f070299 */ /* 0x000fc80008011605 */
[----:B------:R-:W-:-:S12]  /*68e0*/  UIMAD UR4, UR7, UR9, URZ ;  /* 0x00000009070472a4 */ /* 0x000fd8000f8e023f */
.L_x_6123:
        /* <DEDUP_REMOVED lines=23> */
.L_x_6124:
        /* <DEDUP_REMOVED lines=13> */
.L_x_6126:
[----:B------:R-:W-:-:S05]  /*6b30*/  ULDC UR4, c[0x0][0x8ec] ;  /* 0x00023b0000047ab9 */ /* 0x000fca0000000800 */
.L_x_6125:
        /* <DEDUP_REMOVED lines=48> */
.L_x_6127:
        /* <DEDUP_REMOVED lines=13> */
.L_x_6128:
        /* <DEDUP_REMOVED lines=12> */
.L_x_6129:
        /* <DEDUP_REMOVED lines=68> */
.L_x_6133:
[----:B------:R-:W2:Y:S04]  /*7410*/  LDG.E.STRONG.GPU R4, desc[UR46][R2.64] ;  /* 0x0000002e02047981 */ /* 0x000ea8000c1ef900 */
[----:B--2---:R-:W-:Y:S01]  /*7420*/  CCTL.IVALL ;  /* 0x00000000ff00798f */ /* 0x004fe20002000000 */
[----:B------:R-:W-:Y:S05]  /*7430*/  YIELD ;  /* 0x0000000000007946 */ /* 0x000fea0003800000 */
[----:B------:R-:W-:-:S13]  /*7440*/  ISETP.NE.AND P1, PT, R4, R5, PT ;  /* 0x000000050400720c */ /* 0x000fda0003f25270 */
[----:B------:R-:W-:Y:S05]  /*7450*/  @P1 BRA `(.L_x_6133) ;  /* 0xfffffffc00ec1947 */ /* 0x000fea000383ffff */
.L_x_6132:
[----:B------:R-:W-:Y:S05]  /*7460*/  BSYNC B0 ;  /* 0x0000000000007941 */ /* 0x000fea0003800000 */
.L_x_6131:
[----:B------:R-:W-:-:S03]  /*7470*/  UMOV UR6, 0xffffffff ;  /* 0xffffffff00067882 */ /* 0x000fc60000000000 */
[----:B------:R-:W-:Y:S05]  /*7480*/  BRA.DIV UR6, `(.L_x_6134) ;  /* 0x0000004206247947 */ /* 0x000fea000b800000 */
[----:B------:R-:W-:Y:S01]  /*7490*/  NOP ;  /* 0x0000000000007918 */ /* 0x000fe20000000000 */
.L_x_6209:
        /* <DEDUP_REMOVED lines=22> */
.L_x_6136:
[----:B------:R-:W-:Y:S05]  /*7600*/  BSYNC B0 ;  /* 0x0000000000007941 */ /* 0x000fea0003800000 */
.L_x_6135:
        /* <DEDUP_REMOVED lines=20> */
.L_x_6138:
[----:B------:R-:W-:Y:S05]  /*7750*/  BSYNC B0 ;  /* 0x0000000000007941 */ /* 0x000fea0003800000 */
.L_x_6137:
[----:B------:R-:W-:Y:S06]  /*7760*/  BAR.ARV 0xa, 0xa0 ;  /* 0x0282800000007b1d */ /* 0x000fec0000002000 */
[----:B------:R-:W-:Y:S04]  /*7770*/  BSSY B0, `(.L_x_6139) ;  /* 0x0000003000007945 */ /* 0x000fe80003800000 */
[----:B------:R-:W-:Y:S05]  /*7780*/  @!P0 BRA `(.L_x_6140) ;  /* 0x0000000000048947 */ /* 0x000fea0003800000 */
[----:B------:R-:W-:-:S04]  /*7790*/  DEPBAR.LE SB0, 0x0 ;  /* 0x000080000000791a */ /* 0x000fc80000000000 */
.L_x_6140:
[----:B------:R-:W-:Y:S05]  /*77a0*/  BSYNC B0 ;  /* 0x0000000000007941 */ /* 0x000fea0003800000 */
.L_x_6139:
        /* <DEDUP_REMOVED lines=19> */
.L_x_6142:
[----:B------:R-:W-:Y:S05]  /*78e0*/  BSYNC B0 ;  /* 0x0000000000007941 */ /* 0x000fea0003800000 */
.L_x_6141:
[----:B------:R-:W-:Y:S01]  /*78f0*/  UIADD3 UR7, UR13, 0x1, URZ ;  /* 0x000000010d077890 */ /* 0x000fe2000fffe03f */
[----:B------:R-:W-:Y:S11]  /*7900*/  BRA `(.L_x_6143) ;  /* 0x0000000000047947 */ /* 0x000ff60003800000 */
.L_x_6130:
[----:B------:R-:W-:-:S05]  /*7910*/  UMOV UR7, UR13 ;  /* 0x0000000d00077c82 */ /* 0x000fca0008000000 */
.L_x_6143:
        /* <DEDUP_REMOVED lines=16> */
.L_x_6168:
        /* <DEDUP_REMOVED lines=18> */
.L_x_6146:
[----:B------:R-:W2:Y:S04]  /*7b40*/  LDG.E.STRONG.GPU R4, desc[UR46][R2.64] ;  /* 0x0000002e02047981 */ /* 0x000ea8000c1ef900 */
[----:B--2---:R-:W-:Y:S01]  /*7b50*/  CCTL.IVALL ;  /* 0x00000000ff00798f */ /* 0x004fe20002000000 */
[----:B------:R-:W-:Y:S05]  /*7b60*/  YIELD ;  /* 0x0000000000007946 */ /* 0x000fea0003800000 */
[----:B------:R-:W-:-:S13]  /*7b70*/  ISETP.NE.AND P1, PT, R4, R5, PT ;  /* 0x000000050400720c */ /* 0x000fda0003f25270 */
[----:B------:R-:W-:Y:S05]  /*7b80*/  @P1 BRA `(.L_x_6146) ;  /* 0xfffffffc00ec1947 */ /* 0x000fea000383ffff */
.L_x_6145:
[----:B------:R-:W-:Y:S05]  /*7b90*/  BSYNC B0 ;  /* 0x0000000000007941 */ /* 0x000fea0003800000 */
.L_x_6144:
[----:B------:R-:W-:-:S03]  /*7ba0*/  UMOV UR24, 0xffffffff ;  /* 0xffffffff00187882 */ /* 0x000fc60000000000 */
[----:B------:R-:W-:Y:S05]  /*7bb0*/  BRA.DIV UR24, `(.L_x_6147) ;  /* 0x0000003a18747947 */ /* 0x000fea000b800000 */
[----:B------:R-:W-:Y:S01]  /*7bc0*/  NOP ;  /* 0x0000000000007918 */ /* 0x000fe20000000000 */
.L_x_6212:
        /* <DEDUP_REMOVED lines=19> */
.L_x_6149:
[----:B------:R-:W-:Y:S05]  /*7d00*/  BSYNC B0 ;  /* 0x0000000000007941 */ /* 0x000fea0003800000 */
.L_x_6148:
        /* <DEDUP_REMOVED lines=15> */
.L_x_6151:
[----:B------:R-:W-:Y:S05]  /*7e00*/  BSYNC B0 ;  /* 0x0000000000007941 */ /* 0x000fea0003800000 */
.L_x_6150:
[----:B------:R-:W-:Y:S06]  /*7e10*/  BAR.ARV 0xa, 0xa0 ;  /* 0x0282800000007b1d */ /* 0x000fec0000002000 */
[----:B------:R-:W-:Y:S04]  /*7e20*/  BSSY B0, `(.L_x_6152) ;  /* 0x0000003000007945 */ /* 0x000fe80003800000 */
[----:B------:R-:W-:Y:S05]  /*7e30*/  @!P0 BRA `(.L_x_6153) ;  /* 0x0000000000048947 */ /* 0x000fea0003800000 */
[----:B------:R-:W-:-:S04]  /*7e40*/  DEPBAR.LE SB0, 0x0 ;  /* 0x000080000000791a */ /* 0x000fc80000000000 */
.L_x_6153:
[----:B------:R-:W-:Y:S05]  /*7e50*/  BSYNC B0 ;  /* 0x0000000000007941 */ /* 0x000fea0003800000 */
.L_x_6152:
        /* <DEDUP_REMOVED lines=19> */
.L_x_6155:
[----:B------:R-:W-:Y:S05]  /*7f90*/  BSYNC B0 ;  /* 0x0000000000007941 */ /* 0x000fea0003800000 */
.L_x_6154:
        /* <DEDUP_REMOVED lines=16> */
.L_x_6158:
[----:B------:R-:W2:Y:S04]  /*80a0*/  LDG.E.STRONG.GPU R4, desc[UR46][R2.64] ;  /* 0x0000002e02047981 */ /* 0x000ea8000c1ef900 */
[----:B--2---:R-:W-:Y:S01]  /*80b0*/  CCTL.IVALL ;  /* 0x00000000ff00798f */ /* 0x004fe20002000000 */
[----:B------:R-:W-:Y:S05]  /*80c0*/  YIELD ;  /* 0x0000000000007946 */ /* 0x000fea0003800000 */
[----:B------:R-:W-:-:S13]  /*80d0*/  ISETP.NE.AND P1, PT, R4, R5, PT ;  /* 0x000000050400720c */ /* 0x000fda0003f25270 */
[----:B------:R-:W-:Y:S05]  /*80e0*/  @P1 BRA `(.L_x_6158) ;  /* 0xfffffffc00ec1947 */ /* 0x000fea000383ffff */
.L_x_6157:
[----:B------:R-:W-:Y:S05]  /*80f0*/  BSYNC B0 ;  /* 0x0000000000007941 */ /* 0x000fea0003800000 */
.L_x_6156:
[----:B------:R-:W-:-:S03]  /*8100*/  UMOV UR18, 0xffffffff ;  /* 0xffffffff00127882 */ /* 0x000fc60000000000 */
[----:B------:R-:W-:Y:S05]  /*8110*/  BRA.DIV UR18, `(.L_x_6159) ;  /* 0x0000003612387947 */ /* 0x000fea000b800000 */
[----:B------:R-:W-:Y:S01]  /*8120*/  NOP ;  /* 0x0000000000007918 */ /* 0x000fe20000000000 */
.L_x_6215:
        /* <DEDUP_REMOVED lines=15> */
.L_x_6161:
[----:B------:R-:W-:Y:S05]  /*8220*/  BSYNC B0 ;  /* 0x0000000000007941 */ /* 0x000fea0003800000 */
.L_x_6160:
        /* <DEDUP_REMOVED lines=15> */
.L_x_6163:
[----:B------:R-:W-:Y:S05]  /*8320*/  BSYNC B0 ;  /* 0x0000000000007941 */ /* 0x000fea0003800000 */
.L_x_6162:
[----:B------:R-:W-:Y:S06]  /*8330*/  BAR.ARV 0xa, 0xa0 ;  /* 0x0282800000007b1d */ /* 0x000fec0000002000 */
[----:B------:R-:W-:Y:S04]  /*8340*/  BSSY B0, `(.L_x_6164) ;  /* 0x0000003000007945 */ /* 0x000fe80003800000 */
[----:B------:R-:W-:Y:S05]  /*8350*/  @!P0 BRA `(.L_x_6165) ;  /* 0x0000000000048947 */ /* 0x000fea0003800000 */
[----:B------:R-:W-:-:S04]  /*8360*/  DEPBAR.LE SB0, 0x0 ;  /* 0x000080000000791a */ /* 0x000fc80000000000 */
.L_x_6165:
[----:B------:R-:W-:Y:S05]  /*8370*/  BSYNC B0 ;  /* 0x0000000000007941 */ /* 0x000fea0003800000 */
.L_x_6164:
        /* <DEDUP_REMOVED lines=19> */
.L_x_6167:
[----:B------:R-:W-:Y:S05]  /*84b0*/  BSYNC B0 ;  /* 0x0000000000007941 */ /* 0x000fea0003800000 */
.L_x_6166:
[----:B------:R-:W-:Y:S02]  /*84c0*/  UIADD3 UR7, UR7, 0x2, URZ ;  /* 0x0000000207077890 */ /* 0x000fe4000fffe03f */
[----:B------:R-:W-:Y:S02]  /*84d0*/  UIADD3 UR6, UR6, 0x3000, URZ ;  /* 0x0000300006067890 */ /* 0x000fe4000fffe03f */
[----:B------:R-:W-:-:S06]  /*84e0*/  UISETP.GE.AND UP0, UPT, UR7, UR12, UPT ;  /* 0x0000000c0700728c */ /* 0x000fcc000bf06270 */
[----:B------:R-:W-:-:S13]  /*84f0*/  PLOP3.LUT P1, PT, PT, PT, UP0, 0x80, 0x0 ;  /* 0x000000000000781c */ /* 0x000fda0003f2f008 */
[----:B------:R-:W-:Y:S05]  /*8500*/  @!P1 BRA `(.L_x_6168) ;  /* 0xfffffff400449947 */ /* 0x000fea000383ffff */
[----:B------:R-:W-:Y:S05]  /*8510*/  BRA `(.L_x_6081) ;  /* 0x0000002c00947947 */ /* 0x000fea0003800000 */
.L_x_6121:
        /* <DEDUP_REMOVED lines=21> */
.L_x_6169:
[----:B------:R-:W1:Y:S01]  /*8670*/  LDC R3, c[0x0][0x8c4] ;  /* 0x00023100ff037b82 */ /* 0x000e620000000800 */
[----:B------:R-:W-:Y:S01]  /*8680*/  IMAD.MOV.U32 R0, RZ, RZ, R5 ;  /* 0x000000ffff007224 */ /* 0x000fe200078e0005 */
[----:B-1----:R-:W-:-:S13]  /*8690*/  ISETP.NE.AND P0, PT, R3, 0x1, PT ;  /* 0x000000010300780c */ /* 0x002fda0003f05270 */
[----:B------:R-:W1:Y:S02]  /*86a0*/  @P0 LDC.64 R6, c[0x0][0x8c8] ;  /* 0x00023200ff060b82 */ /* 0x000e640000000a00 */
[----:B-1----:R-:W-:-:S05]  /*86b0*/  @P0 IMAD.HI.U32 R4, R5, R6, RZ ;  /* 0x0000000605040227 */ /* 0x002fca00078e00ff */
[----:B------:R-:W-:-:S05]  /*86c0*/  @P0 SHF.R.U32.HI R0, RZ, R7, R4 ;  /* 0x00000007ff000219 */ /* 0x000fca0000011604 */
[----:B------:R-:W-:-:S07]  /*86d0*/  IMAD R3, R0, R3, RZ ;  /* 0x0000000300037224 */ /* 0x000fce00078e02ff */
.L_x_6170:
        /* <DEDUP_REMOVED lines=23> */
.L_x_6171:
        /* <DEDUP_REMOVED lines=10> */
.L_x_6173:
[----:B------:R-:W1:Y:S02]  /*88f0*/  LDC R4, c[0x0][0x8ec] ;  /* 0x00023b00ff047b82 */ /* 0x000e640000000800 */
.L_x_6172:
        /* <DEDUP_REMOVED lines=42> */
.L_x_6175:
        /* <DEDUP_REMOVED lines=20> */
.L_x_6176:
[----:B------:R-:W-:Y:S05]  /*8ce0*/  @!P0 BRA `(.L_x_6177) ;  /* 0x00000000000c8947 */ /* 0x000fea0003800000 */
[----:B------:R-:W2:Y:S04]  /*8cf0*/  LDG.E R5, desc[UR46][R2.64] ;  /* 0x0000002e02057981 */ /* 0x000ea8000c1e1900 */
[----:B------:R-:W2:Y:S02]  /*8d00*/  LDG.E R0, desc[UR46][R2.64+0x4] ;  /* 0x0000042e02007981 */ /* 0x000ea4000c1e1900 */
[----:B--2---:R-:W-:-:S07]  /*8d10*/  IMAD.IADD R0, R0, 0x1, -R5 ;  /* 0x0000000100007824 */ /* 0x004fce00078e0a05 */
.L_x_6177:
        /* <DEDUP_REMOVED lines=66> */
.L_x_6216:
        /* <DEDUP_REMOVED lines=15> */
.L_x_6180:
        /* <DEDUP_REMOVED lines=122> */
.L_x_6191:
[----:B-123--:R-:W-:-:S04]  /*99d0*/  SHF.L.U32 R18, R10, 0x1f, RZ ;  /* 0x0000001f0a127819 */ /* 0x00efc800000006ff */
[----:B------:R-:W2:Y:S02]  /*99e0*/  SYNCS.PHASECHK.TRANS64.TRYWAIT P1, [R15+URZ+0x26840], R18 ;  /* 0x026840120f0075a7 */ /* 0x000ea4000802017f */
[----:B--2---:R-:W-:Y:S05]  /*99f0*/  @!P1 BRA `(.L_x_6183) ;  /* 0x0000001c00309947 */ /* 0x004fea0003800000 */
.L_x_6217:
        /* <DEDUP_REMOVED lines=8> */
.L_x_6184:
        /* <DEDUP_REMOVED lines=44> */
.L_x_6218:
        /* <DEDUP_REMOVED lines=8> */
.L_x_6186:
        /* <DEDUP_REMOVED lines=44> */
.L_x_6219:
        /* <DEDUP_REMOVED lines=8> */
.L_x_6188:
        /* <DEDUP_REMOVED lines=38> */
.L_x_6221:
        /* <DEDUP_REMOVED lines=8> */
.L_x_6190:
        /* <DEDUP_REMOVED lines=44> */
.L_x_6182:
[----:B------:R-:W4:Y:S02]  /*a6a0*/  LDL.LU R4, [R1+0x4] ;  /* 0x0000040001047983 */ /* 0x000f240000300800 */
[----:B----4-:R-:W-:Y:S02]  /*a6b0*/  ISETP.NE.AND P1, PT, R4, RZ, PT ;  /* 0x000000ff0400720c */ /* 0x010fe40003f25270 */
[----:B------:R4:W5:Y:S11]  /*a6c0*/  LDL R4, [R1] ;  /* 0x0000000001047983 */ /* 0x0009760000100800 */
[----:B----4-:R-:W-:Y:S05]  /*a6d0*/  @!P1 BRA `(.L_x_6181) ;  /* 0x0000000400949947 */ /* 0x010fea0003800000 */
[----:B------:R-:W-:-:S04]  /*a6e0*/  SHF.L.U32 R12, R10, 0x1f, RZ ;  /* 0x0000001f0a0c7819 */ /* 0x000fc800000006ff */
[----:B------:R-:W4:Y:S02]  /*a6f0*/  SYNCS.PHASECHK.TRANS64.TRYWAIT P1, [R15+URZ+0x26840], R12 ;  /* 0x0268400c0f0075a7 */ /* 0x000f24000802017f */
[----:B----4-:R-:W-:Y:S05]  /*a700*/  @!P1 BRA `(.L_x_6192) ;  /* 0x0000001000409947 */ /* 0x010fea0003800000 */
.L_x_6222:
        /* <DEDUP_REMOVED lines=8> */
.L_x_6193:
        /* <DEDUP_REMOVED lines=41> */
.L_x_6223:
        /* <DEDUP_REMOVED lines=8> */
.L_x_6195:
        /* <DEDUP_REMOVED lines=41> */
.L_x_6181:
[----:B------:R-:W1:Y:S01]  /*ad30*/  S2R R0, SR_TID.X ;  /* 0x0000000000007919 */ /* 0x000e620000002100 */
[----:B------:R-:W-:Y:S01]  /*ad40*/  IMAD R3, R16, 0x8, R15 ;  /* 0x0000000810037824 */ /* 0x000fe200078e020f */
[----:B-1----:R-:W-:Y:S02]  /*ad50*/  LOP3.LUT R2, R0, 0x7f, RZ, 0xc0, !PT ;  /* 0x0000007f00027812 */ /* 0x002fe400078ec0ff */
[----:B------:R-:W-:Y:S02]  /*ad60*/  SHF.L.U32 R0, R10, 0x1f, RZ ;  /* 0x0000001f0a007819 */ /* 0x000fe400000006ff */
[----:B------:R-:W-:Y:S02]  /*ad70*/  ISETP.NE.AND P1, PT, R2, RZ, PT ;  /* 0x000000ff0200720c */ /* 0x000fe40003f25270 */
[----:B------:R-:W1:Y:S02]  /*ad80*/  SYNCS.PHASECHK.TRANS64.TRYWAIT P0, [R3+URZ+0x26840], R0 ;  /* 0x02684000030075a7 */ /* 0x000e64000800017f */
[----:B-1----:R-:W-:Y:S09]  /*ad90*/  @!P0 BRA `(.L_x_6196) ;  /* 0x0000000800c48947 */ /* 0x002ff20003800000 */
.L_x_6224:
[----:B------:R-:W-:Y:S05]  /*ada0*/  @P1 BRA `(.L_x_6197) ;  /* 0x0000000000181947 */ /* 0x000fea0003800000 */
[----:B------:R-:W1:Y:S01]  /*adb0*/  S2R R2, SR_TID.X ;  /* 0x0000000000027919 */ /* 0x000e620000002100 */
[----:B------:R-:W-:-:S04]  /*adc0*/  IMAD.MOV.U32 R0, RZ, RZ, 0x3100 ;  /* 0x00003100ff007424 */ /* 0x000fc800078e00ff */
[----:B------:R1:W-:Y:S02]  /*add0*/  SYNCS.ARRIVE.TRANS64 RZ, [R3+URZ+0x26830], R0 ;  /* 0x0268300003ff79a7 */ /* 0x0003e4000800003f */
[----:B-1----:R-:W-:-:S13]  /*ade0*/  LOP3.LUT P0, RZ, R2, 0x1f, RZ, 0xc0, !PT ;  /* 0x0000001f02ff7812 */ /* 0x002fda000780c0ff */
[----:B------:R-:W-:Y:S05]  /*adf0*/  @!P0 BRA `(.L_x_6197) ;  /* 0x0000000000048947 */ /* 0x000fea0003800000 */
[----:B------:R-:W-:Y:S01]  /*ae00*/  BPT.TRAP 0x1 ;  /* 0x000000040000795c */ /* 0x000fe20000300000 */
.L_x_6197:
        /* <DEDUP_REMOVED lines=48> */
.L_x_6178:
[----:B------:R-:W-:Y:S05]  /*b110*/  BSYNC B0 ;  /* 0x0000000000007941 */ /* 0x000fea0003800000 */
.L_x_6174:
[----:B------:R-:W-:-:S03]  /*b120*/  UMOV UR7, 0xffffffff ;  /* 0xffffffff00077882 */ /* 0x000fc60000000000 */
[----:B------:R-:W-:Y:S05]  /*b130*/  BRA.DIV UR7, `(.L_x_6198) ;  /* 0x0000000607f07947 */ /* 0x000fea000b800000 */
[----:B------:R-:W-:-:S13]  /*b140*/  ELECT P6, URZ, PT ;  /* 0x00000000003f782f */ /* 0x000fda00038c0000 */
.L_x_6227:
[----:B------:R-:W-:Y:S05]  /*b150*/  @!P6 BRA `(.L_x_6081) ;  /* 0x000000000084e947 */ /* 0x000fea0003800000 */
[----:B------:R-:W-:-:S06]  /*b160*/  ULOP3.LUT UR7, UR38, 0x2, URZ, 0xfc, !UPT ;  /* 0x0000000226077892 */ /* 0x000fcc000f8efc3f */
[----:B------:R-:W-:-:S05]  /*b170*/  IMAD.U32 R0, RZ, RZ, UR7 ;  /* 0x00000007ff007e24 */ /* 0x000fca000f8e00ff */
[----:B------:R-:W-:-:S13]  /*b180*/  ISETP.NE.AND P2, PT, R0, 0x3, PT ;  /* 0x000000030000780c */ /* 0x000fda0003f45270 */
[----:B------:R-:W-:Y:S05]  /*b190*/  @!P2 BRA `(.L_x_6199) ;  /* 0x000000000004a947 */ /* 0x000fea0003800000 */
[----:B------:R-:W-:Y:S01]  /*b1a0*/  BPT.TRAP 0x1 ;  /* 0x000000040000795c */ /* 0x000fe20000300000 */
.L_x_6199:
        /* <DEDUP_REMOVED lines=15> */
.L_x_6228:
[----:B------:R-:W2:Y:S02]  /*b2a0*/  SYNCS.PHASECHK.TRANS64.TRYWAIT P0, [R3+URZ], R0 ;  /* 0x00000000030075a7 */ /* 0x000ea4000800017f */
[----:B--2---:R-:W-:Y:S05]  /*b2b0*/  @!P0 BRA `(.L_x_6201) ;  /* 0x0000000400c48947 */ /* 0x004fea0003800000 */
.L_x_6229:
[----:B------:R-:W-:Y:S05]  /*b2c0*/  @!P2 BRA `(.L_x_6202) ;  /* 0x000000000004a947 */ /* 0x000fea0003800000 */
[----:B------:R-:W-:Y:S01]  /*b2d0*/  BPT.TRAP 0x1 ;  /* 0x000000040000795c */ /* 0x000fe20000300000 */
.L_x_6202:
[----:B--2---:R-:W-:-:S04]  /*b2e0*/  VIADD R3, R8, 0x26840 ;  /* 0x0002684008037836 */ /* 0x004fc80000000000 */
[----:B------:R-:W-:-:S04]  /*b2f0*/  IMAD R5, R2, 0x8, R3 ;  /* 0x0000000802057824 */ /* 0x000fc800078e0203 */
[----:B------:R-:W2:Y:S02]  /*b300*/  SYNCS.PHASECHK.TRANS64.TRYWAIT P0, [R5+URZ], R4 ;  /* 0x00000004050075a7 */ /* 0x000ea4000800017f */
[----:B--2---:R-:W-:Y:S05]  /*b310*/  @!P0 BRA `(.L_x_6203) ;  /* 0x0000000400c08947 */ /* 0x004fea0003800000 */
.L_x_6230:
[----:B------:R-:W-:-:S07]  /*b320*/  IMAD R3, R6, 0x8, R3 ;  /* 0x0000000806037824 */ /* 0x000fce00078e0203 */
.L_x_6204:
[----:B---3--:R3:W4:Y:S02]  /*b330*/  SYNCS.PHASECHK.TRANS64.TRYWAIT P0, [R3+URZ], R0 ;  /* 0x00000000030075a7 */ /* 0x008724000800017f */
[----:B----4-:R-:W-:Y:S05]  /*b340*/  @!P0 NANOSLEEP.SYNCS 0x989680 ;  /* 0x009896800000895d */ /* 0x010fea0003900000 */
[----:B------:R-:W4:Y:S02]  /*b350*/  @!P0 SYNCS.PHASECHK.TRANS64 P0, [R3+URZ], R0 ;  /* 0x00000000030085a7 */ /* 0x000f24000800007f */
[----:B----4-:R-:W-:Y:S05]  /*b360*/  @!P0 BRA `(.L_x_6204) ;  /* 0xfffffffc00f08947 */ /* 0x010fea000383ffff */
.L_x_6081:
[----:B------:R-:W-:Y:S05]  /*b370*/  BSYNC B6 ;  /* 0x0000000000067941 */ /* 0x000fea0003800000 */
.L_x_6073:
[----:B------:R-:W-:Y:S05]  /*b380*/  EXIT ;  /* 0x000000000000794d */ /* 0x000fea0003800000 */
.L_x_6091:
[----:B------:R-:W-:Y:S02]  /*b390*/  IMAD.MOV.U32 R13, RZ, RZ, R19 ;  /* 0x000000ffff0d7224 */ /* 0x000fe400078e0013 */
[----:B------:R-:W-:Y:S02]  /*b3a0*/  IMAD.MOV.U32 R12, RZ, RZ, RZ ;  /* 0x000000ffff0c7224 */ /* 0x000fe400078e00ff */
[----:B------:R-:W-:Y:S02]  /*b3b0*/  IMAD.MOV.U32 R11, RZ, RZ, 0x1f ;  /* 0x0000001fff0b7424 */ /* 0x000fe400078e00ff */
[----:B------:R-:W-:-:S07]  /*b3c0*/  IMAD.MOV.U32 R15, RZ, RZ, -0x1 ;  /* 0xffffffffff0f7424 */ /* 0x000fce00078e00ff */
[----:B------:R-:W-:Y:S05]  /*b3d0*/  WARPSYNC.COLLECTIVE R15, `(.L_x_6205) ;  /* 0x000000000f087348 */ /* 0x000fea0003c00000 */
[----:B------:R1:W2:Y:S02]  /*b3e0*/  SHFL.IDX P6, R14, R13, R12, R11 ;  /* 0x0000000c0d0e7389 */ /* 0x0002a400000c000b */
[----:B-12---:R-:W-:Y:S01]  /*b3f0*/  ENDCOLLECTIVE ;  /* 0x000000000000791b */ /* 0x006fe20003800000 */
.L_x_6205:
[----:B------:R-:W-:Y:S05]  /*b400*/  BRA `(.L_x_6206) ;  /* 0xffffff6000cc7947 */ /* 0x000fea000383ffff */
.L_x_6093:
[----:B--2---:R2:W3:Y:S02]  /*b410*/  SYNCS.PHASECHK.TRANS64.TRYWAIT P0, [R2+URZ+0x26800], R5 ;  /* 0x02680005020075a7 */ /* 0x0044e4000800017f */
[----:B---3--:R-:W-:Y:S05]  /*b420*/  @!P0 NANOSLEEP.SYNCS 0x989680 ;  /* 0x009896800000895d */ /* 0x008fea0003900000 */
[----:B------:R-:W3:Y:S02]  /*b430*/  @!P0 SYNCS.PHASECHK.TRANS64 P0, [R2+URZ+0x26800], R5 ;  /* 0x02680005020085a7 */ /* 0x000ee4000800007f */
[----:B---3--:R-:W-:Y:S05]  /*b440*/  @!P0 BRA `(.L_x_6093) ;  /* 0xfffffffc00f08947 */ /* 0x008fea000383ffff */
[----:B------:R-:W-:Y:S05]  /*b450*/  BRA `(.L_x_6092) ;  /* 0xffffff6000f47947 */ /* 0x000fea000383ffff */
.L_x_6098:
[----:B--2---:R-:W-:-:S04]  /*b460*/  IMAD.U32 R5, RZ, RZ, UR7 ;  /* 0x00000007ff057e24 */ /* 0x004fc8000f8e00ff */
[----:B------:R2:W3:Y:S03]  /*b470*/  SYNCS.PHASECHK.TRANS64.TRYWAIT P1, [R5+URZ+0x26810], R6 ;  /* 0x02681006050075a7 */ /* 0x0004e6000802017f */
[----:B---3--:R-:W-:Y:S05]  /*b480*/  @!P1 NANOSLEEP.SYNCS 0x989680 ;  /* 0x009896800000995d */ /* 0x008fea0003900000 */
[----:B------:R-:W3:Y:S02]  /*b490*/  @!P1 SYNCS.PHASECHK.TRANS64 P1, [R5+URZ+0x26810], R6 ;  /* 0x02681006050095a7 */ /* 0x000ee4000802007f */
[----:B---3--:R-:W-:Y:S05]  /*b4a0*/  @!P1 BRA `(.L_x_6098) ;  /* 0xfffffffc00ec9947 */ /* 0x008fea000383ffff */
[----:B------:R-:W-:Y:S05]  /*b4b0*/  BRA `(.L_x_6097) ;  /* 0xffffff6c00447947 */ /* 0x000fea000383ffff */
.L_x_6102:
[----:B------:R-:W-:-:S04]  /*b4c0*/  IMAD.U32 R5, RZ, RZ, UR7 ;  /* 0x00000007ff057e24 */ /* 0x000fc8000f8e00ff */
[----:B------:R1:W1:Y:S03]  /*b4d0*/  SYNCS.PHASECHK.TRANS64.TRYWAIT P1, [R5+URZ+0x26830], R6 ;  /* 0x02683006050075a7 */ /* 0x000266000802017f */
[----:B-1----:R-:W-:Y:S05]  /*b4e0*/  @!P1 NANOSLEEP.SYNCS 0x989680 ;  /* 0x009896800000995d */ /* 0x002fea0003900000 */
[----:B------:R-:W1:Y:S02]  /*b4f0*/  @!P1 SYNCS.PHASECHK.TRANS64 P1, [R5+URZ+0x26830], R6 ;  /* 0x02683006050095a7 */ /* 0x000e64000802007f */
[----:B-1----:R-:W-:Y:S05]  /*b500*/  @!P1 BRA `(.L_x_6102) ;  /* 0xfffffffc00ec9947 */ /* 0x002fea000383ffff */
[----:B------:R-:W-:Y:S05]  /*b510*/  BRA `(.L_x_6101) ;  /* 0xffffff70004c7947 */ /* 0x000fea000383ffff */
.L_x_6134:
[----:B------:R-:W-:Y:S01]  /*b520*/  BSSY B0, `(.L_x_6207) ;  /* 0x0000005000007945 */ /* 0x000fe20003800000 */
[----:B------:R-:W-:-:S07]  /*b530*/  IMAD.MOV.U32 R15, RZ, RZ, -0x1 ;  /* 0xffffffffff0f7424 */ /* 0x000fce00078e00ff */
[----:B------:R-:W-:Y:S05]  /*b540*/  WARPSYNC.COLLECTIVE R15, `(.L_x_6208) ;  /* 0x000000000f087348 */ /* 0x000fea0003c00000 */
[----:B------:R-:W-:Y:S01]  /*b550*/  NOP ;  /* 0x0000000000007918 */ /* 0x000fe20000000000 */
[----:B------:R-:W-:Y:S01]  /*b560*/  ENDCOLLECTIVE ;  /* 0x000000000000791b */ /* 0x000fe20003800000 */
.L_x_6208:
[----:B------:R-:W-:Y:S05]  /*b570*/  BSYNC B0 ;  /* 0x0000000000007941 */ /* 0x000fea0003800000 */
.L_x_6207:
[----:B------:R-:W-:Y:S05]  /*b580*/  BRA `(.L_x_6209) ;  /* 0xffffffbc00c47947 */ /* 0x000fea000383ffff */
.L_x_6147:
[----:B------:R-:W-:Y:S01]  /*b590*/  BSSY B0, `(.L_x_6210) ;  /* 0x0000005000007945 */ /* 0x000fe20003800000 */
[----:B------:R-:W-:-:S07]  /*b5a0*/  IMAD.MOV.U32 R15, RZ, RZ, -0x1 ;  /* 0xffffffffff0f7424 */ /* 0x000fce00078e00ff */
[----:B------:R-:W-:Y:S05]  /*b5b0*/  WARPSYNC.COLLECTIVE R15, `(.L_x_6211) ;  /* 0x000000000f087348 */ /* 0x000fea0003c00000 */
[----:B------:R-:W-:Y:S01]  /*b5c0*/  NOP ;  /* 0x0000000000007918 */ /* 0x000fe20000000000 */
[----:B------:R-:W-:Y:S01]  /*b5d0*/  ENDCOLLECTIVE ;  /* 0x000000000000791b */ /* 0x000fe20003800000 */
.L_x_6211:
[----:B------:R-:W-:Y:S05]  /*b5e0*/  BSYNC B0 ;  /* 0x0000000000007941 */ /* 0x000fea0003800000 */
.L_x_6210:
[----:B------:R-:W-:Y:S05]  /*b5f0*/  BRA `(.L_x_6212) ;  /* 0xffffffc400747947 */ /* 0x000fea000383ffff */
.L_x_6159:
[----:B------:R-:W-:Y:S01]  /*b600*/  BSSY B0, `(.L_x_6213) ;  /* 0x0000005000007945 */ /* 0x000fe20003800000 */
[----:B------:R-:W-:-:S07]  /*b610*/  IMAD.MOV.U32 R15, RZ, RZ, -0x1 ;  /* 0xffffffffff0f7424 */ /* 0x000fce00078e00ff */
[----:B------:R-:W-:Y:S05]  /*b620*/  WARPSYNC.COLLECTIVE R15, `(.L_x_6214) ;  /* 0x000000000f087348 */ /* 0x000fea0003c00000 */
[----:B------:R-:W-:Y:S01]  /*b630*/  NOP ;  /* 0x0000000000007918 */ /* 0x000fe20000000000 */
[----:B------:R-:W-:Y:S01]  /*b640*/  ENDCOLLECTIVE ;  /* 0x000000000000791b */ /* 0x000fe20003800000 */
.L_x_6214:
[----:B------:R-:W-:Y:S05]  /*b650*/  BSYNC B0 ;  /* 0x0000000000007941 */ /* 0x000fea0003800000 */
.L_x_6213:
[----:B------:R-:W-:Y:S05]  /*b660*/  BRA `(.L_x_6215) ;  /* 0xffffffc800b07947 */ /* 0x000fea000383ffff */
.L_x_6179:
[----:B-1----:R1:W2:Y:S02]  /*b670*/  SYNCS.PHASECHK.TRANS64.TRYWAIT P0, [R15+URZ+0x26820], R2 ;  /* 0x026820020f0075a7 */ /* 0x0022a4000800017f */
[----:B--2---:R-:W-:Y:S05]  /*b680*/  @!P0 NANOSLEEP.SYNCS 0x989680 ;  /* 0x009896800000895d */ /* 0x004fea0003900000 */
[----:B------:R-:W2:Y:S02]  /*b690*/  @!P0 SYNCS.PHASECHK.TRANS64 P0, [R15+URZ+0x26820], R2 ;  /* 0x026820020f0085a7 */ /* 0x000ea4000800007f */
[----:B--2---:R-:W-:Y:S05]  /*b6a0*/  @!P0 BRA `(.L_x_6179) ;  /* 0xfffffffc00f08947 */ /* 0x004fea000383ffff */
[----:B------:R-:W-:Y:S05]  /*b6b0*/  BRA `(.L_x_6216) ;  /* 0xffffffd800a07947 */ /* 0x000fea000383ffff */
.L_x_6183:
[----:B--2---:R2:W3:Y:S02]  /*b6c0*/  SYNCS.PHASECHK.TRANS64.TRYWAIT P1, [R15+URZ+0x26840], R18 ;  /* 0x026840120f0075a7 */ /* 0x0044e4000802017f */
[----:B---3--:R-:W-:Y:S05]  /*b6d0*/  @!P1 NANOSLEEP.SYNCS 0x989680 ;  /* 0x009896800000995d */ /* 0x008fea0003900000 */
[----:B------:R-:W3:Y:S02]  /*b6e0*/  @!P1 SYNCS.PHASECHK.TRANS64 P1, [R15+URZ+0x26840], R18 ;  /* 0x026840120f0095a7 */ /* 0x000ee4000802007f */
[----:B---3--:R-:W-:Y:S05]  /*b6f0*/  @!P1 BRA `(.L_x_6183) ;  /* 0xfffffffc00f09947 */ /* 0x008fea000383ffff */
[----:B------:R-:W-:Y:S05]  /*b700*/  BRA `(.L_x_6217) ;  /* 0xffffffe000bc7947 */ /* 0x000fea000383ffff */
.L_x_6185:
[----:B-1----:R1:W3:Y:S02]  /*b710*/  SYNCS.PHASECHK.TRANS64.TRYWAIT P1, [R15+URZ+0x26828], R18 ;  /* 0x026828120f0075a7 */ /* 0x0022e4000802017f */
[----:B---3--:R-:W-:Y:S05]  /*b720*/  @!P1 NANOSLEEP.SYNCS 0x989680 ;  /* 0x009896800000995d */ /* 0x008fea0003900000 */
[----:B------:R-:W3:Y:S02]  /*b730*/  @!P1 SYNCS.PHASECHK.TRANS64 P1, [R15+URZ+0x26828], R18 ;  /* 0x026828120f0095a7 */ /* 0x000ee4000802007f */
[----:B---3--:R-:W-:Y:S05]  /*b740*/  @!P1 BRA `(.L_x_6185) ;  /* 0xfffffffc00f09947 */ /* 0x008fea000383ffff */
[----:B------:R-:W-:Y:S05]  /*b750*/  BRA `(.L_x_6218) ;  /* 0xffffffe400787947 */ /* 0x000fea000383ffff */
.L_x_6187:
[----:B---3--:R3:W4:Y:S02]  /*b760*/  SYNCS.PHASECHK.TRANS64.TRYWAIT P1, [R15+URZ+0x26848], R18 ;  /* 0x026848120f0075a7 */ /* 0x008724000802017f */
[----:B----4-:R-:W-:Y:S05]  /*b770*/  @!P1 NANOSLEEP.SYNCS 0x989680 ;  /* 0x009896800000995d */ /* 0x010fea0003900000 */
[----:B------:R-:W4:Y:S02]  /*b780*/  @!P1 SYNCS.PHASECHK.TRANS64 P1, [R15+URZ+0x26848], R18 ;  /* 0x026848120f0095a7 */ /* 0x000f24000802007f */
[----:B----4-:R-:W-:Y:S05]  /*b790*/  @!P1 BRA `(.L_x_6187) ;  /* 0xfffffffc00f09947 */ /* 0x010fea000383ffff */
[----:B------:R-:W-:Y:S05]  /*b7a0*/  BRA `(.L_x_6219) ;  /* 0xffffffe800347947 */ /* 0x000fea000383ffff */
.L_x_6189:
[----:B------:R-:W-:-:S07]  /*b7b0*/  SHF.L.U32 R4, R10, 0x1f, RZ ;  /* 0x0000001f0a047819 */ /* 0x000fce00000006ff */
.L_x_6220:
[----:B----4-:R4:W1:Y:S02]  /*b7c0*/  SYNCS.PHASECHK.TRANS64.TRYWAIT P1, [R15+URZ+0x26820], R4 ;  /* 0x026820040f0075a7 */ /* 0x010864000802017f */
[----:B-1----:R-:W-:Y:S05]  /*b7d0*/  @!P1 NANOSLEEP.SYNCS 0x989680 ;  /* 0x009896800000995d */ /* 0x002fea0003900000 */
[----:B------:R-:W1:Y:S02]  /*b7e0*/  @!P1 SYNCS.PHASECHK.TRANS64 P1, [R15+URZ+0x26820], R4 ;  /* 0x026820040f0095a7 */ /* 0x000e64000802007f */
[----:B-1----:R-:W-:Y:S05]  /*b7f0*/  @!P1 BRA `(.L_x_6220) ;  /* 0xfffffffc00f09947 */ /* 0x002fea000383ffff */
[----:B------:R-:W-:Y:S05]  /*b800*/  BRA `(.L_x_6221) ;  /* 0xffffffe800d47947 */ /* 0x000fea000383ffff */
.L_x_6192:
[----:B----4-:R4:W1:Y:S02]  /*b810*/  SYNCS.PHASECHK.TRANS64.TRYWAIT P1, [R15+URZ+0x26840], R12 ;  /* 0x0268400c0f0075a7 */ /* 0x010864000802017f */
[----:B-1----:R-:W-:Y:S05]  /*b820*/  @!P1 NANOSLEEP.SYNCS 0x989680 ;  /* 0x009896800000995d */ /* 0x002fea0003900000 */
[----:B------:R-:W1:Y:S02]  /*b830*/  @!P1 SYNCS.PHASECHK.TRANS64 P1, [R15+URZ+0x26840], R12 ;  /* 0x0268400c0f0095a7 */ /* 0x000e64000802007f */
[----:B-1----:R-:W-:Y:S05]  /*b840*/  @!P1 BRA `(.L_x_6192) ;  /* 0xfffffffc00f09947 */ /* 0x002fea000383ffff */
[----:B------:R-:W-:Y:S05]  /*b850*/  BRA `(.L_x_6222) ;  /* 0xffffffec00ac7947 */ /* 0x000fea000383ffff */
.L_x_6194:
[----:B-1----:R1:W2:Y:S02]  /*b860*/  SYNCS.PHASECHK.TRANS64.TRYWAIT P1, [R15+URZ+0x26828], R12 ;  /* 0x0268280c0f0075a7 */ /* 0x0022a4000802017f */
[----:B--2---:R-:W-:Y:S05]  /*b870*/  @!P1 NANOSLEEP.SYNCS 0x989680 ;  /* 0x009896800000995d */ /* 0x004fea0003900000 */
[----:B------:R-:W2:Y:S02]  /*b880*/  @!P1 SYNCS.PHASECHK.TRANS64 P1, [R15+URZ+0x26828], R12 ;  /* 0x0268280c0f0095a7 */ /* 0x000ea4000802007f */
[----:B--2---:R-:W-:Y:S05]  /*b890*/  @!P1 BRA `(.L_x_6194) ;  /* 0xfffffffc00f09947 */ /* 0x004fea000383ffff */
[----:B------:R-:W-:Y:S05]  /*b8a0*/  BRA `(.L_x_6223) ;  /* 0xfffffff0005c7947 */ /* 0x000fea000383ffff */
.L_x_6196:
[----:B------:R1:W1:Y:S02]  /*b8b0*/  SYNCS.PHASECHK.TRANS64.TRYWAIT P0, [R3+URZ+0x26840], R0 ;  /* 0x02684000030075a7 */ /* 0x000264000800017f */
[----:B-1----:R-:W-:Y:S05]  /*b8c0*/  @!P0 NANOSLEEP.SYNCS 0x989680 ;  /* 0x009896800000895d */ /* 0x002fea0003900000 */
[----:B------:R-:W1:Y:S02]  /*b8d0*/  @!P0 SYNCS.PHASECHK.TRANS64 P0, [R3+URZ+0x26840], R0 ;  /* 0x02684000030085a7 */ /* 0x000e64000800007f */
[----:B-1----:R-:W-:Y:S05]  /*b8e0*/  @!P0 BRA `(.L_x_6196) ;  /* 0xfffffffc00f08947 */ /* 0x002fea000383ffff */
[----:B------:R-:W-:Y:S05]  /*b8f0*/  BRA `(.L_x_6224) ;  /* 0xfffffff400287947 */ /* 0x000fea000383ffff */
.L_x_6198:
[----:B------:R-:W-:Y:S01]  /*b900*/  BSSY B0, `(.L_x_6225) ;  /* 0x0000006000007945 */ /* 0x000fe20003800000 */
[----:B------:R-:W-:-:S07]  /*b910*/  IMAD.MOV.U32 R15, RZ, RZ, -0x1 ;  /* 0xffffffffff0f7424 */ /* 0x000fce00078e00ff */
[----:B------:R-:W-:Y:S05]  /*b920*/  WARPSYNC.COLLECTIVE R15, `(.L_x_6226) ;  /* 0x000000000f0c7348 */ /* 0x000fea0003c00000 */
[----:B------:R-:W-:Y:S02]  /*b930*/  ELECT P6, UR62, PT ;  /* 0x00000000003e782f */ /* 0x000fe400038c0000 */
[----:B------:R-:W-:Y:S01]  /*b940*/  MOV R14, UR62 ;  /* 0x0000003e000e7c02 */ /* 0x000fe20008000f00 */
[----:B------:R-:W-:Y:S10]  /*b950*/  ENDCOLLECTIVE ;  /* 0x000000000000791b */ /* 0x000ff40003800000 */
.L_x_6226:
[----:B------:R-:W-:Y:S05]  /*b960*/  BSYNC B0 ;  /* 0x0000000000007941 */ /* 0x000fea0003800000 */
.L_x_6225:
[----:B------:R-:W-:Y:S05]  /*b970*/  BRA `(.L_x_6227) ;  /* 0xfffffff400f47947 */ /* 0x000fea000383ffff */
.L_x_6200:
[----:B-1----:R1:W2:Y:S02]  /*b980*/  SYNCS.PHASECHK.TRANS64.TRYWAIT P0, [R7+URZ], R4 ;  /* 0x00000004070075a7 */ /* 0x0022a4000800017f */
[----:B--2---:R-:W-:Y:S05]  /*b990*/  @!P0 NANOSLEEP.SYNCS 0x989680 ;  /* 0x009896800000895d */ /* 0x004fea0003900000 */
[----:B------:R-:W2:Y:S02]  /*b9a0*/  @!P0 SYNCS.PHASECHK.TRANS64 P0, [R7+URZ], R4 ;  /* 0x00000004070085a7 */ /* 0x000ea4000800007f */
[----:B--2---:R-:W-:Y:S05]  /*b9b0*/  @!P0 BRA `(.L_x_6200) ;  /* 0xfffffffc00f08947 */ /* 0x004fea000383ffff */
[----:B------:R-:W-:Y:S05]  /*b9c0*/  BRA `(.L_x_6228) ;  /* 0xfffffff800347947 */ /* 0x000fea000383ffff */
.L_x_6201:
[----:B--2---:R2:W3:Y:S02]  /*b9d0*/  SYNCS.PHASECHK.TRANS64.TRYWAIT P0, [R3+URZ], R0 ;  /* 0x00000000030075a7 */ /* 0x0044e4000800017f */
[----:B---3--:R-:W-:Y:S05]  /*b9e0*/  @!P0 NANOSLEEP.SYNCS 0x989680 ;  /* 0x009896800000895d */ /* 0x008fea0003900000 */
[----:B------:R-:W3:Y:S02]  /*b9f0*/  @!P0 SYNCS.PHASECHK.TRANS64 P0, [R3+URZ], R0 ;  /* 0x00000000030085a7 */ /* 0x000ee4000800007f */
[----:B---3--:R-:W-:Y:S05]  /*ba00*/  @!P0 BRA `(.L_x_6201) ;  /* 0xfffffffc00f08947 */ /* 0x008fea000383ffff */
[----:B------:R-:W-:Y:S05]  /*ba10*/  BRA `(.L_x_6229) ;  /* 0xfffffff800287947 */ /* 0x000fea000383ffff */
.L_x_6203:
[----:B--2---:R2:W3:Y:S02]  /*ba20*/  SYNCS.PHASECHK.TRANS64.TRYWAIT P0, [R5+URZ], R4 ;  /* 0x00000004050075a7 */ /* 0x0044e4000800017f */
[----:B---3--:R-:W-:Y:S05]  /*ba30*/  @!P0 NANOSLEEP.SYNCS 0x989680 ;  /* 0x009896800000895d */ /* 0x008fea0003900000 */
[----:B------:R-:W3:Y:S02]  /*ba40*/  @!P0 SYNCS.PHASECHK.TRANS64 P0, [R5+URZ], R4 ;  /* 0x00000004050085a7 */ /* 0x000ee4000800007f */
[----:B---3--:R-:W-:Y:S05]  /*ba50*/  @!P0 BRA `(.L_x_6203) ;  /* 0xfffffffc00f08947 */ /* 0x008fea000383ffff */
[----:B------:R-:W-:Y:S05]  /*ba60*/  BRA `(.L_x_6230) ;  /* 0xfffffff8002c7947 */ /* 0x000fea000383ffff */
.L_x_6231:
        /* <DEDUP_REMOVED lines=9> */
.L_x_6599:


//--------------------- .text._ZN7cutlass13device_kernelIN5flash11enable_sm90INS1_16FlashAttnBwdSm90INS1_25CollectiveMainloopBwdSm90ILi2ELi2ELi2EN4cute5tupleIJNS5_1CILi1EEES8_S8_EEENS6_IJNS7_ILi64EEENS7_ILi128EEENS7_ILi96EEEEEENS_6half_tEfNS_4arch4Sm90ELb1ELb0ELb0ELb1ELb0ELb1ELb0ELb0ELi2ELi1ELi2ELi1ELb1EEENS1_24CollectiveEpilogueBwdGQAISD_fSG_Li256ELb1ELb0EEENS1_25SingleTileBwdLPTSchedulerILb1ELi128ELb0EEEEEEEEEvNT_6ParamsE --------------------------
	.section	.text._ZN7cutlass13device_kernelIN5flash11enable_sm90INS1_16FlashAttnBwdSm90INS1_25CollectiveMainloopBwdSm90ILi2ELi2ELi2EN4cute5tupleIJNS5_1CILi1EEES8_S8_EEENS6_IJNS7_ILi64EEENS7_ILi128EEENS7_ILi96EEEEEENS_6half_tEfNS_4arch4Sm90ELb1ELb0ELb0ELb1ELb0ELb1ELb0ELb0ELi2ELi1ELi2ELi1ELb1EEENS1_24CollectiveEpilogueBwdGQAISD_fSG_Li256ELb1ELb0EEENS1_25SingleTileBwdLPTSchedulerILb1ELi128ELb0EEEEEEEEEvNT_6ParamsE,"ax",@progbits
	.align	128
.text._ZN7cutlass13device_kernelIN5flash11enable_sm90INS1_16FlashAttnBwdSm90INS1_25CollectiveMainloopBwdSm90ILi2ELi2ELi2EN4cute5tupleIJNS5_1CILi1EEES8_S8_EEENS6_IJNS7_ILi64EEENS7_ILi128EEENS7_ILi96EEEEEENS_6half_tEfNS_4arch4Sm90ELb1ELb0ELb0ELb1ELb0ELb1ELb0ELb0ELi2ELi1ELi2ELi1ELb1EEENS1_24CollectiveEpilogueBwdGQAISD_fSG_Li256ELb1ELb0EEENS1_25SingleTileBwdLPTSchedulerILb1ELi128ELb0EEEEEEEEEvNT_6ParamsE:
        .type           _ZN7cutlass13device_kernelIN5flash11enable_sm90INS1_16FlashAttnBwdSm90INS1_25CollectiveMainloopBwdSm90ILi2ELi2ELi2EN4cute5tupleIJNS5_1CILi1EEES8_S8_EEENS6_IJNS7_ILi64EEENS7_ILi128EEENS7_ILi96EEEEEENS_6half_tEfNS_4arch4Sm90ELb1ELb0ELb0ELb1ELb0ELb1ELb0ELb0ELi2ELi1ELi2ELi1ELb1EEENS1_24CollectiveEpilogueBwdGQAISD_fSG_Li256ELb1ELb0EEENS1_25SingleTileBwdLPTSchedulerILb1ELi128ELb0EEEEEEEEEvNT_6ParamsE,@function
        .size           _ZN7cutlass13device_kernelIN5flash11enable_sm90INS1_16FlashAttnBwdSm90INS1_25CollectiveMainloopBwdSm90ILi2ELi2ELi2EN4cute5tupleIJNS5_1CILi1EEES8_S8_EEENS6_IJNS7_ILi64EEENS7_ILi128EEENS7_ILi96EEEEEENS_6half_tEfNS_4arch4Sm90ELb1ELb0ELb0ELb1ELb0ELb1ELb0ELb0ELi2ELi1ELi2ELi1ELb1EEENS1_24CollectiveEpilogueBwdGQAISD_fSG_Li256ELb1ELb0EEENS1_25SingleTileBwdLPTSchedulerILb1ELi128ELb0EEEEEEEEEvNT_6ParamsE,(.L_x_6600 - _ZN7cutlass13device_kernelIN5flash11enable_sm90INS1_16FlashAttnBwdSm90INS1_25CollectiveMainloopBwdSm90ILi2ELi2ELi2EN4cute5tupleIJNS5_1CILi1EEES8_S8_EEENS6_IJNS7_ILi64EEENS7_ILi128EEENS7_ILi96EEEEEENS_6half_tEfNS_4arch4Sm90ELb1ELb0ELb0ELb1ELb0ELb1ELb0ELb0ELi2ELi1ELi2ELi1ELb1EEENS1_24CollectiveEpilogueBwdGQAISD_fSG_Li256ELb1ELb0EEENS1_25SingleTileBwdLPTSchedulerILb1ELi128ELb0EEEEEEEEEvNT_6ParamsE)
        .other          _ZN7cutlass13device_kernelIN5flash11enable_sm90INS1_16FlashAttnBwdSm90INS1_25CollectiveMainloopBwdSm90ILi2ELi2ELi2EN4cute5tupleIJNS5_1CILi1EEES8_S8_EEENS6_IJNS7_ILi64EEENS7_ILi128EEENS7_ILi96EEEEEENS_6half_tEfNS_4arch4Sm90ELb1ELb0ELb0ELb1ELb0ELb1ELb0ELb0ELi2ELi1ELi2ELi1ELb1EEENS1_24CollectiveEpilogueBwdGQAISD_fSG_Li256ELb1ELb0EEENS1_25SingleTileBwdLPTSchedulerILb1ELi128ELb0EEEEEEEEEvNT_6ParamsE,@"STO_CUDA_ENTRY STV_DEFAULT"
_ZN7cutlass13device_kernelIN5flash11enable_sm90INS1_16FlashAttnBwdSm90INS1_25CollectiveMainloopBwdSm90ILi2ELi2ELi2EN4cute5tupleIJNS5_1CILi1EEES8_S8_EEENS6_IJNS7_ILi64EEENS7_ILi128EEENS7_ILi96EEEEEENS_6half_tEfNS_4arch4Sm90ELb1ELb0ELb0ELb1ELb0ELb1ELb0ELb0ELi2ELi1ELi2ELi1ELb1EEENS1_24CollectiveEpilogueBwdGQAISD_fSG_Li256ELb1ELb0EEENS1_25SingleTileBwdLPTSchedulerILb1ELi128ELb0EEEEEEEEEvNT_6ParamsE:
        /* <DEDUP_REMOVED lines=24> */
.L_x_6233:
[----:B------:R-:W-:Y:S05]  /*0180*/  BSYNC B0 ;  /* 0x0000000000007941 */ /* 0x000fea0003800000 */
.L_x_6232:
        /* <DEDUP_REMOVED lines=37> */
.L_x_6234:
        /* <DEDUP_REMOVED lines=22> */
.L_x_6235:
[----:B------:R-:W-:Y:S01]  /*0540*/  PLOP3.LUT P0, PT, PT, PT, UP0, 0x80, 0x0 ;  /* 0x000000000000781c */ /* 0x000fe20003f0f008 */
[----:B------:R-:W-:Y:S01]  /*0550*/  NOP ;  /* 0x0000000000007918 */ /* 0x000fe20000000000 */
[----:B------:R-:W-:Y:S01]  /*0560*/  ULDC.64 UR46, c[0x0][0x208] ;  /* 0x00008200002e7ab9 */ /* 0x000fe20000000a00 */
[----:B------:R-:W-:Y:S01]  /*0570*/  BSSY B6, `(.L_x_6236) ;  /* 0x000091d000067945 */ /* 0x000fe20003800000 */
[----:B-12-4-:R-:W-:Y:S09]  /*0580*/  BAR.SYNC.DEFER_BLOCKING 0x0 ;  /* 0x0000000000007b1d */ /* 0x016ff20000010000 */
[----:B------:R-:W-:Y:S05]  /*0590*/  @!P0 BRA `(.L_x_6237) ;  /* 0x0000004c00748947 */ /* 0x000fea0003800000 */
.L_x_6238:
        /* <DEDUP_REMOVED lines=32> */
.L_x_6239:
[----:B------:R-:W-:Y:S01]  /*07a0*/  ULDC UR7, c[0x0][0x8cc] ;  /* 0x0002330000077ab9 */ /* 0x000fe20000000800 */
[----:B------:R-:W-:Y:S01]  /*07b0*/  UMOV UR36, UR10 ;  /* 0x0000000a00247c82 */ /* 0x000fe20008000000 */
[----:B------:R-:W-:-:S11]  /*07c0*/  UISETP.NE.AND UP0, UPT, UR7, 0x1, UPT ;  /* 0x000000010700788c */ /* 0x000fd6000bf05270 */
[----:B------:R-:W-:Y:S02]  /*07d0*/  @UP0 ULDC.64 UR8, c[0x0][0x8d0] ;  /* 0x0002340000080ab9 */ /* 0x000fe40000000a00 */
[----:B------:R-:W-:-:S04]  /*07e0*/  UIMAD.WIDE.U32 UR4, UR10, UR8, URZ ;  /* 0x000000080a0472a5 */ /* 0x000fc8000f8e003f */
[----:B------:R-:W-:-:S04]  /*07f0*/  @UP0 USHF.R.U32.HI UR36, URZ, UR9, UR5 ;  /* 0x000000093f240299 */ /* 0x000fc80008011605 */
[----:B------:R-:W-:-:S12]  /*0800*/  UIMAD UR4, UR36, UR7, URZ ;  /* 0x00000007240472a4 */ /* 0x000fd8000f8e023f */
.L_x_6240:
        /* <DEDUP_REMOVED lines=23> */
.L_x_6241:
        /* <DEDUP_REMOVED lines=14> */
.L_x_6243:
[----:B------:R-:W-:-:S05]  /*0a60*/  ULDC UR4, c[0x0][0x8f4] ;  /* 0x00023d0000047ab9 */ /* 0x000fca0000000800 */
.L_x_6242:
        /* <DEDUP_REMOVED lines=22> */
.L_x_6245:
        /* <DEDUP_REMOVED lines=14> */
.L_x_6246:
        /* <DEDUP_REMOVED lines=11> */
.L_x_6247:
        /* <DEDUP_REMOVED lines=13> */
.L_x_6248:
        /* <DEDUP_REMOVED lines=84> */
.L_x_6251:
        /* <DEDUP_REMOVED lines=15> */
.L_x_6250:
        /* <DEDUP_REMOVED lines=22> */
.L_x_6253:
        /* <DEDUP_REMOVED lines=15> */
.L_x_6252:
[----:B------:R-:W-:Y:S01]  /*16b0*/  SHF.R.S32.HI R23, RZ, 0x1f, R22 ;  /* 0x0000001fff177819 */ /* 0x000fe20000011416 */
[----:B------:R-:W-:-:S03]  /*16c0*/  UMOV UR4, 0xffffffff ;  /* 0xffffffff00047882 */ /* 0x000fc60000000000 */
[----:B------:R-:W-:-:S04]  /*16d0*/  LEA.HI R0, R23, R22, RZ, 0x7 ;  /* 0x0000001617007211 */ /* 0x000fc800078f38ff */
[----:B------:R-:W-:Y:S01]  /*16e0*/  SHF.R.S32.HI R19, RZ, 0x7, R0 ;  /* 0x00000007ff137819 */ /* 0x000fe20000011400 */
[----:B------:R-:W-:Y:S06]  /*16f0*/  BRA.DIV UR4, `(.L_x_6254) ;  /* 0x0000008204187947 */ /* 0x000fec000b800000 */
[----:B------:R1:W2:Y:S02]  /*1700*/  SHFL.IDX PT, R14, R19, RZ, 0x1f ;  /* 0x00001fff130e7589 */ /* 0x0002a400000e0000 */
.L_x_6340:
        /* <DEDUP_REMOVED lines=15> */
.L_x_6255:
        /* <DEDUP_REMOVED lines=19> */
.L_x_6257:
        /* <DEDUP_REMOVED lines=34> */
[----:B------:R-:W-:Y:S02]  /*1b50*/  IMAD R5, R3, 0x2, R2 ;  /* 0x0000000203057824 */ /* 0x000fe400078e0202 */
        /* <DEDUP_REMOVED lines=85> */
[----:B-1234-:R-:W-:-:S09]  /*20b0*/  ULDC UR6, c[0x0][0x744] ;  /* 0x0001d10000067ab9 */ /* 0x01efd20000000800 */
.L_x_6268:
[----:B------:R-:W-:-:S06]  /*20c0*/  UISETP.NE.AND UP0, UPT, UR9, 0x3, UPT ;  /* 0x000000030900788c */ /* 0x000fcc000bf05270 */
[----:B------:R-:W-:-:S13]  /*20d0*/  PLOP3.LUT P0, PT, PT, PT, UP0, 0x80, 0x0 ;  /* 0x000000000000781c */ /* 0x000fda0003f0f008 */
[----:B-1----:R-:W-:Y:S05]  /*20e0*/  @!P0 BRA `(.L_x_6258) ;  /* 0x0000000000048947 */ /* 0x002fea0003800000 */
[----:B------:R-:W-:Y:S01]  /*20f0*/  BPT.TRAP 0x1 ;  /* 0x000000040000795c */ /* 0x000fe20000300000 */
.L_x_6258:
[----:B------:R-:W-:Y:S01]  /*2100*/  R2UR UR7, R2 ;  /* 0x00000000020772ca */ /* 0x000fe200000e0000 */
[----:B------:R-:W-:-:S05]  /*2110*/  IMAD.U32 R6, RZ, RZ, UR4 ;  /* 0x00000004ff067e24 */ /* 0x000fca000f8e00ff */
[----:B------:R-:W-:-:S07]  /*2120*/  SHF.L.U32 R6, R6, 0x1f, RZ ;  /* 0x0000001f06067819 */ /* 0x000fce00000006ff */
[----:B------:R-:W-:-:S09]  /*2130*/  ULEA UR7, UR5, UR7, 0x3 ;  /* 0x0000000705077291 */ /* 0x000fd2000f8e183f */
[----:B------:R1:W2:Y:S01]  /*2140*/  SYNCS.PHASECHK.TRANS64.TRYWAIT P1, [UR7+0x26810], R6 ;  /* 0x02681006ff0075a7 */ /* 0x0002a20008020147 */
[----:B------:R-:W-:Y:S05]  /*2150*/  @!P0 BRA `(.L_x_6259) ;  /* 0x0000000000048947 */ /* 0x000fea0003800000 */
[----:B------:R-:W-:Y:S01]  /*2160*/  BPT.TRAP 0x1 ;  /* 0x000000040000795c */ /* 0x000fe20000300000 */
.L_x_6259:
[----:B--2---:R-:W-:Y:S05]  /*2170*/  @P1 BRA `(.L_x_6260) ;  /* 0x0000000000081947 */ /* 0x004fea0003800000 */
[----:B------:R-:W2:Y:S02]  /*2180*/  SYNCS.PHASECHK.TRANS64.TRYWAIT P1, [UR7+0x26810], R6 ;  /* 0x02681006ff0075a7 */ /* 0x000ea40008020147 */
[----:B--2---:R-:W-:Y:S05]  /*2190*/  @!P1 BRA `(.L_x_6261) ;  /* 0x0000007400a49947 */ /* 0x004fea0003800000 */
.L_x_6260:
        /* <DEDUP_REMOVED lines=66> */
.L_x_6262:
[----:B------:R1:W1:Y:S01]  /*25c0*/  SYNCS.PHASECHK.TRANS64.TRYWAIT P1, [UR7+0x26830], R6 ;  /* 0x02683006ff0075a7 */ /* 0x0002620008020147 */
[----:B------:R-:W-:Y:S05]  /*25d0*/  @!P0 BRA `(.L_x_6263) ;  /* 0x0000000000048947 */ /* 0x000fea0003800000 */
[----:B------:R-:W-:Y:S01]  /*25e0*/  BPT.TRAP 0x1 ;  /* 0x000000040000795c */ /* 0x000fe20000300000 */
.L_x_6263:
[----:B-1----:R-:W-:Y:S05]  /*25f0*/  @P1 BRA `(.L_x_6264) ;  /* 0x0000000000081947 */ /* 0x002fea0003800000 */
[----:B------:R-:W1:Y:S02]  /*2600*/  SYNCS.PHASECHK.TRANS64.TRYWAIT P1, [UR7+0x26830], R6 ;  /* 0x02683006ff0075a7 */ /* 0x000e640008020147 */
[----:B-1----:R-:W-:Y:S05]  /*2610*/  @!P1 BRA `(.L_x_6265) ;  /* 0x00000070009c9947 */ /* 0x002fea0003800000 */
.L_x_6264:
        /* <DEDUP_REMOVED lines=474> */
.L_x_6266:
        /* <DEDUP_REMOVED lines=46> */
.L_x_6267:
        /* <DEDUP_REMOVED lines=62> */
.L_x_6249:
        /* <DEDUP_REMOVED lines=99> */
.L_x_6271:
[----:B------:R-:W-:Y:S01]  /*50b0*/  @P0 ELECT P1, URZ, PT ;  /* 0x00000000003f082f */ /* 0x000fe20003820000 */
[----:B------:R2:W-:-:S12]  /*50c0*/  UBLKRED.G.S.ADD.F32.RN [UR6], [UR4], UR5, desc[UR8] ;  /* 0x00000806040073bb */ /* 0x0005d800080a1405 */
[----:B------:R-:W-:Y:S02]  /*50d0*/  @P1 PLOP3.LUT P0, PT, P1, PT, PT, 0x8, 0x0 ;  /* 0x000000000000181c */ /* 0x000fe40000f0e170 */
[----:B------:R-:W-:-:S11]  /*50e0*/  PLOP3.LUT P1, PT, PT, PT, PT, 0x8, 0x0 ;  /* 0x000000000000781c */ /* 0x000fd60003f2e170 */
[----:B--2---:R-:W-:Y:S05]  /*50f0*/  @P0 BRA.U.ANY `(.L_x_6271) ;  /* 0xfffffffd00ec0947 */ /* 0x004fea000393ffff */
[----:B------:R0:W-:Y:S01]  /*5100*/  UTMACMDFLUSH ;  /* 0x00000000000079b7 */ /* 0x0001e20000000000 */
[----:B------:R-:W-:-:S04]  /*5110*/  DEPBAR.LE SB0, 0x0 ;  /* 0x000080000000791a */ /* 0x000fc80000000000 */
.L_x_6270:
[----:B------:R-:W-:Y:S05]  /*5120*/  BSYNC B0 ;  /* 0x0000000000007941 */ /* 0x000fea0003800000 */
.L_x_6269:
        /* <DEDUP_REMOVED lines=28> */
.L_x_6272:
        /* <DEDUP_REMOVED lines=8> */
.L_x_6237:
        /* <DEDUP_REMOVED lines=29> */
.L_x_6274:
[----:B------:R-:W-:Y:S01]  /*5540*/  ULDC UR9, c[0x0][0x8cc] ;  /* 0x0002330000097ab9 */ /* 0x000fe20000000800 */
[----:B------:R-:W-:Y:S01]  /*5550*/  UMOV UR7, UR8 ;  /* 0x0000000800077c82 */ /* 0x000fe20008000000 */
[----:B------:R-:W-:-:S11]  /*5560*/  UISETP.NE.AND UP0, UPT, UR9, 0x1, UPT ;  /* 0x000000010900788c */ /* 0x000fd6000bf05270 */
[----:B------:R-:W-:Y:S02]  /*5570*/  @UP0 ULDC.64 UR10, c[0x0][0x8d0] ;  /* 0x00023400000a0ab9 */ /* 0x000fe40000000a00 */
[----:B------:R-:W-:-:S04]  /*5580*/  UIMAD.WIDE.U32 UR4, UR8, UR10, URZ ;  /* 0x0000000a080472a5 */ /* 0x000fc8000f8e003f */
[----:B------:R-:W-:-:S04]  /*5590*/  @UP0 USHF.R.U32.HI UR7, URZ, UR11, UR5 ;  /* 0x0000000b3f070299 */ /* 0x000fc80008011605 */
[----:B------:R-:W-:-:S12]  /*55a0*/  UIMAD UR4, UR7, UR9, URZ ;  /* 0x00000009070472a4 */ /* 0x000fd8000f8e023f */
.L_x_6275:
        /* <DEDUP_REMOVED lines=23> */
.L_x_6276:
        /* <DEDUP_REMOVED lines=13> */
.L_x_6278:
[----:B------:R-:W-:-:S05]  /*57f0*/  ULDC UR4, c[0x0][0x8f4] ;  /* 0x00023d0000047ab9 */ /* 0x000fca0000000800 */
.L_x_6277:
        /* <DEDUP_REMOVED lines=46> */
.L_x_6279:
        /* <DEDUP_REMOVED lines=13> */
.L_x_6280:
        /* <DEDUP_REMOVED lines=12> */
.L_x_6281:
        /* <DEDUP_REMOVED lines=54> */
.L_x_6284:
[----:B------:R-:W-:Y:S05]  /*5fd0*/  BSYNC B0 ;  /* 0x0000000000007941 */ /* 0x000fea0003800000 */
.L_x_6283:
        /* <DEDUP_REMOVED lines=19> */
.L_x_6286:
[----:B------:R-:W-:Y:S05]  /*6110*/  BSYNC B0 ;  /* 0x0000000000007941 */ /* 0x000fea0003800000 */
.L_x_6285:
[----:B------:R-:W-:Y:S06]  /*6120*/  BAR.ARV 0xa, 0xa0 ;  /* 0x0282800000007b1d */ /* 0x000fec0000002000 */
[----:B------:R-:W-:Y:S04]  /*6130*/  BSSY B0, `(.L_x_6287) ;  /* 0x0000003000007945 */ /* 0x000fe80003800000 */
[----:B------:R-:W-:Y:S05]  /*6140*/  @!P0 BRA `(.L_x_6288) ;  /* 0x0000000000048947 */ /* 0x000fea0003800000 */
[----:B------:R-:W-:-:S04]  /*6150*/  DEPBAR.LE SB0, 0x0 ;  /* 0x000080000000791a */ /* 0x000fc80000000000 */
.L_x_6288:
[----:B------:R-:W-:Y:S05]  /*6160*/  BSYNC B0 ;  /* 0x0000000000007941 */ /* 0x000fea0003800000 */
.L_x_6287:
[----:B------:R-:W-:Y:S06]  /*6170*/  BAR.ARV 0xb, 0xa0 ;  /* 0x02c2800000007b1d */ /* 0x000fec0000002000 */
[----:B------:R-:W-:Y:S01]  /*6180*/  UIADD3 UR18, UR12, 0x1, URZ ;  /* 0x000000010c127890 */ /* 0x000fe2000fffe03f */
[----:B------:R-:W-:Y:S11]  /*6190*/  BRA `(.L_x_6289) ;  /* 0x0000000000047947 */ /* 0x000ff60003800000 */
.L_x_6282:
[----:B------:R-:W-:-:S05]  /*61a0*/  UMOV UR18, UR12 ;  /* 0x0000000c00127c82 */ /* 0x000fca0008000000 */
.L_x_6289:
        /* <DEDUP_REMOVED lines=22> */
.L_x_6302:
        /* <DEDUP_REMOVED lines=20> */
.L_x_6291:
[----:B------:R-:W-:Y:S05]  /*6450*/  BSYNC B0 ;  /* 0x0000000000007941 */ /* 0x000fea0003800000 */
.L_x_6290:
        /* <DEDUP_REMOVED lines=13> */
.L_x_6293:
[----:B------:R-:W-:Y:S05]  /*6530*/  BSYNC B0 ;  /* 0x0000000000007941 */ /* 0x000fea0003800000 */
.L_x_6292:
[----:B------:R-:W-:Y:S06]  /*6540*/  BAR.ARV 0xa, 0xa0 ;  /* 0x0282800000007b1d */ /* 0x000fec0000002000 */
[----:B------:R-:W-:Y:S04]  /*6550*/  BSSY B0, `(.L_x_6294) ;  /* 0x0000003000007945 */ /* 0x000fe80003800000 */
[----:B------:R-:W-:Y:S05]  /*6560*/  @!P0 BRA `(.L_x_6295) ;  /* 0x0000000000048947 */ /* 0x000fea0003800000 */
[----:B------:R-:W-:-:S04]  /*6570*/  DEPBAR.LE SB0, 0x0 ;  /* 0x000080000000791a */ /* 0x000fc80000000000 */
.L_x_6295:
[----:B------:R-:W-:Y:S05]  /*6580*/  BSYNC B0 ;  /* 0x0000000000007941 */ /* 0x000fea0003800000 */
.L_x_6294:
        /* <DEDUP_REMOVED lines=13> */
.L_x_6297:
[----:B------:R-:W-:Y:S05]  /*6660*/  BSYNC B0 ;  /* 0x0000000000007941 */ /* 0x000fea0003800000 */
.L_x_6296:
        /* <DEDUP_REMOVED lines=13> */
.L_x_6299:
[----:B------:R-:W-:Y:S05]  /*6740*/  BSYNC B0 ;  /* 0x0000000000007941 */ /* 0x000fea0003800000 */
.L_x_6298:
[----:B------:R-:W-:Y:S01]  /*6750*/  UIADD3 UR18, UR18, 0x2, URZ ;  /* 0x0000000212127890 */ /* 0x000fe2000fffe03f */
[----:B------:R-:W-:Y:S06]  /*6760*/  BAR.ARV 0xa, 0xa0 ;  /* 0x0282800000007b1d */ /* 0x000fec0000002000 */
[----:B------:R-:W-:Y:S01]  /*6770*/  UISETP.GE.AND UP0, UPT, UR18, UR7, UPT ;  /* 0x000000071200728c */ /* 0x000fe2000bf06270 */
[----:B------:R-:W-:Y:S04]  /*6780*/  BSSY B0, `(.L_x_6300) ;  /* 0x0000003000007945 */ /* 0x000fe80003800000 */
[----:B------:R-:W-:Y:S06]  /*6790*/  @!P0 BRA `(.L_x_6301) ;  /* 0x0000000000048947 */ /* 0x000fec0003800000 */
[----:B------:R-:W-:-:S04]  /*67a0*/  DEPBAR.LE SB0, 0x0 ;  /* 0x000080000000791a */ /* 0x000fc80000000000 */
.L_x_6301:
[----:B------:R-:W-:Y:S05]  /*67b0*/  BSYNC B0 ;  /* 0x0000000000007941 */ /* 0x000fea0003800000 */
.L_x_6300:
[----:B------:R-:W-:Y:S06]  /*67c0*/  BAR.ARV 0xb, 0xa0 ;  /* 0x02c2800000007b1d */ /* 0x000fec0000002000 */
[----:B------:R-:W-:Y:S01]  /*67d0*/  PLOP3.LUT P1, PT, PT, PT, UP0, 0x80, 0x0 ;  /* 0x000000000000781c */ /* 0x000fe20003f2f008 */
[----:B------:R-:W-:Y:S02]  /*67e0*/  UIADD3 UR26, UR26, 0x3000, URZ ;  /* 0x000030001a1a7890 */ /* 0x000fe4000fffe03f */
[----:B------:R-:W-:-:S10]  /*67f0*/  UIADD3 UR6, UR6, 0x3000, URZ ;  /* 0x0000300006067890 */ /* 0x000fd4000fffe03f */
[----:B------:R-:W-:Y:S05]  /*6800*/  @!P1 BRA `(.L_x_6302) ;  /* 0xfffffff800c09947 */ /* 0x000fea000383ffff */
[----:B------:R-:W-:Y:S05]  /*6810*/  BRA `(.L_x_6244) ;  /* 0x0000002c00c87947 */ /* 0x000fea0003800000 */
.L_x_6273:
        /* <DEDUP_REMOVED lines=22> */
.L_x_6303:
[----:B------:R-:W-:Y:S01]  /*6980*/  ULDC UR9, c[0x0][0x8cc] ;  /* 0x0002330000097ab9 */ /* 0x000fe20000000800 */
[----:B------:R-:W-:Y:S01]  /*6990*/  UMOV UR7, UR8 ;  /* 0x0000000800077c82 */ /* 0x000fe20008000000 */
[----:B------:R-:W-:-:S11]  /*69a0*/  UISETP.NE.AND UP0, UPT, UR9, 0x1, UPT ;  /* 0x000000010900788c */ /* 0x000fd6000bf05270 */
[----:B------:R-:W-:Y:S02]  /*69b0*/  @UP0 ULDC.64 UR10, c[0x0][0x8d0] ;  /* 0x00023400000a0ab9 */ /* 0x000fe40000000a00 */
[----:B------:R-:W-:-:S04]  /*69c0*/  UIMAD.WIDE.U32 UR4, UR8, UR10, URZ ;  /* 0x0000000a080472a5 */ /* 0x000fc8000f8e003f */
[----:B------:R-:W-:-:S04]  /*69d0*/  @UP0 USHF.R.U32.HI UR7, URZ, UR11, UR5 ;  /* 0x0000000b3f070299 */ /* 0x000fc80008011605 */
[----:B------:R-:W-:-:S12]  /*69e0*/  UIMAD UR4, UR7, UR9, URZ ;  /* 0x00000009070472a4 */ /* 0x000fd8000f8e023f */
.L_x_6304:
        /* <DEDUP_REMOVED lines=23> */
.L_x_6305:
        /* <DEDUP_REMOVED lines=14> */
.L_x_6307:
[----:B------:R-:W-:-:S05]  /*6c40*/  ULDC UR4, c[0x0][0x8f4] ;  /* 0x00023d0000047ab9 */ /* 0x000fca0000000800 */
.L_x_6306:
        /* <DEDUP_REMOVED lines=60> */
.L_x_6309:
        /* <DEDUP_REMOVED lines=12> */
.L_x_6310:
[----:B------:R-:W-:Y:S05]  /*70d0*/  @!P2 BRA `(.L_x_6311) ;  /* 0x000000000014a947 */ /* 0x000fea0003800000 */
[----:B------:R-:W-:Y:S02]  /*70e0*/  IMAD.U32 R2, RZ, RZ, UR14 ;  /* 0x0000000eff027e24 */ /* 0x000fe4000f8e00ff */
[----:B------:R-:W-:-:S05]  /*70f0*/  IMAD.U32 R3, RZ, RZ, UR15 ;  /* 0x0000000fff037e24 */ /* 0x000fca000f8e00ff */
[----:B------:R-:W2:Y:S04]  /*7100*/  LDG.E R5, desc[UR46][R2.64] ;  /* 0x0000002e02057981 */ /* 0x000ea8000c1e1900 */
[----:B------:R-:W2:Y:S02]  /*7110*/  LDG.E R4, desc[UR46][R2.64+0x4] ;  /* 0x0000042e02047981 */ /* 0x000ea4000c1e1900 */
[----:B--2---:R-:W-:-:S07]  /*7120*/  IMAD.IADD R4, R4, 0x1, -R5 ;  /* 0x0000000104047824 */ /* 0x004fce00078e0a05 */
.L_x_6311:
        /* <DEDUP_REMOVED lines=62> */
.L_x_6341:
        /* <DEDUP_REMOVED lines=15> */
.L_x_6314:
        /* <DEDUP_REMOVED lines=122> */
.L_x_6325:
[----:B-123--:R-:W-:-:S04]  /*7da0*/  SHF.L.U32 R18, R10, 0x1f, RZ ;  /* 0x0000001f0a127819 */ /* 0x00efc800000006ff */
[----:B------:R-:W2:Y:S02]  /*7db0*/  SYNCS.PHASECHK.TRANS64.TRYWAIT P1, [R15+URZ+0x26840], R18 ;  /* 0x026840120f0075a7 */ /* 0x000ea4000802017f */
[----:B--2---:R-:W-:Y:S05]  /*7dc0*/  @!P1 BRA `(.L_x_6317) ;  /* 0x0000001800dc9947 */ /* 0x004fea0003800000 */
.L_x_6342:
        /* <DEDUP_REMOVED lines=8> */
.L_x_6318:
        /* <DEDUP_REMOVED lines=44> */
.L_x_6343:
        /* <DEDUP_REMOVED lines=8> */
.L_x_6320:
        /* <DEDUP_REMOVED lines=44> */
.L_x_6344:
        /* <DEDUP_REMOVED lines=8> */
.L_x_6322:
        /* <DEDUP_REMOVED lines=38> */
.L_x_6346:
        /* <DEDUP_REMOVED lines=8> */
.L_x_6324:
        /* <DEDUP_REMOVED lines=44> */
.L_x_6316:
[----:B------:R-:W4:Y:S02]  /*8a70*/  LDL.LU R4, [R1+0x4] ;  /* 0x0000040001047983 */ /* 0x000f240000300800 */
[----:B----4-:R-:W-:Y:S02]  /*8a80*/  ISETP.NE.AND P1, PT, R4, RZ, PT ;  /* 0x000000ff0400720c */ /* 0x010fe40003f25270 */
[----:B------:R4:W5:Y:S11]  /*8a90*/  LDL R4, [R1] ;  /* 0x0000000001047983 */ /* 0x0009760000100800 */
[----:B----4-:R-:W-:Y:S05]  /*8aa0*/  @!P1 BRA `(.L_x_6315) ;  /* 0x0000000400949947 */ /* 0x010fea0003800000 */
[----:B------:R-:W-:-:S04]  /*8ab0*/  SHF.L.U32 R12, R10, 0x1f, RZ ;  /* 0x0000001f0a0c7819 */ /* 0x000fc800000006ff */
[----:B------:R-:W4:Y:S02]  /*8ac0*/  SYNCS.PHASECHK.TRANS64.TRYWAIT P1, [R15+URZ+0x26840], R12 ;  /* 0x0268400c0f0075a7 */ /* 0x000f24000802017f */
[----:B----4-:R-:W-:Y:S05]  /*8ad0*/  @!P1 BRA `(.L_x_6326) ;  /* 0x0000000c00ec9947 */ /* 0x010fea0003800000 */
.L_x_6347:
        /* <DEDUP_REMOVED lines=8> */
.L_x_6327:
        /* <DEDUP_REMOVED lines=41> */
.L_x_6348:
        /* <DEDUP_REMOVED lines=8> */
.L_x_6329:
        /* <DEDUP_REMOVED lines=41> */
.L_x_6315:
[----:B------:R-:W1:Y:S01]  /*9100*/  S2R R0, SR_TID.X ;  /* 0x0000000000007919 */ /* 0x000e620000002100 */
[----:B------:R-:W-:Y:S01]  /*9110*/  IMAD R3, R16, 0x8, R15 ;  /* 0x0000000810037824 */ /* 0x000fe200078e020f */
[----:B-1----:R-:W-:Y:S02]  /*9120*/  LOP3.LUT R2, R0, 0x7f, RZ, 0xc0, !PT ;  /* 0x0000007f00027812 */ /* 0x002fe400078ec0ff */
[----:B------:R-:W-:Y:S02]  /*9130*/  SHF.L.U32 R0, R10, 0x1f, RZ ;  /* 0x0000001f0a007819 */ /* 0x000fe400000006ff */
[----:B------:R-:W-:Y:S02]  /*9140*/  ISETP.NE.AND P1, PT, R2, RZ, PT ;  /* 0x000000ff0200720c */ /* 0x000fe40003f25270 */
[----:B------:R-:W1:Y:S02]  /*9150*/  SYNCS.PHASECHK.TRANS64.TRYWAIT P0, [R3+URZ+0x26840], R0 ;  /* 0x02684000030075a7 */ /* 0x000e64000800017f */
[----:B-1----:R-:W-:Y:S09]  /*9160*/  @!P0 BRA `(.L_x_6330) ;  /* 0x0000000800708947 */ /* 0x002ff20003800000 */
.L_x_6349:
[----:B------:R-:W-:Y:S05]  /*9170*/  @P1 BRA `(.L_x_6331) ;  /* 0x0000000000181947 */ /* 0x000fea0003800000 */
[----:B------:R-:W1:Y:S01]  /*9180*/  S2R R2, SR_TID.X ;  /* 0x0000000000027919 */ /* 0x000e620000002100 */
[----:B------:R-:W-:-:S04]  /*9190*/  IMAD.MOV.U32 R0, RZ, RZ, 0x3100 ;  /* 0x00003100ff007424 */ /* 0x000fc800078e00ff */
[----:B------:R1:W-:Y:S02]  /*91a0*/  SYNCS.ARRIVE.TRANS64 RZ, [R3+URZ+0x26830], R0 ;  /* 0x0268300003ff79a7 */ /* 0x0003e4000800003f */
[----:B-1----:R-:W-:-:S13]  /*91b0*/  LOP3.LUT P0, RZ, R2, 0x1f, RZ, 0xc0, !PT ;  /* 0x0000001f02ff7812 */ /* 0x002fda000780c0ff */
[----:B------:R-:W-:Y:S05]  /*91c0*/  @!P0 BRA `(.L_x_6331) ;  /* 0x0000000000048947 */ /* 0x000fea0003800000 */
[----:B------:R-:W-:Y:S01]  /*91d0*/  BPT.TRAP 0x1 ;  /* 0x000000040000795c */ /* 0x000fe20000300000 */
.L_x_6331:
        /* <DEDUP_REMOVED lines=48> */
.L_x_6312:
[----:B------:R-:W-:Y:S05]  /*94e0*/  BSYNC B0 ;  /* 0x0000000000007941 */ /* 0x000fea0003800000 */
.L_x_6308:
[----:B------:R-:W-:-:S03]  /*94f0*/  UMOV UR7, 0xffffffff ;  /* 0xffffffff00077882 */ /* 0x000fc60000000000 */
[----:B------:R-:W-:Y:S05]  /*9500*/  BRA.DIV UR7, `(.L_x_6332) ;  /* 0x00000006079c7947 */ /* 0x000fea000b800000 */
[----:B------:R-:W-:-:S13]  /*9510*/  ELECT P6, URZ, PT ;  /* 0x00000000003f782f */ /* 0x000fda00038c0000 */
.L_x_6352:
[----:B------:R-:W-:Y:S05]  /*9520*/  @!P6 BRA `(.L_x_6244) ;  /* 0x000000000084e947 */ /* 0x000fea0003800000 */
[----:B------:R-:W-:-:S06]  /*9530*/  ULOP3.LUT UR7, UR38, 0x2, URZ, 0xfc, !UPT ;  /* 0x0000000226077892 */ /* 0x000fcc000f8efc3f */
[----:B------:R-:W-:-:S05]  /*9540*/  IMAD.U32 R0, RZ, RZ, UR7 ;  /* 0x00000007ff007e24 */ /* 0x000fca000f8e00ff */
[----:B------:R-:W-:-:S13]  /*9550*/  ISETP.NE.AND P2, PT, R0, 0x3, PT ;  /* 0x000000030000780c */ /* 0x000fda0003f45270 */
[----:B------:R-:W-:Y:S05]  /*9560*/  @!P2 BRA `(.L_x_6333) ;  /* 0x000000000004a947 */ /* 0x000fea0003800000 */
[----:B------:R-:W-:Y:S01]  /*9570*/  BPT.TRAP 0x1 ;  /* 0x000000040000795c */ /* 0x000fe20000300000 */
.L_x_6333:
        /* <DEDUP_REMOVED lines=15> */
.L_x_6353:
[----:B------:R-:W2:Y:S02]  /*9670*/  SYNCS.PHASECHK.TRANS64.TRYWAIT P0, [R3+URZ], R0 ;  /* 0x00000000030075a7 */ /* 0x000ea4000800017f */
[----:B--2---:R-:W-:Y:S05]  /*9680*/  @!P0 BRA `(.L_x_6335) ;  /* 0x0000000400708947 */ /* 0x004fea0003800000 */
.L_x_6354:
[----:B------:R-:W-:Y:S05]  /*9690*/  @!P2 BRA `(.L_x_6336) ;  /* 0x000000000004a947 */ /* 0x000fea0003800000 */
[----:B------:R-:W-:Y:S01]  /*96a0*/  BPT.TRAP 0x1 ;  /* 0x000000040000795c */ /* 0x000fe20000300000 */
.L_x_6336:
[----:B--2---:R-:W-:-:S04]  /*96b0*/  VIADD R3, R8, 0x26840 ;  /* 0x0002684008037836 */ /* 0x004fc80000000000 */
[----:B------:R-:W-:-:S04]  /*96c0*/  IMAD R5, R2, 0x8, R3 ;  /* 0x0000000802057824 */ /* 0x000fc800078e0203 */
[----:B------:R-:W2:Y:S02]  /*96d0*/  SYNCS.PHASECHK.TRANS64.TRYWAIT P0, [R5+URZ], R4 ;  /* 0x00000004050075a7 */ /* 0x000ea4000800017f */
[----:B--2---:R-:W-:Y:S05]  /*96e0*/  @!P0 BRA `(.L_x_6337) ;  /* 0x00000004006c8947 */ /* 0x004fea0003800000 */
.L_x_6355:
[----:B------:R-:W-:-:S07]  /*96f0*/  IMAD R3, R6, 0x8, R3 ;  /* 0x0000000806037824 */ /* 0x000fce00078e0203 */
.L_x_6338:
[----:B---3--:R3:W4:Y:S02]  /*9700*/  SYNCS.PHASECHK.TRANS64.TRYWAIT P0, [R3+URZ], R0 ;  /* 0x00000000030075a7 */ /* 0x008724000800017f */
[----:B----4-:R-:W-:Y:S05]  /*9710*/  @!P0 NANOSLEEP.SYNCS 0x989680 ;  /* 0x009896800000895d */ /* 0x010fea0003900000 */
[----:B------:R-:W4:Y:S02]  /*9720*/  @!P0 SYNCS.PHASECHK.TRANS64 P0, [R3+URZ], R0 ;  /* 0x00000000030085a7 */ /* 0x000f24000800007f */
[----:B----4-:R-:W-:Y:S05]  /*9730*/  @!P0 BRA `(.L_x_6338) ;  /* 0xfffffffc00f08947 */ /* 0x010fea000383ffff */
.L_x_6244:
[----:B------:R-:W-:Y:S05]  /*9740*/  BSYNC B6 ;  /* 0x0000000000067941 */ /* 0x000fea0003800000 */
.L_x_6236:
[----:B------:R-:W-:Y:S05]  /*9750*/  EXIT ;  /* 0x000000000000794d */ /* 0x000fea0003800000 */
.L_x_6254:
[----:B------:R-:W-:Y:S02]  /*9760*/  IMAD.MOV.U32 R13, RZ, RZ, R19 ;  /* 0x000000ffff0d7224 */ /* 0x000fe400078e0013 */
[----:B------:R-:W-:Y:S02]  /*9770*/  IMAD.MOV.U32 R12, RZ, RZ, RZ ;  /* 0x000000ffff0c7224 */ /* 0x000fe400078e00ff */
[----:B------:R-:W-:Y:S02]  /*9780*/  IMAD.MOV.U32 R11, RZ, RZ, 0x1f ;  /* 0x0000001fff0b7424 */ /* 0x000fe400078e00ff */
[----:B------:R-:W-:-:S07]  /*9790*/  IMAD.MOV.U32 R15, RZ, RZ, -0x1 ;  /* 0xffffffffff0f7424 */ /* 0x000fce00078e00ff */
[----:B------:R-:W-:Y:S05]  /*97a0*/  WARPSYNC.COLLECTIVE R15, `(.L_x_6339) ;  /* 0x000000000f087348 */ /* 0x000fea0003c00000 */
[----:B------:R1:W2:Y:S02]  /*97b0*/  SHFL.IDX P6, R14, R13, R12, R11 ;  /* 0x0000000c0d0e7389 */ /* 0x0002a400000c000b */
[----:B-12---:R-:W-:Y:S01]  /*97c0*/  ENDCOLLECTIVE ;  /* 0x000000000000791b */ /* 0x006fe20003800000 */
.L_x_6339:
[----:B------:R-:W-:Y:S05]  /*97d0*/  BRA `(.L_x_6340) ;  /* 0xffffff7c00cc7947 */ /* 0x000fea000383ffff */
.L_x_6256:
[----:B--2---:R2:W3:Y:S02]  /*97e0*/  SYNCS.PHASECHK.TRANS64.TRYWAIT P0, [R2+URZ+0x26800], R5 ;  /* 0x02680005020075a7 */ /* 0x0044e4000800017f */
[----:B---3--:R-:W-:Y:S05]  /*97f0*/  @!P0 NANOSLEEP.SYNCS 0x989680 ;  /* 0x009896800000895d */ /* 0x008fea0003900000 */
[----:B------:R-:W3:Y:S02]  /*9800*/  @!P0 SYNCS.PHASECHK.TRANS64 P0, [R2+URZ+0x26800], R5 ;  /* 0x02680005020085a7 */ /* 0x000ee4000800007f */
[----:B---3--:R-:W-:Y:S05]  /*9810*/  @!P0 BRA `(.L_x_6256) ;  /* 0xfffffffc00f08947 */ /* 0x008fea000383ffff */
[----:B------:R-:W-:Y:S05]  /*9820*/  BRA `(.L_x_6255) ;  /* 0xffffff7c00f47947 */ /* 0x000fea000383ffff */
.L_x_6261:
[----:B--2---:R-:W-:-:S04]  /*9830*/  IMAD.U32 R5, RZ, RZ, UR7 ;  /* 0x00000007ff057e24 */ /* 0x004fc8000f8e00ff */
[----:B------:R2:W3:Y:S03]  /*9840*/  SYNCS.PHASECHK.TRANS64.TRYWAIT P1, [R5+URZ+0x26810], R6 ;  /* 0x02681006050075a7 */ /* 0x0004e6000802017f */
[----:B---3--:R-:W-:Y:S05]  /*9850*/  @!P1 NANOSLEEP.SYNCS 0x989680 ;  /* 0x009896800000995d */ /* 0x008fea0003900000 */
[----:B------:R-:W3:Y:S02]  /*9860*/  @!P1 SYNCS.PHASECHK.TRANS64 P1, [R5+URZ+0x26810], R6 ;  /* 0x02681006050095a7 */ /* 0x000ee4000802007f */
[----:B---3--:R-:W-:Y:S05]  /*9870*/  @!P1 BRA `(.L_x_6261) ;  /* 0xfffffffc00ec9947 */ /* 0x008fea000383ffff */
[----:B------:R-:W-:Y:S05]  /*9880*/  BRA `(.L_x_6260) ;  /* 0xffffff8800447947 */ /* 0x000fea000383ffff */
.L_x_6265:
[----:B------:R-:W-:-:S04]  /*9890*/  IMAD.U32 R5, RZ, RZ, UR7 ;  /* 0x00000007ff057e24 */ /* 0x000fc8000f8e00ff */
[----:B------:R1:W1:Y:S03]  /*98a0*/  SYNCS.PHASECHK.TRANS64.TRYWAIT P1, [R5+URZ+0x26830], R6 ;  /* 0x02683006050075a7 */ /* 0x000266000802017f */
[----:B-1----:R-:W-:Y:S05]  /*98b0*/  @!P1 NANOSLEEP.SYNCS 0x989680 ;  /* 0x009896800000995d */ /* 0x002fea0003900000 */
[----:B------:R-:W1:Y:S02]  /*98c0*/  @!P1 SYNCS.PHASECHK.TRANS64 P1, [R5+URZ+0x26830], R6 ;  /* 0x02683006050095a7 */ /* 0x000e64000802007f */
[----:B-1----:R-:W-:Y:S05]  /*98d0*/  @!P1 BRA `(.L_x_6265) ;  /* 0xfffffffc00ec9947 */ /* 0x002fea000383ffff */
[----:B------:R-:W-:Y:S05]  /*98e0*/  BRA `(.L_x_6264) ;  /* 0xffffff8c004c7947 */ /* 0x000fea000383ffff */
.L_x_6313:
[----:B-1----:R1:W2:Y:S02]  /*98f0*/  SYNCS.PHASECHK.TRANS64.TRYWAIT P0, [R15+URZ+0x26820], R2 ;  /* 0x026820020f0075a7 */ /* 0x0022a4000800017f */
[----:B--2---:R-:W-:Y:S05]  /*9900*/  @!P0 NANOSLEEP.SYNCS 0x989680 ;  /* 0x009896800000895d */ /* 0x004fea0003900000 */
[----:B------:R-:W2:Y:S02]  /*9910*/  @!P0 SYNCS.PHASECHK.TRANS64 P0, [R15+URZ+0x26820], R2 ;  /* 0x026820020f0085a7 */ /* 0x000ea4000800007f */
[----:B--2---:R-:W-:Y:S05]  /*9920*/  @!P0 BRA `(.L_x_6313) ;  /* 0xfffffffc00f08947 */ /* 0x004fea000383ffff */
[----:B------:R-:W-:Y:S05]  /*9930*/  BRA `(.L_x_6341) ;  /* 0xffffffd800f47947 */ /* 0x000fea000383ffff */
.L_x_6317:
[----:B--2---:R2:W3:Y:S02]  /*9940*/  SYNCS.PHASECHK.TRANS64.TRYWAIT P1, [R15+URZ+0x26840], R18 ;  /* 0x026840120f0075a7 */ /* 0x0044e4000802017f */
[----:B---3--:R-:W-:Y:S05]  /*9950*/  @!P1 NANOSLEEP.SYNCS 0x989680 ;  /* 0x009896800000995d */ /* 0x008fea0003900000 */
[----:B------:R-:W3:Y:S02]  /*9960*/  @!P1 SYNCS.PHASECHK.TRANS64 P1, [R15+URZ+0x26840], R18 ;  /* 0x026840120f0095a7 */ /* 0x000ee4000802007f */
[----:B---3--:R-:W-:Y:S05]  /*9970*/  @!P1 BRA `(.L_x_6317) ;  /* 0xfffffffc00f09947 */ /* 0x008fea000383ffff */
[----:B------:R-:W-:Y:S05]  /*9980*/  BRA `(.L_x_6342) ;  /* 0xffffffe400107947 */ /* 0x000fea000383ffff */
.L_x_6319:
[----:B-1----:R1:W3:Y:S02]  /*9990*/  SYNCS.PHASECHK.TRANS64.TRYWAIT P1, [R15+URZ+0x26828], R18 ;  /* 0x026828120f0075a7 */ /* 0x0022e4000802017f */
[----:B---3--:R-:W-:Y:S05]  /*99a0*/  @!P1 NANOSLEEP.SYNCS 0x989680 ;  /* 0x009896800000995d */ /* 0x008fea0003900000 */
[----:B------:R-:W3:Y:S02]  /*99b0*/  @!P1 SYNCS.PHASECHK.TRANS64 P1, [R15+URZ+0x26828], R18 ;  /* 0x026828120f0095a7 */ /* 0x000ee4000802007f */
[----:B---3--:R-:W-:Y:S05]  /*99c0*/  @!P1 BRA `(.L_x_6319) ;  /* 0xfffffffc00f09947 */ /* 0x008fea000383ffff */
[----:B------:R-:W-:Y:S05]  /*99d0*/  BRA `(.L_x_6343) ;  /* 0xffffffe400cc7947 */ /* 0x000fea000383ffff */
.L_x_6321:
[----:B---3--:R3:W4:Y:S02]  /*99e0*/  SYNCS.PHASECHK.TRANS64.TRYWAIT P1, [R15+URZ+0x26848], R18 ;  /* 0x026848120f0075a7 */ /* 0x008724000802017f */
[----:B----4-:R-:W-:Y:S05]  /*99f0*/  @!P1 NANOSLEEP.SYNCS 0x989680 ;  /* 0x009896800000995d */ /* 0x010fea0003900000 */
[----:B------:R-:W4:Y:S02]  /*9a00*/  @!P1 SYNCS.PHASECHK.TRANS64 P1, [R15+URZ+0x26848], R18 ;  /* 0x026848120f0095a7 */ /* 0x000f24000802007f */
[----:B----4-:R-:W-:Y:S05]  /*9a10*/  @!P1 BRA `(.L_x_6321) ;  /* 0xfffffffc00f09947 */ /* 0x010fea000383ffff */
[----:B------:R-:W-:Y:S05]  /*9a20*/  BRA `(.L_x_6344) ;  /* 0xffffffe800887947 */ /* 0x000fea000383ffff */
.L_x_6323:
[----:B------:R-:W-:-:S07]  /*9a30*/  SHF.L.U32 R4, R10, 0x1f, RZ ;  /* 0x0000001f0a047819 */ /* 0x000fce00000006ff */
.L_x_6345:
[----:B----4-:R4:W1:Y:S02]  /*9a40*/  SYNCS.PHASECHK.TRANS64.TRYWAIT P1, [R15+URZ+0x26820], R4 ;  /* 0x026820040f0075a7 */ /* 0x010864000802017f */
[----:B-1----:R-:W-:Y:S05]  /*9a50*/  @!P1 NANOSLEEP.SYNCS 0x989680 ;  /* 0x009896800000995d */ /* 0x002fea0003900000 */
[----:B------:R-:W1:Y:S02]  /*9a60*/  @!P1 SYNCS.PHASECHK.TRANS64 P1, [R15+URZ+0x26820], R4 ;  /* 0x026820040f0095a7 */ /* 0x000e64000802007f */
[----:B-1----:R-:W-:Y:S05]  /*9a70*/  @!P1 BRA `(.L_x_6345) ;  /* 0xfffffffc00f09947 */ /* 0x002fea000383ffff */
[----:B------:R-:W-:Y:S05]  /*9a80*/  BRA `(.L_x_6346) ;  /* 0xffffffec00287947 */ /* 0x000fea000383ffff */
.L_x_6326:
[----:B----4-:R4:W1:Y:S02]  /*9a90*/  SYNCS.PHASECHK.TRANS64.TRYWAIT P1, [R15+URZ+0x26840], R12 ;  /* 0x0268400c0f0075a7 */ /* 0x010864000802017f */
[----:B-1----:R-:W-:Y:S05]  /*9aa0*/  @!P1 NANOSLEEP.SYNCS 0x989680 ;  /* 0x009896800000995d */ /* 0x002fea0003900000 */
[----:B------:R-:W1:Y:S02]  /*9ab0*/  @!P1 SYNCS.PHASECHK.TRANS64 P1, [R15+URZ+0x26840], R12 ;  /* 0x0268400c0f0095a7 */ /* 0x000e64000802007f */
[----:B-1----:R-:W-:Y:S05]  /*9ac0*/  @!P1 BRA `(.L_x_6326) ;  /* 0xfffffffc00f09947 */ /* 0x002fea000383ffff */
[----:B------:R-:W-:Y:S05]  /*9ad0*/  BRA `(.L_x_6347) ;  /* 0xfffffff000007947 */ /* 0x000fea000383ffff */
.L_x_6328:
[----:B-1----:R1:W2:Y:S02]  /*9ae0*/  SYNCS.PHASECHK.TRANS64.TRYWAIT P1, [R15+URZ+0x26828], R12 ;  /* 0x0268280c0f0075a7 */ /* 0x0022a4000802017f */
[----:B--2---:R-:W-:Y:S05]  /*9af0*/  @!P1 NANOSLEEP.SYNCS 0x989680 ;  /* 0x009896800000995d */ /* 0x004fea0003900000 */
[----:B------:R-:W2:Y:S02]  /*9b00*/  @!P1 SYNCS.PHASECHK.TRANS64 P1, [R15+URZ+0x26828], R12 ;  /* 0x0268280c0f0095a7 */ /* 0x000ea4000802007f */
[----:B--2---:R-:W-:Y:S05]  /*9b10*/  @!P1 BRA `(.L_x_6328) ;  /* 0xfffffffc00f09947 */ /* 0x004fea000383ffff */
[----:B------:R-:W-:Y:S05]  /*9b20*/  BRA `(.L_x_6348) ;  /* 0xfffffff000b07947 */ /* 0x000fea000383ffff */
.L_x_6330:
[----:B------:R1:W1:Y:S02]  /*9b30*/  SYNCS.PHASECHK.TRANS64.TRYWAIT P0, [R3+URZ+0x26840], R0 ;  /* 0x02684000030075a7 */ /* 0x000264000800017f */
[----:B-1----:R-:W-:Y:S05]  /*9b40*/  @!P0 NANOSLEEP.SYNCS 0x989680 ;  /* 0x009896800000895d */ /* 0x002fea0003900000 */
[----:B------:R-:W1:Y:S02]  /*9b50*/  @!P0 SYNCS.PHASECHK.TRANS64 P0, [R3+URZ+0x26840], R0 ;  /* 0x02684000030085a7 */ /* 0x000e64000800007f */
[----:B-1----:R-:W-:Y:S05]  /*9b60*/  @!P0 BRA `(.L_x_6330) ;  /* 0xfffffffc00f08947 */ /* 0x002fea000383ffff */
[----:B------:R-:W-:Y:S05]  /*9b70*/  BRA `(.L_x_6349) ;  /* 0xfffffff4007c7947 */ /* 0x000fea000383ffff */
.L_x_6332:
[----:B------:R-:W-:Y:S01]  /*9b80*/  BSSY B0, `(.L_x_6350) ;  /* 0x0000006000007945 */ /* 0x000fe20003800000 */
[----:B------:R-:W-:-:S07]  /*9b90*/  IMAD.MOV.U32 R15, RZ, RZ, -0x1 ;  /* 0xffffffffff0f7424 */ /* 0x000fce00078e00ff */
[----:B------:R-:W-:Y:S05]  /*9ba0*/  WARPSYNC.COLLECTIVE R15, `(.L_x_6351) ;  /* 0x000000000f0c7348 */ /* 0x000fea0003c00000 */
[----:B------:R-:W-:Y:S02]  /*9bb0*/  ELECT P6, UR62, PT ;  /* 0x00000000003e782f */ /* 0x000fe400038c0000 */
[----:B------:R-:W-:Y:S01]  /*9bc0*/  MOV R14, UR62 ;  /* 0x0000003e000e7c02 */ /* 0x000fe20008000f00 */
[----:B------:R-:W-:Y:S10]  /*9bd0*/  ENDCOLLECTIVE ;  /* 0x000000000000791b */ /* 0x000ff40003800000 */
.L_x_6351:
[----:B------:R-:W-:Y:S05]  /*9be0*/  BSYNC B0 ;  /* 0x0000000000007941 */ /* 0x000fea0003800000 */
.L_x_6350:
[----:B------:R-:W-:Y:S05]  /*9bf0*/  BRA `(.L_x_6352) ;  /* 0xfffffff800487947 */ /* 0x000fea000383ffff */
.L_x_6334:
[----:B-1----:R1:W2:Y:S02]  /*9c00*/  SYNCS.PHASECHK.TRANS64.TRYWAIT P0, [R7+URZ], R4 ;  /* 0x00000004070075a7 */ /* 0x0022a4000800017f */
[----:B--2---:R-:W-:Y:S05]  /*9c10*/  @!P0 NANOSLEEP.SYNCS 0x989680 ;  /* 0x009896800000895d */ /* 0x004fea0003900000 */
[----:B------:R-:W2:Y:S02]  /*9c20*/  @!P0 SYNCS.PHASECHK.TRANS64 P0, [R7+URZ], R4 ;  /* 0x00000004070085a7 */ /* 0x000ea4000800007f */
[----:B--2---:R-:W-:Y:S05]  /*9c30*/  @!P0 BRA `(.L_x_6334) ;  /* 0xfffffffc00f08947 */ /* 0x004fea000383ffff */
[----:B------:R-:W-:Y:S05]  /*9c40*/  BRA `(.L_x_6353) ;  /* 0xfffffff800887947 */ /* 0x000fea000383ffff */
.L_x_6335:
[----:B--2---:R2:W3:Y:S02]  /*9c50*/  SYNCS.PHASECHK.TRANS64.TRYWAIT P0, [R3+URZ], R0 ;  /* 0x00000000030075a7 */ /* 0x0044e4000800017f */
[----:B---3--:R-:W-:Y:S05]  /*9c60*/  @!P0 NANOSLEEP.SYNCS 0x989680 ;  /* 0x009896800000895d */ /* 0x008fea0003900000 */
[----:B------:R-:W3:Y:S02]  /*9c70*/  @!P0 SYNCS.PHASECHK.TRANS64 P0, [R3+URZ], R0 ;  /* 0x00000000030085a7 */ /* 0x000ee4000800007f */
[----:B---3--:R-:W-:Y:S05]  /*9c80*/  @!P0 BRA `(.L_x_6335) ;  /* 0xfffffffc00f08947 */ /* 0x008fea000383ffff */
[----:B------:R-:W-:Y:S05]  /*9c90*/  BRA `(.L_x_6354) ;  /* 0xfffffff8007c7947 */ /* 0x000fea000383ffff */
.L_x_6337:
[----:B--2---:R2:W3:Y:S02]  /*9ca0*/  SYNCS.PHASECHK.TRANS64.TRYWAIT P0, [R5+URZ], R4 ;  /* 0x00000004050075a7 */ /* 0x0044e4000800017f */
[----:B---3--:R-:W-:Y:S05]  /*9cb0*/  @!P0 NANOSLEEP.SYNCS 0x989680 ;  /* 0x009896800000895d */ /* 0x008fea0003900000 */
[----:B------:R-:W3:Y:S02]  /*9cc0*/  @!P0 SYNCS.PHASECHK.TRANS64 P0, [R5+URZ], R4 ;  /* 0x00000004050085a7 */ /* 0x000ee4000800007f */
[----:B---3--:R-:W-:Y:S05]  /*9cd0*/  @!P0 BRA `(.L_x_6337) ;  /* 0xfffffffc00f08947 */ /* 0x008fea000383ffff */
[----:B------:R-:W-:Y:S05]  /*9ce0*/  BRA `(.L_x_6355) ;  /* 0xfffffff800807947 */ /* 0x000fea000383ffff */
.L_x_6356:
        /* <DEDUP_REMOVED lines=9> */
.L_x_6600:


//--------------------- .text._ZN7cutlass13device_kernelIN5flash32FlashAttnBwdPostprocessConvertdQIN4cute5tupleIJNS3_1CILi128EEENS5_ILi96EEEEEENS_6half_tEfNS_4arch4Sm90ELi256ENS3_8TiledMMAINS3_8MMA_AtomIJNS3_4SM904GMMA25MMA_64x96x16_F32F16F16_RSILNSF_5MajorE0ELSH_1ELNSF_7ScaleInE1ELSI_1EEEEEENS3_6LayoutINS4_IJNS5_ILi2EEENS5_ILi1EEESN_EEENS4_IJSN_NS5_ILi0EEESP_EEEEENS4_IJNS3_10UnderscoreESS_SS_EEEEELb0EEEEEvNT_6ParamsE --------------------------
	.section	.text._ZN7cutlass13device_kernelIN5flash32FlashAttnBwdPostprocessConvertdQIN4cute5tupleIJNS3_1CILi128EEENS5_ILi96EEEEEENS_6half_tEfNS_4arch4Sm90ELi256ENS3_8TiledMMAINS3_8MMA_AtomIJNS3_4SM904GMMA25MMA_64x96x16_F32F16F16_RSILNSF_5MajorE0ELSH_1ELNSF_7ScaleInE1ELSI_1EEEEEENS3_6LayoutINS4_IJNS5_ILi2EEENS5_ILi1EEESN_EEENS4_IJSN_NS5_ILi0EEESP_EEEEENS4_IJNS3_10UnderscoreESS_SS_EEEEELb0EEEEEvNT_6ParamsE,"ax",@progbits
	.align	128
.text._ZN7cutlass13device_kernelIN5flash32FlashAttnBwdPostprocessConvertdQIN4cute5tupleIJNS3_1CILi128EEENS5_ILi96EEEEEENS_6half_tEfNS_4arch4Sm90ELi256ENS3_8TiledMMAINS3_8MMA_AtomIJNS3_4SM904GMMA25MMA_64x96x16_F32F16F16_RSILNSF_5MajorE0ELSH_1ELNSF_7ScaleInE1ELSI_1EEEEEENS3_6LayoutINS4_IJNS5_ILi2EEENS5_ILi1EEESN_EEENS4_IJSN_NS5_ILi0EEESP_EEEEENS4_IJNS3_10UnderscoreESS_SS_EEEEELb0EEEEEvNT_6ParamsE:
        .type           _ZN7cutlass13device_kernelIN5flash32FlashAttnBwdPostprocessConvertdQIN4cute5tupleIJNS3_1CILi128EEENS5_ILi96EEEEEENS_6half_tEfNS_4arch4Sm90ELi256ENS3_8TiledMMAINS3_8MMA_AtomIJNS3_4SM904GMMA25MMA_64x96x16_F32F16F16_RSILNSF_5MajorE0ELSH_1ELNSF_7ScaleInE1ELSI_1EEEEEENS3_6LayoutINS4_IJNS5_ILi2EEENS5_ILi1EEESN_EEENS4_IJSN_NS5_ILi0EEESP_EEEEENS4_IJNS3_10UnderscoreESS_SS_EEEEELb0EEEEEvNT_6ParamsE,@function
        .size           _ZN7cutlass13device_kernelIN5flash32FlashAttnBwdPostprocessConvertdQIN4cute5tupleIJNS3_1CILi128EEENS5_ILi96EEEEEENS_6half_tEfNS_4arch4Sm90ELi256ENS3_8TiledMMAINS3_8MMA_AtomIJNS3_4SM904GMMA25MMA_64x96x16_F32F16F16_RSILNSF_5MajorE0ELSH_1ELNSF_7ScaleInE1ELSI_1EEEEEENS3_6LayoutINS4_IJNS5_ILi2EEENS5_ILi1EEESN_EEENS4_IJSN_NS5_ILi0EEESP_EEEEENS4_IJNS3_10UnderscoreESS_SS_EEEEELb0EEEEEvNT_6ParamsE,(.L_x_6601 - _ZN7cutlass13device_kernelIN5flash32FlashAttnBwdPostprocessConvertdQIN4cute5tupleIJNS3_1CILi128EEENS5_ILi96EEEEEENS_6half_tEfNS_4arch4Sm90ELi256ENS3_8TiledMMAINS3_8MMA_AtomIJNS3_4SM904GMMA25MMA_64x96x16_F32F16F16_RSILNSF_5MajorE0ELSH_1ELNSF_7ScaleInE1ELSI_1EEEEEENS3_6LayoutINS4_IJNS5_ILi2EEENS5_ILi1EEESN_EEENS4_IJSN_NS5_ILi0EEESP_EEEEENS4_IJNS3_10UnderscoreESS_SS_EEEEELb0EEEEEvNT_6ParamsE)
        .other          _ZN7cutlass13device_kernelIN5flash32FlashAttnBwdPostprocessConvertdQIN4cute5tupleIJNS3_1CILi128EEENS5_ILi96EEEEEENS_6half_tEfNS_4arch4Sm90ELi256ENS3_8TiledMMAINS3_8MMA_AtomIJNS3_4SM904GMMA25MMA_64x96x16_F32F16F16_RSILNSF_5MajorE0ELSH_1ELNSF_7ScaleInE1ELSI_1EEEEEENS3_6LayoutINS4_IJNS5_ILi2EEENS5_ILi1EEESN_EEENS4_IJSN_NS5_ILi0EEESP_EEEEENS4_IJNS3_10UnderscoreESS_SS_EEEEELb0EEEEEvNT_6ParamsE,@"STO_CUDA_ENTRY STV_DEFAULT"
_ZN7cutlass13device_kernelIN5flash32FlashAttnBwdPostprocessConvertdQIN4cute5tupleIJNS3_1CILi128EEENS5_ILi96EEEEEENS_6half_tEfNS_4arch4Sm90ELi256ENS3_8TiledMMAINS3_8MMA_AtomIJNS3_4SM904GMMA25MMA_64x96x16_F32F16F16_RSILNSF_5MajorE0ELSH_1ELNSF_7ScaleInE1ELSI_1EEEEEENS3_6LayoutINS4_IJNS5_ILi2EEENS5_ILi1EEESN_EEENS4_IJSN_NS5_ILi0EEESP_EEEEENS4_IJNS3_10UnderscoreESS_SS_EEEEELb0EEEEEvNT_6ParamsE:
[----:B------:R-:W-:Y:S08]  /*0000*/  LDC R1, c[0x0][0x28] ;  /* 0x00000a00ff017b82 */ /* 0x000ff00000000800 */
[----:B------:R-:W0:Y:S01]  /*0010*/  LDC.64 R4, c[0x0][0x278] ;  /* 0x00009e00ff047b82 */ /* 0x000e220000000a00 */
[----:B------:R-:W1:Y:S01]  /*0020*/  S2R R13, SR_CTAID.Z ;  /* 0x00000000000d7919 */ /* 0x000e620000002700 */
[----:B------:R-:W-:-:S06]  /*0030*/  ULDC.64 UR8, c[0x0][0x208] ;  /* 0x0000820000087ab9 */ /* 0x000fcc0000000a00 */
[----:B------:R-:W2:Y:S08]  /*0040*/  LDC.64 R6, c[0x0][0x270] ;  /* 0x00009c00ff067b82 */ /* 0x000eb00000000a00 */
[----:B------:R-:W1:Y:S01]  /*0050*/  LDC.64 R2, c[0x0][0x270] ;  /* 0x00009c00ff027b82 */ /* 0x000e620000000a00 */
[----:B0-----:R-:W-:-:S04]  /*0060*/  ISETP.NE.U32.AND P2, PT, R4, RZ, PT ;  /* 0x000000ff0400720c */ /* 0x001fc80003f45070 */
[----:B------:R-:W-:Y:S02]  /*0070*/  ISETP.NE.AND.EX P2, PT, R5, RZ, PT, P2 ;  /* 0x000000ff0500720c */ /* 0x000fe40003f45320 */
[----:B--2---:R-:W-:-:S04]  /*0080*/  ISETP.NE.U32.AND P1, PT, R6, RZ, PT ;  /* 0x000000ff0600720c */ /* 0x004fc80003f25070 */
[----:B------:R-:W-:Y:S01]  /*0090*/  ISETP.NE.AND.EX P1, PT, R7, RZ, PT, P1 ;  /* 0x000000ff0700720c */ /* 0x000fe20003f25310 */
[----:B------:R-:W-:Y:S01]  /*00a0*/  ULDC UR4, c[0x0][0x240] ;  /* 0x0000900000047ab9 */ /* 0x000fe20000000800 */
[----:B-1----:R-:W-:-:S05]  /*00b0*/  IMAD.WIDE R2, R13, 0x4, R2 ;  /* 0x000000040d027825 */ /* 0x002fca00078e0202 */
[----:B------:R-:W0:Y:S01]  /*00c0*/  @P2 LDC.64 R4, c[0x0][0x278] ;  /* 0x00009e00ff042b82 */ /* 0x000e220000000a00 */
[----:B------:R-:W-:-:S05]  /*00d0*/  IMAD.U32 R8, RZ, RZ, UR4 ;  /* 0x00000004ff087e24 */ /* 0x000fca000f8e00ff */
[----:B------:R1:W5:Y:S01]  /*00e0*/  @P1 LDG.E R9, desc[UR8][R2.64] ;  /* 0x0000000802091981 */ /* 0x000362000c1e1900 */
[----:B0-----:R-:W-:-:S05]  /*00f0*/  @P2 IMAD.WIDE R4, R13, 0x4, R4 ;  /* 0x000000040d042825 */ /* 0x001fca00078e0204 */
[----:B------:R1:W5:Y:S01]  /*0100*/  @P2 LDG.E R8, desc[UR8][R4.64] ;  /* 0x0000000804082981 */ /* 0x000362000c1e1900 */
[----:B------:R-:W-:Y:S01]  /*0110*/  ISETP.NE.U32.AND P0, PT, R6, RZ, PT ;  /* 0x000000ff0600720c */ /* 0x000fe20003f05070 */
[----:B------:R-:W0:Y:S03]  /*0120*/  S2R R66, SR_CTAID.X ;  /* 0x0000000000427919 */ /* 0x000e260000002500 */
[----:B------:R-:W-:Y:S01]  /*0130*/  ISETP.NE.AND.EX P0, PT, R7, RZ, PT, P0 ;  /* 0x000000ff0700720c */ /* 0x000fe20003f05300 */
[----:B0-----:R-:W-:Y:S01]  /*0140*/  IMAD.SHL.U32 R11, R66, 0x80, RZ ;  /* 0x00000080420b7824 */ /* 0x001fe200078e00ff */
[----:B-1----:R-:W-:Y:S11]  /*0150*/  @P2 BRA `(.L_x_6357) ;  /* 0x0000000000102947 */ /* 0x002ff60003800000 */
[----:B------:R-:W-:Y:S05]  /*0160*/  @!P1 BRA `(.L_x_6357) ;  /* 0x00000000000c9947 */ /* 0x000fea0003800000 */
[----:B------:R-:W2:Y:S04]  /*0170*/  LDG.E R5, desc[UR8][R2.64] ;  /* 0x0000000802057981 */ /* 0x000ea8000c1e1900 */
[----:B-----5:R-:W2:Y:S02]  /*0180*/  LDG.E R8, desc[UR8][R2.64+0x4] ;  /* 0x0000040802087981 */ /* 0x020ea4000c1e1900 */
[----:B--2---:R-:W-:-:S07]  /*0190*/  IMAD.IADD R8, R8, 0x1, -R5 ;  /* 0x0000000108087824 */ /* 0x004fce00078e0a05 */
.L_x_6357:
[----:B-----5:R-:W-:-:S13]  /*01a0*/  ISETP.LE.AND P2, PT, R8, R11, PT ;  /* 0x0000000b0800720c */ /* 0x020fda0003f43270 */
[----:B------:R-:W-:Y:S05]  /*01b0*/  @P0 EXIT P2 ;  /* 0x000000000000094d */ /* 0x000fea0001000000 */
[----:B------:R-:W0:Y:S01]  /*01c0*/  S2R R0, SR_CTAID.Y ;  /* 0x0000000000007919 */ /* 0x000e220000002600 */
[----:B------:R-:W-:Y:S01]  /*01d0*/  @P1 IMAD R2, R13, 0x80, R9 ;  /* 0x000000800d021824 */ /* 0x000fe200078e0209 */
[----:B------:R-:W1:Y:S01]  /*01e0*/  LDC.64 R14, c[0x0][0x228] ;  /* 0x00008a00ff0e7b82 */ /* 0x000e620000000a00 */
[----:B------:R-:W-:Y:S01]  /*01f0*/  CS2R R4, SRZ ;  /* 0x0000000000047805 */ /* 0x000fe2000001ff00 */
[----:B------:R-:W2:Y:S01]  /*0200*/  S2R R68, SR_TID.X ;  /* 0x0000000000447919 */ /* 0x000ea20000002100 */
[----:B------:R-:W-:Y:S01]  /*0210*/  IMAD R7, R66, 0x3000, RZ ;  /* 0x0000300042077824 */ /* 0x000fe200078e02ff */
[----:B------:R-:W-:Y:S01]  /*0220*/  @P1 SHF.R.S32.HI R3, RZ, 0x1f, R2 ;  /* 0x0000001fff031819 */ /* 0x000fe20000011402 */
[----:B------:R-:W-:Y:S01]  /*0230*/  BSSY B0, `(.L_x_6358) ;  /* 0x0000030000007945 */ /* 0x000fe20003800000 */
[----:B------:R-:W3:Y:S02]  /*0240*/  S2R R21, SR_CgaCtaId ;  /* 0x0000000000157919 */ /* 0x000ee40000008800 */
[----:B------:R-:W-:Y:S01]  /*0250*/  @P1 LEA.HI R3, R3, R2, RZ, 0x7 ;  /* 0x0000000203031211 */ /* 0x000fe200078f38ff */
[----:B------:R-:W4:Y:S03]  /*0260*/  LDC.64 R16, c[0x0][0x230] ;  /* 0x00008c00ff107b82 */ /* 0x000f260000000a00 */
[----:B------:R-:W-:-:S05]  /*0270*/  @P1 SHF.R.S32.HI R3, RZ, 0x7, R3 ;  /* 0x00000007ff031819 */ /* 0x000fca0000011403 */
[----:B------:R-:W-:Y:S01]  /*0280*/  @P1 IMAD R3, R3, 0x3000, RZ ;  /* 0x0000300003031824 */ /* 0x000fe200078e02ff */
[----:B------:R-:W5:Y:S03]  /*0290*/  LDC.64 R18, c[0x0][0x210] ;  /* 0x00008400ff127b82 */ /* 0x000f660000000a00 */
[--C-:B------:R-:W-:Y:S01]  /*02a0*/  @P1 IMAD.MOV.U32 R4, RZ, RZ, R3.reuse ;  /* 0x000000ffff041224 */ /* 0x100fe200078e0003 */
[----:B------:R-:W-:-:S04]  /*02b0*/  @P1 SHF.R.S32.HI R5, RZ, 0x1f, R3 ;  /* 0x0000001fff051819 */ /* 0x000fc80000011403 */
[C---:B------:R-:W-:Y:S02]  /*02c0*/  IADD3 R6, P2, R7.reuse, R4, RZ ;  /* 0x0000000407067210 */ /* 0x040fe40007f5e0ff */
[----:B0-----:R-:W-:Y:S02]  /*02d0*/  SHF.R.S32.HI R3, RZ, 0x1f, R0 ;  /* 0x0000001fff037819 */ /* 0x001fe40000011400 */
[----:B------:R-:W-:Y:S02]  /*02e0*/  LEA.HI.X.SX32 R7, R7, R5, 0x1, P2 ;  /* 0x0000000507077211 */ /* 0x000fe400010f0eff */
[----:B------:R-:W-:Y:S01]  /*02f0*/  SHF.R.S32.HI R5, RZ, 0x1f, R13 ;  /* 0x0000001fff057819 */ /* 0x000fe2000001140d */
[-C--:B-1----:R-:W-:Y:S02]  /*0300*/  IMAD R2, R3, R14.reuse, RZ ;  /* 0x0000000e03027224 */ /* 0x082fe400078e02ff */
[----:B------:R-:W-:Y:S01]  /*0310*/  IMAD.WIDE.U32 R6, R0, R14, R6 ;  /* 0x0000000e00067225 */ /* 0x000fe200078e0006 */
[----:B------:R-:W-:-:S03]  /*0320*/  SEL R5, R5, RZ, !P0 ;  /* 0x000000ff05057207 */ /* 0x000fc60004000000 */
[----:B------:R-:W-:Y:S01]  /*0330*/  IMAD R15, R0, R15, R2 ;  /* 0x0000000f000f7224 */ /* 0x000fe200078e0202 */
[----:B------:R-:W-:Y:S01]  /*0340*/  SEL R2, R13, RZ, !P0 ;  /* 0x000000ff0d027207 */ /* 0x000fe20004000000 */
[-C--:B----4-:R-:W-:Y:S01]  /*0350*/  IMAD R4, R5, R16.reuse, RZ ;  /* 0x0000001005047224 */ /* 0x090fe200078e02ff */
[----:B--2---:R-:W-:Y:S02]  /*0360*/  ISETP.NE.AND P0, PT, R68, RZ, PT ;  /* 0x000000ff4400720c */ /* 0x004fe40003f05270 */
[----:B------:R-:W-:Y:S01]  /*0370*/  IADD3 R7, R7, R15, RZ ;  /* 0x0000000f07077210 */ /* 0x000fe20007ffe0ff */
[C---:B------:R-:W-:Y:S02]  /*0380*/  IMAD R13, R2.reuse, R17, R4 ;  /* 0x00000011020d7224 */ /* 0x040fe400078e0204 */
[----:B------:R-:W-:-:S04]  /*0390*/  IMAD.WIDE.U32 R6, R2, R16, R6 ;  /* 0x0000001002067225 */ /* 0x000fc800078e0006 */
[----:B------:R-:W-:Y:S01]  /*03a0*/  IMAD.IADD R4, R7, 0x1, R13 ;  /* 0x0000000107047824 */ /* 0x000fe200078e020d */
[----:B-----5:R-:W-:-:S04]  /*03b0*/  LEA R18, P2, R6, R18, 0x2 ;  /* 0x0000001206127211 */ /* 0x020fc800078410ff */
[----:B------:R-:W-:Y:S01]  /*03c0*/  LEA.HI.X R4, R6, R19, R4, 0x2, P2 ;  /* 0x0000001306047211 */ /* 0x000fe200010f1404 */
[----:B---3--:R-:W-:Y:S08]  /*03d0*/  @P0 BRA `(.L_x_6359) ;  /* 0x0000000000540947 */ /* 0x008ff00003800000 */
[----:B------:R-:W0:Y:S01]  /*03e0*/  S2UR UR7, SR_CgaCtaId ;  /* 0x00000000000779c3 */ /* 0x000e220000008800 */
[----:B------:R-:W-:Y:S01]  /*03f0*/  UMOV UR6, 0x400 ;  /* 0x0000040000067882 */ /* 0x000fe20000000000 */
[----:B------:R-:W-:Y:S01]  /*0400*/  UMOV UR4, 0x1 ;  /* 0x0000000100047882 */ /* 0x000fe20000000000 */
[----:B------:R-:W-:Y:S01]  /*0410*/  IMAD.MOV.U32 R6, RZ, RZ, 0xc000 ;  /* 0x0000c000ff067424 */ /* 0x000fe200078e00ff */
[----:B------:R-:W-:-:S04]  /*0420*/  UIADD3 UR4, -UR4, 0x100000, URZ ;  /* 0x0010000004047890 */ /* 0x000fc8000fffe13f */
[----:B------:R-:W-:Y:S02]  /*0430*/  USHF.L.U32 UR5, UR4, 0xb, URZ ;  /* 0x0000000b04057899 */ /* 0x000fe4000800063f */
[----:B------:R-:W-:Y:S01]  /*0440*/  USHF.L.U32 UR4, UR4, 0x1, URZ ;  /* 0x0000000104047899 */ /* 0x000fe2000800063f */
[----:B------:R-:W-:Y:S01]  /*0450*/  PLOP3.LUT P0, PT, PT, PT, PT, 0x80, 0x0 ;  /* 0x000000000000781c */ /* 0x000fe20003f0f070 */
[----:B------:R-:W-:Y:S01]  /*0460*/  UMOV UR10, 0xc00 ;  /* 0x00000c00000a7882 */ /* 0x000fe20000000000 */
[----:B0-----:R-:W-:-:S04]  /*0470*/  ULEA UR6, UR7, UR6, 0x18 ;  /* 0x0000000607067291 */ /* 0x001fc8000f8ec03f */
[----:B------:R-:W-:Y:S01]  /*0480*/  UIADD3 UR7, UR6, 0x12000, URZ ;  /* 0x0001200006077890 */ /* 0x000fe2000fffe03f */
[----:B------:R-:W0:Y:S07]  /*0490*/  FENCE.VIEW.ASYNC.S ;  /* 0x00000000000073c6 */ /* 0x000e2e0000000000 */
[----:B0-----:R0:W1:Y:S02]  /*04a0*/  SYNCS.EXCH.64 URZ, [UR6+0x12000], UR4 ;  /* 0x01200004063f75b2 */ /* 0x0010640008000100 */
[----:B0-----:R-:W-:-:S02]  /*04b0*/  R2UR UR4, R18 ;  /* 0x00000000120472ca */ /* 0x001fc400000e0000 */
[----:B------:R-:W-:Y:S01]  /*04c0*/  R2UR UR5, R4 ;  /* 0x00000000040572ca */ /* 0x000fe200000e0000 */
[----:B-1----:R0:W-:-:S14]  /*04d0*/  SYNCS.ARRIVE.TRANS64 RZ, [UR6+0x12000], R6 ;  /* 0x01200006ffff79a7 */ /* 0x0021dc0008000006 */
.L_x_6360:
[----:B------:R-:W-:Y:S01]  /*04e0*/  @P0 ELECT P2, URZ, PT ;  /* 0x00000000003f082f */ /* 0x000fe20003840000 */
[----:B------:R1:W-:-:S12]  /*04f0*/  UBLKCP.S.G [UR6], [UR4], UR10 ;  /* 0x00000006040073ba */ /* 0x0003d8000800020a */
[----:B------:R-:W-:Y:S02]  /*0500*/  @P2 PLOP3.LUT P0, PT, P2, PT, PT, 0x8, 0x0 ;  /* 0x000000000000281c */ /* 0x000fe4000170e170 */
[----:B------:R-:W-:-:S11]  /*0510*/  PLOP3.LUT P2, PT, PT, PT, PT, 0x8, 0x0 ;  /* 0x000000000000781c */ /* 0x000fd60003f4e170 */
[----:B-1----:R-:W-:Y:S05]  /*0520*/  @P0 BRA.U.ANY `(.L_x_6360) ;  /* 0xfffffffd00ec0947 */ /* 0x002fea000393ffff */
.L_x_6359:
[----:B------:R-:W-:Y:S05]  /*0530*/  BSYNC B0 ;  /* 0x0000000000007941 */ /* 0x000fea0003800000 */
.L_x_6358:
[----:B------:R-:W-:Y:S01]  /*0540*/  BAR.SYNC.DEFER_BLOCKING 0x0 ;  /* 0x0000000000007b1d */ /* 0x000fe20000010000 */
[----:B------:R-:W-:Y:S02]  /*0550*/  MOV R4, 0x400 ;  /* 0x0000040000047802 */ /* 0x000fe40000000f00 */
[----:B0-----:R-:W-:Y:S02]  /*0560*/  CS2R R6, SRZ ;  /* 0x0000000000067805 */ /* 0x001fe4000001ff00 */
[----:B------:R-:W-:Y:S01]  /*0570*/  SHF.L.U32 R13, RZ, 0x1f, RZ ;  /* 0x0000001fff0d7819 */ /* 0x000fe200000006ff */
[--C-:B------:R-:W-:Y:S01]  /*0580*/  @P1 IMAD.MOV.U32 R6, RZ, RZ, R9.reuse ;  /* 0x000000ffff061224 */ /* 0x100fe200078e0009 */
[----:B------:R-:W-:Y:S02]  /*0590*/  LEA R4, R21, R4, 0x18 ;  /* 0x0000000415047211 */ /* 0x000fe400078ec0ff */
[----:B------:R-:W-:-:S07]  /*05a0*/  @P1 SHF.R.S32.HI R7, RZ, 0x1f, R9 ;  /* 0x0000001fff071819 */ /* 0x000fce0000011409 */
.L_x_6361:
[----:B0-----:R0:W1:Y:S02]  /*05b0*/  SYNCS.PHASECHK.TRANS64.TRYWAIT P0, [R4+URZ+0x12000], R13 ;  /* 0x0120000d040075a7 */ /* 0x001064000800017f */
[----:B-1----:R-:W-:Y:S05]  /*05c0*/  @!P0 NANOSLEEP.SYNCS 0x989680 ;  /* 0x009896800000895d */ /* 0x002fea0003900000 */
[----:B------:R-:W1:Y:S02]  /*05d0*/  @!P0 SYNCS.PHASECHK.TRANS64 P0, [R4+URZ+0x12000], R13 ;  /* 0x0120000d040085a7 */ /* 0x000e64000800007f */
[----:B-1----:R-:W-:Y:S05]  /*05e0*/  @!P0 BRA `(.L_x_6361) ;  /* 0xfffffffc00f08947 */ /* 0x002fea000383ffff */
[----:B------:R-:W-:Y:S01]  /*05f0*/  SHF.R.S32.HI R9, RZ, 0x1f, R68 ;  /* 0x0000001fff097819 */ /* 0x000fe20000011444 */
[----:B------:R-:W-:Y:S01]  /*0600*/  IMAD.MOV.U32 R49, RZ, RZ, 0x20 ;  /* 0x00000020ff317424 */ /* 0x000fe200078e00ff */
[----:B------:R-:W-:Y:S01]  /*0610*/  VIADDMNMX R18, R8, -R11, 0x80, PT ;  /* 0x0000008008127446 */ /* 0x000fe2000380090b */
[----:B------:R-:W-:Y:S01]  /*0620*/  ULDC UR4, c[0x0][0x268] ;  /* 0x00009a0000047ab9 */ /* 0x000fe20000000800 */
[CC--:B------:R-:W-:Y:S01]  /*0630*/  LEA.HI R12, R9.reuse, R68.reuse, RZ, 0x4 ;  /* 0x00000044090c7211 */ /* 0x0c0fe200078f20ff */
[----:B------:R-:W-:Y:S01]  /*0640*/  BSSY B0, `(.L_x_6362) ;  /* 0x00000b9000007945 */ /* 0x000fe20003800000 */
[CC--:B------:R-:W-:Y:S02]  /*0650*/  LEA.HI R8, R9.reuse, R68.reuse, RZ, 0x7 ;  /* 0x0000004409087211 */ /* 0x0c0fe400078f38ff */
[----:B------:R-:W-:Y:S02]  /*0660*/  LOP3.LUT R10, R12, 0xfffffff0, RZ, 0xc0, !PT ;  /* 0xfffffff00c0a7812 */ /* 0x000fe400078ec0ff */
[----:B0-----:R-:W-:-:S02]  /*0670*/  LEA.HI R13, R9, R68, RZ, 0x5 ;  /* 0x00000044090d7211 */ /* 0x001fc400078f28ff */
[CC--:B------:R-:W-:Y:S01]  /*0680*/  LEA.HI R11, R9.reuse, R68.reuse, RZ, 0x2 ;  /* 0x00000044090b7211 */ /* 0x0c0fe200078f10ff */
[----:B------:R-:W-:Y:S01]  /*0690*/  IMAD.IADD R10, R68, 0x1, -R10 ;  /* 0x00000001440a7824 */ /* 0x000fe200078e0a0a */
[-C--:B------:R-:W-:Y:S02]  /*06a0*/  LEA.HI R15, R9, R68.reuse, RZ, 0x3 ;  /* 0x00000044090f7211 */ /* 0x080fe400078f18ff */
[----:B------:R-:W-:Y:S02]  /*06b0*/  LOP3.LUT R9, R8, 0x3fffff80, RZ, 0xc0, !PT ;  /* 0x3fffff8008097812 */ /* 0x000fe400078ec0ff */
[----:B------:R-:W-:Y:S02]  /*06c0*/  SHF.R.S32.HI R17, RZ, 0x2, R11 ;  /* 0x00000002ff117819 */ /* 0x000fe4000001140b */
[----:B------:R-:W-:Y:S02]  /*06d0*/  IADD3 R9, -R9, R68, RZ ;  /* 0x0000004409097210 */ /* 0x000fe40007ffe1ff */
[----:B------:R-:W-:Y:S01]  /*06e0*/  SHF.R.S32.HI R8, RZ, 0x7, R8 ;  /* 0x00000007ff087819 */ /* 0x000fe20000011408 */
[C---:B------:R-:W-:Y:S01]  /*06f0*/  VIADD R16, R17.reuse, 0x40 ;  /* 0x0000004011107836 */ /* 0x040fe20000000000 */
[----:B------:R-:W-:-:S02]  /*0700*/  IADD3 R40, P1, R17, R6, RZ ;  /* 0x0000000611287210 */ /* 0x000fc40007f3e0ff */
[----:B------:R-:W-:Y:S01]  /*0710*/  LEA.HI R6, R10, R10, RZ, 0x1 ;  /* 0x0000000a0a067211 */ /* 0x000fe200078f08ff */
[----:B------:R-:W-:Y:S01]  /*0720*/  IMAD R9, R8, 0x600, R9 ;  /* 0x0000060008097824 */ /* 0x000fe200078e0209 */
[C---:B------:R-:W-:Y:S02]  /*0730*/  LOP3.LUT R14, R11.reuse, 0x1ffffffc, RZ, 0xc0, !PT ;  /* 0x1ffffffc0b0e7812 */ /* 0x040fe400078ec0ff */
[----:B------:R-:W-:Y:S01]  /*0740*/  LEA.HI R11, R11, R17, RZ, 0x1 ;  /* 0x000000110b0b7211 */ /* 0x000fe200078f08ff */
[----:B------:R-:W-:Y:S01]  /*0750*/  IMAD.SHL.U32 R63, R9, 0x4, RZ ;  /* 0x00000004093f7824 */ /* 0x000fe200078e00ff */
[----:B------:R-:W-:Y:S01]  /*0760*/  LEA.HI.X.SX32 R41, R17, R7, 0x1, P1 ;  /* 0x0000000711297211 */ /* 0x000fe200008f0eff */
[----:B------:R-:W-:Y:S01]  /*0770*/  IMAD.IADD R68, R68, 0x1, -R14 ;  /* 0x0000000144447824 */ /* 0x000fe200078e0a0e */
[----:B------:R-:W-:Y:S01]  /*0780*/  SHF.R.S32.HI R7, RZ, 0x1, R6 ;  /* 0x00000001ff077819 */ /* 0x000fe20000011406 */
[----:B------:R-:W-:Y:S01]  /*0790*/  IMAD R63, R63, 0x4, R4 ;  /* 0x000000043f3f7824 */ /* 0x000fe200078e0204 */
[----:B------:R-:W-:Y:S01]  /*07a0*/  SHF.R.S32.HI R8, RZ, 0x1f, R6 ;  /* 0x0000001fff087819 */ /* 0x000fe20000011406 */
[----:B------:R-:W-:Y:S01]  /*07b0*/  IMAD.SHL.U32 R68, R68, 0x8, RZ ;  /* 0x0000000844447824 */ /* 0x000fe200078e00ff */
[----:B------:R-:W-:Y:S01]  /*07c0*/  LOP3.LUT R14, R11, 0x3fffffe, RZ, 0xc0, !PT ;  /* 0x03fffffe0b0e7812 */ /* 0x000fe200078ec0ff */
[----:B------:R-:W-:Y:S01]  /*07d0*/  IMAD.WIDE R66, R66, 0x80, R40 ;  /* 0x0000008042427825 */ /* 0x000fe200078e0228 */
[----:B------:R-:W-:Y:S01]  /*07e0*/  SHF.R.S32.HI R11, RZ, 0x1f, R10 ;  /* 0x0000001fff0b7819 */ /* 0x000fe2000001140a */
[----:B------:R-:W0:Y:S01]  /*07f0*/  LDS.128 R40, [R63+0x4000] ;  /* 0x004000003f287984 */ /* 0x000e220000000c00 */
[----:B------:R-:W-:-:S02]  /*0800*/  LEA.HI R8, R8, R7, RZ, 0x2 ;  /* 0x0000000708087211 */ /* 0x000fc400078f10ff */
[----:B------:R-:W-:Y:S02]  /*0810*/  LOP3.LUT R9, R6, 0x3fffffe, RZ, 0xc0, !PT ;  /* 0x03fffffe06097812 */ /* 0x000fe400078ec0ff */
[----:B------:R-:W-:Y:S02]  /*0820*/  ISETP.GE.AND P0, PT, R16, R18, PT ;  /* 0x000000121000720c */ /* 0x000fe40003f06270 */
[----:B------:R-:W-:Y:S01]  /*0830*/  IADD3 R6, R17, -R14, RZ ;  /* 0x8000000e11067210 */ /* 0x000fe20007ffe0ff */
[----:B------:R-:W-:Y:S01]  /*0840*/  IMAD.IADD R29, R10, 0x1, -R9 ;  /* 0x000000010a1d7824 */ /* 0x000fe200078e0a09 */
[----:B------:R-:W-:Y:S02]  /*0850*/  LOP3.LUT R14, R8, 0xfffffffc, RZ, 0xc0, !PT ;  /* 0xfffffffc080e7812 */ /* 0x000fe400078ec0ff */
[----:B------:R-:W-:Y:S02]  /*0860*/  LEA.HI R16, R11, R10, RZ, 0x3 ;  /* 0x0000000a0b107211 */ /* 0x000fe400078f18ff */
[----:B------:R-:W1:Y:S01]  /*0870*/  LDS.128 R8, [R63] ;  /* 0x000000003f087984 */ /* 0x000e620000000c00 */
[----:B------:R-:W-:Y:S01]  /*0880*/  IMAD.IADD R32, R7, 0x1, -R14 ;  /* 0x0000000107207824 */ /* 0x000fe200078e0a0e */
[----:B------:R-:W-:Y:S01]  /*0890*/  SHF.L.U32 R20, R16, 0x5, RZ ;  /* 0x0000000510147819 */ /* 0x000fe200000006ff */
[----:B------:R-:W-:Y:S01]  /*08a0*/  IMAD.SHL.U32 R7, R15, 0x8, RZ ;  /* 0x000000080f077824 */ /* 0x000fe200078e00ff */
[----:B------:R-:W-:-:S02]  /*08b0*/  SHF.R.S32.HI R35, RZ, 0x5, R13 ;  /* 0x00000005ff237819 */ /* 0x000fc4000001140d */
[----:B------:R-:W-:Y:S02]  /*08c0*/  LOP3.LUT R30, R20, 0x7fffff00, RZ, 0xc0, !PT ;  /* 0x7fffff00141e7812 */ /* 0x000fe400078ec0ff */
[----:B------:R-:W-:Y:S01]  /*08d0*/  LOP3.LUT R25, R7, 0xc0, RZ, 0xc0, !PT ;  /* 0x000000c007197812 */ /* 0x000fe200078ec0ff */
[----:B------:R-:W-:Y:S01]  /*08e0*/  IMAD.SHL.U32 R7, R32, 0x40, RZ ;  /* 0x0000004020077824 */ /* 0x000fe200078e00ff */
[----:B------:R-:W-:Y:S01]  /*08f0*/  SHF.R.U32.HI R28, RZ, 0x1, R12 ;  /* 0x00000001ff1c7819 */ /* 0x000fe2000001160c */
[C---:B------:R-:W-:Y:S01]  /*0900*/  IMAD R30, R35.reuse, 0x200, R30 ;  /* 0x00000200231e7824 */ /* 0x040fe200078e021e */
[----:B------:R-:W-:Y:S01]  /*0910*/  SHF.R.U32.HI R36, RZ, 0x3, R25 ;  /* 0x00000003ff247819 */ /* 0x000fe20000011619 */
[----:B------:R-:W-:Y:S01]  /*0920*/  IMAD R44, R35, 0x8, R6 ;  /* 0x00000008232c7824 */ /* 0x000fe200078e0206 */
[----:B------:R-:W-:Y:S01]  /*0930*/  LOP3.LUT R7, R7, 0xc0, RZ, 0xc0, !PT ;  /* 0x000000c007077812 */ /* 0x000fe200078ec0ff */
[----:B------:R-:W-:Y:S01]  /*0940*/  VIADD R6, R4, 0xc000 ;  /* 0x0000c00004067836 */ /* 0x000fe20000000000 */
[----:B------:R-:W-:Y:S01]  /*0950*/  LOP3.LUT R31, R25, 0x18, R68, 0xf8, !PT ;  /* 0x00000018191f7812 */ /* 0x000fe200078ef844 */
[----:B------:R-:W2:Y:S01]  /*0960*/  LDS.128 R20, [R63+0x1800] ;  /* 0x001800003f147984 */ /* 0x000ea20000000c00 */
[----:B------:R-:W-:-:S02]  /*0970*/  LOP3.LUT R33, R7, 0x8, R28, 0xf8, !PT ;  /* 0x0000000807217812 */ /* 0x000fc400078ef81c */
[----:B------:R-:W-:Y:S01]  /*0980*/  SHF.R.U32.HI R34, RZ, 0x3, R7 ;  /* 0x00000003ff227819 */ /* 0x000fe20000011607 */
[----:B------:R-:W3:Y:S01]  /*0990*/  LDS.128 R24, [R63+0x2000] ;  /* 0x002000003f187984 */ /* 0x000ee20000000c00 */
[----:B------:R-:W-:Y:S01]  /*09a0*/  LOP3.LUT R7, R31, R36, RZ, 0x3c, !PT ;  /* 0x000000241f077212 */ /* 0x000fe200078e3cff */
[----:B------:R-:W-:Y:S01]  /*09b0*/  IMAD R36, R29, 0x20, R30 ;  /* 0x000000201d247824 */ /* 0x000fe200078e021e */
[----:B------:R-:W-:Y:S01]  /*09c0*/  LOP3.LUT R53, R33, R34, RZ, 0x3c, !PT ;  /* 0x0000002221357212 */ /* 0x000fe200078e3cff */
[----:B------:R-:W4:Y:S01]  /*09d0*/  LDS.128 R12, [R63+0x800] ;  /* 0x000800003f0c7984 */ /* 0x000f220000000c00 */
[----:B------:R-:W-:Y:S01]  /*09e0*/  LOP3.LUT P1, RZ, R32, 0x2, RZ, 0xc0, !PT ;  /* 0x0000000220ff7812 */ /* 0x000fe2000782c0ff */
[----:B------:R-:W-:Y:S01]  /*09f0*/  IMAD.U32 R7, R44, 0x20, R7 ;  /* 0x000000202c077824 */ /* 0x000fe200078e0007 */
[----:B------:R-:W-:Y:S01]  /*0a00*/  IADD3 R53, R53, R36, RZ ;  /* 0x0000002435357210 */ /* 0x000fe20007ffe0ff */
[----:B------:R-:W5:Y:S01]  /*0a10*/  LDS.128 R28, [R63+0x2800] ;  /* 0x002800003f1c7984 */ /* 0x000f620000000c00 */
[----:B------:R-:W-:Y:S01]  /*0a20*/  SEL R49, R49, 0xffffffe0, !P1 ;  /* 0xffffffe031317807 */ /* 0x000fe20004800000 */
[----:B0-----:R-:W-:Y:S01]  /*0a30*/  FMUL.FTZ R41, R41, UR4 ;  /* 0x0000000429297c20 */ /* 0x001fe20008410000 */
[----:B------:R-:W-:Y:S01]  /*0a40*/  ISETP.GE.AND P2, PT, R17, R18, PT ;  /* 0x000000121100720c */ /* 0x000fe20003f46270 */
[C---:B------:R-:W-:Y:S01]  /*0a50*/  IMAD R52, R53.reuse, 0x2, R6 ;  /* 0x0000000235347824 */ /* 0x040fe200078e0206 */
[----:B------:R-:W0:Y:S01]  /*0a60*/  LDS.128 R32, [R63+0x3000] ;  /* 0x003000003f207984 */ /* 0x000e220000000c00 */
[----:B------:R-:W-:-:S02]  /*0a70*/  IMAD R53, R53, 0x2, R4 ;  /* 0x0000000235357824 */ /* 0x000fc400078e0204 */
[----:B------:R-:W-:Y:S01]  /*0a80*/  FMUL.FTZ R43, R43, UR4 ;  /* 0x000000042b2b7c20 */ /* 0x000fe20008410000 */
[----:B------:R-:W-:Y:S01]  /*0a90*/  IMAD R6, R7, 0x2, R6 ;  /* 0x0000000207067824 */ /* 0x000fe200078e0206 */
[----:B------:R-:W0:Y:S01]  /*0aa0*/  LDS.128 R16, [R63+0x1000] ;  /* 0x001000003f107984 */ /* 0x000e220000000c00 */
[----:B------:R-:W-:Y:S01]  /*0ab0*/  IADD3 R52, R52, R49, RZ ;  /* 0x0000003134347210 */ /* 0x000fe20007ffe0ff */
[----:B-1----:R-:W-:Y:S01]  /*0ac0*/  FMUL.FTZ R54, R8, UR4 ;  /* 0x0000000408367c20 */ /* 0x002fe20008410000 */
[----:B------:R-:W-:Y:S01]  /*0ad0*/  FMUL.FTZ R57, R9, UR4 ;  /* 0x0000000409397c20 */ /* 0x000fe20008410000 */
[----:B------:R-:W1:Y:S01]  /*0ae0*/  LDS.128 R36, [R63+0x3800] ;  /* 0x003800003f247984 */ /* 0x000e620000000c00 */
[----:B------:R-:W-:Y:S01]  /*0af0*/  FMUL.FTZ R55, R10, UR4 ;  /* 0x000000040a377c20 */ /* 0x000fe20008410000 */
[----:B------:R-:W-:Y:S02]  /*0b00*/  FMUL.FTZ R56, R11, UR4 ;  /* 0x000000040b387c20 */ /* 0x000fe40008410000 */
[----:B------:R-:W1:Y:S04]  /*0b10*/  LDS.128 R44, [R63+0x4800] ;  /* 0x004800003f2c7984 */ /* 0x000e680000000c00 */
[----:B------:R-:W1:Y:S04]  /*0b20*/  LDS.128 R48, [R63+0x5000] ;  /* 0x005000003f307984 */ /* 0x000e680000000c00 */
[----:B------:R-:W1:Y:S01]  /*0b30*/  LDS.128 R8, [R63+0x5800] ;  /* 0x005800003f087984 */ /* 0x000e620000000c00 */
[----:B--2---:R-:W-:Y:S01]  /*0b40*/  FMUL.FTZ R62, R21, UR4 ;  /* 0x00000004153e7c20 */ /* 0x004fe20008410000 */
[----:B------:R-:W-:Y:S01]  /*0b50*/  FMUL.FTZ R64, R23, UR4 ;  /* 0x0000000417407c20 */ /* 0x000fe20008410000 */
[----:B------:R-:W-:Y:S01]  /*0b60*/  FMUL.FTZ R21, R22, UR4 ;  /* 0x0000000416157c20 */ /* 0x000fe20008410000 */
[----:B------:R-:W-:Y:S01]  /*0b70*/  FMUL.FTZ R20, R20, UR4 ;  /* 0x0000000414147c20 */ /* 0x000fe20008410000 */
[----:B---3--:R-:W-:Y:S01]  /*0b80*/  FMUL.FTZ R23, R26, UR4 ;  /* 0x000000041a177c20 */ /* 0x008fe20008410000 */
[----:B------:R-:W-:Y:S01]  /*0b90*/  FMUL.FTZ R22, R24, UR4 ;  /* 0x0000000418167c20 */ /* 0x000fe20008410000 */
[----:B------:R-:W-:Y:S01]  /*0ba0*/  FMUL.FTZ R26, R27, UR4 ;  /* 0x000000041b1a7c20 */ /* 0x000fe20008410000 */
[----:B------:R-:W-:Y:S01]  /*0bb0*/  FMUL.FTZ R25, R25, UR4 ;  /* 0x0000000419197c20 */ /* 0x000fe20008410000 */
[----:B----4-:R-:W-:Y:S01]  /*0bc0*/  FMUL.FTZ R59, R13, UR4 ;  /* 0x000000040d3b7c20 */ /* 0x010fe20008410000 */
[----:B------:R-:W-:Y:S01]  /*0bd0*/  FMUL.FTZ R12, R12, UR4 ;  /* 0x000000040c0c7c20 */ /* 0x000fe20008410000 */
[----:B------:R-:W-:Y:S01]  /*0be0*/  FMUL.FTZ R13, R14, UR4 ;  /* 0x000000040e0d7c20 */ /* 0x000fe20008410000 */
[----:B------:R-:W-:Y:S01]  /*0bf0*/  FMUL.FTZ R58, R15, UR4 ;  /* 0x000000040f3a7c20 */ /* 0x000fe20008410000 */
[----:B-----5:R-:W-:Y:S01]  /*0c00*/  FMUL.FTZ R24, R28, UR4 ;  /* 0x000000041c187c20 */ /* 0x020fe20008410000 */
[----:B------:R-:W-:Y:S01]  /*0c10*/  FMUL.FTZ R27, R30, UR4 ;  /* 0x000000041e1b7c20 */ /* 0x000fe20008410000 */
[----:B------:R-:W-:Y:S01]  /*0c20*/  FMUL.FTZ R30, R31, UR4 ;  /* 0x000000041f1e7c20 */ /* 0x000fe20008410000 */
[----:B------:R-:W-:Y:S01]  /*0c30*/  FMUL.FTZ R29, R29, UR4 ;  /* 0x000000041d1d7c20 */ /* 0x000fe20008410000 */
[----:B0-----:R-:W-:Y:S01]  /*0c40*/  FMUL.FTZ R28, R32, UR4 ;  /* 0x00000004201c7c20 */ /* 0x001fe20008410000 */
[----:B------:R-:W-:Y:S01]  /*0c50*/  FMUL.FTZ R31, R34, UR4 ;  /* 0x00000004221f7c20 */ /* 0x000fe20008410000 */
[----:B------:R-:W-:Y:S01]  /*0c60*/  FMUL.FTZ R35, R35, UR4 ;  /* 0x0000000423237c20 */ /* 0x000fe20008410000 */
[----:B------:R-:W-:Y:S01]  /*0c70*/  FMUL.FTZ R33, R33, UR4 ;  /* 0x0000000421217c20 */ /* 0x000fe20008410000 */
[----:B------:R-:W-:Y:S01]  /*0c80*/  FMUL.FTZ R14, R16, UR4 ;  /* 0x00000004100e7c20 */ /* 0x000fe20008410000 */
[----:B------:R-:W-:Y:S01]  /*0c90*/  FMUL.FTZ R61, R17, UR4 ;  /* 0x00000004113d7c20 */ /* 0x000fe20008410000 */
[----:B------:R-:W-:Y:S01]  /*0ca0*/  FMUL.FTZ R15, R18, UR4 ;  /* 0x00000004120f7c20 */ /* 0x000fe20008410000 */
[----:B------:R-:W-:Y:S01]  /*0cb0*/  FMUL.FTZ R60, R19, UR4 ;  /* 0x00000004133c7c20 */ /* 0x000fe20008410000 */
        /* <DEDUP_REMOVED lines=9> */
[----:B------:R-:W-:Y:S01]  /*0d50*/  F2FP.F16.F32.PACK_AB R16, R57, R54 ;  /* 0x000000363910723e */ /* 0x000fe200000000ff */
[----:B------:R-:W-:Y:S01]  /*0d60*/  FMUL.FTZ R45, R45, UR4 ;  /* 0x000000042d2d7c20 */ /* 0x000fe20008410000 */
[----:B------:R-:W-:Y:S01]  /*0d70*/  F2FP.F16.F32.PACK_AB R17, R56, R55 ;  /* 0x000000373811723e */ /* 0x000fe200000000ff */
[----:B------:R-:W-:Y:S01]  /*0d80*/  FMUL.FTZ R47, R47, UR4 ;  /* 0x000000042f2f7c20 */ /* 0x000fe20008410000 */
[----:B------:R-:W-:Y:S01]  /*0d90*/  F2FP.F16.F32.PACK_AB R18, R59, R12 ;  /* 0x0000000c3b12723e */ /* 0x000fe200000000ff */
[----:B------:R-:W-:Y:S01]  /*0da0*/  FMUL.FTZ R46, R50, UR4 ;  /* 0x00000004322e7c20 */ /* 0x000fe20008410000 */
[----:B------:R-:W-:Y:S01]  /*0db0*/  F2FP.F16.F32.PACK_AB R19, R58, R13 ;  /* 0x0000000d3a13723e */ /* 0x000fe200000000ff */
[----:B------:R-:W-:Y:S01]  /*0dc0*/  FMUL.FTZ R48, R8, UR4 ;  /* 0x0000000408307c20 */ /* 0x000fe20008410000 */
[----:B------:R-:W-:Y:S01]  /*0dd0*/  FMUL.FTZ R49, R49, UR4 ;  /* 0x0000000431317c20 */ /* 0x000fe20008410000 */
[----:B------:R-:W-:Y:S01]  /*0de0*/  FMUL.FTZ R51, R51, UR4 ;  /* 0x0000000433337c20 */ /* 0x000fe20008410000 */
[----:B------:R-:W-:Y:S01]  /*0df0*/  FMUL.FTZ R55, R9, UR4 ;  /* 0x0000000409377c20 */ /* 0x000fe20008410000 */
[----:B------:R-:W-:Y:S01]  /*0e00*/  FMUL.FTZ R50, R10, UR4 ;  /* 0x000000040a327c20 */ /* 0x000fe20008410000 */
[----:B------:R-:W-:Y:S01]  /*0e10*/  FMUL.FTZ R57, R11, UR4 ;  /* 0x000000040b397c20 */ /* 0x000fe20008410000 */
[----:B------:R-:W-:Y:S01]  /*0e20*/  F2FP.F16.F32.PACK_AB R8, R61, R14 ;  /* 0x0000000e3d08723e */ /* 0x000fe200000000ff */
[----:B------:R0:W-:Y:S01]  /*0e30*/  STSM.16.M88.4 [R53+0xc000], R16 ;  /* 0x00c0001035007844 */ /* 0x0001e20000000200 */
[----:B------:R-:W-:-:S02]  /*0e40*/  F2FP.F16.F32.PACK_AB R9, R60, R15 ;  /* 0x0000000f3c09723e */ /* 0x000fc400000000ff */
[----:B------:R-:W-:Y:S02]  /*0e50*/  F2FP.F16.F32.PACK_AB R10, R62, R20 ;  /* 0x000000143e0a723e */ /* 0x000fe400000000ff */
[----:B------:R-:W-:Y:S02]  /*0e60*/  F2FP.F16.F32.PACK_AB R11, R64, R21 ;  /* 0x00000015400b723e */ /* 0x000fe400000000ff */
[----:B------:R-:W-:Y:S01]  /*0e70*/  F2FP.F16.F32.PACK_AB R14, R29, R24 ;  /* 0x000000181d0e723e */ /* 0x000fe200000000ff */
[----:B------:R-:W-:Y:S01]  /*0e80*/  VIADD R24, R68, 0x40 ;  /* 0x0000004044187836 */ /* 0x000fe20000000000 */
[----:B------:R-:W-:Y:S01]  /*0e90*/  F2FP.F16.F32.PACK_AB R12, R25, R22 ;  /* 0x00000016190c723e */ /* 0x000fe200000000ff */
[----:B------:R1:W-:Y:S01]  /*0ea0*/  STSM.16.M88.4 [R52], R8 ;  /* 0x0000000834007844 */ /* 0x0003e20000000200 */
[----:B------:R-:W-:Y:S01]  /*0eb0*/  F2FP.F16.F32.PACK_AB R13, R26, R23 ;  /* 0x000000171a0d723e */ /* 0x000fe200000000ff */
[----:B------:R-:W-:Y:S01]  /*0ec0*/  VIADD R25, R68, 0x20 ;  /* 0x0000002044197836 */ /* 0x000fe20000000000 */
[----:B------:R-:W-:-:S02]  /*0ed0*/  F2FP.F16.F32.PACK_AB R15, R30, R27 ;  /* 0x0000001b1e0f723e */ /* 0x000fc400000000ff */
[----:B------:R-:W-:Y:S02]  /*0ee0*/  F2FP.F16.F32.PACK_AB R29, R35, R31 ;  /* 0x0000001f231d723e */ /* 0x000fe400000000ff */
[----:B------:R-:W-:Y:S01]  /*0ef0*/  F2FP.F16.F32.PACK_AB R28, R33, R28 ;  /* 0x0000001c211c723e */ /* 0x000fe200000000ff */
[----:B------:R1:W-:Y:S01]  /*0f00*/  STSM.16.M88.4 [R53+0xe000], R12 ;  /* 0x00e0000c35007844 */ /* 0x0003e20000000200 */
[----:B------:R-:W-:Y:S02]  /*0f10*/  F2FP.F16.F32.PACK_AB R30, R37, R32 ;  /* 0x00000020251e723e */ /* 0x000fe400000000ff */
[----:B------:R-:W-:Y:S02]  /*0f20*/  F2FP.F16.F32.PACK_AB R31, R39, R34 ;  /* 0x00000022271f723e */ /* 0x000fe400000000ff */
[----:B0-----:R-:W-:Y:S02]  /*0f30*/  F2FP.F16.F32.PACK_AB R16, R41, R36 ;  /* 0x000000242910723e */ /* 0x001fe400000000ff */
        /* <DEDUP_REMOVED lines=8> */
[----:B------:R-:W-:-:S05]  /*0fc0*/  F2FP.F16.F32.PACK_AB R23, R57, R50 ;  /* 0x000000323917723e */ /* 0x000fca00000000ff */
[----:B------:R1:W-:Y:S01]  /*0fd0*/  STSM.16.M88.4 [R52+0x4000], R20 ;  /* 0x0040001434007844 */ /* 0x0003e20000000200 */
[----:B------:R-:W-:Y:S06]  /*0fe0*/  BAR.SYNC.DEFER_BLOCKING 0x0 ;  /* 0x0000000000007b1d */ /* 0x000fec0000010000 */
[----:B------:R-:W-:Y:S05]  /*0ff0*/  @P2 BRA `(.L_x_6363) ;  /* 0x0000000000742947 */ /* 0x000fea0003800000 */
[----:B------:R-:W-:Y:S01]  /*1000*/  ULDC UR4, c[0x0][0x244] ;  /* 0x0000910000047ab9 */ /* 0x000fe20000000800 */
[----:B------:R-:W-:Y:S01]  /*1010*/  ULDC.64 UR6, c[0x0][0x258] ;  /* 0x0000960000067ab9 */ /* 0x000fe20000000a00 */
[----:B------:R-:W-:Y:S01]  /*1020*/  ISETP.GE.AND P1, PT, R68, UR4, PT ;  /* 0x0000000444007c0c */ /* 0x000fe2000bf26270 */
[----:B-1----:R-:W-:Y:S01]  /*1030*/  IMAD R9, R3, UR6, RZ ;  /* 0x0000000603097c24 */ /* 0x002fe2000f8e02ff */
[----:B------:R-:W0:Y:S01]  /*1040*/  LDS.128 R16, [R6+0x2000] ;  /* 0x0020000006107984 */ /* 0x000e220000000c00 */
[--C-:B------:R-:W-:Y:S02]  /*1050*/  SHF.R.S32.HI R69, RZ, 0x1f, R68.reuse ;  /* 0x0000001fff457819 */ /* 0x100fe40000011444 */
[C---:B------:R-:W-:Y:S01]  /*1060*/  IMAD R23, R0.reuse, UR7, R9 ;  /* 0x0000000700177c24 */ /* 0x040fe2000f8e0209 */
[----:B------:R-:W-:Y:S01]  /*1070*/  ISETP.GE.AND P2, PT, R25, UR4, PT ;  /* 0x0000000419007c0c */ /* 0x000fe2000bf46270 */
[----:B------:R-:W1:Y:S01]  /*1080*/  LDS.128 R8, [R6+0x4000] ;  /* 0x0040000006087984 */ /* 0x000e620000000c00 */
[----:B------:R-:W-:Y:S01]  /*1090*/  IMAD.WIDE.U32 R20, R0, UR6, R68 ;  /* 0x0000000600147c25 */ /* 0x000fe2000f8e0044 */
[----:B------:R-:W-:Y:S01]  /*10a0*/  ULDC.64 UR6, c[0x0][0x260] ;  /* 0x0000980000067ab9 */ /* 0x000fe20000000a00 */
[----:B------:R-:W-:-:S03]  /*10b0*/  ISETP.GE.AND P3, PT, R24, UR4, PT ;  /* 0x0000000418007c0c */ /* 0x000fc6000bf66270 */
[----:B------:R-:W2:Y:S01]  /*10c0*/  @!P1 LDS.128 R12, [R6] ;  /* 0x00000000060c9984 */ /* 0x000ea20000000c00 */
[----:B------:R-:W-:Y:S01]  /*10d0*/  IADD3 R21, R21, R23, RZ ;  /* 0x0000001715157210 */ /* 0x000fe20007ffe0ff */
[----:B------:R-:W-:-:S04]  /*10e0*/  IMAD R23, R5, UR6, RZ ;  /* 0x0000000605177c24 */ /* 0x000fc8000f8e02ff */
[C---:B------:R-:W-:Y:S02]  /*10f0*/  IMAD R23, R2.reuse, UR7, R23 ;  /* 0x0000000702177c24 */ /* 0x040fe4000f8e0217 */
[----:B------:R-:W-:Y:S01]  /*1100*/  IMAD.WIDE.U32 R20, R2, UR6, R20 ;  /* 0x0000000602147c25 */ /* 0x000fe2000f8e0014 */
[----:B------:R-:W-:-:S03]  /*1110*/  ULDC.64 UR6, c[0x0][0x250] ;  /* 0x0000940000067ab9 */ /* 0x000fc60000000a00 */
[----:B------:R-:W-:Y:S02]  /*1120*/  IMAD.IADD R21, R21, 0x1, R23 ;  /* 0x0000000115157824 */ /* 0x000fe400078e0217 */
[----:B------:R-:W-:Y:S02]  /*1130*/  IMAD R23, R67, UR6, RZ ;  /* 0x0000000643177c24 */ /* 0x000fe4000f8e02ff */
[----:B------:R-:W-:-:S04]  /*1140*/  IMAD.WIDE.U32 R20, R66, UR6, R20 ;  /* 0x0000000642147c25 */ /* 0x000fc8000f8e0014 */
[----:B------:R-:W-:Y:S01]  /*1150*/  IMAD R23, R66, UR7, R23 ;  /* 0x0000000742177c24 */ /* 0x000fe2000f8e0217 */
[----:B------:R-:W-:Y:S02]  /*1160*/  ULDC.64 UR6, c[0x0][0x238] ;  /* 0x00008e0000067ab9 */ /* 0x000fe40000000a00 */
[----:B------:R-:W-:Y:S01]  /*1170*/  LEA R22, P4, R20, UR6, 0x1 ;  /* 0x0000000614167c11 */ /* 0x000fe2000f8808ff */
[----:B------:R-:W-:-:S05]  /*1180*/  IMAD.IADD R21, R21, 0x1, R23 ;  /* 0x0000000115157824 */ /* 0x000fca00078e0217 */
[----:B------:R-:W-:-:S05]  /*1190*/  LEA.HI.X R23, R20, UR7, R21, 0x1, P4 ;  /* 0x0000000714177c11 */ /* 0x000fca000a0f0c15 */
[----:B0-----:R0:W-:Y:S04]  /*11a0*/  @!P2 STG.E.128 desc[UR8][R22.64+0x40], R16 ;  /* 0x000040101600a986 */ /* 0x0011e8000c101d08 */
[----:B-1----:R0:W-:Y:S04]  /*11b0*/  @!P3 STG.E.128 desc[UR8][R22.64+0x80], R8 ;  /* 0x000080081600b986 */ /* 0x0021e8000c101d08 */
[----:B--2---:R0:W-:Y:S02]  /*11c0*/  @!P1 STG.E.128 desc[UR8][R22.64], R12 ;  /* 0x0000000c16009986 */ /* 0x0041e4000c101d08 */
.L_x_6363:
[----:B------:R-:W-:Y:S05]  /*11d0*/  BSYNC B0 ;  /* 0x0000000000007941 */ /* 0x000fea0003800000 */
.L_x_6362:
[----:B------:R-:W-:Y:S05]  /*11e0*/  @P0 EXIT ;  /* 0x000000000000094d */ /* 0x000fea0003800000 */
[----:B------:R-:W-:Y:S01]  /*11f0*/  ULDC.64 UR4, c[0x0][0x258] ;  /* 0x0000960000047ab9 */ /* 0x000fe20000000a00 */
[----:B01----:R-:W-:Y:S01]  /*1200*/  IMAD R18, R7, 0x2, R4 ;  /* 0x0000000207127824 */ /* 0x003fe200078e0204 */
[--C-:B------:R-:W-:Y:S01]  /*1210*/  SHF.R.S32.HI R69, RZ, 0x1f, R68.reuse ;  /* 0x0000001fff457819 */ /* 0x100fe20000011444 */
[----:B------:R-:W-:Y:S01]  /*1220*/  IMAD R3, R3, UR4, RZ ;  /* 0x0000000403037c24 */ /* 0x000fe2000f8e02ff */
[----:B------:R-:W-:Y:S01]  /*1230*/  IADD3 R19, P0, R66, 0x40, RZ ;  /* 0x0000004042137810 */ /* 0x000fe20007f1e0ff */
[----:B------:R-:W-:Y:S01]  /*1240*/  ULDC.64 UR6, c[0x0][0x238] ;  /* 0x00008e0000067ab9 */ /* 0x000fe20000000a00 */
[----:B------:R-:W0:Y:S01]  /*1250*/  LDS.128 R12, [R18+0xd000] ;  /* 0x00d00000120c7984 */ /* 0x000e220000000c00 */
[----:B------:R-:W-:-:S03]  /*1260*/  IMAD.WIDE.U32 R6, R0, UR4, R68 ;  /* 0x0000000400067c25 */ /* 0x000fc6000f8e0044 */
[----:B------:R-:W1:Y:S01]  /*1270*/  LDS.128 R8, [R18+0xf000] ;  /* 0x00f0000012087984 */ /* 0x000e620000000c00 */
[----:B------:R-:W-:Y:S01]  /*1280*/  IMAD R3, R0, UR5, R3 ;  /* 0x0000000500037c24 */ /* 0x000fe2000f8e0203 */
[----:B------:R-:W-:Y:S01]  /*1290*/  ULDC.64 UR4, c[0x0][0x260] ;  /* 0x0000980000047ab9 */ /* 0x000fe20000000a00 */
[----:B------:R-:W-:Y:S01]  /*12a0*/  MOV R16, R6 ;  /* 0x0000000600107202 */ /* 0x000fe20000000f00 */
[----:B------:R-:W-:Y:S02]  /*12b0*/  IMAD.X R66, RZ, RZ, R67, P0 ;  /* 0x000000ffff427224 */ /* 0x000fe400000e0643 */
[----:B------:R-:W-:Y:S02]  /*12c0*/  IMAD.IADD R17, R7, 0x1, R3 ;  /* 0x0000000107117824 */ /* 0x000fe400078e0203 */
[----:B------:R-:W-:Y:S02]  /*12d0*/  IMAD R3, R5, UR4, RZ ;  /* 0x0000000405037c24 */ /* 0x000fe4000f8e02ff */
[----:B------:R2:W3:Y:S02]  /*12e0*/  LDS.128 R4, [R18+0x11000] ;  /* 0x0110000012047984 */ /* 0x0004e40000000c00 */
[----:B------:R-:W-:-:S02]  /*12f0*/  IMAD R21, R2, UR5, R3 ;  /* 0x0000000502157c24 */ /* 0x000fc4000f8e0203 */
[----:B------:R-:W-:Y:S01]  /*1300*/  IMAD.WIDE.U32 R2, R2, UR4, R16 ;  /* 0x0000000402027c25 */ /* 0x000fe2000f8e0010 */
[----:B------:R-:W-:-:S03]  /*1310*/  ULDC.64 UR4, c[0x0][0x250] ;  /* 0x0000940000047ab9 */ /* 0x000fc60000000a00 */
[----:B------:R-:W-:Y:S02]  /*1320*/  IMAD.IADD R3, R3, 0x1, R21 ;  /* 0x0000000103037824 */ /* 0x000fe400078e0215 */
[----:B------:R-:W-:Y:S02]  /*1330*/  IMAD R66, R66, UR4, RZ ;  /* 0x0000000442427c24 */ /* 0x000fe4000f8e02ff */
[C---:B------:R-:W-:Y:S01]  /*1340*/  IMAD.WIDE.U32 R2, R19.reuse, UR4, R2 ;  /* 0x0000000413027c25 */ /* 0x040fe2000f8e0002 */
[----:B------:R-:W-:Y:S02]  /*1350*/  ULDC UR4, c[0x0][0x244] ;  /* 0x0000910000047ab9 */ /* 0x000fe40000000800 */
[----:B------:R-:W-:Y:S01]  /*1360*/  ISETP.GE.AND P1, PT, R68, UR4, PT ;  /* 0x0000000444007c0c */ /* 0x000fe2000bf26270 */
[----:B------:R-:W-:Y:S01]  /*1370*/  IMAD R17, R19, UR5, R66 ;  /* 0x0000000513117c24 */ /* 0x000fe2000f8e0242 */
[----:B------:R-:W-:Y:S02]  /*1380*/  ISETP.GE.AND P2, PT, R25, UR4, PT ;  /* 0x0000000419007c0c */ /* 0x000fe4000bf46270 */
[----:B------:R-:W-:Y:S01]  /*1390*/  ISETP.GE.AND P3, PT, R24, UR4, PT ;  /* 0x0000000418007c0c */ /* 0x000fe2000bf66270 */
[----:B------:R-:W-:Y:S01]  /*13a0*/  IMAD.IADD R3, R3, 0x1, R17 ;  /* 0x0000000103037824 */ /* 0x000fe200078e0211 */
[----:B------:R-:W-:-:S04]  /*13b0*/  LEA R16, P0, R2, UR6, 0x1 ;  /* 0x0000000602107c11 */ /* 0x000fc8000f8008ff */
[----:B------:R-:W-:-:S05]  /*13c0*/  LEA.HI.X R17, R2, UR7, R3, 0x1, P0 ;  /* 0x0000000702117c11 */ /* 0x000fca00080f0c03 */
[----:B0-----:R2:W-:Y:S04]  /*13d0*/  @!P1 STG.E.128 desc[UR8][R16.64], R12 ;  /* 0x0000000c10009986 */ /* 0x0015e8000c101d08 */
[----:B-1----:R2:W-:Y:S01]  /*13e0*/  @!P2 STG.E.128 desc[UR8][R16.64+0x40], R8 ;  /* 0x000040081000a986 */ /* 0x0025e2000c101d08 */
[----:B------:R-:W-:Y:S05]  /*13f0*/  @P3 EXIT ;  /* 0x000000000000394d */ /* 0x000fea0003800000 */
[----:B---3--:R-:W-:Y:S01]  /*1400*/  STG.E.128 desc[UR8][R16.64+0x80], R4 ;  /* 0x0000800410007986 */ /* 0x008fe2000c101d08 */
[----:B------:R-:W-:Y:S05]  /*1410*/  EXIT ;  /* 0x000000000000794d */ /* 0x000fea0003800000 */
.L_x_6364:
        /* <DEDUP_REMOVED lines=14> */
.L_x_6601:


//--------------------- .text._ZN7cutlass13device_kernelIN5flash32FlashAttnBwdPostprocessConvertdQIN4cute5tupleIJNS3_1CILi64EEENS5_ILi96EEEEEENS_6half_tEfNS_4arch4Sm90ELi256ENS3_8TiledMMAINS3_8MMA_AtomIJNS3_4SM904GMMA25MMA_64x16x16_F32F16F16_SSILNSF_5MajorE0ELSH_1ELNSF_7ScaleInE1ELSI_1EEEEEENS3_6LayoutINS4_IJNS5_ILi1EEENS5_ILi2EEESM_EEENS4_IJNS5_ILi0EEESM_SP_EEEEENS4_IJNS3_10UnderscoreESS_SS_EEEEELb0EEEEEvNT_6ParamsE --------------------------
	.section	.text._ZN7cutlass13device_kernelIN5flash32FlashAttnBwdPostprocessConvertdQIN4cute5tupleIJNS3_1CILi64EEENS5_ILi96EEEEEENS_6half_tEfNS_4arch4Sm90ELi256ENS3_8TiledMMAINS3_8MMA_AtomIJNS3_4SM904GMMA25MMA_64x16x16_F32F16F16_SSILNSF_5MajorE0ELSH_1ELNSF_7ScaleInE1ELSI_1EEEEEENS3_6LayoutINS4_IJNS5_ILi1EEENS5_ILi2EEESM_EEENS4_IJNS5_ILi0EEESM_SP_EEEEENS4_IJNS3_10UnderscoreESS_SS_EEEEELb0EEEEEvNT_6ParamsE,"ax",@progbits
	.align	128
.text._ZN7cutlass13device_kernelIN5flash32FlashAttnBwdPostprocessConvertdQIN4cute5tupleIJNS3_1CILi64EEENS5_ILi96EEEEEENS_6half_tEfNS_4arch4Sm90ELi256ENS3_8TiledMMAINS3_8MMA_AtomIJNS3_4SM904GMMA25MMA_64x16x16_F32F16F16_SSILNSF_5MajorE0ELSH_1ELNSF_7ScaleInE1ELSI_1EEEEEENS3_6LayoutINS4_IJNS5_ILi1EEENS5_ILi2EEESM_EEENS4_IJNS5_ILi0EEESM_SP_EEEEENS4_IJNS3_10UnderscoreESS_SS_EEEEELb0EEEEEvNT_6ParamsE:
        .type           _ZN7cutlass13device_kernelIN5flash32FlashAttnBwdPostprocessConvertdQIN4cute5tupleIJNS3_1CILi64EEENS5_ILi96EEEEEENS_6half_tEfNS_4arch4Sm90ELi256ENS3_8TiledMMAINS3_8MMA_AtomIJNS3_4SM904GMMA25MMA_64x16x16_F32F16F16_SSILNSF_5MajorE0ELSH_1ELNSF_7ScaleInE1ELSI_1EEEEEENS3_6LayoutINS4_IJNS5_ILi1EEENS5_ILi2EEESM_EEENS4_IJNS5_ILi0EEESM_SP_EEEEENS4_IJNS3_10UnderscoreESS_SS_EEEEELb0EEEEEvNT_6ParamsE,@function
        .size           _ZN7cutlass13device_kernelIN5flash32FlashAttnBwdPostprocessConvertdQIN4cute5tupleIJNS3_1CILi64EEENS5_ILi96EEEEEENS_6half_tEfNS_4arch4Sm90ELi256ENS3_8TiledMMAINS3_8MMA_AtomIJNS3_4SM904GMMA25MMA_64x16x16_F32F16F16_SSILNSF_5MajorE0ELSH_1ELNSF_7ScaleInE1ELSI_1EEEEEENS3_6LayoutINS4_IJNS5_ILi1EEENS5_ILi2EEESM_EEENS4_IJNS5_ILi0EEESM_SP_EEEEENS4_IJNS3_10UnderscoreESS_SS_EEEEELb0EEEEEvNT_6ParamsE,(.L_x_6602 - _ZN7cutlass13device_kernelIN5flash32FlashAttnBwdPostprocessConvertdQIN4cute5tupleIJNS3_1CILi64EEENS5_ILi96EEEEEENS_6half_tEfNS_4arch4Sm90ELi256ENS3_8TiledMMAINS3_8MMA_AtomIJNS3_4SM904GMMA25MMA_64x16x16_F32F16F16_SSILNSF_5MajorE0ELSH_1ELNSF_7ScaleInE1ELSI_1EEEEEENS3_6LayoutINS4_IJNS5_ILi1EEENS5_ILi2EEESM_EEENS4_IJNS5_ILi0EEESM_SP_EEEEENS4_IJNS3_10UnderscoreESS_SS_EEEEELb0EEEEEvNT_6ParamsE)
        .other          _ZN7cutlass13device_kernelIN5flash32FlashAttnBwdPostprocessConvertdQIN4cute5tupleIJNS3_1CILi64EEENS5_ILi96EEEEEENS_6half_tEfNS_4arch4Sm90ELi256ENS3_8TiledMMAINS3_8MMA_AtomIJNS3_4SM904GMMA25MMA_64x16x16_F32F16F16_SSILNSF_5MajorE0ELSH_1ELNSF_7ScaleInE1ELSI_1EEEEEENS3_6LayoutINS4_IJNS5_ILi1EEENS5_ILi2EEESM_EEENS4_IJNS5_ILi0EEESM_SP_EEEEENS4_IJNS3_10UnderscoreESS_SS_EEEEELb0EEEEEvNT_6ParamsE,@"STO_CUDA_ENTRY STV_DEFAULT"
_ZN7cutlass13device_kernelIN5flash32FlashAttnBwdPostprocessConvertdQIN4cute5tupleIJNS3_1CILi64EEENS5_ILi96EEEEEENS_6half_tEfNS_4arch4Sm90ELi256ENS3_8TiledMMAINS3_8MMA_AtomIJNS3_4SM904GMMA25MMA_64x16x16_F32F16F16_SSILNSF_5MajorE0ELSH_1ELNSF_7ScaleInE1ELSI_1EEEEEENS3_6LayoutINS4_IJNS5_ILi1EEENS5_ILi2EEESM_EEENS4_IJNS5_ILi0EEESM_SP_EEEEENS4_IJNS3_10UnderscoreESS_SS_EEEEELb0EEEEEvNT_6ParamsE:
        /* <DEDUP_REMOVED lines=26> */
.L_x_6365:
        /* <DEDUP_REMOVED lines=14> */
[----:B------:R-:W-:-:S04]  /*0280*/  @P1 IMAD R3, R6, 0x1800, RZ ;  /* 0x0000180006031824 */ /* 0x000fc800078e02ff */
[--C-:B------:R-:W-:Y:S01]  /*0290*/  @P1 IMAD.MOV.U32 R12, RZ, RZ, R3.reuse ;  /* 0x000000ffff0c1224 */ /* 0x100fe200078e0003 */
[----:B------:R-:W-:-:S04]  /*02a0*/  @P1 SHF.R.S32.HI R13, RZ, 0x1f, R3 ;  /* 0x0000001fff0d1819 */ /* 0x000fc80000011403 */
[C---:B------:R-:W-:Y:S02]  /*02b0*/  IADD3 R14, P2, R15.reuse, R12, RZ ;  /* 0x0000000c0f0e7210 */ /* 0x040fe40007f5e0ff */
[----:B0-----:R-:W-:Y:S02]  /*02c0*/  SHF.R.S32.HI R5, RZ, 0x1f, R2 ;  /* 0x0000001fff057819 */ /* 0x001fe40000011402 */
[----:B------:R-:W-:Y:S02]  /*02d0*/  LEA.HI.X.SX32 R15, R15, R13, 0x1, P2 ;  /* 0x0000000d0f0f7211 */ /* 0x000fe400010f0eff */
[----:B------:R-:W0:Y:S01]  /*02e0*/  LDC.64 R12, c[0x0][0x210] ;  /* 0x00008400ff0c7b82 */ /* 0x000e220000000a00 */
[-C--:B-1----:R-:W-:Y:S02]  /*02f0*/  IMAD R3, R5, R16.reuse, RZ ;  /* 0x0000001005037224 */ /* 0x082fe400078e02ff */
[----:B------:R-:W-:-:S04]  /*0300*/  IMAD.WIDE.U32 R14, R2, R16, R14 ;  /* 0x00000010020e7225 */ /* 0x000fc800078e000e */
[----:B------:R-:W-:Y:S01]  /*0310*/  IMAD R17, R2, R17, R3 ;  /* 0x0000001102117224 */ /* 0x000fe200078e0203 */
[----:B------:R-:W-:Y:S02]  /*0320*/  SHF.R.S32.HI R3, RZ, 0x1f, R0 ;  /* 0x0000001fff037819 */ /* 0x000fe40000011400 */
[----:B------:R-:W-:Y:S01]  /*0330*/  SEL R0, R0, RZ, !P0 ;  /* 0x000000ff00007207 */ /* 0x000fe20004000000 */
[----:B------:R-:W-:Y:S01]  /*0340*/  IMAD.IADD R15, R15, 0x1, R17 ;  /* 0x000000010f0f7824 */ /* 0x000fe200078e0211 */
[----:B------:R-:W-:Y:S02]  /*0350*/  SEL R3, R3, RZ, !P0 ;  /* 0x000000ff03037207 */ /* 0x000fe40004000000 */
[----:B--2---:R-:W-:-:S03]  /*0360*/  ISETP.NE.AND P0, PT, R36, RZ, PT ;  /* 0x000000ff2400720c */ /* 0x004fc60003f05270 */
[----:B----4-:R-:W-:-:S04]  /*0370*/  IMAD R6, R3, R10, RZ ;  /* 0x0000000a03067224 */ /* 0x010fc800078e02ff */
[C---:B------:R-:W-:Y:S02]  /*0380*/  IMAD R17, R0.reuse, R11, R6 ;  /* 0x0000000b00117224 */ /* 0x040fe400078e0206 */
[----:B------:R-:W-:-:S04]  /*0390*/  IMAD.WIDE.U32 R10, R0, R10, R14 ;  /* 0x0000000a000a7225 */ /* 0x000fc800078e000e */
[----:B------:R-:W-:Y:S01]  /*03a0*/  IMAD.IADD R6, R11, 0x1, R17 ;  /* 0x000000010b067824 */ /* 0x000fe200078e0211 */
[----:B0-----:R-:W-:-:S04]  /*03b0*/  LEA R12, P2, R10, R12, 0x2 ;  /* 0x0000000c0a0c7211 */ /* 0x001fc800078410ff */
        /* <DEDUP_REMOVED lines=18> */
.L_x_6368:
[----:B------:R-:W-:Y:S01]  /*04e0*/  @P0 ELECT P2, URZ, PT ;  /* 0x00000000003f082f */ /* 0x000fe20003840000 */
[----:B------:R1:W-:-:S12]  /*04f0*/  UBLKCP.S.G [UR6], [UR4], UR10 ;  /* 0x00000006040073ba */ /* 0x0003d8000800020a */
[----:B------:R-:W-:Y:S02]  /*0500*/  @P2 PLOP3.LUT P0, PT, P2, PT, PT, 0x8, 0x0 ;  /* 0x000000000000281c */ /* 0x000fe4000170e170 */
[----:B------:R-:W-:-:S11]  /*0510*/  PLOP3.LUT P2, PT, PT, PT, PT, 0x8, 0x0 ;  /* 0x000000000000781c */ /* 0x000fd60003f4e170 */
[----:B-1----:R-:W-:Y:S05]  /*0520*/  @P0 BRA.U.ANY `(.L_x_6368) ;  /* 0xfffffffd00ec0947 */ /* 0x002fea000393ffff */
.L_x_6367:
[----:B------:R-:W-:Y:S05]  /*0530*/  BSYNC B0 ;  /* 0x0000000000007941 */ /* 0x000fea0003800000 */
.L_x_6366:
[----:B------:R-:W-:Y:S01]  /*0540*/  BAR.SYNC.DEFER_BLOCKING 0x0 ;  /* 0x0000000000007b1d */ /* 0x000fe20000010000 */
[----:B------:R-:W-:Y:S02]  /*0550*/  MOV R6, 0x400 ;  /* 0x0000040000067802 */ /* 0x000fe40000000f00 */
[----:B------:R-:W-:Y:S02]  /*0560*/  CS2R R34, SRZ ;  /* 0x0000000000227805 */ /* 0x000fe4000001ff00 */
[----:B------:R-:W-:Y:S01]  /*0570*/  SHF.L.U32 R11, RZ, 0x1f, RZ ;  /* 0x0000001fff0b7819 */ /* 0x000fe200000006ff */
[--C-:B------:R-:W-:Y:S01]  /*0580*/  @P1 IMAD.MOV.U32 R34, RZ, RZ, R9.reuse ;  /* 0x000000ffff221224 */ /* 0x100fe200078e0009 */
[----:B------:R-:W-:Y:S02]  /*0590*/  LEA R6, R19, R6, 0x18 ;  /* 0x0000000613067211 */ /* 0x000fe400078ec0ff */
[----:B------:R-:W-:-:S07]  /*05a0*/  @P1 SHF.R.S32.HI R35, RZ, 0x1f, R9 ;  /* 0x0000001fff231819 */ /* 0x000fce0000011409 */
.L_x_6369:
[----:B-1----:R1:W2:Y:S02]  /*05b0*/  SYNCS.PHASECHK.TRANS64.TRYWAIT P0, [R6+URZ+0x9000], R11 ;  /* 0x0090000b060075a7 */ /* 0x0022a4000800017f */
[----:B--2---:R-:W-:Y:S05]  /*05c0*/  @!P0 NANOSLEEP.SYNCS 0x989680 ;  /* 0x009896800000895d */ /* 0x004fea0003900000 */
[----:B------:R-:W2:Y:S02]  /*05d0*/  @!P0 SYNCS.PHASECHK.TRANS64 P0, [R6+URZ+0x9000], R11 ;  /* 0x0090000b060085a7 */ /* 0x000ea4000800007f */
[----:B--2---:R-:W-:Y:S05]  /*05e0*/  @!P0 BRA `(.L_x_6369) ;  /* 0xfffffffc00f08947 */ /* 0x004fea000383ffff */
[----:B------:R-:W-:Y:S01]  /*05f0*/  SHF.R.S32.HI R41, RZ, 0x1f, R36 ;  /* 0x0000001fff297819 */ /* 0x000fe20000011424 */
[----:B------:R-:W-:Y:S01]  /*0600*/  ULDC UR4, c[0x0][0x268] ;  /* 0x00009a0000047ab9 */ /* 0x000fe20000000800 */
[----:B------:R-:W-:Y:S02]  /*0610*/  VIADDMNMX R32, R32, -R7, 0x40, PT ;  /* 0x0000004020207446 */ /* 0x000fe40003800907 */
[CC--:B------:R-:W-:Y:S02]  /*0620*/  LEA.HI R12, R41.reuse, R36.reuse, RZ, 0x4 ;  /* 0x00000024290c7211 */ /* 0x0c0fe400078f20ff */
[----:B0-----:R-:W-:Y:S02]  /*0630*/  LEA.HI R8, R41, R36, RZ, 0x7 ;  /* 0x0000002429087211 */ /* 0x001fe400078f38ff */
[----:B-1----:R-:W-:Y:S02]  /*0640*/  LOP3.LUT R11, R12, 0xfffffff0, RZ, 0xc0, !PT ;  /* 0xfffffff00c0b7812 */ /* 0x002fe400078ec0ff */
[----:B------:R-:W-:-:S02]  /*0650*/  LOP3.LUT R9, R8, 0x3fffff80, RZ, 0xc0, !PT ;  /* 0x3fffff8008097812 */ /* 0x000fc400078ec0ff */
[----:B------:R-:W-:Y:S01]  /*0660*/  SHF.R.S32.HI R20, RZ, 0x7, R8 ;  /* 0x00000007ff147819 */ /* 0x000fe20000011408 */
[C---:B------:R-:W-:Y:S01]  /*0670*/  IMAD.IADD R16, R36.reuse, 0x1, -R11 ;  /* 0x0000000124107824 */ /* 0x040fe200078e0a0b */
[----:B------:R-:W-:Y:S01]  /*0680*/  SHF.R.S32.HI R37, RZ, 0x4, R12 ;  /* 0x00000004ff257819 */ /* 0x000fe2000001140c */
[----:B------:R-:W-:-:S03]  /*0690*/  IMAD.IADD R9, R36, 0x1, -R9 ;  /* 0x0000000124097824 */ /* 0x000fc600078e0a09 */
[----:B------:R-:W-:Y:S01]  /*06a0*/  SHF.R.S32.HI R39, RZ, 0x1f, R16 ;  /* 0x0000001fff277819 */ /* 0x000fe20000011410 */
[----:B------:R-:W-:-:S03]  /*06b0*/  IMAD R9, R20, 0x300, R9 ;  /* 0x0000030014097824 */ /* 0x000fc600078e0209 */
[-C--:B------:R-:W-:Y:S01]  /*06c0*/  LEA.HI R7, R39, R16.reuse, RZ, 0x3 ;  /* 0x0000001027077211 */ /* 0x080fe200078f18ff */
[----:B------:R-:W-:Y:S01]  /*06d0*/  IMAD.SHL.U32 R9, R9, 0x4, RZ ;  /* 0x0000000409097824 */ /* 0x000fe200078e00ff */
[----:B------:R-:W-:-:S03]  /*06e0*/  LEA.HI R39, R39, R16, RZ, 0x2 ;  /* 0x0000001027277211 */ /* 0x000fc600078f10ff */
[----:B------:R-:W-:Y:S01]  /*06f0*/  IMAD.SHL.U32 R18, R7, 0x10, RZ ;  /* 0x0000001007127824 */ /* 0x000fe200078e00ff */
[----:B------:R-:W-:Y:S01]  /*0700*/  LEA.HI R7, R12, R37, RZ, 0x1 ;  /* 0x000000250c077211 */ /* 0x000fe200078f08ff */
[----:B------:R-:W-:Y:S01]  /*0710*/  IMAD R44, R9, 0x4, R6 ;  /* 0x00000004092c7824 */ /* 0x000fe200078e0206 */
[C---:B------:R-:W-:Y:S01]  /*0720*/  LOP3.LUT R17, R39.reuse, 0xffffffc, RZ, 0xc0, !PT ;  /* 0x0ffffffc27117812 */ /* 0x040fe200078ec0ff */
[----:B------:R-:W-:Y:S01]  /*0730*/  IMAD.SHL.U32 R39, R39, 0x10, RZ ;  /* 0x0000001027277824 */ /* 0x000fe200078e00ff */
[----:B------:R-:W-:Y:S02]  /*0740*/  LOP3.LUT R21, R18, 0x7fffff80, RZ, 0xc0, !PT ;  /* 0x7fffff8012157812 */ /* 0x000fe400078ec0ff */
[----:B------:R-:W-:Y:S01]  /*0750*/  LOP3.LUT R22, R7, 0xfffffffe, RZ, 0xc0, !PT ;  /* 0xfffffffe07167812 */ /* 0x000fe200078ec0ff */
[----:B------:R-:W0:Y:S01]  /*0760*/  LDS.128 R8, [R44] ;  /* 0x000000002c087984 */ /* 0x000e220000000c00 */
[----:B------:R-:W-:Y:S01]  /*0770*/  IMAD.IADD R33, R16, 0x1, -R17 ;  /* 0x0000000110217824 */ /* 0x000fe200078e0a11 */
[-C--:B------:R-:W-:Y:S01]  /*0780*/  LEA.HI R7, R41, R36.reuse, RZ, 0x5 ;  /* 0x0000002429077211 */ /* 0x080fe200078f28ff */
[----:B------:R-:W-:Y:S01]  /*0790*/  IMAD R24, R20, 0x400, R21 ;  /* 0x0000040014187824 */ /* 0x000fe200078e0215 */
[----:B------:R-:W1:Y:S01]  /*07a0*/  LDS.128 R12, [R44+0x800] ;  /* 0x000800002c0c7984 */ /* 0x000e620000000c00 */
[----:B------:R-:W-:Y:S01]  /*07b0*/  IMAD.IADD R37, R37, 0x1, -R22 ;  /* 0x0000000125257824 */ /* 0x000fe200078e0a16 */
[--C-:B------:R-:W-:Y:S01]  /*07c0*/  SHF.R.S32.HI R38, RZ, 0x5, R7.reuse ;  /* 0x00000005ff267819 */ /* 0x100fe20000011407 */
[----:B------:R-:W-:Y:S01]  /*07d0*/  IMAD R33, R33, 0x10, R24 ;  /* 0x0000001021217824 */ /* 0x000fe200078e0218 */
[----:B------:R-:W2:Y:S01]  /*07e0*/  LDS.128 R16, [R44+0x1000] ;  /* 0x001000002c107984 */ /* 0x000ea20000000c00 */
[----:B------:R-:W-:Y:S01]  /*07f0*/  SHF.R.S32.HI R43, RZ, 0x1f, R7 ;  /* 0x0000001fff2b7819 */ /* 0x000fe20000011407 */
[----:B------:R-:W-:Y:S01]  /*0800*/  IMAD.SHL.U32 R40, R37, 0x8, RZ ;  /* 0x0000000825287824 */ /* 0x000fe200078e00ff */
[----:B------:R-:W-:Y:S01]  /*0810*/  LEA.HI R41, R41, R36, RZ, 0x2 ;  /* 0x0000002429297211 */ /* 0x000fe200078f10ff */
[----:B------:R-:W3:Y:S01]  /*0820*/  LDS.128 R20, [R44+0x1800] ;  /* 0x001800002c147984 */ /* 0x000ee20000000c00 */
[----:B------:R-:W-:Y:S01]  /*0830*/  LEA.HI R43, R43, R38, RZ, 0x2 ;  /* 0x000000262b2b7211 */ /* 0x000fe200078f10ff */
[----:B------:R-:W-:Y:S01]  /*0840*/  IMAD.SHL.U32 R37, R37, 0x40, RZ ;  /* 0x0000004025257824 */ /* 0x000fe200078e00ff */
[--C-:B------:R-:W-:Y:S01]  /*0850*/  SHF.R.S32.HI R7, RZ, 0x2, R41.reuse ;  /* 0x00000002ff077819 */ /* 0x100fe20000011429 */
[----:B------:R-:W4:Y:S01]  /*0860*/  LDS.128 R24, [R44+0x2000] ;  /* 0x002000002c187984 */ /* 0x000f220000000c00 */
[----:B------:R-:W-:-:S02]  /*0870*/  SHF.R.S32.HI R42, RZ, 0x1f, R41 ;  /* 0x0000001fff2a7819 */ /* 0x000fc40000011429 */
[----:B------:R-:W-:Y:S01]  /*0880*/  LOP3.LUT R39, R39, 0x40, RZ, 0xc0, !PT ;  /* 0x0000004027277812 */ /* 0x000fe200078ec0ff */
[----:B------:R5:W4:Y:S01]  /*0890*/  LDS.128 R28, [R44+0x2800] ;  /* 0x002800002c1c7984 */ /* 0x000b220000000c00 */
[----:B------:R-:W-:Y:S02]  /*08a0*/  LOP3.LUT R43, R43, 0x7ffffc, RZ, 0xc0, !PT ;  /* 0x007ffffc2b2b7812 */ /* 0x000fe400078ec0ff */
[----:B------:R-:W-:Y:S02]  /*08b0*/  LEA.HI R42, R42, R7, RZ, 0x2 ;  /* 0x000000072a2a7211 */ /* 0x000fe400078f10ff */
[----:B------:R-:W-:Y:S02]  /*08c0*/  LOP3.LUT R40, R39, 0x8, R40, 0xf8, !PT ;  /* 0x0000000827287812 */ /* 0x000fe400078ef828 */
[----:B------:R-:W-:Y:S01]  /*08d0*/  LOP3.LUT R41, R41, 0xfffffffc, RZ, 0xc0, !PT ;  /* 0xfffffffc29297812 */ /* 0x000fe200078ec0ff */
[----:B-----5:R-:W-:Y:S01]  /*08e0*/  IMAD.IADD R44, R38, 0x1, -R43 ;  /* 0x00000001262c7824 */ /* 0x020fe200078e0a2b */
[----:B------:R-:W-:-:S02]  /*08f0*/  SHF.R.U32.HI R39, RZ, 0x3, R39 ;  /* 0x00000003ff277819 */ /* 0x000fc40000011627 */
[----:B------:R-:W-:Y:S01]  /*0900*/  LOP3.LUT R42, R42, 0xffffffc, RZ, 0xc0, !PT ;  /* 0x0ffffffc2a2a7812 */ /* 0x000fe200078ec0ff */
[----:B------:R-:W-:Y:S01]  /*0910*/  IMAD.IADD R36, R36, 0x1, -R41 ;  /* 0x0000000124247824 */ /* 0x000fe200078e0a29 */
[----:B------:R-:W-:Y:S01]  /*0920*/  LOP3.LUT R39, R40, R39, RZ, 0x3c, !PT ;  /* 0x0000002728277212 */ /* 0x000fe200078e3cff */
[----:B------:R-:W-:Y:S01]  /*0930*/  IMAD R44, R44, 0x100, R33 ;  /* 0x000001002c2c7824 */ /* 0x000fe200078e0221 */
[C---:B------:R-:W-:Y:S01]  /*0940*/  ISETP.GE.AND P0, PT, R7.reuse, R32, PT ;  /* 0x000000200700720c */ /* 0x040fe20003f06270 */
[----:B------:R-:W-:Y:S02]  /*0950*/  IMAD.IADD R41, R7, 0x1, -R42 ;  /* 0x0000000107297824 */ /* 0x000fe400078e0a2a */
[----:B------:R-:W-:Y:S02]  /*0960*/  IMAD.IADD R33, R39, 0x1, R44 ;  /* 0x0000000127217824 */ /* 0x000fe400078e022c */
[----:B------:R-:W-:Y:S02]  /*0970*/  IMAD R32, R38, 0x8, R41 ;  /* 0x0000000826207824 */ /* 0x000fe400078e0229 */
[----:B0-----:R-:W-:Y:S01]  /*0980*/  FMUL.FTZ R39, R9, UR4 ;  /* 0x0000000409277c20 */ /* 0x001fe20008410000 */
[----:B------:R-:W-:Y:S01]  /*0990*/  FMUL.FTZ R9, R10, UR4 ;  /* 0x000000040a097c20 */ /* 0x000fe20008410000 */
[----:B------:R-:W-:Y:S01]  /*09a0*/  FMUL.FTZ R38, R11, UR4 ;  /* 0x000000040b267c20 */ /* 0x000fe20008410000 */
[----:B-1----:R-:W-:Y:S01]  /*09b0*/  FMUL.FTZ R10, R12, UR4 ;  /* 0x000000040c0a7c20 */ /* 0x002fe20008410000 */
[----:B------:R-:W-:Y:S01]  /*09c0*/  FMUL.FTZ R11, R14, UR4 ;  /* 0x000000040e0b7c20 */ /* 0x000fe20008410000 */
[----:B------:R-:W-:Y:S01]  /*09d0*/  FMUL.FTZ R14, R15, UR4 ;  /* 0x000000040f0e7c20 */ /* 0x000fe20008410000 */
[----:B------:R-:W-:Y:S01]  /*09e0*/  FMUL.FTZ R13, R13, UR4 ;  /* 0x000000040d0d7c20 */ /* 0x000fe20008410000 */
[----:B--2---:R-:W-:Y:S01]  /*09f0*/  FMUL.FTZ R12, R16, UR4 ;  /* 0x00000004100c7c20 */ /* 0x004fe20008410000 */
[----:B------:R-:W-:Y:S01]  /*0a00*/  FMUL.FTZ R15, R18, UR4 ;  /* 0x00000004120f7c20 */ /* 0x000fe20008410000 */
[----:B------:R-:W-:Y:S01]  /*0a10*/  FMUL.FTZ R18, R19, UR4 ;  /* 0x0000000413127c20 */ /* 0x000fe20008410000 */
[----:B------:R-:W-:Y:S01]  /*0a20*/  F2FP.F16.F32.PACK_AB R11, R14, R11 ;  /* 0x0000000b0e0b723e */ /* 0x000fe200000000ff */
[----:B---3--:R-:W-:Y:S01]  /*0a30*/  FMUL.FTZ R16, R20, UR4 ;  /* 0x0000000414107c20 */ /* 0x008fe20008410000 */
[----:B------:R-:W-:Y:S01]  /*0a40*/  FMUL.FTZ R21, R21, UR4 ;  /* 0x0000000415157c20 */ /* 0x000fe20008410000 */
[----:B------:R-:W-:Y:S01]  /*0a50*/  FMUL.FTZ R19, R22, UR4 ;  /* 0x0000000416137c20 */ /* 0x000fe20008410000 */
[----:B------:R-:W-:Y:S01]  /*0a60*/  FMUL.FTZ R40, R23, UR4 ;  /* 0x0000000417287c20 */ /* 0x000fe20008410000 */
[----:B------:R-:W-:Y:S01]  /*0a70*/  F2FP.F16.F32.PACK_AB R10, R13, R10 ;  /* 0x0000000a0d0a723e */ /* 0x000fe200000000ff */
[----:B------:R-:W-:Y:S01]  /*0a80*/  FMUL.FTZ R8, R8, UR4 ;  /* 0x0000000408087c20 */ /* 0x000fe20008410000 */
[----:B------:R-:W-:Y:S01]  /*0a90*/  F2FP.F16.F32.PACK_AB R14, R21, R16 ;  /* 0x00000010150e723e */ /* 0x000fe200000000ff */
[----:B----4-:R-:W-:Y:S01]  /*0aa0*/  FMUL.FTZ R20, R24, UR4 ;  /* 0x0000000418147c20 */ /* 0x010fe20008410000 */
[----:B------:R-:W-:Y:S01]  /*0ab0*/  LEA.HI R16, R36, R36, RZ, 0x1 ;  /* 0x0000002424107211 */ /* 0x000fe200078f08ff */
[----:B------:R-:W-:Y:S01]  /*0ac0*/  FMUL.FTZ R25, R25, UR4 ;  /* 0x0000000419197c20 */ /* 0x000fe20008410000 */
[----:B------:R-:W-:Y:S01]  /*0ad0*/  F2FP.F16.F32.PACK_AB R13, R18, R15 ;  /* 0x0000000f120d723e */ /* 0x000fe200000000ff */
[----:B------:R-:W-:Y:S01]  /*0ae0*/  FMUL.FTZ R17, R17, UR4 ;  /* 0x0000000411117c20 */ /* 0x000fe20008410000 */
[----:B------:R-:W-:Y:S01]  /*0af0*/  FMUL.FTZ R23, R28, UR4 ;  /* 0x000000041c177c20 */ /* 0x000fe20008410000 */
[----:B------:R-:W-:Y:S01]  /*0b00*/  F2FP.F16.F32.PACK_AB R15, R40, R19 ;  /* 0x00000013280f723e */ /* 0x000fe200000000ff */
[----:B------:R-:W-:-:S02]  /*0b10*/  IMAD.SHL.U32 R36, R36, 0x8, RZ ;  /* 0x0000000824247824 */ /* 0x000fc400078e00ff */
[----:B------:R-:W-:Y:S01]  /*0b20*/  FMUL.FTZ R22, R26, UR4 ;  /* 0x000000041a167c20 */ /* 0x000fe20008410000 */
[----:B------:R-:W-:Y:S02]  /*0b30*/  IMAD.SHL.U32 R18, R16, 0x200, RZ ;  /* 0x0000020010127824 */ /* 0x000fe400078e00ff */
[----:B------:R-:W-:Y:S01]  /*0b40*/  FMUL.FTZ R27, R27, UR4 ;  /* 0x000000041b1b7c20 */ /* 0x000fe20008410000 */
[----:B------:R-:W-:Y:S01]  /*0b50*/  FMUL.FTZ R28, R29, UR4 ;  /* 0x000000041d1c7c20 */ /* 0x000fe20008410000 */
[----:B------:R-:W-:Y:S01]  /*0b60*/  FMUL.FTZ R24, R30, UR4 ;  /* 0x000000041e187c20 */ /* 0x000fe20008410000 */
[----:B------:R-:W-:Y:S01]  /*0b70*/  FMUL.FTZ R31, R31, UR4 ;  /* 0x000000041f1f7c20 */ /* 0x000fe20008410000 */
[----:B------:R-:W-:Y:S01]  /*0b80*/  LOP3.LUT R19, R37, 0x40, RZ, 0xc0, !PT ;  /* 0x0000004025137812 */ /* 0x000fe200078ec0ff */
[----:B------:R-:W-:Y:S01]  /*0b90*/  IMAD R33, R33, 0x2, R6 ;  /* 0x0000000221217824 */ /* 0x000fe200078e0206 */
[----:B------:R-:W-:Y:S02]  /*0ba0*/  F2FP.F16.F32.PACK_AB R8, R39, R8 ;  /* 0x000000082708723e */ /* 0x000fe400000000ff */
[----:B------:R-:W-:-:S02]  /*0bb0*/  F2FP.F16.F32.PACK_AB R9, R38, R9 ;  /* 0x000000092609723e */ /* 0x000fc400000000ff */
[----:B------:R-:W-:Y:S02]  /*0bc0*/  F2FP.F16.F32.PACK_AB R16, R25, R20 ;  /* 0x000000141910723e */ /* 0x000fe400000000ff */
[----:B------:R-:W-:Y:S01]  /*0bd0*/  F2FP.F16.F32.PACK_AB R12, R17, R12 ;  /* 0x0000000c110c723e */ /* 0x000fe200000000ff */
[----:B------:R0:W-:Y:S01]  /*0be0*/  STSM.16.M88.4 [R33+0x6000], R8 ;  /* 0x0060000821007844 */ /* 0x0001e20000000200 */
[----:B------:R-:W-:Y:S02]  /*0bf0*/  LOP3.LUT R21, R18, 0xfffffc00, RZ, 0xc0, !PT ;  /* 0xfffffc0012157812 */ /* 0x000fe400078ec0ff */
[----:B------:R-:W-:Y:S01]  /*0c00*/  LOP3.LUT R20, R19, 0x8, R36, 0xf8, !PT ;  /* 0x0000000813147812 */ /* 0x000fe200078ef824 */
[----:B------:R0:W-:Y:S01]  /*0c10*/  STSM.16.M88.4 [R33+0x7000], R12 ;  /* 0x0070000c21007844 */ /* 0x0001e20000000200 */
[----:B------:R-:W-:Y:S01]  /*0c20*/  SHF.R.U32.HI R25, RZ, 0x3, R19 ;  /* 0x00000003ff197819 */ /* 0x000fe20000011613 */
[----:B------:R-:W-:Y:S01]  /*0c30*/  IMAD.U32 R21, R32, 0x10, R21 ;  /* 0x0000001020157824 */ /* 0x000fe200078e0015 */
[----:B------:R-:W-:-:S02]  /*0c40*/  F2FP.F16.F32.PACK_AB R17, R27, R22 ;  /* 0x000000161b11723e */ /* 0x000fc400000000ff */
[----:B------:R-:W-:Y:S02]  /*0c50*/  F2FP.F16.F32.PACK_AB R18, R28, R23 ;  /* 0x000000171c12723e */ /* 0x000fe400000000ff */
[----:B------:R-:W-:Y:S02]  /*0c60*/  F2FP.F16.F32.PACK_AB R19, R31, R24 ;  /* 0x000000181f13723e */ /* 0x000fe400000000ff */
[----:B------:R-:W-:-:S03]  /*0c70*/  LOP3.LUT R20, R20, R25, RZ, 0x3c, !PT ;  /* 0x0000001914147212 */ /* 0x000fc600078e3cff */
[----:B------:R0:W-:Y:S01]  /*0c80*/  STSM.16.M88.4 [R33+0x8000], R16 ;  /* 0x0080001021007844 */ /* 0x0001e20000000200 */
[----:B------:R-:W-:Y:S06]  /*0c90*/  BAR.SYNC.DEFER_BLOCKING 0x0 ;  /* 0x0000000000007b1d */ /* 0x000fec0000010000 */
[----:B------:R-:W-:Y:S05]  /*0ca0*/  @P0 EXIT ;  /* 0x000000000000094d */ /* 0x000fea0003800000 */
[----:B------:R-:W-:Y:S01]  /*0cb0*/  ULDC UR4, c[0x0][0x244] ;  /* 0x0000910000047ab9 */ /* 0x000fe20000000800 */
[----:B------:R-:W-:Y:S01]  /*0cc0*/  IMAD.IADD R21, R21, 0x1, R20 ;  /* 0x0000000115157824 */ /* 0x000fe200078e0214 */
[----:B------:R-:W-:Y:S01]  /*0cd0*/  ISETP.GE.AND P0, PT, R36, UR4, PT ;  /* 0x0000000424007c0c */ /* 0x000fe2000bf06270 */
[----:B------:R-:W-:Y:S01]  /*0ce0*/  ULDC.64 UR6, c[0x0][0x258] ;  /* 0x0000960000067ab9 */ /* 0x000fe20000000a00 */
[----:B------:R-:W-:Y:S01]  /*0cf0*/  SHF.R.S32.HI R37, RZ, 0x1f, R36 ;  /* 0x0000001fff257819 */ /* 0x000fe20000011424 */
[----:B------:R-:W-:Y:S02]  /*0d00*/  IMAD R21, R21, 0x2, R6 ;  /* 0x0000000215157824 */ /* 0x000fe400078e0206 */
[----:B------:R-:W-:Y:S02]  /*0d10*/  IMAD R5, R5, UR6, RZ ;  /* 0x0000000605057c24 */ /* 0x000fe4000f8e02ff */
[C---:B0-----:R-:W-:Y:S01]  /*0d20*/  IMAD.WIDE.U32 R16, R2.reuse, UR6, R36 ;  /* 0x0000000602107c25 */ /* 0x041fe2000f8e0024 */
[----:B------:R-:W0:Y:S03]  /*0d30*/  LDS.128 R8, [R21+0x7000] ;  /* 0x0070000015087984 */ /* 0x000e260000000c00 */
[----:B------:R-:W-:Y:S01]  /*0d40*/  IMAD R5, R2, UR7, R5 ;  /* 0x0000000702057c24 */ /* 0x000fe2000f8e0205 */
[----:B------:R-:W-:Y:S01]  /*0d50*/  IADD3 R2, P1, R7, R34, RZ ;  /* 0x0000002207027210 */ /* 0x000fe20007f3e0ff */
[----:B------:R-:W1:Y:S01]  /*0d60*/  @!P0 LDS.128 R12, [R21+0x6000] ;  /* 0x00600000150c8984 */ /* 0x000e620000000c00 */
[----:B------:R-:W-:Y:S01]  /*0d70*/  ULDC.64 UR6, c[0x0][0x260] ;  /* 0x0000980000067ab9 */ /* 0x000fe20000000a00 */
[----:B------:R-:W-:-:S02]  /*0d80*/  IMAD.IADD R17, R17, 0x1, R5 ;  /* 0x0000000111117824 */ /* 0x000fc400078e0205 */
[----:B------:R-:W-:Y:S01]  /*0d90*/  IMAD R5, R3, UR6, RZ ;  /* 0x0000000603057c24 */ /* 0x000fe2000f8e02ff */
[----:B------:R-:W-:Y:S01]  /*0da0*/  LEA.HI.X.SX32 R3, R7, R35, 0x1, P1 ;  /* 0x0000002307037211 */ /* 0x000fe200008f0eff */
[----:B------:R-:W-:-:S04]  /*0db0*/  IMAD.WIDE.U32 R6, R0, UR6, R16 ;  /* 0x0000000600067c25 */ /* 0x000fc8000f8e0010 */
[----:B------:R-:W-:Y:S01]  /*0dc0*/  IMAD R19, R0, UR7, R5 ;  /* 0x0000000700137c24 */ /* 0x000fe2000f8e0205 */
[----:B------:R-:W-:Y:S01]  /*0dd0*/  ULDC.64 UR6, c[0x0][0x250] ;  /* 0x0000940000067ab9 */ /* 0x000fe20000000a00 */
[----:B------:R-:W-:-:S04]  /*0de0*/  IMAD.WIDE R4, R4, 0x40, R2 ;  /* 0x0000004004047825 */ /* 0x000fc800078e0202 */
[----:B------:R-:W-:Y:S02]  /*0df0*/  IMAD R3, R5, UR6, RZ ;  /* 0x0000000605037c24 */ /* 0x000fe4000f8e02ff */
[----:B------:R-:W-:Y:S02]  /*0e00*/  IMAD.IADD R7, R7, 0x1, R19 ;  /* 0x0000000107077824 */ /* 0x000fe400078e0213 */
[C---:B------:R-:W-:Y:S02]  /*0e10*/  VIADD R0, R36.reuse, 0x20 ;  /* 0x0000002024007836 */ /* 0x040fe40000000000 */
[----:B------:R-:W-:Y:S02]  /*0e20*/  VIADD R36, R36, 0x40 ;  /* 0x0000004024247836 */ /* 0x000fe40000000000 */
[----:B------:R-:W-:Y:S01]  /*0e30*/  IMAD R3, R4, UR7, R3 ;  /* 0x0000000704037c24 */ /* 0x000fe2000f8e0203 */
[----:B------:R-:W-:Y:S01]  /*0e40*/  ISETP.GE.AND P1, PT, R0, UR4, PT ;  /* 0x0000000400007c0c */ /* 0x000fe2000bf26270 */
[----:B------:R-:W-:Y:S01]  /*0e50*/  IMAD.WIDE.U32 R4, R4, UR6, R6 ;  /* 0x0000000604047c25 */ /* 0x000fe2000f8e0006 */
[----:B------:R-:W-:Y:S01]  /*0e60*/  ISETP.GE.AND P2, PT, R36, UR4, PT ;  /* 0x0000000424007c0c */ /* 0x000fe2000bf46270 */
[----:B------:R-:W-:-:S02]  /*0e70*/  ULDC.64 UR6, c[0x0][0x238] ;  /* 0x00008e0000067ab9 */ /* 0x000fc40000000a00 */
[----:B------:R-:W-:Y:S01]  /*0e80*/  IMAD.IADD R3, R5, 0x1, R3 ;  /* 0x0000000105037824 */ /* 0x000fe200078e0203 */
[----:B------:R-:W-:-:S04]  /*0e90*/  LEA R2, P3, R4, UR6, 0x1 ;  /* 0x0000000604027c11 */ /* 0x000fc8000f8608ff */
[----:B------:R-:W-:-:S05]  /*0ea0*/  LEA.HI.X R3, R4, UR7, R3, 0x1, P3 ;  /* 0x0000000704037c11 */ /* 0x000fca00098f0c03 */
[----:B0-----:R0:W-:Y:S04]  /*0eb0*/  @!P1 STG.E.128 desc[UR8][R2.64+0x40], R8 ;  /* 0x0000400802009986 */ /* 0x0011e8000c101d08 */
[----:B-1----:R0:W-:Y:S01]  /*0ec0*/  @!P0 STG.E.128 desc[UR8][R2.64], R12 ;  /* 0x0000000c02008986 */ /* 0x0021e2000c101d08 */
[----:B------:R-:W-:Y:S05]  /*0ed0*/  @P2 EXIT ;  /* 0x000000000000294d */ /* 0x000fea0003800000 */
[----:B------:R-:W1:Y:S04]  /*0ee0*/  LDS.128 R4, [R21+0x8000] ;  /* 0x0080000015047984 */ /* 0x000e680000000c00 */
[----:B-1----:R-:W-:Y:S01]  /*0ef0*/  STG.E.128 desc[UR8][R2.64+0x80], R4 ;  /* 0x0000800402007986 */ /* 0x002fe2000c101d08 */
[----:B------:R-:W-:Y:S05]  /*0f00*/  EXIT ;  /* 0x000000000000794d */ /* 0x000fea0003800000 */
.L_x_6370:
        /* <DEDUP_REMOVED lines=15> */
.L_x_6602:


//--------------------- .text._ZN7cutlass13device_kernelIN5flash11enable_sm90INS1_16FlashAttnBwdSm90INS1_25CollectiveMainloopBwdSm90ILi2ELi2ELi2EN4cute5tupleIJNS5_1CILi1EEES8_S8_EEENS6_IJNS7_ILi64EEENS7_ILi128EEENS7_ILi96EEEEEENS_6half_tEfNS_4arch4Sm90ELb1ELb0ELb0ELb1ELb1ELb1ELb0ELb0ELi2ELi1ELi2ELi1ELb1EEENS1_24CollectiveEpilogueBwdGQAISD_fSG_Li256ELb1ELb1EEENS1_25SingleTileBwdLPTSchedulerILb1ELi128ELb1EEEEEEEEEvNT_6ParamsE --------------------------
	.section	.text._ZN7cutlass13device_kernelIN5flash11enable_sm90INS1_16FlashAttnBwdSm90INS1_25CollectiveMainloopBwdSm90ILi2ELi2ELi2EN4cute5tupleIJNS5_1CILi1EEES8_S8_EEENS6_IJNS7_ILi64EEENS7_ILi128EEENS7_ILi96EEEEEENS_6half_tEfNS_4arch4Sm90ELb1ELb0ELb0ELb1ELb1ELb1ELb0ELb0ELi2ELi1ELi2ELi1ELb1EEENS1_24CollectiveEpilogueBwdGQAISD_fSG_Li256ELb1ELb1EEENS1_25SingleTileBwdLPTSchedulerILb1ELi128ELb1EEEEEEEEEvNT_6ParamsE,"ax",@progbits
	.align	128
.text._ZN7cutlass13device_kernelIN5flash11enable_sm90INS1_16FlashAttnBwdSm90INS1_25CollectiveMainloopBwdSm90ILi2ELi2ELi2EN4cute5tupleIJNS5_1CILi1EEES8_S8_EEENS6_IJNS7_ILi64EEENS7_ILi128EEENS7_ILi96EEEEEENS_6half_tEfNS_4arch4Sm90ELb1ELb0ELb0ELb1ELb1ELb1ELb0ELb0ELi2ELi1ELi2ELi1ELb1EEENS1_24CollectiveEpilogueBwdGQAISD_fSG_Li256ELb1ELb1EEENS1_25SingleTileBwdLPTSchedulerILb1ELi128ELb1EEEEEEEEEvNT_6ParamsE:
        .type           _ZN7cutlass13device_kernelIN5flash11enable_sm90INS1_16FlashAttnBwdSm90INS1_25CollectiveMainloopBwdSm90ILi2ELi2ELi2EN4cute5tupleIJNS5_1CILi1EEES8_S8_EEENS6_IJNS7_ILi64EEENS7_ILi128EEENS7_ILi96EEEEEENS_6half_tEfNS_4arch4Sm90ELb1ELb0ELb0ELb1ELb1ELb1ELb0ELb0ELi2ELi1ELi2ELi1ELb1EEENS1_24CollectiveEpilogueBwdGQAISD_fSG_Li256ELb1ELb1EEENS1_25SingleTileBwdLPTSchedulerILb1ELi128ELb1EEEEEEEEEvNT_6ParamsE,@function
        .size           _ZN7cutlass13device_kernelIN5flash11enable_sm90INS1_16FlashAttnBwdSm90INS1_25CollectiveMainloopBwdSm90ILi2ELi2ELi2EN4cute5tupleIJNS5_1CILi1EEES8_S8_EEENS6_IJNS7_ILi64EEENS7_ILi128EEENS7_ILi96EEEEEENS_6half_tEfNS_4arch4Sm90ELb1ELb0ELb0ELb1ELb1ELb1ELb0ELb0ELi2ELi1ELi2ELi1ELb1EEENS1_24CollectiveEpilogueBwdGQAISD_fSG_Li256ELb1ELb1EEENS1_25SingleTileBwdLPTSchedulerILb1ELi128ELb1EEEEEEEEEvNT_6ParamsE,(.L_x_6603 - _ZN7cutlass13device_kernelIN5flash11enable_sm90INS1_16FlashAttnBwdSm90INS1_25CollectiveMainloopBwdSm90ILi2ELi2ELi2EN4cute5tupleIJNS5_1CILi1EEES8_S8_EEENS6_IJNS7_ILi64EEENS7_ILi128EEENS7_ILi96EEEEEENS_6half_tEfNS_4arch4Sm90ELb1ELb0ELb0ELb1ELb1ELb1ELb0ELb0ELi2ELi1ELi2ELi1ELb1EEENS1_24CollectiveEpilogueBwdGQAISD_fSG_Li256ELb1ELb1EEENS1_25SingleTileBwdLPTSchedulerILb1ELi128ELb1EEEEEEEEEvNT_6ParamsE)
        .other          _ZN7cutlass13device_kernelIN5flash11enable_sm90INS1_16FlashAttnBwdSm90INS1_25CollectiveMainloopBwdSm90ILi2ELi2ELi2EN4cute5tupleIJNS5_1CILi1EEES8_S8_EEENS6_IJNS7_ILi64EEENS7_ILi128EEENS7_ILi96EEEEEENS_6half_tEfNS_4arch4Sm90ELb1ELb0ELb0ELb1ELb1ELb1ELb0ELb0ELi2ELi1ELi2ELi1ELb1EEENS1_24CollectiveEpilogueBwdGQAISD_fSG_Li256ELb1ELb1EEENS1_25SingleTileBwdLPTSchedulerILb1ELi128ELb1EEEEEEEEEvNT_6ParamsE,@"STO_CUDA_ENTRY STV_DEFAULT"
_ZN7cutlass13device_kernelIN5flash11enable_sm90INS1_16FlashAttnBwdSm90INS1_25CollectiveMainloopBwdSm90ILi2ELi2ELi2EN4cute5tupleIJNS5_1CILi1EEES8_S8_EEENS6_IJNS7_ILi64EEENS7_ILi128EEENS7_ILi96EEEEEENS_6half_tEfNS_4arch4Sm90ELb1ELb0ELb0ELb1ELb1ELb1ELb0ELb0ELi2ELi1ELi2ELi1ELb1EEENS1_24CollectiveEpilogueBwdGQAISD_fSG_Li256ELb1ELb1EEENS1_25SingleTileBwdLPTSchedulerILb1ELi128ELb1EEEEEEEEEvNT_6ParamsE:
        /* <DEDUP_REMOVED lines=24> */
.L_x_6372:
[----:B------:R-:W-:Y:S05]  /*0180*/  BSYNC B0 ;  /* 0x0000000000007941 */ /* 0x000fea0003800000 */
.L_x_6371:
        /* <DEDUP_REMOVED lines=37> */
.L_x_6373:
        /* <DEDUP_REMOVED lines=22> */
.L_x_6374:
[----:B------:R-:W-:Y:S01]  /*0540*/  PLOP3.LUT P0, PT, PT, PT, UP0, 0x80, 0x0 ;  /* 0x000000000000781c */ /* 0x000fe20003f0f008 */
[----:B------:R-:W-:Y:S01]  /*0550*/  NOP ;  /* 0x0000000000007918 */ /* 0x000fe20000000000 */
[----:B------:R-:W-:Y:S01]  /*0560*/  ULDC.64 UR46, c[0x0][0x208] ;  /* 0x00008200002e7ab9 */ /* 0x000fe20000000a00 */
[----:B------:R-:W-:Y:S01]  /*0570*/  BSSY B6, `(.L_x_6375) ;  /* 0x00009fc000067945 */ /* 0x000fe20003800000 */
[----:B-12-4-:R-:W-:Y:S09]  /*0580*/  BAR.SYNC.DEFER_BLOCKING 0x0 ;  /* 0x0000000000007b1d */ /* 0x016ff20000010000 */
[----:B------:R-:W-:Y:S05]  /*0590*/  @!P0 BRA `(.L_x_6376) ;  /* 0x0000005000b48947 */ /* 0x000fea0003800000 */
.L_x_6377:
        /* <DEDUP_REMOVED lines=32> */
.L_x_6378:
[----:B------:R-:W-:Y:S01]  /*07a0*/  ULDC UR8, c[0x0][0x8cc] ;  /* 0x0002330000087ab9 */ /* 0x000fe20000000800 */
[----:B------:R-:W-:Y:S01]  /*07b0*/  UMOV UR7, UR9 ;  /* 0x0000000900077c82 */ /* 0x000fe20008000000 */
[----:B------:R-:W-:-:S11]  /*07c0*/  UISETP.NE.AND UP0, UPT, UR8, 0x1, UPT ;  /* 0x000000010800788c */ /* 0x000fd6000bf05270 */
[----:B------:R-:W-:Y:S02]  /*07d0*/  @UP0 ULDC.64 UR10, c[0x0][0x8d0] ;  /* 0x00023400000a0ab9 */ /* 0x000fe40000000a00 */
[----:B------:R-:W-:-:S04]  /*07e0*/  UIMAD.WIDE.U32 UR4, UR9, UR10, URZ ;  /* 0x0000000a090472a5 */ /* 0x000fc8000f8e003f */
[----:B------:R-:W-:-:S04]  /*07f0*/  @UP0 USHF.R.U32.HI UR7, URZ, UR11, UR5 ;  /* 0x0000000b3f070299 */ /* 0x000fc80008011605 */
[----:B------:R-:W-:-:S12]  /*0800*/  UIMAD UR4, UR7, UR8, URZ ;  /* 0x00000008070472a4 */ /* 0x000fd8000f8e023f */
.L_x_6379:
        /* <DEDUP_REMOVED lines=23> */
.L_x_6380:
        /* <DEDUP_REMOVED lines=14> */
.L_x_6382:
[----:B------:R-:W-:-:S05]  /*0a60*/  ULDC UR4, c[0x0][0x8f4] ;  /* 0x00023d0000047ab9 */ /* 0x000fca0000000800 */
.L_x_6381:
        /* <DEDUP_REMOVED lines=24> */
.L_x_6384:
        /* <DEDUP_REMOVED lines=14> */
.L_x_6385:
        /* <DEDUP_REMOVED lines=11> */
.L_x_6386:
        /* <DEDUP_REMOVED lines=13> */
.L_x_6387:
        /* <DEDUP_REMOVED lines=84> */
.L_x_6390:
        /* <DEDUP_REMOVED lines=15> */
.L_x_6389:
        /* <DEDUP_REMOVED lines=22> */
.L_x_6392:
        /* <DEDUP_REMOVED lines=15> */
.L_x_6391:
[----:B------:R-:W-:Y:S01]  /*16d0*/  SHF.R.S32.HI R23, RZ, 0x1f, R22 ;  /* 0x0000001fff177819 */ /* 0x000fe20000011416 */
[----:B------:R-:W-:-:S03]  /*16e0*/  UMOV UR4, 0xffffffff ;  /* 0xffffffff00047882 */ /* 0x000fc60000000000 */
[----:B------:R-:W-:-:S04]  /*16f0*/  LEA.HI R0, R23, R22, RZ, 0x7 ;  /* 0x0000001617007211 */ /* 0x000fc800078f38ff */
[----:B------:R-:W-:Y:S01]  /*1700*/  SHF.R.S32.HI R19, RZ, 0x7, R0 ;  /* 0x00000007ff137819 */ /* 0x000fe20000011400 */
[----:B------:R-:W-:Y:S06]  /*1710*/  BRA.DIV UR4, `(.L_x_6393) ;  /* 0x0000008e048c7947 */ /* 0x000fec000b800000 */
[----:B------:R1:W2:Y:S02]  /*1720*/  SHFL.IDX PT, R14, R19, RZ, 0x1f ;  /* 0x00001fff130e7589 */ /* 0x0002a400000e0000 */
.L_x_6509:
        /* <DEDUP_REMOVED lines=15> */
.L_x_6394:
        /* <DEDUP_REMOVED lines=19> */
.L_x_6396:
        /* <DEDUP_REMOVED lines=121> */
.L_x_6407:
[----:B------:R-:W-:-:S06]  /*20e0*/  UISETP.NE.AND UP0, UPT, UR9, 0x3, UPT ;  /* 0x000000030900788c */ /* 0x000fcc000bf05270 */
[----:B------:R-:W-:-:S13]  /*20f0*/  PLOP3.LUT P0, PT, PT, PT, UP0, 0x80, 0x0 ;  /* 0x000000000000781c */ /* 0x000fda0003f0f008 */
[----:B-1----:R-:W-:Y:S05]  /*2100*/  @!P0 BRA `(.L_x_6397) ;  /* 0x0000000000048947 */ /* 0x002fea0003800000 */
[----:B------:R-:W-:Y:S01]  /*2110*/  BPT.TRAP 0x1 ;  /* 0x000000040000795c */ /* 0x000fe20000300000 */
.L_x_6397:
[----:B------:R-:W-:Y:S01]  /*2120*/  R2UR UR7, R2 ;  /* 0x00000000020772ca */ /* 0x000fe200000e0000 */
[----:B------:R-:W-:-:S05]  /*2130*/  IMAD.U32 R6, RZ, RZ, UR4 ;  /* 0x00000004ff067e24 */ /* 0x000fca000f8e00ff */
[----:B------:R-:W-:-:S07]  /*2140*/  SHF.L.U32 R6, R6, 0x1f, RZ ;  /* 0x0000001f06067819 */ /* 0x000fce00000006ff */
[----:B------:R-:W-:-:S09]  /*2150*/  ULEA UR7, UR5, UR7, 0x3 ;  /* 0x0000000705077291 */ /* 0x000fd2000f8e183f */
[----:B------:R1:W2:Y:S01]  /*2160*/  SYNCS.PHASECHK.TRANS64.TRYWAIT P1, [UR7+0x26810], R6 ;  /* 0x02681006ff0075a7 */ /* 0x0002a20008020147 */
[----:B------:R-:W-:Y:S05]  /*2170*/  @!P0 BRA `(.L_x_6398) ;  /* 0x0000000000048947 */ /* 0x000fea0003800000 */
[----:B------:R-:W-:Y:S01]  /*2180*/  BPT.TRAP 0x1 ;  /* 0x000000040000795c */ /* 0x000fe20000300000 */
.L_x_6398:
[----:B--2---:R-:W-:Y:S05]  /*2190*/  @P1 BRA `(.L_x_6399) ;  /* 0x0000000000081947 */ /* 0x004fea0003800000 */
[----:B------:R-:W2:Y:S02]  /*21a0*/  SYNCS.PHASECHK.TRANS64.TRYWAIT P1, [UR7+0x26810], R6 ;  /* 0x02681006ff0075a7 */ /* 0x000ea40008020147 */
[----:B--2---:R-:W-:Y:S05]  /*21b0*/  @!P1 BRA `(.L_x_6400) ;  /* 0x0000008400189947 */ /* 0x004fea0003800000 */
.L_x_6399:
        /* <DEDUP_REMOVED lines=66> */
.L_x_6401:
[----:B------:R1:W1:Y:S01]  /*25e0*/  SYNCS.PHASECHK.TRANS64.TRYWAIT P1, [UR7+0x26830], R6 ;  /* 0x02683006ff0075a7 */ /* 0x0002620008020147 */
[----:B------:R-:W-:Y:S05]  /*25f0*/  @!P0 BRA `(.L_x_6402) ;  /* 0x0000000000048947 */ /* 0x000fea0003800000 */
[----:B------:R-:W-:Y:S01]  /*2600*/  BPT.TRAP 0x1 ;  /* 0x000000040000795c */ /* 0x000fe20000300000 */
.L_x_6402:
[----:B-1----:R-:W-:Y:S05]  /*2610*/  @P1 BRA `(.L_x_6403) ;  /* 0x0000000000081947 */ /* 0x002fea0003800000 */
[----:B------:R-:W1:Y:S02]  /*2620*/  SYNCS.PHASECHK.TRANS64.TRYWAIT P1, [UR7+0x26830], R6 ;  /* 0x02683006ff0075a7 */ /* 0x000e640008020147 */
[----:B-1----:R-:W-:Y:S05]  /*2630*/  @!P1 BRA `(.L_x_6404) ;  /* 0x0000008000109947 */ /* 0x002fea0003800000 */
.L_x_6403:
        /* <DEDUP_REMOVED lines=474> */
.L_x_6405:
        /* <DEDUP_REMOVED lines=46> */
.L_x_6406:
        /* <DEDUP_REMOVED lines=62> */
.L_x_6388:
        /* <DEDUP_REMOVED lines=107> */
.L_x_6410:
[----:B------:R-:W2:Y:S04]  /*5150*/  LDG.E.STRONG.GPU R4, desc[UR46][R2.64] ;  /* 0x0000002e02047981 */ /* 0x000ea8000c1ef900 */
[----:B--2---:R-:W-:Y:S01]  /*5160*/  CCTL.IVALL ;  /* 0x00000000ff00798f */ /* 0x004fe20002000000 */
[----:B------:R-:W-:Y:S05]  /*5170*/  YIELD ;  /* 0x0000000000007946 */ /* 0x000fea0003800000 */
[----:B------:R-:W-:-:S13]  /*5180*/  ISETP.NE.AND P0, PT, R4, UR17, PT ;  /* 0x0000001104007c0c */ /* 0x000fda000bf05270 */
[----:B------:R-:W-:Y:S05]  /*5190*/  @P0 BRA `(.L_x_6410) ;  /* 0xfffffffc00ec0947 */ /* 0x000fea000383ffff */
.L_x_6409:
[----:B------:R-:W-:Y:S05]  /*51a0*/  BSYNC B0 ;  /* 0x0000000000007941 */ /* 0x000fea0003800000 */
.L_x_6408:
[----:B------:R-:W-:-:S03]  /*51b0*/  UMOV UR4, 0xffffffff ;  /* 0xffffffff00047882 */ /* 0x000fc60000000000 */
[----:B------:R-:W-:Y:S05]  /*51c0*/  BRA.DIV UR4, `(.L_x_6411) ;  /* 0x0000005604447947 */ /* 0x000fea000b800000 */
[----:B------:R-:W-:Y:S01]  /*51d0*/  NOP ;  /* 0x0000000000007918 */ /* 0x000fe20000000000 */
.L_x_6512:
        /* <DEDUP_REMOVED lines=15> */
.L_x_6414:
[----:B------:R-:W-:Y:S01]  /*52d0*/  @P0 ELECT P2, URZ, PT ;  /* 0x00000000003f082f */ /* 0x000fe20003840000 */
[----:B------:R2:W-:-:S12]  /*52e0*/  UBLKRED.G.S.ADD.F32.RN [UR4], [UR8], UR9, desc[UR10] ;  /* 0x00000a04080073bb */ /* 0x0005d800080a1409 */
[----:B------:R-:W-:Y:S02]  /*52f0*/  @P2 PLOP3.LUT P0, PT, P2, PT, PT, 0x8, 0x0 ;  /* 0x000000000000281c */ /* 0x000fe4000170e170 */
[----:B------:R-:W-:-:S11]  /*5300*/  PLOP3.LUT P2, PT, PT, PT, PT, 0x8, 0x0 ;  /* 0x000000000000781c */ /* 0x000fd60003f4e170 */
[----:B--2---:R-:W-:Y:S05]  /*5310*/  @P0 BRA.U.ANY `(.L_x_6414) ;  /* 0xfffffffd00ec0947 */ /* 0x004fea000393ffff */
[----:B------:R0:W-:Y:S01]  /*5320*/  UTMACMDFLUSH ;  /* 0x00000000000079b7 */ /* 0x0001e20000000000 */
[----:B------:R-:W-:-:S04]  /*5330*/  DEPBAR.LE SB0, 0x0 ;  /* 0x000080000000791a */ /* 0x000fc80000000000 */
.L_x_6413:
[----:B------:R-:W-:Y:S05]  /*5340*/  BSYNC B0 ;  /* 0x0000000000007941 */ /* 0x000fea0003800000 */
.L_x_6412:
        /* <DEDUP_REMOVED lines=14> */
.L_x_6416:
[----:B------:R-:W-:Y:S05]  /*5430*/  BSYNC B0 ;  /* 0x0000000000007941 */ /* 0x000fea0003800000 */
.L_x_6415:
        /* <DEDUP_REMOVED lines=20> */
.L_x_6419:
[----:B-12---:R-:W2:Y:S04]  /*5580*/  LDG.E.STRONG.GPU R0, desc[UR46][R2.64] ;  /* 0x0000002e02007981 */ /* 0x006ea8000c1ef900 */
[----:B--2---:R-:W-:Y:S01]  /*5590*/  CCTL.IVALL ;  /* 0x00000000ff00798f */ /* 0x004fe20002000000 */
[----:B------:R-:W-:Y:S05]  /*55a0*/  YIELD ;  /* 0x0000000000007946 */ /* 0x000fea0003800000 */
[----:B------:R-:W-:-:S13]  /*55b0*/  ISETP.NE.AND P0, PT, R0, UR17, PT ;  /* 0x0000001100007c0c */ /* 0x000fda000bf05270 */
[----:B------:R-:W-:Y:S05]  /*55c0*/  @P0 BRA `(.L_x_6419) ;  /* 0xfffffffc00ec0947 */ /* 0x000fea000383ffff */
.L_x_6418:
[----:B------:R-:W-:Y:S05]  /*55d0*/  BSYNC B0 ;  /* 0x0000000000007941 */ /* 0x000fea0003800000 */
.L_x_6417:
[----:B------:R-:W-:-:S03]  /*55e0*/  UMOV UR4, 0xffffffff ;  /* 0xffffffff00047882 */ /* 0x000fc60000000000 */
[----:B------:R-:W-:Y:S05]  /*55f0*/  BRA.DIV UR4, `(.L_x_6420) ;  /* 0x0000005204547947 */ /* 0x000fea000b800000 */
[----:B------:R-:W-:Y:S01]  /*5600*/  NOP ;  /* 0x0000000000007918 */ /* 0x000fe20000000000 */
.L_x_6515:
        /* <DEDUP_REMOVED lines=16> */
.L_x_6423:
[----:B------:R-:W-:Y:S01]  /*5710*/  @P0 ELECT P2, URZ, PT ;  /* 0x00000000003f082f */ /* 0x000fe20003840000 */
[----:B------:R3:W-:-:S12]  /*5720*/  UBLKRED.G.S.ADD.F32.RN [UR4], [UR8], UR6, desc[UR10] ;  /* 0x00000a04080073bb */ /* 0x0007d800080a1406 */
[----:B------:R-:W-:Y:S02]  /*5730*/  @P2 PLOP3.LUT P0, PT, P2, PT, PT, 0x8, 0x0 ;  /* 0x000000000000281c */ /* 0x000fe4000170e170 */
[----:B------:R-:W-:-:S11]  /*5740*/  PLOP3.LUT P2, PT, PT, PT, PT, 0x8, 0x0 ;  /* 0x000000000000781c */ /* 0x000fd60003f4e170 */
[----:B---3--:R-:W-:Y:S05]  /*5750*/  @P0 BRA.U.ANY `(.L_x_6423) ;  /* 0xfffffffd00ec0947 */ /* 0x008fea000393ffff */
[----:B------:R0:W-:Y:S01]  /*5760*/  UTMACMDFLUSH ;  /* 0x00000000000079b7 */ /* 0x0001e20000000000 */
[----:B------:R-:W-:-:S04]  /*5770*/  DEPBAR.LE SB0, 0x0 ;  /* 0x000080000000791a */ /* 0x000fc80000000000 */
.L_x_6422:
[----:B------:R-:W-:Y:S05]  /*5780*/  BSYNC B0 ;  /* 0x0000000000007941 */ /* 0x000fea0003800000 */
.L_x_6421:
        /* <DEDUP_REMOVED lines=14> */
.L_x_6376:
        /* <DEDUP_REMOVED lines=29> */
.L_x_6425:
[----:B------:R-:W-:Y:S01]  /*5a40*/  ULDC UR9, c[0x0][0x8cc] ;  /* 0x0002330000097ab9 */ /* 0x000fe20000000800 */
[----:B------:R-:W-:Y:S01]  /*5a50*/  UMOV UR7, UR8 ;  /* 0x0000000800077c82 */ /* 0x000fe20008000000 */
[----:B------:R-:W-:-:S11]  /*5a60*/  UISETP.NE.AND UP0, UPT, UR9, 0x1, UPT ;  /* 0x000000010900788c */ /* 0x000fd6000bf05270 */
[----:B------:R-:W-:Y:S02]  /*5a70*/  @UP0 ULDC.64 UR10, c[0x0][0x8d0] ;  /* 0x00023400000a0ab9 */ /* 0x000fe40000000a00 */
[----:B------:R-:W-:-:S04]  /*5a80*/  UIMAD.WIDE.U32 UR4, UR8, UR10, URZ ;  /* 0x0000000a080472a5 */ /* 0x000fc8000f8e003f */
[----:B------:R-:W-:-:S04]  /*5a90*/  @UP0 USHF.R.U32.HI UR7, URZ, UR11, UR5 ;  /* 0x0000000b3f070299 */ /* 0x000fc80008011605 */
[----:B------:R-:W-:-:S12]  /*5aa0*/  UIMAD UR4, UR7, UR9, URZ ;  /* 0x00000009070472a4 */ /* 0x000fd8000f8e023f */
.L_x_6426:
        /* <DEDUP_REMOVED lines=23> */
.L_x_6427:
        /* <DEDUP_REMOVED lines=13> */
.L_x_6429:
[----:B------:R-:W-:-:S05]  /*5cf0*/  ULDC UR4, c[0x0][0x8f4] ;  /* 0x00023d0000047ab9 */ /* 0x000fca0000000800 */
.L_x_6428:
        /* <DEDUP_REMOVED lines=48> */
.L_x_6430:
        /* <DEDUP_REMOVED lines=13> */
.L_x_6431:
        /* <DEDUP_REMOVED lines=12> */
.L_x_6432:
        /* <DEDUP_REMOVED lines=68> */
.L_x_6436:
[----:B------:R-:W2:Y:S04]  /*65d0*/  LDG.E.STRONG.GPU R4, desc[UR46][R2.64] ;  /* 0x0000002e02047981 */ /* 0x000ea8000c1ef900 */
[----:B--2---:R-:W-:Y:S01]  /*65e0*/  CCTL.IVALL ;  /* 0x00000000ff00798f */ /* 0x004fe20002000000 */
[----:B------:R-:W-:Y:S05]  /*65f0*/  YIELD ;  /* 0x0000000000007946 */ /* 0x000fea0003800000 */
[----:B------:R-:W-:-:S13]  /*6600*/  ISETP.NE.AND P1, PT, R4, R5, PT ;  /* 0x000000050400720c */ /* 0x000fda0003f25270 */
[----:B------:R-:W-:Y:S05]  /*6610*/  @P1 BRA `(.L_x_6436) ;  /* 0xfffffffc00ec1947 */ /* 0x000fea000383ffff */
.L_x_6435:
[----:B------:R-:W-:Y:S05]  /*6620*/  BSYNC B0 ;  /* 0x0000000000007941 */ /* 0x000fea0003800000 */
.L_x_6434:
[----:B------:R-:W-:-:S03]  /*6630*/  UMOV UR6, 0xffffffff ;  /* 0xffffffff00067882 */ /* 0x000fc60000000000 */
[----:B------:R-:W-:Y:S05]  /*6640*/  BRA.DIV UR6, `(.L_x_6437) ;  /* 0x00000042065c7947 */ /* 0x000fea000b800000 */
[----:B------:R-:W-:Y:S01]  /*6650*/  NOP ;  /* 0x0000000000007918 */ /* 0x000fe20000000000 */
.L_x_6518:
        /* <DEDUP_REMOVED lines=22> */
.L_x_6439:
[----:B------:R-:W-:Y:S05]  /*67c0*/  BSYNC B0 ;  /* 0x0000000000007941 */ /* 0x000fea0003800000 */
.L_x_6438:
        /* <DEDUP_REMOVED lines=20> */
.L_x_6441:
[----:B------:R-:W-:Y:S05]  /*6910*/  BSYNC B0 ;  /* 0x0000000000007941 */ /* 0x000fea0003800000 */
.L_x_6440:
[----:B------:R-:W-:Y:S06]  /*6920*/  BAR.ARV 0xa, 0xa0 ;  /* 0x0282800000007b1d */ /* 0x000fec0000002000 */
[----:B------:R-:W-:Y:S04]  /*6930*/  BSSY B0, `(.L_x_6442) ;  /* 0x0000003000007945 */ /* 0x000fe80003800000 */
[----:B------:R-:W-:Y:S05]  /*6940*/  @!P0 BRA `(.L_x_6443) ;  /* 0x0000000000048947 */ /* 0x000fea0003800000 */
[----:B------:R-:W-:-:S04]  /*6950*/  DEPBAR.LE SB0, 0x0 ;  /* 0x000080000000791a */ /* 0x000fc80000000000 */
.L_x_6443:
[----:B------:R-:W-:Y:S05]  /*6960*/  BSYNC B0 ;  /* 0x0000000000007941 */ /* 0x000fea0003800000 */
.L_x_6442:
        /* <DEDUP_REMOVED lines=19> */
.L_x_6445:
[----:B------:R-:W-:Y:S05]  /*6aa0*/  BSYNC B0 ;  /* 0x0000000000007941 */ /* 0x000fea0003800000 */
.L_x_6444:
[----:B------:R-:W-:Y:S01]  /*6ab0*/  UIADD3 UR7, UR13, 0x1, URZ ;  /* 0x000000010d077890 */ /* 0x000fe2000fffe03f */
[----:B------:R-:W-:Y:S11]  /*6ac0*/  BRA `(.L_x_6446) ;  /* 0x0000000000047947 */ /* 0x000ff60003800000 */
.L_x_6433:
[----:B------:R-:W-:-:S05]  /*6ad0*/  UMOV UR7, UR13 ;  /* 0x0000000d00077c82 */ /* 0x000fca0008000000 */
.L_x_6446:
        /* <DEDUP_REMOVED lines=16> */
.L_x_6471:
        /* <DEDUP_REMOVED lines=18> */
.L_x_6449:
[----:B------:R-:W2:Y:S04]  /*6d00*/  LDG.E.STRONG.GPU R4, desc[UR46][R2.64] ;  /* 0x0000002e02047981 */ /* 0x000ea8000c1ef900 */
[----:B--2---:R-:W-:Y:S01]  /*6d10*/  CCTL.IVALL ;  /* 0x00000000ff00798f */ /* 0x004fe20002000000 */
[----:B------:R-:W-:Y:S05]  /*6d20*/  YIELD ;  /* 0x0000000000007946 */ /* 0x000fea0003800000 */
[----:B------:R-:W-:-:S13]  /*6d30*/  ISETP.NE.AND P1, PT, R4, R5, PT ;  /* 0x000000050400720c */ /* 0x000fda0003f25270 */
[----:B------:R-:W-:Y:S05]  /*6d40*/  @P1 BRA `(.L_x_6449) ;  /* 0xfffffffc00ec1947 */ /* 0x000fea000383ffff */
.L_x_6448:
[----:B------:R-:W-:Y:S05]  /*6d50*/  BSYNC B0 ;  /* 0x0000000000007941 */ /* 0x000fea0003800000 */
.L_x_6447:
[----:B------:R-:W-:-:S03]  /*6d60*/  UMOV UR24, 0xffffffff ;  /* 0xffffffff00187882 */ /* 0x000fc60000000000 */
[----:B------:R-:W-:Y:S05]  /*6d70*/  BRA.DIV UR24, `(.L_x_6450) ;  /* 0x0000003a18ac7947 */ /* 0x000fea000b800000 */
[----:B------:R-:W-:Y:S01]  /*6d80*/  NOP ;  /* 0x0000000000007918 */ /* 0x000fe20000000000 */
.L_x_6521:
        /* <DEDUP_REMOVED lines=19> */
.L_x_6452:
[----:B------:R-:W-:Y:S05]  /*6ec0*/  BSYNC B0 ;  /* 0x0000000000007941 */ /* 0x000fea0003800000 */
.L_x_6451:
        /* <DEDUP_REMOVED lines=15> */
.L_x_6454:
[----:B------:R-:W-:Y:S05]  /*6fc0*/  BSYNC B0 ;  /* 0x0000000000007941 */ /* 0x000fea0003800000 */
.L_x_6453:
[----:B------:R-:W-:Y:S06]  /*6fd0*/  BAR.ARV 0xa, 0xa0 ;  /* 0x0282800000007b1d */ /* 0x000fec0000002000 */
[----:B------:R-:W-:Y:S04]  /*6fe0*/  BSSY B0, `(.L_x_6455) ;  /* 0x0000003000007945 */ /* 0x000fe80003800000 */
[----:B------:R-:W-:Y:S05]  /*6ff0*/  @!P0 BRA `(.L_x_6456) ;  /* 0x0000000000048947 */ /* 0x000fea0003800000 */
[----:B------:R-:W-:-:S04]  /*7000*/  DEPBAR.LE SB0, 0x0 ;  /* 0x000080000000791a */ /* 0x000fc80000000000 */
.L_x_6456:
[----:B------:R-:W-:Y:S05]  /*7010*/  BSYNC B0 ;  /* 0x0000000000007941 */ /* 0x000fea0003800000 */
.L_x_6455:
        /* <DEDUP_REMOVED lines=19> */
.L_x_6458:
[----:B------:R-:W-:Y:S05]  /*7150*/  BSYNC B0 ;  /* 0x0000000000007941 */ /* 0x000fea0003800000 */
.L_x_6457:
        /* <DEDUP_REMOVED lines=16> */
.L_x_6461:
[----:B------:R-:W2:Y:S04]  /*7260*/  LDG.E.STRONG.GPU R4, desc[UR46][R2.64] ;  /* 0x0000002e02047981 */ /* 0x000ea8000c1ef900 */
[----:B--2---:R-:W-:Y:S01]  /*7270*/  CCTL.IVALL ;  /* 0x00000000ff00798f */ /* 0x004fe20002000000 */
[----:B------:R-:W-:Y:S05]  /*7280*/  YIELD ;  /* 0x0000000000007946 */ /* 0x000fea0003800000 */
[----:B------:R-:W-:-:S13]  /*7290*/  ISETP.NE.AND P1, PT, R4, R5, PT ;  /* 0x000000050400720c */ /* 0x000fda0003f25270 */
[----:B------:R-:W-:Y:S05]  /*72a0*/  @P1 BRA `(.L_x_6461) ;  /* 0xfffffffc00ec1947 */ /* 0x000fea000383ffff */
.L_x_6460:
[----:B------:R-:W-:Y:S05]  /*72b0*/  BSYNC B0 ;  /* 0x0000000000007941 */ /* 0x000fea0003800000 */
.L_x_6459:
[----:B------:R-:W-:-:S03]  /*72c0*/  UMOV UR18, 0xffffffff ;  /* 0xffffffff00127882 */ /* 0x000fc60000000000 */
[----:B------:R-:W-:Y:S05]  /*72d0*/  BRA.DIV UR18, `(.L_x_6462) ;  /* 0x0000003612707947 */ /* 0x000fea000b800000 */
[----:B------:R-:W-:Y:S01]  /*72e0*/  NOP ;  /* 0x0000000000007918 */ /* 0x000fe20000000000 */
.L_x_6524:
        /* <DEDUP_REMOVED lines=15> */
.L_x_6464:
[----:B------:R-:W-:Y:S05]  /*73e0*/  BSYNC B0 ;  /* 0x0000000000007941 */ /* 0x000fea0003800000 */
.L_x_6463:
        /* <DEDUP_REMOVED lines=15> */
.L_x_6466:
[----:B------:R-:W-:Y:S05]  /*74e0*/  BSYNC B0 ;  /* 0x0000000000007941 */ /* 0x000fea0003800000 */
.L_x_6465:
[----:B------:R-:W-:Y:S06]  /*74f0*/  BAR.ARV 0xa, 0xa0 ;  /* 0x0282800000007b1d */ /* 0x000fec0000002000 */
[----:B------:R-:W-:Y:S04]  /*7500*/  BSSY B0, `(.L_x_6467) ;  /* 0x0000003000007945 */ /* 0x000fe80003800000 */
[----:B------:R-:W-:Y:S05]  /*7510*/  @!P0 BRA `(.L_x_6468) ;  /* 0x0000000000048947 */ /* 0x000fea0003800000 */
[----:B------:R-:W-:-:S04]  /*7520*/  DEPBAR.LE SB0, 0x0 ;  /* 0x000080000000791a */ /* 0x000fc80000000000 */
.L_x_6468:
[----:B------:R-:W-:Y:S05]  /*7530*/  BSYNC B0 ;  /* 0x0000000000007941 */ /* 0x000fea0003800000 */
.L_x_6467:
        /* <DEDUP_REMOVED lines=19> */
.L_x_6470:
[----:B------:R-:W-:Y:S05]  /*7670*/  BSYNC B0 ;  /* 0x0000000000007941 */ /* 0x000fea0003800000 */
.L_x_6469:
[----:B------:R-:W-:Y:S02]  /*7680*/  UIADD3 UR7, UR7, 0x2, URZ ;  /* 0x0000000207077890 */ /* 0x000fe4000fffe03f */
[----:B------:R-:W-:Y:S02]  /*7690*/  UIADD3 UR6, UR6, 0x3000, URZ ;  /* 0x0000300006067890 */ /* 0x000fe4000fffe03f */
[----:B------:R-:W-:-:S06]  /*76a0*/  UISETP.GE.AND UP0, UPT, UR7, UR12, UPT ;  /* 0x0000000c0700728c */ /* 0x000fcc000bf06270 */
[----:B------:R-:W-:-:S13]  /*76b0*/  PLOP3.LUT P1, PT, PT, PT, UP0, 0x80, 0x0 ;  /* 0x000000000000781c */ /* 0x000fda0003f2f008 */
[----:B------:R-:W-:Y:S05]  /*76c0*/  @!P1 BRA `(.L_x_6471) ;  /* 0xfffffff400449947 */ /* 0x000fea000383ffff */
[----:B------:R-:W-:Y:S05]  /*76d0*/  BRA `(.L_x_6383) ;  /* 0x0000002c00947947 */ /* 0x000fea0003800000 */
.L_x_6424:
        /* <DEDUP_REMOVED lines=21> */
.L_x_6472:
[----:B------:R-:W1:Y:S01]  /*7830*/  LDC R3, c[0x0][0x8cc] ;  /* 0x00023300ff037b82 */ /* 0x000e620000000800 */
[----:B------:R-:W-:Y:S01]  /*7840*/  IMAD.MOV.U32 R0, RZ, RZ, R5 ;  /* 0x000000ffff007224 */ /* 0x000fe200078e0005 */
[----:B-1----:R-:W-:-:S13]  /*7850*/  ISETP.NE.AND P0, PT, R3, 0x1, PT ;  /* 0x000000010300780c */ /* 0x002fda0003f05270 */
[----:B------:R-:W1:Y:S02]  /*7860*/  @P0 LDC.64 R6, c[0x0][0x8d0] ;  /* 0x00023400ff060b82 */ /* 0x000e640000000a00 */
[----:B-1----:R-:W-:-:S05]  /*7870*/  @P0 IMAD.HI.U32 R4, R5, R6, RZ ;  /* 0x0000000605040227 */ /* 0x002fca00078e00ff */
[----:B------:R-:W-:-:S05]  /*7880*/  @P0 SHF.R.U32.HI R0, RZ, R7, R4 ;  /* 0x00000007ff000219 */ /* 0x000fca0000011604 */
[----:B------:R-:W-:-:S07]  /*7890*/  IMAD R3, R0, R3, RZ ;  /* 0x0000000300037224 */ /* 0x000fce00078e02ff */
.L_x_6473:
        /* <DEDUP_REMOVED lines=23> */
.L_x_6474:
        /* <DEDUP_REMOVED lines=10> */
.L_x_6476:
[----:B------:R-:W2:Y:S02]  /*7ab0*/  LDC R4, c[0x0][0x8f4] ;  /* 0x00023d00ff047b82 */ /* 0x000ea40000000800 */
.L_x_6475:
        /* <DEDUP_REMOVED lines=42> */
.L_x_6478:
        /* <DEDUP_REMOVED lines=20> */
.L_x_6479:
[----:B------:R-:W-:Y:S05]  /*7ea0*/  @!P0 BRA `(.L_x_6480) ;  /* 0x00000000000c8947 */ /* 0x000fea0003800000 */
[----:B------:R-:W2:Y:S04]  /*7eb0*/  LDG.E R5, desc[UR46][R2.64] ;  /* 0x0000002e02057981 */ /* 0x000ea8000c1e1900 */
[----:B------:R-:W2:Y:S02]  /*7ec0*/  LDG.E R0, desc[UR46][R2.64+0x4] ;  /* 0x0000042e02007981 */ /* 0x000ea4000c1e1900 */
[----:B--2---:R-:W-:-:S07]  /*7ed0*/  IMAD.IADD R0, R0, 0x1, -R5 ;  /* 0x0000000100007824 */ /* 0x004fce00078e0a05 */
.L_x_6480:
        /* <DEDUP_REMOVED lines=66> */
.L_x_6525:
        /* <DEDUP_REMOVED lines=15> */
.L_x_6483:
        /* <DEDUP_REMOVED lines=122> */
.L_x_6494:
[----:B-123--:R-:W-:-:S04]  /*8b90*/  SHF.L.U32 R18, R10, 0x1f, RZ ;  /* 0x0000001f0a127819 */ /* 0x00efc800000006ff */
[----:B------:R-:W2:Y:S02]  /*8ba0*/  SYNCS.PHASECHK.TRANS64.TRYWAIT P1, [R15+URZ+0x26840], R18 ;  /* 0x026840120f0075a7 */ /* 0x000ea4000802017f */
[----:B--2---:R-:W-:Y:S05]  /*8bb0*/  @!P1 BRA `(.L_x_6486) ;  /* 0x0000001c00689947 */ /* 0x004fea0003800000 */
.L_x_6526:
        /* <DEDUP_REMOVED lines=8> */
.L_x_6487:
        /* <DEDUP_REMOVED lines=44> */
.L_x_6527:
        /* <DEDUP_REMOVED lines=8> */
.L_x_6489:
        /* <DEDUP_REMOVED lines=44> */
.L_x_6528:
        /* <DEDUP_REMOVED lines=8> */
.L_x_6491:
        /* <DEDUP_REMOVED lines=38> */
.L_x_6530:
        /* <DEDUP_REMOVED lines=8> */
.L_x_6493:
        /* <DEDUP_REMOVED lines=44> */
.L_x_6485:
[----:B------:R-:W4:Y:S02]  /*9860*/  LDL.LU R4, [R1+0x4] ;  /* 0x0000040001047983 */ /* 0x000f240000300800 */
[----:B----4-:R-:W-:Y:S02]  /*9870*/  ISETP.NE.AND P1, PT, R4, RZ, PT ;  /* 0x000000ff0400720c */ /* 0x010fe40003f25270 */
[----:B------:R4:W5:Y:S11]  /*9880*/  LDL R4, [R1] ;  /* 0x0000000001047983 */ /* 0x0009760000100800 */
[----:B----4-:R-:W-:Y:S05]  /*9890*/  @!P1 BRA `(.L_x_6484) ;  /* 0x0000000400949947 */ /* 0x010fea0003800000 */
[----:B------:R-:W-:-:S04]  /*98a0*/  SHF.L.U32 R12, R10, 0x1f, RZ ;  /* 0x0000001f0a0c7819 */ /* 0x000fc800000006ff */
[----:B------:R-:W4:Y:S02]  /*98b0*/  SYNCS.PHASECHK.TRANS64.TRYWAIT P1, [R15+URZ+0x26840], R12 ;  /* 0x0268400c0f0075a7 */ /* 0x000f24000802017f */
[----:B----4-:R-:W-:Y:S05]  /*98c0*/  @!P1 BRA `(.L_x_6495) ;  /* 0x0000001000789947 */ /* 0x010fea0003800000 */
.L_x_6531:
        /* <DEDUP_REMOVED lines=8> */
.L_x_6496:
        /* <DEDUP_REMOVED lines=41> */
.L_x_6532:
        /* <DEDUP_REMOVED lines=8> */
.L_x_6498:
        /* <DEDUP_REMOVED lines=41> */
.L_x_6484:
[----:B------:R-:W1:Y:S01]  /*9ef0*/  S2R R0, SR_TID.X ;  /* 0x0000000000007919 */ /* 0x000e620000002100 */
[----:B------:R-:W-:Y:S01]  /*9f00*/  IMAD R3, R16, 0x8, R15 ;  /* 0x0000000810037824 */ /* 0x000fe200078e020f */
[----:B-1----:R-:W-:Y:S02]  /*9f10*/  LOP3.LUT R2, R0, 0x7f, RZ, 0xc0, !PT ;  /* 0x0000007f00027812 */ /* 0x002fe400078ec0ff */
[----:B------:R-:W-:Y:S02]  /*9f20*/  SHF.L.U32 R0, R10, 0x1f, RZ ;  /* 0x0000001f0a007819 */ /* 0x000fe400000006ff */
[----:B------:R-:W-:Y:S02]  /*9f30*/  ISETP.NE.AND P1, PT, R2, RZ, PT ;  /* 0x000000ff0200720c */ /* 0x000fe40003f25270 */
[----:B------:R-:W1:Y:S02]  /*9f40*/  SYNCS.PHASECHK.TRANS64.TRYWAIT P0, [R3+URZ+0x26840], R0 ;  /* 0x02684000030075a7 */ /* 0x000e64000800017f */
[----:B-1----:R-:W-:Y:S09]  /*9f50*/  @!P0 BRA `(.L_x_6499) ;  /* 0x0000000800fc8947 */ /* 0x002ff20003800000 */
.L_x_6533:
[----:B------:R-:W-:Y:S05]  /*9f60*/  @P1 BRA `(.L_x_6500) ;  /* 0x0000000000181947 */ /* 0x000fea0003800000 */
[----:B------:R-:W1:Y:S01]  /*9f70*/  S2R R2, SR_TID.X ;  /* 0x0000000000027919 */ /* 0x000e620000002100 */
[----:B------:R-:W-:-:S04]  /*9f80*/  IMAD.MOV.U32 R0, RZ, RZ, 0x3100 ;  /* 0x00003100ff007424 */ /* 0x000fc800078e00ff */
[----:B------:R1:W-:Y:S02]  /*9f90*/  SYNCS.ARRIVE.TRANS64 RZ, [R3+URZ+0x26830], R0 ;  /* 0x0268300003ff79a7 */ /* 0x0003e4000800003f */
[----:B-1----:R-:W-:-:S13]  /*9fa0*/  LOP3.LUT P0, RZ, R2, 0x1f, RZ, 0xc0, !PT ;  /* 0x0000001f02ff7812 */ /* 0x002fda000780c0ff */
[----:B------:R-:W-:Y:S05]  /*9fb0*/  @!P0 BRA `(.L_x_6500) ;  /* 0x0000000000048947 */ /* 0x000fea0003800000 */
[----:B------:R-:W-:Y:S01]  /*9fc0*/  BPT.TRAP 0x1 ;  /* 0x000000040000795c */ /* 0x000fe20000300000 */
.L_x_6500:
        /* <DEDUP_REMOVED lines=48> */
.L_x_6481:
[----:B------:R-:W-:Y:S05]  /*a2d0*/  BSYNC B0 ;  /* 0x0000000000007941 */ /* 0x000fea0003800000 */
.L_x_6477:
[----:B------:R-:W-:-:S03]  /*a2e0*/  UMOV UR7, 0xffffffff ;  /* 0xffffffff00077882 */ /* 0x000fc60000000000 */
[----:B------:R-:W-:Y:S05]  /*a2f0*/  BRA.DIV UR7, `(.L_x_6501) ;  /* 0x0000000a07287947 */ /* 0x000fea000b800000 */
[----:B------:R-:W-:-:S13]  /*a300*/  ELECT P6, URZ, PT ;  /* 0x00000000003f782f */ /* 0x000fda00038c0000 */
.L_x_6536:
[----:B------:R-:W-:Y:S05]  /*a310*/  @!P6 BRA `(.L_x_6383) ;  /* 0x000000000084e947 */ /* 0x000fea0003800000 */
[----:B------:R-:W-:-:S06]  /*a320*/  ULOP3.LUT UR7, UR38, 0x2, URZ, 0xfc, !UPT ;  /* 0x0000000226077892 */ /* 0x000fcc000f8efc3f */
[----:B------:R-:W-:-:S05]  /*a330*/  IMAD.U32 R0, RZ, RZ, UR7 ;  /* 0x00000007ff007e24 */ /* 0x000fca000f8e00ff */
[----:B------:R-:W-:-:S13]  /*a340*/  ISETP.NE.AND P2, PT, R0, 0x3, PT ;  /* 0x000000030000780c */ /* 0x000fda0003f45270 */
[----:B------:R-:W-:Y:S05]  /*a350*/  @!P2 BRA `(.L_x_6502) ;  /* 0x000000000004a947 */ /* 0x000fea0003800000 */
[----:B------:R-:W-:Y:S01]  /*a360*/  BPT.TRAP 0x1 ;  /* 0x000000040000795c */ /* 0x000fe20000300000 */
.L_x_6502:
        /* <DEDUP_REMOVED lines=15> */
.L_x_6537:
[----:B------:R-:W2:Y:S02]  /*a460*/  SYNCS.PHASECHK.TRANS64.TRYWAIT P0, [R3+URZ], R0 ;  /* 0x00000000030075a7 */ /* 0x000ea4000800017f */
[----:B--2---:R-:W-:Y:S05]  /*a470*/  @!P0 BRA `(.L_x_6504) ;  /* 0x0000000400fc8947 */ /* 0x004fea0003800000 */
.L_x_6538:
[----:B------:R-:W-:Y:S05]  /*a480*/  @!P2 BRA `(.L_x_6505) ;  /* 0x000000000004a947 */ /* 0x000fea0003800000 */
[----:B------:R-:W-:Y:S01]  /*a490*/  BPT.TRAP 0x1 ;  /* 0x000000040000795c */ /* 0x000fe20000300000 */
.L_x_6505:
[----:B--2---:R-:W-:-:S04]  /*a4a0*/  VIADD R3, R8, 0x26840 ;  /* 0x0002684008037836 */ /* 0x004fc80000000000 */
[----:B------:R-:W-:-:S04]  /*a4b0*/  IMAD R5, R2, 0x8, R3 ;  /* 0x0000000802057824 */ /* 0x000fc800078e0203 */
[----:B------:R-:W2:Y:S02]  /*a4c0*/  SYNCS.PHASECHK.TRANS64.TRYWAIT P0, [R5+URZ], R4 ;  /* 0x00000004050075a7 */ /* 0x000ea4000800017f */
[----:B--2---:R-:W-:Y:S05]  /*a4d0*/  @!P0 BRA `(.L_x_6506) ;  /* 0x0000000400f88947 */ /* 0x004fea0003800000 */
.L_x_6539:
[----:B------:R-:W-:-:S07]  /*a4e0*/  IMAD R3, R6, 0x8, R3 ;  /* 0x0000000806037824 */ /* 0x000fce00078e0203 */
.L_x_6507:
[----:B---3--:R3:W4:Y:S02]  /*a4f0*/  SYNCS.PHASECHK.TRANS64.TRYWAIT P0, [R3+URZ], R0 ;  /* 0x00000000030075a7 */ /* 0x008724000800017f */
[----:B----4-:R-:W-:Y:S05]  /*a500*/  @!P0 NANOSLEEP.SYNCS 0x989680 ;  /* 0x009896800000895d */ /* 0x010fea0003900000 */
[----:B------:R-:W4:Y:S02]  /*a510*/  @!P0 SYNCS.PHASECHK.TRANS64 P0, [R3+URZ], R0 ;  /* 0x00000000030085a7 */ /* 0x000f24000800007f */
[----:B----4-:R-:W-:Y:S05]  /*a520*/  @!P0 BRA `(.L_x_6507) ;  /* 0xfffffffc00f08947 */ /* 0x010fea000383ffff */
.L_x_6383:
[----:B------:R-:W-:Y:S05]  /*a530*/  BSYNC B6 ;  /* 0x0000000000067941 */ /* 0x000fea0003800000 */
.L_x_6375:
[----:B------:R-:W-:Y:S05]  /*a540*/  EXIT ;  /* 0x000000000000794d */ /* 0x000fea0003800000 */
.L_x_6393:
[----:B------:R-:W-:Y:S02]  /*a550*/  IMAD.MOV.U32 R13, RZ, RZ, R19 ;  /* 0x000000ffff0d7224 */ /* 0x000fe400078e0013 */
[----:B------:R-:W-:Y:S02]  /*a560*/  IMAD.MOV.U32 R12, RZ, RZ, RZ ;  /* 0x000000ffff0c7224 */ /* 0x000fe400078e00ff */
[----:B------:R-:W-:Y:S02]  /*a570*/  IMAD.MOV.U32 R11, RZ, RZ, 0x1f ;  /* 0x0000001fff0b7424 */ /* 0x000fe400078e00ff */
[----:B------:R-:W-:-:S07]  /*a580*/  IMAD.MOV.U32 R15, RZ, RZ, -0x1 ;  /* 0xffffffffff0f7424 */ /* 0x000fce00078e00ff */
[----:B------:R-:W-:Y:S05]  /*a590*/  WARPSYNC.COLLECTIVE R15, `(.L_x_6508) ;  /* 0x000000000f087348 */ /* 0x000fea0003c00000 */
[----:B------:R1:W2:Y:S02]  /*a5a0*/  SHFL.IDX P6, R14, R13, R12, R11 ;  /* 0x0000000c0d0e7389 */ /* 0x0002a400000c000b */
[----:B-12---:R-:W-:Y:S01]  /*a5b0*/  ENDCOLLECTIVE ;  /* 0x000000000000791b */ /* 0x006fe20003800000 */
.L_x_6508:
[----:B------:R-:W-:Y:S05]  /*a5c0*/  BRA `(.L_x_6509) ;  /* 0xffffff7000587947 */ /* 0x000fea000383ffff */
.L_x_6395:
[----:B--2---:R2:W3:Y:S02]  /*a5d0*/  SYNCS.PHASECHK.TRANS64.TRYWAIT P0, [R2+URZ+0x26800], R5 ;  /* 0x02680005020075a7 */ /* 0x0044e4000800017f */
[----:B---3--:R-:W-:Y:S05]  /*a5e0*/  @!P0 NANOSLEEP.SYNCS 0x989680 ;  /* 0x009896800000895d */ /* 0x008fea0003900000 */
[----:B------:R-:W3:Y:S02]  /*a5f0*/  @!P0 SYNCS.PHASECHK.TRANS64 P0, [R2+URZ+0x26800], R5 ;  /* 0x02680005020085a7 */ /* 0x000ee4000800007f */
[----:B---3--:R-:W-:Y:S05]  /*a600*/  @!P0 BRA `(.L_x_6395) ;  /* 0xfffffffc00f08947 */ /* 0x008fea000383ffff */
[----:B------:R-:W-:Y:S05]  /*a610*/  BRA `(.L_x_6394) ;  /* 0xffffff7000807947 */ /* 0x000fea000383ffff */
.L_x_6400:
[----:B--2---:R-:W-:-:S04]  /*a620*/  IMAD.U32 R5, RZ, RZ, UR7 ;  /* 0x00000007ff057e24 */ /* 0x004fc8000f8e00ff */
[----:B------:R2:W3:Y:S03]  /*a630*/  SYNCS.PHASECHK.TRANS64.TRYWAIT P1, [R5+URZ+0x26810], R6 ;  /* 0x02681006050075a7 */ /* 0x0004e6000802017f */
[----:B---3--:R-:W-:Y:S05]  /*a640*/  @!P1 NANOSLEEP.SYNCS 0x989680 ;  /* 0x009896800000995d */ /* 0x008fea0003900000 */
[----:B------:R-:W3:Y:S02]  /*a650*/  @!P1 SYNCS.PHASECHK.TRANS64 P1, [R5+URZ+0x26810], R6 ;  /* 0x02681006050095a7 */ /* 0x000ee4000802007f */
[----:B---3--:R-:W-:Y:S05]  /*a660*/  @!P1 BRA `(.L_x_6400) ;  /* 0xfffffffc00ec9947 */ /* 0x008fea000383ffff */
[----:B------:R-:W-:Y:S05]  /*a670*/  BRA `(.L_x_6399) ;  /* 0xffffff7800d07947 */ /* 0x000fea000383ffff */
.L_x_6404:
[----:B------:R-:W-:-:S04]  /*a680*/  IMAD.U32 R5, RZ, RZ, UR7 ;  /* 0x00000007ff057e24 */ /* 0x000fc8000f8e00ff */
[----:B------:R1:W1:Y:S03]  /*a690*/  SYNCS.PHASECHK.TRANS64.TRYWAIT P1, [R5+URZ+0x26830], R6 ;  /* 0x02683006050075a7 */ /* 0x000266000802017f */
[----:B-1----:R-:W-:Y:S05]  /*a6a0*/  @!P1 NANOSLEEP.SYNCS 0x989680 ;  /* 0x009896800000995d */ /* 0x002fea0003900000 */
[----:B------:R-:W1:Y:S02]  /*a6b0*/  @!P1 SYNCS.PHASECHK.TRANS64 P1, [R5+URZ+0x26830], R6 ;  /* 0x02683006050095a7 */ /* 0x000e64000802007f */
[----:B-1----:R-:W-:Y:S05]  /*a6c0*/  @!P1 BRA `(.L_x_6404) ;  /* 0xfffffffc00ec9947 */ /* 0x002fea000383ffff */
[----:B------:R-:W-:Y:S05]  /*a6d0*/  BRA `(.L_x_6403) ;  /* 0xffffff7c00d87947 */ /* 0x000fea000383ffff */
.L_x_6411:
[----:B------:R-:W-:Y:S01]  /*a6e0*/  BSSY B0, `(.L_x_6510) ;  /* 0x0000005000007945 */ /* 0x000fe20003800000 */
[----:B------:R-:W-:-:S07]  /*a6f0*/  IMAD.MOV.U32 R15, RZ, RZ, -0x1 ;  /* 0xffffffffff0f7424 */ /* 0x000fce00078e00ff */
[----:B-1----:R-:W-:Y:S05]  /*a700*/  WARPSYNC.COLLECTIVE R15, `(.L_x_6511) ;  /* 0x000000000f087348 */ /* 0x002fea0003c00000 */
[----:B------:R-:W-:Y:S01]  /*a710*/  NOP ;  /* 0x0000000000007918 */ /* 0x000fe20000000000 */
[----:B-1----:R-:W-:Y:S01]  /*a720*/  ENDCOLLECTIVE ;  /* 0x000000000000791b */ /* 0x002fe20003800000 */
.L_x_6511:
[----:B------:R-:W-:Y:S05]  /*a730*/  BSYNC B0 ;  /* 0x0000000000007941 */ /* 0x000fea0003800000 */
.L_x_6510:
[----:B------:R-:W-:Y:S05]  /*a740*/  BRA `(.L_x_6512) ;  /* 0xffffffa800a47947 */ /* 0x000fea000383ffff */
.L_x_6420:
[----:B------:R-:W-:Y:S01]  /*a750*/  BSSY B0, `(.L_x_6513) ;  /* 0x0000005000007945 */ /* 0x000fe20003800000 */
[----:B------:R-:W-:-:S07]  /*a760*/  IMAD.MOV.U32 R15, RZ, RZ, -0x1 ;  /* 0xffffffffff0f7424 */ /* 0x000fce00078e00ff */
[----:B-12---:R-:W-:Y:S05]  /*a770*/  WARPSYNC.COLLECTIVE R15, `(.L_x_6514) ;  /* 0x000000000f087348 */ /* 0x006fea0003c00000 */
[----:B------:R-:W-:Y:S01]  /*a780*/  NOP ;  /* 0x0000000000007918 */ /* 0x000fe20000000000 */
[----:B-12---:R-:W-:Y:S01]  /*a790*/  ENDCOLLECTIVE ;  /* 0x000000000000791b */ /* 0x006fe20003800000 */
.L_x_6514:
[----:B------:R-:W-:Y:S05]  /*a7a0*/  BSYNC B0 ;  /* 0x0000000000007941 */ /* 0x000fea0003800000 */
.L_x_6513:
[----:B------:R-:W-:Y:S05]  /*a7b0*/  BRA `(.L_x_6515) ;  /* 0xffffffac00947947 */ /* 0x000fea000383ffff */
.L_x_6437:
[----:B------:R-:W-:Y:S01]  /*a7c0*/  BSSY B0, `(.L_x_6516) ;  /* 0x0000005000007945 */ /* 0x000fe20003800000 */
[----:B------:R-:W-:-:S07]  /*a7d0*/  IMAD.MOV.U32 R15, RZ, RZ, -0x1 ;  /* 0xffffffffff0f7424 */ /* 0x000fce00078e00ff */
[----:B------:R-:W-:Y:S05]  /*a7e0*/  WARPSYNC.COLLECTIVE R15, `(.L_x_6517) ;  /* 0x000000000f087348 */ /* 0x000fea0003c00000 */
[----:B------:R-:W-:Y:S01]  /*a7f0*/  NOP ;  /* 0x0000000000007918 */ /* 0x000fe20000000000 */
[----:B------:R-:W-:Y:S01]  /*a800*/  ENDCOLLECTIVE ;  /* 0x000000000000791b */ /* 0x000fe20003800000 */
.L_x_6517:
[----:B------:R-:W-:Y:S05]  /*a810*/  BSYNC B0 ;  /* 0x0000000000007941 */ /* 0x000fea0003800000 */
.L_x_6516:
[----:B------:R-:W-:Y:S05]  /*a820*/  BRA `(.L_x_6518) ;  /* 0xffffffbc008c7947 */ /* 0x000fea000383ffff */
.L_x_6450:
[----:B------:R-:W-:Y:S01]  /*a830*/  BSSY B0, `(.L_x_6519) ;  /* 0x0000005000007945 */ /* 0x000fe20003800000 */
[----:B------:R-:W-:-:S07]  /*a840*/  IMAD.MOV.U32 R15, RZ, RZ, -0x1 ;  /* 0xffffffffff0f7424 */ /* 0x000fce00078e00ff */
[----:B------:R-:W-:Y:S05]  /*a850*/  WARPSYNC.COLLECTIVE R15, `(.L_x_6520) ;  /* 0x000000000f087348 */ /* 0x000fea0003c00000 */
[----:B------:R-:W-:Y:S01]  /*a860*/  NOP ;  /* 0x0000000000007918 */ /* 0x000fe20000000000 */
[----:B------:R-:W-:Y:S01]  /*a870*/  ENDCOLLECTIVE ;  /* 0x000000000000791b */ /* 0x000fe20003800000 */
.L_x_6520:
[----:B------:R-:W-:Y:S05]  /*a880*/  BSYNC B0 ;  /* 0x0000000000007941 */ /* 0x000fea0003800000 */
.L_x_6519:
[----:B------:R-:W-:Y:S05]  /*a890*/  BRA `(.L_x_6521) ;  /* 0xffffffc4003c7947 */ /* 0x000fea000383ffff */
.L_x_6462:
[----:B------:R-:W-:Y:S01]  /*a8a0*/  BSSY B0, `(.L_x_6522) ;  /* 0x0000005000007945 */ /* 0x000fe20003800000 */
[----:B------:R-:W-:-:S07]  /*a8b0*/  IMAD.MOV.U32 R15, RZ, RZ, -0x1 ;  /* 0xffffffffff0f7424 */ /* 0x000fce00078e00ff */
[----:B------:R-:W-:Y:S05]  /*a8c0*/  WARPSYNC.COLLECTIVE R15, `(.L_x_6523) ;  /* 0x000000000f087348 */ /* 0x000fea0003c00000 */
[----:B------:R-:W-:Y:S01]  /*a8d0*/  NOP ;  /* 0x0000000000007918 */ /* 0x000fe20000000000 */
[----:B------:R-:W-:Y:S01]  /*a8e0*/  ENDCOLLECTIVE ;  /* 0x000000000000791b */ /* 0x000fe20003800000 */
.L_x_6523:
[----:B------:R-:W-:Y:S05]  /*a8f0*/  BSYNC B0 ;  /* 0x0000000000007941 */ /* 0x000fea0003800000 */
.L_x_6522:
[----:B------:R-:W-:Y:S05]  /*a900*/  BRA `(.L_x_6524) ;  /* 0xffffffc800787947 */ /* 0x000fea000383ffff */
.L_x_6482:
[----:B-1----:R1:W2:Y:S02]  /*a910*/  SYNCS.PHASECHK.TRANS64.TRYWAIT P0, [R15+URZ+0x26820], R2 ;  /* 0x026820020f0075a7 */ /* 0x0022a4000800017f */
[----:B--2---:R-:W-:Y:S05]  /*a920*/  @!P0 NANOSLEEP.SYNCS 0x989680 ;  /* 0x009896800000895d */ /* 0x004fea0003900000 */
[----:B------:R-:W2:Y:S02]  /*a930*/  @!P0 SYNCS.PHASECHK.TRANS64 P0, [R15+URZ+0x26820], R2 ;  /* 0x026820020f0085a7 */ /* 0x000ea4000800007f */
[----:B--2---:R-:W-:Y:S05]  /*a940*/  @!P0 BRA `(.L_x_6482) ;  /* 0xfffffffc00f08947 */ /* 0x004fea000383ffff */
[----:B------:R-:W-:Y:S05]  /*a950*/  BRA `(.L_x_6525) ;  /* 0xffffffd800687947 */ /* 0x000fea000383ffff */
.L_x_6486:
[----:B--2---:R2:W3:Y:S02]  /*a960*/  SYNCS.PHASECHK.TRANS64.TRYWAIT P1, [R15+URZ+0x26840], R18 ;  /* 0x026840120f0075a7 */ /* 0x0044e4000802017f */
[----:B---3--:R-:W-:Y:S05]  /*a970*/  @!P1 NANOSLEEP.SYNCS 0x989680 ;  /* 0x009896800000995d */ /* 0x008fea0003900000 */
[----:B------:R-:W3:Y:S02]  /*a980*/  @!P1 SYNCS.PHASECHK.TRANS64 P1, [R15+URZ+0x26840], R18 ;  /* 0x026840120f0095a7 */ /* 0x000ee4000802007f */
[----:B---3--:R-:W-:Y:S05]  /*a990*/  @!P1 BRA `(.L_x_6486) ;  /* 0xfffffffc00f09947 */ /* 0x008fea000383ffff */
[----:B------:R-:W-:Y:S05]  /*a9a0*/  BRA `(.L_x_6526) ;  /* 0xffffffe000847947 */ /* 0x000fea000383ffff */
.L_x_6488:
[----:B-1----:R1:W3:Y:S02]  /*a9b0*/  SYNCS.PHASECHK.TRANS64.TRYWAIT P1, [R15+URZ+0x26828], R18 ;  /* 0x026828120f0075a7 */ /* 0x0022e4000802017f */
[----:B---3--:R-:W-:Y:S05]  /*a9c0*/  @!P1 NANOSLEEP.SYNCS 0x989680 ;  /* 0x009896800000995d */ /* 0x008fea0003900000 */
[----:B------:R-:W3:Y:S02]  /*a9d0*/  @!P1 SYNCS.PHASECHK.TRANS64 P1, [R15+URZ+0x26828], R18 ;  /* 0x026828120f0095a7 */ /* 0x000ee4000802007f */
[----:B---3--:R-:W-:Y:S05]  /*a9e0*/  @!P1 BRA `(.L_x_6488) ;  /* 0xfffffffc00f09947 */ /* 0x008fea000383ffff */
[----:B------:R-:W-:Y:S05]  /*a9f0*/  BRA `(.L_x_6527) ;  /* 0xffffffe400407947 */ /* 0x000fea000383ffff */
.L_x_6490:
[----:B---3--:R3:W4:Y:S02]  /*aa00*/  SYNCS.PHASECHK.TRANS64.TRYWAIT P1, [R15+URZ+0x26848], R18 ;  /* 0x026848120f0075a7 */ /* 0x008724000802017f */
[----:B----4-:R-:W-:Y:S05]  /*aa10*/  @!P1 NANOSLEEP.SYNCS 0x989680 ;  /* 0x009896800000995d */ /* 0x010fea0003900000 */
[----:B------:R-:W4:Y:S02]  /*aa20*/  @!P1 SYNCS.PHASECHK.TRANS64 P1, [R15+URZ+0x26848], R18 ;  /* 0x026848120f0095a7 */ /* 0x000f24000802007f */
[----:B----4-:R-:W-:Y:S05]  /*aa30*/  @!P1 BRA `(.L_x_6490) ;  /* 0xfffffffc00f09947 */ /* 0x010fea000383ffff */
[----:B------:R-:W-:Y:S05]  /*aa40*/  BRA `(.L_x_6528) ;  /* 0xffffffe400fc7947 */ /* 0x000fea000383ffff */
.L_x_6492:
[----:B------:R-:W-:-:S07]  /*aa50*/  SHF.L.U32 R4, R10, 0x1f, RZ ;  /* 0x0000001f0a047819 */ /* 0x000fce00000006ff */
.L_x_6529:
[----:B----4-:R4:W1:Y:S02]  /*aa60*/  SYNCS.PHASECHK.TRANS64.TRYWAIT P1, [R15+URZ+0x26820], R4 ;  /* 0x026820040f0075a7 */ /* 0x010864000802017f */
[----:B-1----:R-:W-:Y:S05]  /*aa70*/  @!P1 NANOSLEEP.SYNCS 0x989680 ;  /* 0x009896800000995d */ /* 0x002fea0003900000 */
[----:B------:R-:W1:Y:S02]  /*aa80*/  @!P1 SYNCS.PHASECHK.TRANS64 P1, [R15+URZ+0x26820], R4 ;  /* 0x026820040f0095a7 */ /* 0x000e64000802007f */
[----:B-1----:R-:W-:Y:S05]  /*aa90*/  @!P1 BRA `(.L_x_6529) ;  /* 0xfffffffc00f09947 */ /* 0x002fea000383ffff */
[----:B------:R-:W-:Y:S05]  /*aaa0*/  BRA `(.L_x_6530) ;  /* 0xffffffe8009c7947 */ /* 0x000fea000383ffff */
.L_x_6495:
[----:B----4-:R4:W1:Y:S02]  /*aab0*/  SYNCS.PHASECHK.TRANS64.TRYWAIT P1, [R15+URZ+0x26840], R12 ;  /* 0x0268400c0f0075a7 */ /* 0x010864000802017f */
[----:B-1----:R-:W-:Y:S05]  /*aac0*/  @!P1 NANOSLEEP.SYNCS 0x989680 ;  /* 0x009896800000995d */ /* 0x002fea0003900000 */
[----:B------:R-:W1:Y:S02]  /*aad0*/  @!P1 SYNCS.PHASECHK.TRANS64 P1, [R15+URZ+0x26840], R12 ;  /* 0x0268400c0f0095a7 */ /* 0x000e64000802007f */
[----:B-1----:R-:W-:Y:S05]  /*aae0*/  @!P1 BRA `(.L_x_6495) ;  /* 0xfffffffc00f09947 */ /* 0x002fea000383ffff */
[----:B------:R-:W-:Y:S05]  /*aaf0*/  BRA `(.L_x_6531) ;  /* 0xffffffec00747947 */ /* 0x000fea000383ffff */
.L_x_6497:
[----:B-1----:R1:W2:Y:S02]  /*ab00*/  SYNCS.PHASECHK.TRANS64.TRYWAIT P1, [R15+URZ+0x26828], R12 ;  /* 0x0268280c0f0075a7 */ /* 0x0022a4000802017f */
[----:B--2---:R-:W-:Y:S05]  /*ab10*/  @!P1 NANOSLEEP.SYNCS 0x989680 ;  /* 0x009896800000995d */ /* 0x004fea0003900000 */
[----:B------:R-:W2:Y:S02]  /*ab20*/  @!P1 SYNCS.PHASECHK.TRANS64 P1, [R15+URZ+0x26828], R12 ;  /* 0x0268280c0f0095a7 */ /* 0x000ea4000802007f */
[----:B--2---:R-:W-:Y:S05]  /*ab30*/  @!P1 BRA `(.L_x_6497) ;  /* 0xfffffffc00f09947 */ /* 0x004fea000383ffff */
[----:B------:R-:W-:Y:S05]  /*ab40*/  BRA `(.L_x_6532) ;  /* 0xfffffff000247947 */ /* 0x000fea000383ffff */
.L_x_6499:
[----:B------:R1:W1:Y:S02]  /*ab50*/  SYNCS.PHASECHK.TRANS64.TRYWAIT P0, [R3+URZ+0x26840], R0 ;  /* 0x02684000030075a7 */ /* 0x000264000800017f */
[----:B-1----:R-:W-:Y:S05]  /*ab60*/  @!P0 NANOSLEEP.SYNCS 0x989680 ;  /* 0x009896800000895d */ /* 0x002fea0003900000 */
[----:B------:R-:W1:Y:S02]  /*ab70*/  @!P0 SYNCS.PHASECHK.TRANS64 P0, [R3+URZ+0x26840], R0 ;  /* 0x02684000030085a7 */ /* 0x000e64000800007f */
[----:B-1----:R-:W-:Y:S05]  /*ab80*/  @!P0 BRA `(.L_x_6499) ;  /* 0xfffffffc00f08947 */ /* 0x002fea000383ffff */
[----:B------:R-:W-:Y:S05]  /*ab90*/  BRA `(.L_x_6533) ;  /* 0xfffffff000f07947 */ /* 0x000fea000383ffff */
.L_x_6501:
[----:B------:R-:W-:Y:S01]  /*aba0*/  BSSY B0, `(.L_x_6534) ;  /* 0x0000006000007945 */ /* 0x000fe20003800000 */
[----:B------:R-:W-:-:S07]  /*abb0*/  IMAD.MOV.U32 R15, RZ, RZ, -0x1 ;  /* 0xffffffffff0f7424 */ /* 0x000fce00078e00ff */
[----:B------:R-:W-:Y:S05]  /*abc0*/  WARPSYNC.COLLECTIVE R15, `(.L_x_6535) ;  /* 0x000000000f0c7348 */ /* 0x000fea0003c00000 */
[----:B------:R-:W-:Y:S02]  /*abd0*/  ELECT P6, UR62, PT ;  /* 0x00000000003e782f */ /* 0x000fe400038c0000 */
[----:B------:R-:W-:Y:S01]  /*abe0*/  MOV R14, UR62 ;  /* 0x0000003e000e7c02 */ /* 0x000fe20008000f00 */
[----:B------:R-:W-:Y:S10]  /*abf0*/  ENDCOLLECTIVE ;  /* 0x000000000000791b */ /* 0x000ff40003800000 */
.L_x_6535:
[----:B------:R-:W-:Y:S05]  /*ac00*/  BSYNC B0 ;  /* 0x0000000000007941 */ /* 0x000fea0003800000 */
.L_x_6534:
[----:B------:R-:W-:Y:S05]  /*ac10*/  BRA `(.L_x_6536) ;  /* 0xfffffff400bc7947 */ /* 0x000fea000383ffff */
.L_x_6503:
[----:B-1----:R1:W2:Y:S02]  /*ac20*/  SYNCS.PHASECHK.TRANS64.TRYWAIT P0, [R7+URZ], R4 ;  /* 0x00000004070075a7 */ /* 0x0022a4000800017f */
[----:B--2---:R-:W-:Y:S05]  /*ac30*/  @!P0 NANOSLEEP.SYNCS 0x989680 ;  /* 0x009896800000895d */ /* 0x004fea0003900000 */
[----:B------:R-:W2:Y:S02]  /*ac40*/  @!P0 SYNCS.PHASECHK.TRANS64 P0, [R7+URZ], R4 ;  /* 0x00000004070085a7 */ /* 0x000ea4000800007f */
[----:B--2---:R-:W-:Y:S05]  /*ac50*/  @!P0 BRA `(.L_x_6503) ;  /* 0xfffffffc00f08947 */ /* 0x004fea000383ffff */
[----:B------:R-:W-:Y:S05]  /*ac60*/  BRA `(.L_x_6537) ;  /* 0xfffffff400fc7947 */ /* 0x000fea000383ffff */
.L_x_6504:
[----:B--2---:R2:W3:Y:S02]  /*ac70*/  SYNCS.PHASECHK.TRANS64.TRYWAIT P0, [R3+URZ], R0 ;  /* 0x00000000030075a7 */ /* 0x0044e4000800017f */
[----:B---3--:R-:W-:Y:S05]  /*ac80*/  @!P0 NANOSLEEP.SYNCS 0x989680 ;  /* 0x009896800000895d */ /* 0x008fea0003900000 */
[----:B------:R-:W3:Y:S02]  /*ac90*/  @!P0 SYNCS.PHASECHK.TRANS64 P0, [R3+URZ], R0 ;  /* 0x00000000030085a7 */ /* 0x000ee4000800007f */
[----:B---3--:R-:W-:Y:S05]  /*aca0*/  @!P0 BRA `(.L_x_6504) ;  /* 0xfffffffc00f08947 */ /* 0x008fea000383ffff */
[----:B------:R-:W-:Y:S05]  /*acb0*/  BRA `(.L_x_6538) ;  /* 0xfffffff400f07947 */ /* 0x000fea000383ffff */
.L_x_6506:
[----:B--2---:R2:W3:Y:S02]  /*acc0*/  SYNCS.PHASECHK.TRANS64.TRYWAIT P0, [R5+URZ], R4 ;  /* 0x00000004050075a7 */ /* 0x0044e4000800017f */
[----:B---3--:R-:W-:Y:S05]  /*acd0*/  @!P0 NANOSLEEP.SYNCS 0x989680 ;  /* 0x009896800000895d */ /* 0x008fea0003900000 */
[----:B------:R-:W3:Y:S02]  /*ace0*/  @!P0 SYNCS.PHASECHK.TRANS64 P0, [R5+URZ], R4 ;  /* 0x00000004050085a7 */ /* 0x000ee4000800007f */
[----:B---3--:R-:W-:Y:S05]  /*acf0*/  @!P0 BRA `(.L_x_6506) ;  /* 0xfffffffc00f08947 */ /* 0x008fea000383ffff */
[----:B------:R-:W-:Y:S05]  /*ad00*/  BRA `(.L_x_6539) ;  /* 0xfffffff400f47947 */ /* 0x000fea000383ffff */
.L_x_6540:
        /* <DEDUP_REMOVED lines=15> */
.L_x_6603:


//--------------------- .text._ZN7cutlass13device_kernelIN5flash22FlashAttnBwdPreprocessIN4cute5tupleIJNS3_1CILi64EEENS5_ILi96EEEEEENS_6half_tEfNS_4arch4Sm90ELb1ELb1EEEEEvNT_6ParamsE --------------------------
	.section	.text._ZN7cutlass13device_kernelIN5flash22FlashAttnBwdPreprocessIN4cute5tupleIJNS3_1CILi64EEENS5_ILi96EEEEEENS_6half_tEfNS_4arch4Sm90ELb1ELb1EEEEEvNT_6ParamsE,"ax",@progbits
	.align	128
.text._ZN7cutlass13device_kernelIN5flash22FlashAttnBwdPreprocessIN4cute5tupleIJNS3_1CILi64EEENS5_ILi96EEEEEENS_6half_tEfNS_4arch4Sm90ELb1ELb1EEEEEvNT_6ParamsE:
        .type           _ZN7cutlass13device_kernelIN5flash22FlashAttnBwdPreprocessIN4cute5tupleIJNS3_1CILi64EEENS5_ILi96EEEEEENS_6half_tEfNS_4arch4Sm90ELb1ELb1EEEEEvNT_6ParamsE,@function
        .size           _ZN7cutlass13device_kernelIN5flash22FlashAttnBwdPreprocessIN4cute5tupleIJNS3_1CILi64EEENS5_ILi96EEEEEENS_6half_tEfNS_4arch4Sm90ELb1ELb1EEEEEvNT_6ParamsE,(.L_x_6604 - _ZN7cutlass13device_kernelIN5flash22FlashAttnBwdPreprocessIN4cute5tupleIJNS3_1CILi64EEENS5_ILi96EEEEEENS_6half_tEfNS_4arch4Sm90ELb1ELb1EEEEEvNT_6ParamsE)
        .other          _ZN7cutlass13device_kernelIN5flash22FlashAttnBwdPreprocessIN4cute5tupleIJNS3_1CILi64EEENS5_ILi96EEEEEENS_6half_tEfNS_4arch4Sm90ELb1ELb1EEEEEvNT_6ParamsE,@"STO_CUDA_ENTRY STV_DEFAULT"
_ZN7cutlass13device_kernelIN5flash22FlashAttnBwdPreprocessIN4cute5tupleIJNS3_1CILi64EEENS5_ILi96EEEEEENS_6half_tEfNS_4arch4Sm90ELb1ELb1EEEEEvNT_6ParamsE:
[----:B------:R-:W-:Y:S08]  /*0000*/  LDC R1, c[0x0][0x28] ;  /* 0x00000a00ff017b82 */ /* 0x000ff00000000800 */
[----:B------:R-:W0:Y:S01]  /*0010*/  LDC.64 R4, c[0x0][0x2f8] ;  /* 0x0000be00ff047b82 */ /* 0x000e220000000a00 */
[----:B------:R-:W1:Y:S01]  /*0020*/  S2R R32, SR_CTAID.Z ;  /* 0x0000000000207919 */ /* 0x000e620000002700 */
[----:B------:R-:W-:Y:S01]  /*0030*/  ULDC.64 UR8, c[0x0][0x2f0] ;  /* 0x0000bc0000087ab9 */ /* 0x000fe20000000a00 */
[----:B------:R-:W-:Y:S01]  /*0040*/  ULDC.64 UR4, c[0x0][0x208] ;  /* 0x0000820000047ab9 */ /* 0x000fe20000000a00 */
[----:B------:R-:W-:-:S04]  /*0050*/  ISETP.NE.U32.AND P0, PT, RZ, UR8, PT ;  /* 0x00000008ff007c0c */ /* 0x000fc8000bf05070 */
[----:B------:R-:W1:Y:S01]  /*0060*/  LDC.64 R2, c[0x0][0x2f0] ;  /* 0x0000bc00ff027b82 */ /* 0x000e620000000a00 */
[----:B------:R-:W-:Y:S02]  /*0070*/  ISETP.NE.AND.EX P0, PT, RZ, UR9, PT, P0 ;  /* 0x00000009ff007c0c */ /* 0x000fe4000bf05300 */
[----:B0-----:R-:W-:-:S04]  /*0080*/  ISETP.NE.U32.AND P1, PT, R4, RZ, PT ;  /* 0x000000ff0400720c */ /* 0x001fc80003f25070 */
[----:B------:R-:W-:Y:S01]  /*0090*/  ISETP.NE.AND.EX P1, PT, R5, RZ, PT, P1 ;  /* 0x000000ff0500720c */ /* 0x000fe20003f25310 */
[----:B------:R-:W-:Y:S01]  /*00a0*/  ULDC UR6, c[0x0][0x218] ;  /* 0x0000860000067ab9 */ /* 0x000fe20000000800 */
[----:B-1----:R-:W-:-:S11]  /*00b0*/  IMAD.WIDE R2, R32, 0x4, R2 ;  /* 0x0000000420027825 */ /* 0x002fd600078e0202 */
[----:B------:R-:W0:Y:S01]  /*00c0*/  @P1 LDC.64 R8, c[0x0][0x2f8] ;  /* 0x0000be00ff081b82 */ /* 0x000e220000000a00 */
[----:B------:R-:W-:Y:S01]  /*00d0*/  MOV R5, UR6 ;  /* 0x0000000600057c02 */ /* 0x000fe20008000f00 */
[----:B------:R1:W5:Y:S01]  /*00e0*/  @P0 LDG.E R7, desc[UR4][R2.64] ;  /* 0x0000000402070981 */ /* 0x000362000c1e1900 */
[----:B------:R-:W2:Y:S01]  /*00f0*/  S2R R6, SR_CTAID.X ;  /* 0x0000000000067919 */ /* 0x000ea20000002500 */
[----:B0-----:R-:W-:-:S05]  /*0100*/  @P1 IMAD.WIDE R8, R32, 0x4, R8 ;  /* 0x0000000420081825 */ /* 0x001fca00078e0208 */
[----:B------:R1:W5:Y:S01]  /*0110*/  @P1 LDG.E R5, desc[UR4][R8.64] ;  /* 0x0000000408051981 */ /* 0x000362000c1e1900 */
[----:B------:R-:W0:Y:S01]  /*0120*/  S2UR UR6, SR_CTAID.Y ;  /* 0x00000000000679c3 */ /* 0x000e220000002600 */
[----:B--2---:R-:W-:Y:S01]  /*0130*/  SHF.L.U32 R4, R6, 0x6, RZ ;  /* 0x0000000606047819 */ /* 0x004fe200000006ff */
[----:B------:R-:W-:Y:S06]  /*0140*/  @P1 BRA `(.L_x_6541) ;  /* 0x0000000000101947 */ /* 0x000fec0003800000 */
[----:B------:R-:W-:Y:S05]  /*0150*/  @!P0 BRA `(.L_x_6541) ;  /* 0x00000000000c8947 */ /* 0x000fea0003800000 */
[----:B------:R-:W2:Y:S04]  /*0160*/  LDG.E R0, desc[UR4][R2.64] ;  /* 0x0000000402007981 */ /* 0x000ea8000c1e1900 */
[----:B-----5:R-:W2:Y:S02]  /*0170*/  LDG.E R5, desc[UR4][R2.64+0x4] ;  /* 0x0000040402057981 */ /* 0x020ea4000c1e1900 */
[----:B--2---:R-:W-:-:S07]  /*0180*/  IADD3 R5, -R0, R5, RZ ;  /* 0x0000000500057210 */ /* 0x004fce0007ffe1ff */
.L_x_6541:
[----:B------:R-:W-:Y:S02]  /*0190*/  ISETP.NE.U32.AND P2, PT, RZ, UR8, PT ;  /* 0x00000008ff007c0c */ /* 0x000fe4000bf45070 */
[----:B-----5:R-:W-:Y:S02]  /*01a0*/  ISETP.LE.AND P1, PT, R5, R4, PT ;  /* 0x000000040500720c */ /* 0x020fe40003f23270 */
[----:B------:R-:W-:-:S13]  /*01b0*/  ISETP.NE.AND.EX P2, PT, RZ, UR9, PT, P2 ;  /* 0x00000009ff007c0c */ /* 0x000fda000bf45320 */
[----:B0-----:R-:W-:Y:S05]  /*01c0*/  @P2 EXIT P1 ;  /* 0x000000000000294d */ /* 0x001fea0000800000 */
[----:B-1----:R-:W0:Y:S01]  /*01d0*/  S2R R3, SR_TID.X ;  /* 0x0000000000037919 */ /* 0x002e220000002100 */
[----:B------:R-:W-:Y:S01]  /*01e0*/  IADD3 R2, -R4, R5, RZ ;  /* 0x0000000504027210 */ /* 0x000fe20007ffe1ff */
[----:B------:R-:W-:Y:S01]  /*01f0*/  USHF.R.S32.HI UR7, URZ, 0x1f, UR6 ;  /* 0x0000001f3f077899 */ /* 0x000fe20008011406 */
[----:B------:R-:W-:Y:S01]  /*0200*/  SHF.R.S32.HI R39, RZ, 0x1f, R32 ;  /* 0x0000001fff277819 */ /* 0x000fe20000011420 */
[----:B------:R-:W-:Y:S01]  /*0210*/  BSSY B0, `(.L_x_6542) ;  /* 0x000002e000007945 */ /* 0x000fe20003800000 */
[----:B------:R-:W-:Y:S01]  /*0220*/  CS2R R42, SRZ ;  /* 0x00000000002a7805 */ /* 0x000fe2000001ff00 */
[----:B------:R-:W-:Y:S01]  /*0230*/  HFMA2.MMA R30, -RZ, RZ, 0, 0 ;  /* 0x00000000ff1e7435 */ /* 0x000fe200000001ff */
[----:B------:R-:W-:Y:S02]  /*0240*/  @P0 SHF.R.S32.HI R43, RZ, 0x1f, R7 ;  /* 0x0000001fff2b0819 */ /* 0x000fe40000011407 */
[----:B------:R-:W-:Y:S02]  /*0250*/  CS2R R16, SRZ ;  /* 0x0000000000107805 */ /* 0x000fe4000001ff00 */
[----:B------:R-:W-:-:S02]  /*0260*/  @P0 MOV R42, R7 ;  /* 0x00000007002a0202 */ /* 0x000fc40000000f00 */
[----:B------:R-:W-:Y:S02]  /*0270*/  CS2R R8, SRZ ;  /* 0x0000000000087805 */ /* 0x000fe4000001ff00 */
[----:B------:R-:W-:Y:S02]  /*0280*/  SEL R0, R32, RZ, !P2 ;  /* 0x000000ff20007207 */ /* 0x000fe40005000000 */
[----:B------:R-:W-:Y:S02]  /*0290*/  CS2R R10, SRZ ;  /* 0x00000000000a7805 */ /* 0x000fe4000001ff00 */
[----:B------:R-:W-:Y:S02]  /*02a0*/  MOV R40, 0x7f800000 ;  /* 0x7f80000000287802 */ /* 0x000fe40000000f00 */
[----:B------:R-:W-:Y:S02]  /*02b0*/  CS2R R12, SRZ ;  /* 0x00000000000c7805 */ /* 0x000fe4000001ff00 */
[----:B------:R-:W-:-:S02]  /*02c0*/  CS2R R14, SRZ ;  /* 0x00000000000e7805 */ /* 0x000fc4000001ff00 */
[----:B------:R-:W-:Y:S02]  /*02d0*/  CS2R R18, SRZ ;  /* 0x0000000000127805 */ /* 0x000fe4000001ff00 */
[----:B------:R-:W-:Y:S02]  /*02e0*/  CS2R R20, SRZ ;  /* 0x0000000000147805 */ /* 0x000fe4000001ff00 */
[----:B------:R-:W-:Y:S02]  /*02f0*/  CS2R R28, SRZ ;  /* 0x00000000001c7805 */ /* 0x000fe4000001ff00 */
[----:B------:R-:W-:Y:S02]  /*0300*/  CS2R R24, SRZ ;  /* 0x0000000000187805 */ /* 0x000fe4000001ff00 */
[----:B------:R-:W-:Y:S02]  /*0310*/  SEL R39, R39, RZ, !P2 ;  /* 0x000000ff27277207 */ /* 0x000fe40005000000 */
[----:B0-----:R-:W-:-:S02]  /*0320*/  ISETP.GT.AND P1, PT, R3, 0x3f, PT ;  /* 0x0000003f0300780c */ /* 0x001fc40003f24270 */
[----:B------:R-:W-:Y:S02]  /*0330*/  SHF.R.S32.HI R22, RZ, 0x1f, R3 ;  /* 0x0000001fff167819 */ /* 0x000fe40000011403 */
[----:B------:R-:W-:Y:S02]  /*0340*/  ISETP.GE.OR P4, PT, R3, R2, P1 ;  /* 0x000000020300720c */ /* 0x000fe40000f86670 */
[----:B------:R-:W-:Y:S02]  /*0350*/  LEA.HI R27, R22, R3, RZ, 0x2 ;  /* 0x00000003161b7211 */ /* 0x000fe400078f10ff */
[----:B------:R-:W-:Y:S02]  /*0360*/  CS2R R22, SRZ ;  /* 0x0000000000167805 */ /* 0x000fe4000001ff00 */
[----:B------:R-:W-:Y:S02]  /*0370*/  SHF.R.S32.HI R33, RZ, 0x2, R27 ;  /* 0x00000002ff217819 */ /* 0x000fe4000001141b */
[----:B------:R-:W-:-:S02]  /*0380*/  LOP3.LUT R38, R27, 0xfffffffc, RZ, 0xc0, !PT ;  /* 0xfffffffc1b267812 */ /* 0x000fc400078ec0ff */
[----:B------:R-:W-:Y:S02]  /*0390*/  CS2R R26, SRZ ;  /* 0x00000000001a7805 */ /* 0x000fe4000001ff00 */
[----:B------:R-:W-:Y:S02]  /*03a0*/  ISETP.GE.AND P3, PT, R33, R2, PT ;  /* 0x000000022100720c */ /* 0x000fe40003f66270 */
[----:B------:R-:W-:Y:S01]  /*03b0*/  IADD3 R38, -R38, R3, RZ ;  /* 0x0000000326267210 */ /* 0x000fe20007ffe1ff */
[----:B------:R-:W-:Y:S10]  /*03c0*/  @P4 BRA `(.L_x_6543) ;  /* 0x0000000000484947 */ /* 0x000ff40003800000 */
[----:B------:R-:W0:Y:S01]  /*03d0*/  LDC.64 R34, c[0x0][0x290] ;  /* 0x0000a400ff227b82 */ /* 0x000e220000000a00 */
[----:B------:R-:W-:Y:S01]  /*03e0*/  SHF.R.S32.HI R31, RZ, 0x1f, R4 ;  /* 0x0000001fff1f7819 */ /* 0x000fe20000011404 */
[----:B------:R-:W-:Y:S01]  /*03f0*/  ULDC.64 UR8, c[0x0][0x298] ;  /* 0x0000a60000087ab9 */ /* 0x000fe20000000a00 */
[--C-:B------:R-:W-:Y:S02]  /*0400*/  SHF.R.S32.HI R37, RZ, 0x1f, R3.reuse ;  /* 0x0000001fff257819 */ /* 0x100fe40000011403 */
[----:B------:R-:W-:-:S04]  /*0410*/  IADD3 R36, P2, P4, R42, R4, R3 ;  /* 0x000000042a247210 */ /* 0x000fc80007c5e003 */
[----:B------:R-:W-:Y:S01]  /*0420*/  IADD3.X R37, R43, R31, R37, P2, P4 ;  /* 0x0000001f2b257210 */ /* 0x000fe200017e8425 */
[----:B0-----:R-:W-:-:S04]  /*0430*/  IMAD R40, R34, UR7, RZ ;  /* 0x0000000722287c24 */ /* 0x001fc8000f8e02ff */
[----:B------:R-:W-:Y:S02]  /*0440*/  IMAD R31, R35, UR6, R40 ;  /* 0x00000006231f7c24 */ /* 0x000fe4000f8e0228 */
[----:B------:R-:W-:-:S04]  /*0450*/  IMAD.WIDE.U32 R34, R34, UR6, R36 ;  /* 0x0000000622227c25 */ /* 0x000fc8000f8e0024 */
[----:B------:R-:W-:Y:S01]  /*0460*/  IMAD R37, R39, UR8, RZ ;  /* 0x0000000827257c24 */ /* 0x000fe2000f8e02ff */
[----:B------:R-:W-:-:S03]  /*0470*/  IADD3 R35, R35, R31, RZ ;  /* 0x0000001f23237210 */ /* 0x000fc60007ffe0ff */
[C---:B------:R-:W-:Y:S02]  /*0480*/  IMAD R31, R0.reuse, UR9, R37 ;  /* 0x00000009001f7c24 */ /* 0x040fe4000f8e0225 */
[----:B------:R-:W-:Y:S01]  /*0490*/  IMAD.WIDE.U32 R34, R0, UR8, R34 ;  /* 0x0000000800227c25 */ /* 0x000fe2000f8e0022 */
[----:B------:R-:W-:-:S04]  /*04a0*/  ULDC.64 UR8, c[0x0][0x288] ;  /* 0x0000a20000087ab9 */ /* 0x000fc80000000a00 */
[----:B------:R-:W-:Y:S02]  /*04b0*/  IADD3 R31, R35, R31, RZ ;  /* 0x0000001f231f7210 */ /* 0x000fe40007ffe0ff */
[----:B------:R-:W-:-:S04]  /*04c0*/  LEA R40, P2, R34, UR8, 0x2 ;  /* 0x0000000822287c11 */ /* 0x000fc8000f8410ff */
[----:B------:R-:W-:-:S05]  /*04d0*/  LEA.HI.X R41, R34, UR9, R31, 0x2, P2 ;  /* 0x0000000922297c11 */ /* 0x000fca00090f141f */
[----:B------:R0:W5:Y:S04]  /*04e0*/  LDG.E R40, desc[UR4][R40.64] ;  /* 0x0000000428287981 */ /* 0x000168000c1e1900 */
.L_x_6543:
[----:B------:R-:W-:Y:S05]  /*04f0*/  BSYNC B0 ;  /* 0x0000000000007941 */ /* 0x000fea0003800000 */
.L_x_6542:
[----:B------:R-:W-:Y:S04]  /*0500*/  BSSY B0, `(.L_x_6544) ;  /* 0x0000022000007945 */ /* 0x000fe80003800000 */
[----:B------:R-:W-:Y:S05]  /*0510*/  @P3 BRA `(.L_x_6545) ;  /* 0x0000000000803947 */ /* 0x000fea0003800000 */
[----:B------:R-:W1:Y:S01]  /*0520*/  LDC.64 R34, c[0x0][0x230] ;  /* 0x00008c00ff227b82 */ /* 0x000e620000000a00 */
[----:B------:R-:W-:Y:S01]  /*0530*/  SHF.L.U32 R36, R38, 0x3, RZ ;  /* 0x0000000326247819 */ /* 0x000fe200000006ff */
[----:B------:R-:W-:Y:S01]  /*0540*/  ULDC.64 UR8, c[0x0][0x238] ;  /* 0x00008e0000087ab9 */ /* 0x000fe20000000a00 */
[----:B------:R-:W-:Y:S02]  /*0550*/  ULDC.64 UR10, c[0x0][0x228] ;  /* 0x00008a00000a7ab9 */ /* 0x000fe40000000a00 */
[----:B------:R-:W-:Y:S02]  /*0560*/  SHF.R.S32.HI R37, RZ, 0x1f, R36 ;  /* 0x0000001fff257819 */ /* 0x000fe40000011424 */
[----:B0-----:R-:W-:Y:S01]  /*0570*/  IADD3 R41, R36, 0x40, RZ ;  /* 0x0000004024297810 */ /* 0x001fe20007ffe0ff */
[----:B-1----:R-:W-:-:S04]  /*0580*/  IMAD R44, R34, UR7, RZ ;  /* 0x00000007222c7c24 */ /* 0x002fc8000f8e02ff */
[----:B------:R-:W-:Y:S01]  /*0590*/  IMAD R31, R35, UR6, R44 ;  /* 0x00000006231f7c24 */ /* 0x000fe2000f8e022c */
[----:B------:R-:W-:Y:S01]  /*05a0*/  IADD3 R44, P2, R33, R42, RZ ;  /* 0x0000002a212c7210 */ /* 0x000fe20007f5e0ff */
[----:B------:R-:W-:-:S03]  /*05b0*/  IMAD.WIDE.U32 R34, R34, UR6, R36 ;  /* 0x0000000622227c25 */ /* 0x000fc6000f8e0024 */
[----:B------:R-:W-:Y:S01]  /*05c0*/  LEA.HI.X.SX32 R45, R33, R43, 0x1, P2 ;  /* 0x0000002b212d7211 */ /* 0x000fe200010f0eff */
[----:B------:R-:W-:Y:S01]  /*05d0*/  IMAD R37, R39, UR8, RZ ;  /* 0x0000000827257c24 */ /* 0x000fe2000f8e02ff */
[----:B------:R-:W-:-:S03]  /*05e0*/  IADD3 R35, R35, R31, RZ ;  /* 0x0000001f23237210 */ /* 0x000fc60007ffe0ff */
[----:B------:R-:W-:Y:S01]  /*05f0*/  IMAD R31, R0, UR9, R37 ;  /* 0x00000009001f7c24 */ /* 0x000fe2000f8e0225 */
[----:B------:R-:W-:Y:S01]  /*0600*/  IADD3 R37, R36, 0x20, RZ ;  /* 0x0000002024257810 */ /* 0x000fe20007ffe0ff */
[----:B------:R-:W-:Y:S01]  /*0610*/  IMAD.WIDE.U32 R34, R0, UR8, R34 ;  /* 0x0000000800227c25 */ /* 0x000fe2000f8e0022 */
[----:B------:R-:W-:Y:S02]  /*0620*/  ULDC UR8, c[0x0][0x21c] ;  /* 0x0000870000087ab9 */ /* 0x000fe40000000800 */
[----:B------:R-:W-:Y:S01]  /*0630*/  ISETP.GE.AND P2, PT, R36, UR8, PT ;  /* 0x0000000824007c0c */ /* 0x000fe2000bf46270 */
[----:B------:R-:W-:Y:S01]  /*0640*/  IMAD.WIDE R44, R6, 0x40, R44 ;  /* 0x00000040062c7825 */ /* 0x000fe200078e022c */
[----:B------:R-:W-:Y:S02]  /*0650*/  IADD3 R35, R35, R31, RZ ;  /* 0x0000001f23237210 */ /* 0x000fe40007ffe0ff */
[----:B------:R-:W-:Y:S01]  /*0660*/  ISETP.GE.AND P4, PT, R37, UR8, PT ;  /* 0x0000000825007c0c */ /* 0x000fe2000bf86270 */
[----:B------:R-:W-:Y:S01]  /*0670*/  IMAD R31, R45, UR10, RZ ;  /* 0x0000000a2d1f7c24 */ /* 0x000fe2000f8e02ff */
[----:B------:R-:W-:Y:S01]  /*0680*/  ISETP.GE.AND P5, PT, R41, UR8, PT ;  /* 0x0000000829007c0c */ /* 0x000fe2000bfa6270 */
[----:B------:R-:W-:Y:S01]  /*0690*/  IMAD.WIDE.U32 R34, R44, UR10, R34 ;  /* 0x0000000a2c227c25 */ /* 0x000fe2000f8e0022 */
[----:B------:R-:W-:-:S03]  /*06a0*/  ULDC.64 UR8, c[0x0][0x210] ;  /* 0x0000840000087ab9 */ /* 0x000fc60000000a00 */
[----:B------:R-:W-:Y:S01]  /*06b0*/  IMAD R31, R44, UR11, R31 ;  /* 0x0000000b2c1f7c24 */ /* 0x000fe2000f8e021f */
[----:B------:R-:W-:-:S04]  /*06c0*/  LEA R36, P6, R34, UR8, 0x1 ;  /* 0x0000000822247c11 */ /* 0x000fc8000f8c08ff */
[----:B------:R-:W-:-:S04]  /*06d0*/  IADD3 R31, R35, R31, RZ ;  /* 0x0000001f231f7210 */ /* 0x000fc80007ffe0ff */
[----:B------:R-:W-:-:S05]  /*06e0*/  LEA.HI.X R37, R34, UR9, R31, 0x1, P6 ;  /* 0x0000000922257c11 */ /* 0x000fca000b0f0c1f */
[----:B------:R1:W5:Y:S04]  /*06f0*/  @!P2 LDG.E.128 R8, desc[UR4][R36.64] ;  /* 0x000000042408a981 */ /* 0x000368000c1e1d00 */
[----:B------:R1:W5:Y:S04]  /*0700*/  @!P4 LDG.E.128 R12, desc[UR4][R36.64+0x40] ;  /* 0x00004004240cc981 */ /* 0x000368000c1e1d00 */
[----:B------:R1:W5:Y:S02]  /*0710*/  @!P5 LDG.E.128 R24, desc[UR4][R36.64+0x80] ;  /* 0x000080042418d981 */ /* 0x000364000c1e1d00 */
.L_x_6545:
[----:B------:R-:W-:Y:S05]  /*0720*/  BSYNC B0 ;  /* 0x0000000000007941 */ /* 0x000fea0003800000 */
.L_x_6544:
[----:B------:R-:W-:Y:S01]  /*0730*/  BSSY B0, `(.L_x_6546) ;  /* 0x0000024000007945 */ /* 0x000fe20003800000 */
[----:B------:R-:W-:Y:S01]  /*0740*/  HFMA2.MMA R31, -RZ, RZ, 0, 0 ;  /* 0x00000000ff1f7435 */ /* 0x000fe200000001ff */
[----:B0----5:R-:W-:Y:S02]  /*0750*/  MOV R41, R8 ;  /* 0x0000000800297202 */ /* 0x021fe40000000f00 */
[----:B------:R-:W-:Y:S08]  /*0760*/  @P3 BRA `(.L_x_6547) ;  /* 0x0000000000803947 */ /* 0x000ff00003800000 */
[----:B-1----:R-:W0:Y:S01]  /*0770*/  LDC.64 R36, c[0x0][0x250] ;  /* 0x00009400ff247b82 */ /* 0x002e220000000a00 */
[----:B------:R-:W-:Y:S01]  /*0780*/  SHF.L.U32 R34, R38, 0x3, RZ ;  /* 0x0000000326227819 */ /* 0x000fe200000006ff */
[----:B------:R-:W-:Y:S01]  /*0790*/  ULDC.64 UR8, c[0x0][0x258] ;  /* 0x0000960000087ab9 */ /* 0x000fe20000000a00 */
[C---:B------:R-:W-:Y:S01]  /*07a0*/  IADD3 R42, P2, R33.reuse, R42, RZ ;  /* 0x0000002a212a7210 */ /* 0x040fe20007f5e0ff */
[----:B------:R-:W-:Y:S01]  /*07b0*/  ULDC UR10, c[0x0][0x21c] ;  /* 0x00008700000a7ab9 */ /* 0x000fe20000000800 */
[----:B------:R-:W-:Y:S02]  /*07c0*/  SHF.R.S32.HI R35, RZ, 0x1f, R34 ;  /* 0x0000001fff237819 */ /* 0x000fe40000011422 */
[----:B------:R-:W-:Y:S02]  /*07d0*/  LEA.HI.X.SX32 R43, R33, R43, 0x1, P2 ;  /* 0x0000002b212b7211 */ /* 0x000fe400010f0eff */
[----:B------:R-:W-:Y:S01]  /*07e0*/  ISETP.GE.AND P3, PT, R34, UR10, PT ;  /* 0x0000000a22007c0c */ /* 0x000fe2000bf66270 */
[----:B0-----:R-:W-:-:S04]  /*07f0*/  IMAD R44, R36, UR7, RZ ;  /* 0x00000007242c7c24 */ /* 0x001fc8000f8e02ff */
[----:B------:R-:W-:Y:S02]  /*0800*/  IMAD R45, R37, UR6, R44 ;  /* 0x00000006252d7c24 */ /* 0x000fe4000f8e022c */
[----:B------:R-:W-:-:S04]  /*0810*/  IMAD.WIDE.U32 R36, R36, UR6, R34 ;  /* 0x0000000624247c25 */ /* 0x000fc8000f8e0022 */
[----:B------:R-:W-:Y:S01]  /*0820*/  IMAD R35, R39, UR8, RZ ;  /* 0x0000000827237c24 */ /* 0x000fe2000f8e02ff */
[----:B------:R-:W-:-:S03]  /*0830*/  IADD3 R37, R37, R45, RZ ;  /* 0x0000002d25257210 */ /* 0x000fc60007ffe0ff */
[C---:B------:R-:W-:Y:S02]  /*0840*/  IMAD R35, R0.reuse, UR9, R35 ;  /* 0x0000000900237c24 */ /* 0x040fe4000f8e0223 */
[----:B------:R-:W-:Y:S01]  /*0850*/  IMAD.WIDE.U32 R44, R0, UR8, R36 ;  /* 0x00000008002c7c25 */ /* 0x000fe2000f8e0024 */
[----:B------:R-:W-:-:S03]  /*0860*/  ULDC.64 UR8, c[0x0][0x248] ;  /* 0x0000920000087ab9 */ /* 0x000fc60000000a00 */
[----:B------:R-:W-:Y:S01]  /*0870*/  IMAD.WIDE R36, R6, 0x40, R42 ;  /* 0x0000004006247825 */ /* 0x000fe200078e022a */
[----:B------:R-:W-:Y:S02]  /*0880*/  IADD3 R45, R45, R35, RZ ;  /* 0x000000232d2d7210 */ /* 0x000fe40007ffe0ff */
[C---:B------:R-:W-:Y:S01]  /*0890*/  IADD3 R42, R34.reuse, 0x40, RZ ;  /* 0x00000040222a7810 */ /* 0x040fe20007ffe0ff */
[----:B------:R-:W-:Y:S01]  /*08a0*/  IMAD R35, R37, UR8, RZ ;  /* 0x0000000825237c24 */ /* 0x000fe2000f8e02ff */
[----:B------:R-:W-:Y:S01]  /*08b0*/  IADD3 R37, R34, 0x20, RZ ;  /* 0x0000002022257810 */ /* 0x000fe20007ffe0ff */
[----:B------:R-:W-:Y:S01]  /*08c0*/  IMAD.WIDE.U32 R44, R36, UR8, R44 ;  /* 0x00000008242c7c25 */ /* 0x000fe2000f8e002c */
[----:B------:R-:W-:Y:S02]  /*08d0*/  ISETP.GE.AND P5, PT, R42, UR10, PT ;  /* 0x0000000a2a007c0c */ /* 0x000fe4000bfa6270 */
[----:B------:R-:W-:Y:S01]  /*08e0*/  ISETP.GE.AND P4, PT, R37, UR10, PT ;  /* 0x0000000a25007c0c */ /* 0x000fe2000bf86270 */
[----:B------:R-:W-:Y:S01]  /*08f0*/  IMAD R35, R36, UR9, R35 ;  /* 0x0000000924237c24 */ /* 0x000fe2000f8e0223 */
[----:B------:R-:W-:-:S02]  /*0900*/  ULDC.64 UR8, c[0x0][0x240] ;  /* 0x0000900000087ab9 */ /* 0x000fc40000000a00 */
[----:B------:R-:W-:Y:S02]  /*0910*/  LEA R34, P2, R44, UR8, 0x1 ;  /* 0x000000082c227c11 */ /* 0x000fe4000f8408ff */
[----:B------:R-:W-:-:S04]  /*0920*/  IADD3 R35, R45, R35, RZ ;  /* 0x000000232d237210 */ /* 0x000fc80007ffe0ff */
[----:B------:R-:W-:-:S05]  /*0930*/  LEA.HI.X R35, R44, UR9, R35, 0x1, P2 ;  /* 0x000000092c237c11 */ /* 0x000fca00090f0c23 */
[----:B------:R0:W5:Y:S04]  /*0940*/  @!P3 LDG.E.128 R16, desc[UR4][R34.64] ;  /* 0x000000042210b981 */ /* 0x000168000c1e1d00 */
[----:B------:R0:W5:Y:S04]  /*0950*/  @!P4 LDG.E.128 R20, desc[UR4][R34.64+0x40] ;  /* 0x000040042214c981 */ /* 0x000168000c1e1d00 */
[----:B------:R0:W5:Y:S02]  /*0960*/  @!P5 LDG.E.128 R28, desc[UR4][R34.64+0x80] ;  /* 0x00008004221cd981 */ /* 0x000164000c1e1d00 */
.L_x_6547:
[----:B------:R-:W-:Y:S05]  /*0970*/  BSYNC B0 ;  /* 0x0000000000007941 */ /* 0x000fea0003800000 */
.L_x_6546:
[--C-:B------:R-:W-:Y:S01]  /*0980*/  HADD2.F32 R8, -RZ, R41.reuse.H1_H1 ;  /* 0x30000029ff087230 */ /* 0x100fe20000004100 */
[----:B------:R-:W-:Y:S01]  /*0990*/  @P0 LEA R7, R32, R7, 0x6 ;  /* 0x0000000720070211 */ /* 0x000fe200078e30ff */
[--C-:B0----5:R-:W-:Y:S01]  /*09a0*/  HADD2.F32 R35, -RZ, R16.reuse.H1_H1 ;  /* 0x30000010ff237230 */ /* 0x121fe20000004100 */
[----:B------:R-:W-:Y:S01]  /*09b0*/  ISETP.NE.AND P2, PT, R38, RZ, PT ;  /* 0x000000ff2600720c */ /* 0x000fe20003f45270 */
[----:B------:R-:W-:Y:S01]  /*09c0*/  HADD2.F32 R41, -RZ, R41.H0_H0 ;  /* 0x20000029ff297230 */ /* 0x000fe20000004100 */
[----:B------:R-:W-:Y:S01]  /*09d0*/  BSSY B0, `(.L_x_6548) ;  /* 0x0000067000007945 */ /* 0x000fe20003800000 */
[----:B------:R-:W-:Y:S02]  /*09e0*/  HADD2.F32 R16, -RZ, R16.H0_H0 ;  /* 0x20000010ff107230 */ /* 0x000fe40000004100 */
[----:B------:R-:W-:Y:S01]  /*09f0*/  FMUL.FTZ R34, R8, R35 ;  /* 0x0000002308227220 */ /* 0x000fe20000410000 */
        /* <DEDUP_REMOVED lines=13> */
[----:B------:R-:W-:Y:S02]  /*0ad0*/  HADD2.F32 R8, -RZ, R11.H0_H0 ;  /* 0x2000000bff087230 */ /* 0x000fe40000004100 */
[----:B------:R-:W-:Y:S02]  /*0ae0*/  HADD2.F32 R17, -RZ, R19.H0_H0 ;  /* 0x20000013ff117230 */ /* 0x000fe40000004100 */
[----:B------:R-:W-:Y:S01]  /*0af0*/  FFMA.FTZ R9, R10, R9, R35 ;  /* 0x000000090a097223 */ /* 0x000fe20000010023 */
[----:B------:R-:W-:Y:S02]  /*0b00*/  HADD2.F32 R11, -RZ, R11.H1_H1 ;  /* 0x3000000bff0b7230 */ /* 0x000fe40000004100 */
[----:B------:R-:W-:Y:S02]  /*0b10*/  HADD2.F32 R10, -RZ, R19.H1_H1 ;  /* 0x30000013ff0a7230 */ /* 0x000fe40000004100 */
[----:B------:R-:W-:Y:S01]  /*0b20*/  FFMA.FTZ R12, R8, R17, R9 ;  /* 0x00000011080c7223 */ /* 0x000fe20000010009 */
[----:B------:R-:W-:Y:S01]  /*0b30*/  MOV R17, R13 ;  /* 0x0000000d00117202 */ /* 0x000fe20000000f00 */
        /* <DEDUP_REMOVED lines=47> */
[----:B------:R-:W-:-:S04]  /*0e30*/  FFMA.FTZ R8, R8, R9, R11 ;  /* 0x0000000908087223 */ /* 0x000fc8000001000b */
[----:B------:R-:W-:Y:S01]  /*0e40*/  FFMA.FTZ R27, R27, R10, R8 ;  /* 0x0000000a1b1b7223 */ /* 0x000fe20000010008 */
[----:B------:R-:W-:-:S04]  /*0e50*/  @P0 SHF.R.S32.HI R10, RZ, 0x1f, R7 ;  /* 0x0000001fff0a0819 */ /* 0x000fc80000011407 */
[----:B------:R-:W0:Y:S01]  /*0e60*/  SHFL.BFLY PT, R8, R27, 0x2, 0x1f ;  /* 0x0c401f001b087f89 */ /* 0x000e2200000e0000 */
[----:B------:R-:W-:Y:S01]  /*0e70*/  @P0 LEA.HI R10, R10, R7, RZ, 0x6 ;  /* 0x000000070a0a0211 */ /* 0x000fe200078f30ff */
[----:B------:R-:W-:-:S06]  /*0e80*/  HFMA2.MMA R7, -RZ, RZ, 0, 0 ;  /* 0x00000000ff077435 */ /* 0x000fcc00000001ff */
[----:B------:R-:W-:Y:S01]  /*0e90*/  @P0 LOP3.LUT R7, R10, 0xffffffc0, RZ, 0xc0, !PT ;  /* 0xffffffc00a070812 */ /* 0x000fe200078ec0ff */
[----:B0-----:R-:W-:Y:S02]  /*0ea0*/  FADD.FTZ R11, R27, R8 ;  /* 0x000000081b0b7221 */ /* 0x001fe40000010000 */
[----:B------:R-:W0:Y:S03]  /*0eb0*/  LDC.64 R8, c[0x0][0x2d0] ;  /* 0x0000b400ff087b82 */ /* 0x000e260000000a00 */
[----:B------:R-:W2:Y:S02]  /*0ec0*/  SHFL.BFLY PT, R12, R11, 0x1, 0x1f ;  /* 0x0c201f000b0c7f89 */ /* 0x000ea400000e0000 */
[----:B--2---:R-:W-:Y:S01]  /*0ed0*/  FADD.FTZ R16, R11, R12 ;  /* 0x0000000c0b107221 */ /* 0x004fe20000010000 */
[----:B------:R-:W-:Y:S06]  /*0ee0*/  @P2 BRA `(.L_x_6549) ;  /* 0x0000000000542947 */ /* 0x000fec0003800000 */
[----:B------:R-:W2:Y:S01]  /*0ef0*/  LDC.64 R14, c[0x0][0x278] ;  /* 0x00009e00ff0e7b82 */ /* 0x000ea20000000a00 */
[----:B------:R-:W-:Y:S01]  /*0f00*/  SHF.R.S32.HI R12, RZ, 0x1f, R33 ;  /* 0x0000001fff0c7819 */ /* 0x000fe20000011421 */
[----:B------:R-:W-:Y:S01]  /*0f10*/  ULDC.64 UR8, c[0x0][0x280] ;  /* 0x0000a00000087ab9 */ /* 0x000fe20000000a00 */
[--C-:B------:R-:W-:Y:S02]  /*0f20*/  IADD3 R10, P0, P2, R7, R33, R4.reuse ;  /* 0x00000021070a7210 */ /* 0x100fe40007a1e004 */
[----:B------:R-:W-:Y:S02]  /*0f30*/  SHF.R.S32.HI R13, RZ, 0x1f, R4 ;  /* 0x0000001fff0d7819 */ /* 0x000fe40000011404 */
[----:B------:R-:W-:-:S04]  /*0f40*/  SHF.R.S32.HI R11, RZ, 0x1f, R7 ;  /* 0x0000001fff0b7819 */ /* 0x000fc80000011407 */
[----:B------:R-:W-:Y:S02]  /*0f50*/  IADD3.X R11, R11, R12, R13, P0, P2 ;  /* 0x0000000c0b0b7210 */ /* 0x000fe400007e440d */
[----:B------:R-:W-:Y:S01]  /*0f60*/  ISETP.GE.AND P0, PT, R33, R2, PT ;  /* 0x000000022100720c */ /* 0x000fe20003f06270 */
[C---:B--2---:R-:W-:Y:S02]  /*0f70*/  IMAD R12, R14.reuse, UR7, RZ ;  /* 0x000000070e0c7c24 */ /* 0x044fe4000f8e02ff */
[----:B------:R-:W-:-:S04]  /*0f80*/  IMAD.WIDE.U32 R10, R14, UR6, R10 ;  /* 0x000000060e0a7c25 */ /* 0x000fc8000f8e000a */
[----:B------:R-:W-:Y:S02]  /*0f90*/  IMAD R13, R15, UR6, R12 ;  /* 0x000000060f0d7c24 */ /* 0x000fe4000f8e020c */
[----:B------:R-:W-:-:S03]  /*0fa0*/  IMAD R15, R39, UR8, RZ ;  /* 0x00000008270f7c24 */ /* 0x000fc6000f8e02ff */
[----:B------:R-:W-:Y:S01]  /*0fb0*/  IADD3 R11, R11, R13, RZ ;  /* 0x0000000d0b0b7210 */ /* 0x000fe20007ffe0ff */
[C---:B------:R-:W-:Y:S02]  /*0fc0*/  IMAD R15, R0.reuse, UR9, R15 ;  /* 0x00000009000f7c24 */ /* 0x040fe4000f8e020f */
[----:B------:R-:W-:Y:S01]  /*0fd0*/  IMAD.WIDE.U32 R10, R0, UR8, R10 ;  /* 0x00000008000a7c25 */ /* 0x000fe2000f8e000a */
[----:B------:R-:W-:-:S04]  /*0fe0*/  ULDC.64 UR8, c[0x0][0x260] ;  /* 0x0000980000087ab9 */ /* 0x000fc80000000a00 */
[----:B------:R-:W-:Y:S02]  /*0ff0*/  IADD3 R11, R11, R15, RZ ;  /* 0x0000000f0b0b7210 */ /* 0x000fe40007ffe0ff */
[----:B------:R-:W-:-:S04]  /*1000*/  LEA R12, P2, R10, UR8, 0x2 ;  /* 0x000000080a0c7c11 */ /* 0x000fc8000f8410ff */
[----:B------:R-:W-:Y:S02]  /*1010*/  LEA.HI.X R13, R10, UR9, R11, 0x2, P2 ;  /* 0x000000090a0d7c11 */ /* 0x000fe400090f140b */
[----:B------:R-:W-:-:S05]  /*1020*/  FSEL R11, R16, RZ, !P0 ;  /* 0x000000ff100b7208 */ /* 0x000fca0004000000 */
[----:B------:R2:W-:Y:S02]  /*1030*/  STG.E desc[UR4][R12.64], R11 ;  /* 0x0000000b0c007986 */ /* 0x0005e4000c101904 */
.L_x_6549:
[----:B------:R-:W-:Y:S05]  /*1040*/  BSYNC B0 ;  /* 0x0000000000007941 */ /* 0x000fea0003800000 */
.L_x_6548:
[----:B------:R-:W-:Y:S01]  /*1050*/  IADD3 R5, R5, 0x3f, RZ ;  /* 0x0000003f05057810 */ /* 0x000fe20007ffe0ff */
[----:B------:R-:W-:Y:S01]  /*1060*/  IMAD R10, R7, 0x60, RZ ;  /* 0x00000060070a7824 */ /* 0x000fe200078e02ff */
[----:B--2---:R-:W-:Y:S01]  /*1070*/  SHF.L.U32 R12, R3, 0x2, RZ ;  /* 0x00000002030c7819 */ /* 0x004fe200000006ff */
[----:B------:R-:W-:Y:S01]  /*1080*/  IMAD R11, R6, 0x1800, RZ ;  /* 0x00001800060b7824 */ /* 0x000fe200078e02ff */
[----:B------:R-:W-:Y:S01]  /*1090*/  SHF.R.S32.HI R2, RZ, 0x1f, R5 ;  /* 0x0000001fff027819 */ /* 0x000fe20000011405 */
[----:B0-----:R-:W-:Y:S01]  /*10a0*/  IMAD R16, R8, UR7, RZ ;  /* 0x0000000708107c24 */ /* 0x001fe2000f8e02ff */
[----:B------:R-:W-:Y:S01]  /*10b0*/  SHF.R.S32.HI R13, RZ, 0x1f, R10 ;  /* 0x0000001fff0d7819 */ /* 0x000fe2000001140a */
[----:B------:R-:W-:Y:S01]  /*10c0*/  BSSY B0, `(.L_x_6550) ;  /* 0x0000023000007945 */ /* 0x000fe20003800000 */
[----:B------:R-:W-:Y:S02]  /*10d0*/  LEA.HI R2, R2, R5, RZ, 0x6 ;  /* 0x0000000502027211 */ /* 0x000fe400078f30ff */
[----:B------:R-:W-:-:S02]  /*10e0*/  IADD3 R10, P0, P2, R10, R12, R11 ;  /* 0x0000000c0a0a7210 */ /* 0x000fc40007a1e00b */
[----:B------:R-:W-:Y:S02]  /*10f0*/  LOP3.LUT R5, R2, 0xffffffc0, RZ, 0xc0, !PT ;  /* 0xffffffc002057812 */ /* 0x000fe400078ec0ff */
[----:B------:R-:W-:Y:S02]  /*1100*/  SHF.R.S32.HI R14, RZ, 0x1f, R11 ;  /* 0x0000001fff0e7819 */ /* 0x000fe4000001140b */
[----:B------:R-:W-:Y:S01]  /*1110*/  IADD3 R2, -R4, R5, RZ ;  /* 0x0000000504027210 */ /* 0x000fe20007ffe1ff */
[----:B------:R-:W-:Y:S01]  /*1120*/  IMAD R5, R9, UR6, R16 ;  /* 0x0000000609057c24 */ /* 0x000fe2000f8e0210 */
[----:B------:R-:W-:Y:S02]  /*1130*/  SHF.R.S32.HI R12, RZ, 0x1f, R12 ;  /* 0x0000001fff0c7819 */ /* 0x000fe4000001140c */
[----:B------:R-:W-:Y:S02]  /*1140*/  ISETP.GE.OR P1, PT, R3, R2, P1 ;  /* 0x000000020300720c */ /* 0x000fe40000f26670 */
[----:B------:R-:W-:-:S03]  /*1150*/  IADD3.X R11, R13, R12, R14, P0, P2 ;  /* 0x0000000c0d0b7210 */ /* 0x000fc600007e440e */
[----:B------:R-:W-:-:S05]  /*1160*/  IMAD.WIDE.U32 R8, R8, UR6, R10 ;  /* 0x0000000608087c25 */ /* 0x000fca000f8e000a */
[----:B------:R-:W-:-:S03]  /*1170*/  IADD3 R5, R9, R5, RZ ;  /* 0x0000000509057210 */ /* 0x000fc60007ffe0ff */
[----:B------:R-:W-:Y:S05]  /*1180*/  @P1 BRA `(.L_x_6551) ;  /* 0x0000000000581947 */ /* 0x000fea0003800000 */
[----:B------:R-:W0:Y:S01]  /*1190*/  LDC.64 R12, c[0x0][0x2a8] ;  /* 0x0000aa00ff0c7b82 */ /* 0x000e220000000a00 */
[----:B------:R-:W-:Y:S01]  /*11a0*/  IADD3 R10, P0, P1, R7, R4, R3 ;  /* 0x00000004070a7210 */ /* 0x000fe2000791e003 */
[----:B------:R-:W-:Y:S01]  /*11b0*/  ULDC.64 UR8, c[0x0][0x2b0] ;  /* 0x0000ac0000087ab9 */ /* 0x000fe20000000a00 */
[----:B------:R-:W-:Y:S02]  /*11c0*/  SHF.R.S32.HI R11, RZ, 0x1f, R7 ;  /* 0x0000001fff0b7819 */ /* 0x000fe40000011407 */
[----:B------:R-:W-:Y:S02]  /*11d0*/  SHF.R.S32.HI R2, RZ, 0x1f, R4 ;  /* 0x0000001fff027819 */ /* 0x000fe40000011404 */
[----:B------:R-:W-:-:S04]  /*11e0*/  SHF.R.S32.HI R7, RZ, 0x1f, R3 ;  /* 0x0000001fff077819 */ /* 0x000fc80000011403 */
[----:B------:R-:W-:Y:S02]  /*11f0*/  IADD3.X R11, R11, R2, R7, P0, P1 ;  /* 0x000000020b0b7210 */ /* 0x000fe400007e2407 */
[----:B------:R-:W-:Y:S01]  /*1200*/  FSETP.NEU.FTZ.AND P0, PT, R40, -INF , PT ;  /* 0xff8000002800780b */ /* 0x000fe20003f1d000 */
[C---:B0-----:R-:W-:Y:S02]  /*1210*/  IMAD R2, R12.reuse, UR7, RZ ;  /* 0x000000070c027c24 */ /* 0x041fe4000f8e02ff */
[----:B------:R-:W-:-:S04]  /*1220*/  IMAD.WIDE.U32 R10, R12, UR6, R10 ;  /* 0x000000060c0a7c25 */ /* 0x000fc8000f8e000a */
[----:B------:R-:W-:Y:S02]  /*1230*/  IMAD R7, R13, UR6, R2 ;  /* 0x000000060d077c24 */ /* 0x000fe4000f8e0202 */
[----:B------:R-:W-:Y:S01]  /*1240*/  FMUL.FTZ R2, R40, 1.4426950216293334961 ;  /* 0x3fb8aa3b28027820 */ /* 0x000fe20000410000 */
[----:B------:R-:W-:Y:S02]  /*1250*/  IMAD R13, R39, UR8, RZ ;  /* 0x00000008270d7c24 */ /* 0x000fe4000f8e02ff */
[----:B------:R-:W-:Y:S02]  /*1260*/  IADD3 R11, R11, R7, RZ ;  /* 0x000000070b0b7210 */ /* 0x000fe40007ffe0ff */
[C---:B------:R-:W-:Y:S02]  /*1270*/  IMAD R7, R0.reuse, UR9, R13 ;  /* 0x0000000900077c24 */ /* 0x040fe4000f8e020d */
[----:B------:R-:W-:Y:S01]  /*1280*/  IMAD.WIDE.U32 R10, R0, UR8, R10 ;  /* 0x00000008000a7c25 */ /* 0x000fe2000f8e000a */
[----:B------:R-:W-:-:S04]  /*1290*/  ULDC.64 UR8, c[0x0][0x2a0] ;  /* 0x0000a80000087ab9 */ /* 0x000fc80000000a00 */
[----:B------:R-:W-:Y:S02]  /*12a0*/  IADD3 R7, R11, R7, RZ ;  /* 0x000000070b077210 */ /* 0x000fe40007ffe0ff */
[----:B------:R-:W-:-:S04]  /*12b0*/  LEA R12, P1, R10, UR8, 0x2 ;  /* 0x000000080a0c7c11 */ /* 0x000fc8000f8210ff */
[----:B------:R-:W-:Y:S02]  /*12c0*/  LEA.HI.X R13, R10, UR9, R7, 0x2, P1 ;  /* 0x000000090a0d7c11 */ /* 0x000fe400088f1407 */
[----:B------:R-:W-:-:S05]  /*12d0*/  FSEL R7, R2, RZ, P0 ;  /* 0x000000ff02077208 */ /* 0x000fca0000000000 */
[----:B------:R0:W-:Y:S02]  /*12e0*/  STG.E desc[UR4][R12.64], R7 ;  /* 0x000000070c007986 */ /* 0x0001e4000c101904 */
.L_x_6551:
[----:B------:R-:W-:Y:S05]  /*12f0*/  BSYNC B0 ;  /* 0x0000000000007941 */ /* 0x000fea0003800000 */
.L_x_6550:
[----:B------:R-:W-:Y:S01]  /*1300*/  ULDC.64 UR10, c[0x0][0x2e8] ;  /* 0x0000ba00000a7ab9 */ /* 0x000fe20000000a00 */
[----:B------:R-:W-:Y:S01]  /*1310*/  ULDC.64 UR8, c[0x0][0x2d8] ;  /* 0x0000b60000087ab9 */ /* 0x000fe20000000a00 */
[----:B------:R-:W-:Y:S01]  /*1320*/  ISETP.NE.U32.AND P0, PT, RZ, UR10, PT ;  /* 0x0000000aff007c0c */ /* 0x000fe2000bf05070 */
[----:B------:R-:W-:Y:S01]  /*1330*/  IMAD R39, R39, UR8, RZ ;  /* 0x0000000827277c24 */ /* 0x000fe2000f8e02ff */
[----:B------:R-:W-:Y:S02]  /*1340*/  MOV R4, R8 ;  /* 0x0000000800047202 */ /* 0x000fe40000000f00 */
[----:B------:R-:W-:Y:S01]  /*1350*/  ISETP.NE.AND.EX P0, PT, RZ, UR11, PT, P0 ;  /* 0x0000000bff007c0c */ /* 0x000fe2000bf05300 */
[C---:B------:R-:W-:Y:S02]  /*1360*/  IMAD R39, R0.reuse, UR9, R39 ;  /* 0x0000000900277c24 */ /* 0x040fe4000f8e0227 */
[----:B------:R-:W-:Y:S01]  /*1370*/  IMAD.WIDE.U32 R4, R0, UR8, R4 ;  /* 0x0000000800047c25 */ /* 0x000fe2000f8e0004 */
[----:B------:R-:W-:Y:S01]  /*1380*/  ISETP.NE.OR P0, PT, R3, RZ, !P0 ;  /* 0x000000ff0300720c */ /* 0x000fe20004705670 */
[----:B------:R-:W-:-:S02]  /*1390*/  ULDC.64 UR8, c[0x0][0x2b8] ;  /* 0x0000ae0000087ab9 */ /* 0x000fc40000000a00 */
[----:B------:R-:W-:Y:S02]  /*13a0*/  LEA R8, P1, R4, UR8, 0x2 ;  /* 0x0000000804087c11 */ /* 0x000fe4000f8210ff */
[----:B------:R-:W-:-:S04]  /*13b0*/  IADD3 R5, R5, R39, RZ ;  /* 0x0000002705057210 */ /* 0x000fc80007ffe0ff */
        /* <DEDUP_REMOVED lines=8> */
[----:B------:R-:W3:Y:S01]  /*1440*/  LDC R5, c[0x0][0x220] ;  /* 0x00008800ff057b82 */ /* 0x000ee20000000800 */
[----:B------:R-:W-:Y:S02]  /*1450*/  ULDC UR7, c[0x0][0x2e0] ;  /* 0x0000b80000077ab9 */ /* 0x000fe40000000800 */
[----:B------:R-:W-:-:S05]  /*1460*/  IMAD R6, R6, UR7, R32 ;  /* 0x0000000706067c24 */ /* 0x000fca000f8e0220 */
[----:B------:R-:W4:Y:S01]  /*1470*/  LDC.64 R2, c[0x0][0x2e8] ;  /* 0x0000ba00ff027b82 */ /* 0x000f220000000a00 */
[----:B---3--:R-:W-:-:S04]  /*1480*/  IMAD R5, R6, R5, UR6 ;  /* 0x0000000606057e24 */ /* 0x008fc8000f8e0205 */
[----:B----4-:R-:W-:-:S05]  /*1490*/  IMAD.WIDE R2, R5, 0x4, R2 ;  /* 0x0000000405027825 */ /* 0x010fca00078e0202 */
[----:B------:R-:W-:Y:S01]  /*14a0*/  STG.E desc[UR4][R2.64], RZ ;  /* 0x000000ff02007986 */ /* 0x000fe2000c101904 */
[----:B------:R-:W-:Y:S05]  /*14b0*/  EXIT ;  /* 0x000000000000794d */ /* 0x000fea0003800000 */
.L_x_6552:
        /* <DEDUP_REMOVED lines=12> */
.L_x_6604:


//--------------------- .nv.global.init           --------------------------
	.section	.nv.global.init,"aw",@progbits
.nv.global.init:
	.type		$str$23,@object
	.size		$str$23,($str$24 - $str$23)
$str$23:
        /*0000*/ 	.byte	0x28, 0x61, 0x64, 0x64, 0x72, 0x65, 0x73, 0x73, 0x20, 0x26, 0x20, 0x6d, 0x61, 0x73, 0x6b, 0x29
        /*0010*/ 	.byte	0x20, 0x3d, 0x3d, 0x20, 0x30, 0x00
	.type		$str$24,@object
	.size		$str$24,(__unnamed_5 - $str$24)
$str$24:
        /*0016*/ 	.byte	0x2f, 0x74, 0x6d, 0x70, 0x2f, 0x6f, 0x73, 0x73, 0x5f, 0x6b, 0x65, 0x72, 0x6e, 0x65, 0x6c, 0x73
        /*0026*/ 	.byte	0x5f, 0x73, 0x72, 0x63, 0x2f, 0x66, 0x6c, 0x61, 0x73, 0x68, 0x5f, 0x61, 0x74, 0x74, 0x65, 0x6e
        /*0036*/ 	.byte	0x74, 0x69, 0x6f, 0x6e, 0x2f, 0x63, 0x73, 0x72, 0x63, 0x2f, 0x63, 0x75, 0x74, 0x6c, 0x61, 0x73
        /*0046*/ 	.byte	0x73, 0x2f, 0x69, 0x6e, 0x63, 0x6c, 0x75, 0x64, 0x65, 0x2f, 0x63, 0x75, 0x74, 0x65, 0x2f, 0x70
        /*0056*/ 	.byte	0x6f, 0x69, 0x6e, 0x74, 0x65, 0x72, 0x5f, 0x66, 0x6c, 0x61, 0x67, 0x67, 0x65, 0x64, 0x2e, 0x68
        /*0066*/ 	.byte	0x70, 0x70, 0x00
	.type		__unnamed_5,@object
	.size		__unnamed_5,(__unnamed_2 - __unnamed_5)
__unnamed_5:
        /*0069*/ 	.byte	0x61, 0x75, 0x74, 0x6f, 0x20, 0x63, 0x75, 0x74, 0x65, 0x3a, 0x3a, 0x61, 0x73, 0x5f, 0x70, 0x6f
        /* <DEDUP_REMOVED lines=19> */
        /*01a9*/ 	.byte	0x3a, 0x43, 0x3c, 0x33, 0x32, 0x3e, 0x3e, 0x3e, 0x3e, 0x5d, 0x00
	.type		__unnamed_2,@object
	.size		__unnamed_2,(__unnamed_4 - __unnamed_2)
__unnamed_2:
        /* <DEDUP_REMOVED lines=22> */
        /*0314*/ 	.byte	0x3e, 0x3e, 0x3e, 0x20, 0x26, 0x5d, 0x00
	.type		__unnamed_4,@object
	.size		__unnamed_4,(__unnamed_3 - __unnamed_4)
__unnamed_4:
        /* <DEDUP_REMOVED lines=23> */
        /*048b*/ 	.byte	0x3a, 0x43, 0x3c, 0x34, 0x30, 0x39, 0x36, 0x3e, 0x3e, 0x3e, 0x3e, 0x3e, 0x5d, 0x00
	.type		__unnamed_3,@object
	.size		__unnamed_3,(__unnamed_1 - __unnamed_3)
__unnamed_3:
        /* <DEDUP_REMOVED lines=24> */
	.type		__unnamed_1,@object
	.size		__unnamed_1,(.L_0 - __unnamed_1)
__unnamed_1:
        /* <DEDUP_REMOVED lines=28> */
        /*07d9*/ 	.byte	0x31, 0x39, 0x32, 0x3e, 0x3e, 0x3e, 0x3e, 0x3e, 0x20, 0x26, 0x5d, 0x00
.L_0:


//--------------------- .nv.shared._ZN7cutlass13device_kernelIN5flash11enable_sm90INS1_16FlashAttnBwdSm90INS1_25CollectiveMainloopBwdSm90ILi2ELi2ELi2EN4cute5tupleIJNS5_1CILi1EEES8_S8_EEENS6_IJNS7_ILi64EEENS7_ILi128EEENS7_ILi96EEEEEENS_6half_tEfNS_4arch4Sm90ELb0ELb0ELb1ELb0ELb0ELb1ELb0ELb0ELi2ELi1ELi2ELi1ELb1EEENS1_21CollectiveEpilogueBwdISD_SE_SG_Li256ELb0ELb0ELi1EEENS1_19SingleTileSchedulerILb0ELb0ELb0ELi128EEEEEEEEEvNT_6ParamsE --------------------------
	.section	.nv.shared._ZN7cutlass13device_kernelIN5flash11enable_sm90INS1_16FlashAttnBwdSm90INS1_25CollectiveMainloopBwdSm90ILi2ELi2ELi2EN4cute5tupleIJNS5_1CILi1EEES8_S8_EEENS6_IJNS7_ILi64EEENS7_ILi128EEENS7_ILi96EEEEEENS_6half_tEfNS_4arch4Sm90ELb0ELb0ELb1ELb0ELb0ELb1ELb0ELb0ELi2ELi1ELi2ELi1ELb1EEENS1_21CollectiveEpilogueBwdISD_SE_SG_Li256ELb0ELb0ELi1EEENS1_19SingleTileSchedulerILb0ELb0ELb0ELi128EEEEEEEEEvNT_6ParamsE,"aw",@nobits
	.sectionflags	@""
	.align	16
	.zero		1024


//--------------------- .nv.shared.reserved.0     --------------------------
	.section	.nv.shared.reserved.0,"aw",@nobits
	.weak		__nv_reservedSMEM_offset_0_alias
	.size		__nv_reservedSMEM_offset_0_alias, 0, 0
	.other		__nv_reservedSMEM_offset_0_alias,@"STO_CUDA_RESERVED_SHARED STV_DEFAULT"
__nv_reservedSMEM_offset_0_alias:
	.zero		0


//--------------------- .nv.global                --------------------------
	.section	.nv.global,"aw",@nobits
.nv.global:
	.type		_ZN76_INTERNAL_f4fd1c4e_40_flash_bwd_hdim96_fp16_softcapall_sm90_cu_93b96ec2_33994cute1_E,@object
	.size		_ZN76_INTERNAL_f4fd1c4e_40_flash_bwd_hdim96_fp16_softcapall_sm90_cu_93b96ec2_33994cute1_E,(_ZN76_INTERNAL_f4fd1c4e_40_flash_bwd_hdim96_fp16_softcapall_sm90_cu_93b96ec2_33994cuda3std3__45__cpo6cbeginE - _ZN76_INTERNAL_f4fd1c4e_40_flash_bwd_hdim96_fp16_softcapall_sm90_cu_93b96ec2_33994cute1_E)
_ZN76_INTERNAL_f4fd1c4e_40_flash_bwd_hdim96_fp16_softcapall_sm90_cu_93b96ec2_33994cute1_E:
	.zero		1
	.type		_ZN76_INTERNAL_f4fd1c4e_40_flash_bwd_hdim96_fp16_softcapall_sm90_cu_93b96ec2_33994cuda3std3__45__cpo6cbeginE,@object
	.size		_ZN76_INTERNAL_f4fd1c4e_40_flash_bwd_hdim96_fp16_softcapall_sm90_cu_93b96ec2_33994cuda3std3__45__cpo6cbeginE,(_ZN76_INTERNAL_f4fd1c4e_40_flash_bwd_hdim96_fp16_softcapall_sm90_cu_93b96ec2_33994cuda3std3__48in_placeE - _ZN76_INTERNAL_f4fd1c4e_40_flash_bwd_hdim96_fp16_softcapall_sm90_cu_93b96ec2_33994cuda3std3__45__cpo6cbeginE)
_ZN76_INTERNAL_f4fd1c4e_40_flash_bwd_hdim96_fp16_softcapall_sm90_cu_93b96ec2_33994cuda3std3__45__cpo6cbeginE:
	.zero		1
	.type		_ZN76_INTERNAL_f4fd1c4e_40_flash_bwd_hdim96_fp16_softcapall_sm90_cu_93b96ec2_33994cuda3std3__48in_placeE,@object
	.size		_ZN76_INTERNAL_f4fd1c4e_40_flash_bwd_hdim96_fp16_softcapall_sm90_cu_93b96ec2_33994cuda3std3__48in_placeE,(_ZN76_INTERNAL_f4fd1c4e_40_flash_bwd_hdim96_fp16_softcapall_sm90_cu_93b96ec2_33994cuda3std6ranges3__45__cpo9iter_moveE - _ZN76_INTERNAL_f4fd1c4e_40_flash_bwd_hdim96_fp16_softcapall_sm90_cu_93b96ec2_33994cuda3std3__48in_placeE)
_ZN76_INTERNAL_f4fd1c4e_40_flash_bwd_hdim96_fp16_softcapall_sm90_cu_93b96ec2_33994cuda3std3__48in_placeE:
	.zero		1
	.type		_ZN76_INTERNAL_f4fd1c4e_40_flash_bwd_hdim96_fp16_softcapall_sm90_cu_93b96ec2_33994cuda3std6ranges3__45__cpo9iter_moveE,@object
	.size		_ZN76_INTERNAL_f4fd1c4e_40_flash_bwd_hdim96_fp16_softcapall_sm90_cu_93b96ec2_33994cuda3std6ranges3__45__cpo9iter_moveE,(_ZN76_INTERNAL_f4fd1c4e_40_flash_bwd_hdim96_fp16_softcapall_sm90_cu_93b96ec2_33994cuda3std3__45__cpo5beginE - _ZN76_INTERNAL_f4fd1c4e_40_flash_bwd_hdim96_fp16_softcapall_sm90_cu_93b96ec2_33994cuda3std6ranges3__45__cpo9iter_moveE)
_ZN76_INTERNAL_f4fd1c4e_40_flash_bwd_hdim96_fp16_softcapall_sm90_cu_93b96ec2_33994cuda3std6ranges3__45__cpo9iter_moveE:
	.zero		1
	.type		_ZN76_INTERNAL_f4fd1c4e_40_flash_bwd_hdim96_fp16_softcapall_sm90_cu_93b96ec2_33994cuda3std3__45__cpo5beginE,@object
	.size		_ZN76_INTERNAL_f4fd1c4e_40_flash_bwd_hdim96_fp16_softcapall_sm90_cu_93b96ec2_33994cuda3std3__45__cpo5beginE,(_ZN76_INTERNAL_f4fd1c4e_40_flash_bwd_hdim96_fp16_softcapall_sm90_cu_93b96ec2_33994cuda3std3__478_GLOBAL__N__f4fd1c4e_40_flash_bwd_hdim96_fp16_softcapall_sm90_cu_93b96ec2_33996ignoreE - _ZN76_INTERNAL_f4fd1c4e_40_flash_bwd_hdim96_fp16_softcapall_sm90_cu_93b96ec2_33994cuda3std3__45__cpo5beginE)
_ZN76_INTERNAL_f4fd1c4e_40_flash_bwd_hdim96_fp16_softcapall_sm90_cu_93b96ec2_33994cuda3std3__45__cpo5beginE:
	.zero		1
	.type		_ZN76_INTERNAL_f4fd1c4e_40_flash_bwd_hdim96_fp16_softcapall_sm90_cu_93b96ec2_33994cuda3std3__478_GLOBAL__N__f4fd1c4e_40_flash_bwd_hdim96_fp16_softcapall_sm90_cu_93b96ec2_33996ignoreE,@object
	.size		_ZN76_INTERNAL_f4fd1c4e_40_flash_bwd_hdim96_fp16_softcapall_sm90_cu_93b96ec2_33994cuda3std3__478_GLOBAL__N__f4fd1c4e_40_flash_bwd_hdim96_fp16_softcapall_sm90_cu_93b96ec2_33996ignoreE,(_ZN76_INTERNAL_f4fd1c4e_40_flash_bwd_hdim96_fp16_softcapall_sm90_cu_93b96ec2_33994cute7productE - _ZN76_INTERNAL_f4fd1c4e_40_flash_bwd_hdim96_fp16_softcapall_sm90_cu_93b96ec2_33994cuda3std3__478_GLOBAL__N__f4fd1c4e_40_flash_bwd_hdim96_fp16_softcapall_sm90_cu_93b96ec2_33996ignoreE)
_ZN76_INTERNAL_f4fd1c4e_40_flash_bwd_hdim96_fp16_softcapall_sm90_cu_93b96ec2_33994cuda3std3__478_GLOBAL__N__f4fd1c4e_40_flash_bwd_hdim96_fp16_softcapall_sm90_cu_93b96ec2_33996ignoreE:
	.zero		1
	.type		_ZN76_INTERNAL_f4fd1c4e_40_flash_bwd_hdim96_fp16_softcapall_sm90_cu_93b96ec2_33994cute7productE,@object
	.size		_ZN76_INTERNAL_f4fd1c4e_40_flash_bwd_hdim96_fp16_softcapall_sm90_cu_93b96ec2_33994cute7productE,(_ZN76_INTERNAL_f4fd1c4e_40_flash_bwd_hdim96_fp16_softcapall_sm90_cu_93b96ec2_33994cuda3std3__45__cpo3endE - _ZN76_INTERNAL_f4fd1c4e_40_flash_bwd_hdim96_fp16_softcapall_sm90_cu_93b96ec2_33994cute7productE)
_ZN76_INTERNAL_f4fd1c4e_40_flash_bwd_hdim96_fp16_softcapall_sm90_cu_93b96ec2_33994cute7productE:
	.zero		1
	.type		_ZN76_INTERNAL_f4fd1c4e_40_flash_bwd_hdim96_fp16_softcapall_sm90_cu_93b96ec2_33994cuda3std3__45__cpo3endE,@object
	.size		_ZN76_INTERNAL_f4fd1c4e_40_flash_bwd_hdim96_fp16_softcapall_sm90_cu_93b96ec2_33994cuda3std3__45__cpo3endE,(_ZN76_INTERNAL_f4fd1c4e_40_flash_bwd_hdim96_fp16_softcapall_sm90_cu_93b96ec2_33994cuda3std3__419piecewise_constructE - _ZN76_INTERNAL_f4fd1c4e_40_flash_bwd_hdim96_fp16_softcapall_sm90_cu_93b96ec2_33994cuda3std3__45__cpo3endE)
_ZN76_INTERNAL_f4fd1c4e_40_flash_bwd_hdim96_fp16_softcapall_sm90_cu_93b96ec2_33994cuda3std3__45__cpo3endE:
	.zero		1
	.type		_ZN76_INTERNAL_f4fd1c4e_40_flash_bwd_hdim96_fp16_softcapall_sm90_cu_93b96ec2_33994cuda3std3__419piecewise_constructE,@object
	.size		_ZN76_INTERNAL_f4fd1c4e_40_flash_bwd_hdim96_fp16_softcapall_sm90_cu_93b96ec2_33994cuda3std3__419piecewise_constructE,(_ZN76_INTERNAL_f4fd1c4e_40_flash_bwd_hdim96_fp16_softcapall_sm90_cu_93b96ec2_33994cuda3std3__45__cpo4cendE - _ZN76_INTERNAL_f4fd1c4e_40_flash_bwd_hdim96_fp16_softcapall_sm90_cu_93b96ec2_33994cuda3std3__419piecewise_constructE)
_ZN76_INTERNAL_f4fd1c4e_40_flash_bwd_hdim96_fp16_softcapall_sm90_cu_93b96ec2_33994cuda3std3__419piecewise_constructE:
	.zero		1
	.type		_ZN76_INTERNAL_f4fd1c4e_40_flash_bwd_hdim96_fp16_softcapall_sm90_cu_93b96ec2_33994cuda3std3__45__cpo4cendE,@object
	.size		_ZN76_INTERNAL_f4fd1c4e_40_flash_bwd_hdim96_fp16_softcapall_sm90_cu_93b96ec2_33994cuda3std3__45__cpo4cendE,(_ZN76_INTERNAL_f4fd1c4e_40_flash_bwd_hdim96_fp16_softcapall_sm90_cu_93b96ec2_33994cuda3std6ranges3__45__cpo4swapE - _ZN76_INTERNAL_f4fd1c4e_40_flash_bwd_hdim96_fp16_softcapall_sm90_cu_93b96ec2_33994cuda3std3__45__cpo4cendE)
_ZN76_INTERNAL_f4fd1c4e_40_flash_bwd_hdim96_fp16_softcapall_sm90_cu_93b96ec2_33994cuda3std3__45__cpo4cendE:
	.zero		1
	.type		_ZN76_INTERNAL_f4fd1c4e_40_flash_bwd_hdim96_fp16_softcapall_sm90_cu_93b96ec2_33994cuda3std6ranges3__45__cpo4swapE,@object
	.size		_ZN76_INTERNAL_f4fd1c4e_40_flash_bwd_hdim96_fp16_softcapall_sm90_cu_93b96ec2_33994cuda3std6ranges3__45__cpo4swapE,(.L_12 - _ZN76_INTERNAL_f4fd1c4e_40_flash_bwd_hdim96_fp16_softcapall_sm90_cu_93b96ec2_33994cuda3std6ranges3__45__cpo4swapE)
_ZN76_INTERNAL_f4fd1c4e_40_flash_bwd_hdim96_fp16_softcapall_sm90_cu_93b96ec2_33994cuda3std6ranges3__45__cpo4swapE:
	.zero		1
.L_12:


//--------------------- .nv.shared._ZN7cutlass13device_kernelIN5flash11enable_sm90INS1_16FlashAttnBwdSm90INS1_25CollectiveMainloopBwdSm90ILi2ELi2ELi2EN4cute5tupleIJNS5_1CILi1EEES8_S8_EEENS6_IJNS7_ILi64EEENS7_ILi128EEENS7_ILi96EEEEEENS_6half_tEfNS_4arch4Sm90ELb0ELb0ELb1ELb0ELb1ELb1ELb0ELb0ELi2ELi1ELi2ELi1ELb1EEENS1_21CollectiveEpilogueBwdISD_SE_SG_Li256ELb0ELb0ELi1EEENS1_19SingleTileSchedulerILb0ELb0ELb0ELi128EEEEEEEEEvNT_6ParamsE --------------------------
	.section	.nv.shared._ZN7cutlass13device_kernelIN5flash11enable_sm90INS1_16FlashAttnBwdSm90INS1_25CollectiveMainloopBwdSm90ILi2ELi2ELi2EN4cute5tupleIJNS5_1CILi1EEES8_S8_EEENS6_IJNS7_ILi64EEENS7_ILi128EEENS7_ILi96EEEEEENS_6half_tEfNS_4arch4Sm90ELb0ELb0ELb1ELb0ELb1ELb1ELb0ELb0ELi2ELi1ELi2ELi1ELb1EEENS1_21CollectiveEpilogueBwdISD_SE_SG_Li256ELb0ELb0ELi1EEENS1_19SingleTileSchedulerILb0ELb0ELb0ELi128EEEEEEEEEvNT_6ParamsE,"aw",@nobits
	.sectionflags	@""
	.align	16
	.zero		1024


//--------------------- .nv.shared._ZN7cutlass13device_kernelIN5flash11enable_sm90INS1_16FlashAttnBwdSm90INS1_25CollectiveMainloopBwdSm90ILi2ELi2ELi2EN4cute5tupleIJNS5_1CILi1EEES8_S8_EEENS6_IJNS7_ILi64EEENS7_ILi128EEENS7_ILi96EEEEEENS_6half_tEfNS_4arch4Sm90ELb0ELb0ELb1ELb0ELb0ELb1ELb0ELb0ELi2ELi1ELi2ELi1ELb1EEENS1_24CollectiveEpilogueBwdGQAISD_fSG_Li256ELb0ELb0EEENS1_19SingleTileSchedulerILb0ELb0ELb0ELi128EEEEEEEEEvNT_6ParamsE --------------------------
	.section	.nv.shared._ZN7cutlass13device_kernelIN5flash11enable_sm90INS1_16FlashAttnBwdSm90INS1_25CollectiveMainloopBwdSm90ILi2ELi2ELi2EN4cute5tupleIJNS5_1CILi1EEES8_S8_EEENS6_IJNS7_ILi64EEENS7_ILi128EEENS7_ILi96EEEEEENS_6half_tEfNS_4arch4Sm90ELb0ELb0ELb1ELb0ELb0ELb1ELb0ELb0ELi2ELi1ELi2ELi1ELb1EEENS1_24CollectiveEpilogueBwdGQAISD_fSG_Li256ELb0ELb0EEENS1_19SingleTileSchedulerILb0ELb0ELb0ELi128EEEEEEEEEvNT_6ParamsE,"aw",@nobits
	.sectionflags	@""
	.align	16
	.zero		1024


//--------------------- .nv.shared._ZN7cutlass13device_kernelIN5flash11enable_sm90INS1_16FlashAttnBwdSm90INS1_25CollectiveMainloopBwdSm90ILi2ELi2ELi2EN4cute5tupleIJNS5_1CILi1EEES8_S8_EEENS6_IJNS7_ILi64EEENS7_ILi128EEENS7_ILi96EEEEEENS_6half_tEfNS_4arch4Sm90ELb0ELb0ELb1ELb0ELb1ELb1ELb0ELb0ELi2ELi1ELi2ELi1ELb1EEENS1_24CollectiveEpilogueBwdGQAISD_fSG_Li256ELb0ELb1EEENS1_19SingleTileSchedulerILb0ELb0ELb0ELi128EEEEEEEEEvNT_6ParamsE --------------------------
	.section	.nv.shared._ZN7cutlass13device_kernelIN5flash11enable_sm90INS1_16FlashAttnBwdSm90INS1_25CollectiveMainloopBwdSm90ILi2ELi2ELi2EN4cute5tupleIJNS5_1CILi1EEES8_S8_EEENS6_IJNS7_ILi64EEENS7_ILi128EEENS7_ILi96EEEEEENS_6half_tEfNS_4arch4Sm90ELb0ELb0ELb1ELb0ELb1ELb1ELb0ELb0ELi2ELi1ELi2ELi1ELb1EEENS1_24CollectiveEpilogueBwdGQAISD_fSG_Li256ELb0ELb1EEENS1_19SingleTileSchedulerILb0ELb0ELb0ELi128EEEEEEEEEvNT_6ParamsE,"aw",@nobits
	.sectionflags	@""
	.align	16
	.zero		1024


//--------------------- .nv.shared._ZN7cutlass13device_kernelIN5flash11enable_sm90INS1_16FlashAttnBwdSm90INS1_25CollectiveMainloopBwdSm90ILi2ELi2ELi2EN4cute5tupleIJNS5_1CILi1EEES8_S8_EEENS6_IJNS7_ILi64EEENS7_ILi128EEENS7_ILi96EEEEEENS_6half_tEfNS_4arch4Sm90ELb0ELb0ELb1ELb1ELb0ELb1ELb0ELb0ELi2ELi1ELi2ELi1ELb1EEENS1_21CollectiveEpilogueBwdISD_SE_SG_Li256ELb1ELb0ELi1EEENS1_19SingleTileSchedulerILb1ELb0ELb0ELi128EEEEEEEEEvNT_6ParamsE --------------------------
	.section	.nv.shared._ZN7cutlass13device_kernelIN5flash11enable_sm90INS1_16FlashAttnBwdSm90INS1_25CollectiveMainloopBwdSm90ILi2ELi2ELi2EN4cute5tupleIJNS5_1CILi1EEES8_S8_EEENS6_IJNS7_ILi64EEENS7_ILi128EEENS7_ILi96EEEEEENS_6half_tEfNS_4arch4Sm90ELb0ELb0ELb1ELb1ELb0ELb1ELb0ELb0ELi2ELi1ELi2ELi1ELb1EEENS1_21CollectiveEpilogueBwdISD_SE_SG_Li256ELb1ELb0ELi1EEENS1_19SingleTileSchedulerILb1ELb0ELb0ELi128EEEEEEEEEvNT_6ParamsE,"aw",@nobits
	.sectionflags	@""
	.align	16
	.zero		1024


//--------------------- .nv.shared._ZN7cutlass13device_kernelIN5flash11enable_sm90INS1_16FlashAttnBwdSm90INS1_25CollectiveMainloopBwdSm90ILi2ELi2ELi2EN4cute5tupleIJNS5_1CILi1EEES8_S8_EEENS6_IJNS7_ILi64EEENS7_ILi128EEENS7_ILi96EEEEEENS_6half_tEfNS_4arch4Sm90ELb0ELb0ELb1ELb1ELb1ELb1ELb0ELb0ELi2ELi1ELi2ELi1ELb1EEENS1_21CollectiveEpilogueBwdISD_SE_SG_Li256ELb1ELb0ELi1EEENS1_19SingleTileSchedulerILb1ELb0ELb0ELi128EEEEEEEEEvNT_6ParamsE --------------------------
	.section	.nv.shared._ZN7cutlass13device_kernelIN5flash11enable_sm90INS1_16FlashAttnBwdSm90INS1_25CollectiveMainloopBwdSm90ILi2ELi2ELi2EN4cute5tupleIJNS5_1CILi1EEES8_S8_EEENS6_IJNS7_ILi64EEENS7_ILi128EEENS7_ILi96EEEEEENS_6half_tEfNS_4arch4Sm90ELb0ELb0ELb1ELb1ELb1ELb1ELb0ELb0ELi2ELi1ELi2ELi1ELb1EEENS1_21CollectiveEpilogueBwdISD_SE_SG_Li256ELb1ELb0ELi1EEENS1_19SingleTileSchedulerILb1ELb0ELb0ELi128EEEEEEEEEvNT_6ParamsE,"aw",@nobits
	.sectionflags	@""
	.align	16
	.zero		1024


//--------------------- .nv.shared._ZN7cutlass13device_kernelIN5flash11enable_sm90INS1_16FlashAttnBwdSm90INS1_25CollectiveMainloopBwdSm90ILi2ELi2ELi2EN4cute5tupleIJNS5_1CILi1EEES8_S8_EEENS6_IJNS7_ILi64EEENS7_ILi128EEENS7_ILi96EEEEEENS_6half_tEfNS_4arch4Sm90ELb0ELb0ELb1ELb1ELb0ELb1ELb0ELb0ELi2ELi1ELi2ELi1ELb1EEENS1_24CollectiveEpilogueBwdGQAISD_fSG_Li256ELb1ELb0EEENS1_19SingleTileSchedulerILb1ELb0ELb0ELi128EEEEEEEEEvNT_6ParamsE --------------------------
	.section	.nv.shared._ZN7cutlass13device_kernelIN5flash11enable_sm90INS1_16FlashAttnBwdSm90INS1_25CollectiveMainloopBwdSm90ILi2ELi2ELi2EN4cute5tupleIJNS5_1CILi1EEES8_S8_EEENS6_IJNS7_ILi64EEENS7_ILi128EEENS7_ILi96EEEEEENS_6half_tEfNS_4arch4Sm90ELb0ELb0ELb1ELb1ELb0ELb1ELb0ELb0ELi2ELi1ELi2ELi1ELb1EEENS1_24CollectiveEpilogueBwdGQAISD_fSG_Li256ELb1ELb0EEENS1_19SingleTileSchedulerILb1ELb0ELb0ELi128EEEEEEEEEvNT_6ParamsE,"aw",@nobits
	.sectionflags	@""
	.align	16
	.zero		1024


//--------------------- .nv.shared._ZN7cutlass13device_kernelIN5flash11enable_sm90INS1_16FlashAttnBwdSm90INS1_25CollectiveMainloopBwdSm90ILi2ELi2ELi2EN4cute5tupleIJNS5_1CILi1EEES8_S8_EEENS6_IJNS7_ILi64EEENS7_ILi128EEENS7_ILi96EEEEEENS_6half_tEfNS_4arch4Sm90ELb0ELb0ELb1ELb1ELb1ELb1ELb0ELb0ELi2ELi1ELi2ELi1ELb1EEENS1_24CollectiveEpilogueBwdGQAISD_fSG_Li256ELb1ELb1EEENS1_19SingleTileSchedulerILb1ELb0ELb0ELi128EEEEEEEEEvNT_6ParamsE --------------------------
	.section	.nv.shared._ZN7cutlass13device_kernelIN5flash11enable_sm90INS1_16FlashAttnBwdSm90INS1_25CollectiveMainloopBwdSm90ILi2ELi2ELi2EN4cute5tupleIJNS5_1CILi1EEES8_S8_EEENS6_IJNS7_ILi64EEENS7_ILi128EEENS7_ILi96EEEEEENS_6half_tEfNS_4arch4Sm90ELb0ELb0ELb1ELb1ELb1ELb1ELb0ELb0ELi2ELi1ELi2ELi1ELb1EEENS1_24CollectiveEpilogueBwdGQAISD_fSG_Li256ELb1ELb1EEENS1_19SingleTileSchedulerILb1ELb0ELb0ELi128EEEEEEEEEvNT_6ParamsE,"aw",@nobits
	.sectionflags	@""
	.align	16
	.zero		1024


//--------------------- .nv.shared._ZN7cutlass13device_kernelIN5flash11enable_sm90INS1_16FlashAttnBwdSm90INS1_25CollectiveMainloopBwdSm90ILi2ELi2ELi2EN4cute5tupleIJNS5_1CILi1EEES8_S8_EEENS6_IJNS7_ILi64EEENS7_ILi128EEENS7_ILi96EEEEEENS_6half_tEfNS_4arch4Sm90ELb0ELb1ELb1ELb0ELb0ELb1ELb0ELb0ELi2ELi1ELi2ELi1ELb1EEENS1_21CollectiveEpilogueBwdISD_SE_SG_Li256ELb0ELb0ELi1EEENS1_19SingleTileSchedulerILb0ELb0ELb0ELi128EEEEEEEEEvNT_6ParamsE --------------------------
	.section	.nv.shared._ZN7cutlass13device_kernelIN5flash11enable_sm90INS1_16FlashAttnBwdSm90INS1_25CollectiveMainloopBwdSm90ILi2ELi2ELi2EN4cute5tupleIJNS5_1CILi1EEES8_S8_EEENS6_IJNS7_ILi64EEENS7_ILi128EEENS7_ILi96EEEEEENS_6half_tEfNS_4arch4Sm90ELb0ELb1ELb1ELb0ELb0ELb1ELb0ELb0ELi2ELi1ELi2ELi1ELb1EEENS1_21CollectiveEpilogueBwdISD_SE_SG_Li256ELb0ELb0ELi1EEENS1_19SingleTileSchedulerILb0ELb0ELb0ELi128EEEEEEEEEvNT_6ParamsE,"aw",@nobits
	.sectionflags	@""
	.align	16
	.zero		1024


//--------------------- .nv.shared._ZN7cutlass13device_kernelIN5flash11enable_sm90INS1_16FlashAttnBwdSm90INS1_25CollectiveMainloopBwdSm90ILi2ELi2ELi2EN4cute5tupleIJNS5_1CILi1EEES8_S8_EEENS6_IJNS7_ILi64EEENS7_ILi128EEENS7_ILi96EEEEEENS_6half_tEfNS_4arch4Sm90ELb0ELb1ELb1ELb0ELb1ELb1ELb0ELb0ELi2ELi1ELi2ELi1ELb1EEENS1_21CollectiveEpilogueBwdISD_SE_SG_Li256ELb0ELb0ELi1EEENS1_19SingleTileSchedulerILb0ELb0ELb0ELi128EEEEEEEEEvNT_6ParamsE --------------------------
	.section	.nv.shared._ZN7cutlass13device_kernelIN5flash11enable_sm90INS1_16FlashAttnBwdSm90INS1_25CollectiveMainloopBwdSm90ILi2ELi2ELi2EN4cute5tupleIJNS5_1CILi1EEES8_S8_EEENS6_IJNS7_ILi64EEENS7_ILi128EEENS7_ILi96EEEEEENS_6half_tEfNS_4arch4Sm90ELb0ELb1ELb1ELb0ELb1ELb1ELb0ELb0ELi2ELi1ELi2ELi1ELb1EEENS1_21CollectiveEpilogueBwdISD_SE_SG_Li256ELb0ELb0ELi1EEENS1_19SingleTileSchedulerILb0ELb0ELb0ELi128EEEEEEEEEvNT_6ParamsE,"aw",@nobits
	.sectionflags	@""
	.align	16
	.zero		1024


//--------------------- .nv.shared._ZN7cutlass13device_kernelIN5flash11enable_sm90INS1_16FlashAttnBwdSm90INS1_25CollectiveMainloopBwdSm90ILi2ELi2ELi2EN4cute5tupleIJNS5_1CILi1EEES8_S8_EEENS6_IJNS7_ILi64EEENS7_ILi128EEENS7_ILi96EEEEEENS_6half_tEfNS_4arch4Sm90ELb0ELb1ELb1ELb0ELb0ELb1ELb0ELb0ELi2ELi1ELi2ELi1ELb1EEENS1_24CollectiveEpilogueBwdGQAISD_fSG_Li256ELb0ELb0EEENS1_19SingleTileSchedulerILb0ELb0ELb0ELi128EEEEEEEEEvNT_6ParamsE --------------------------
	.section	.nv.shared._ZN7cutlass13device_kernelIN5flash11enable_sm90INS1_16FlashAttnBwdSm90INS1_25CollectiveMainloopBwdSm90ILi2ELi2ELi2EN4cute5tupleIJNS5_1CILi1EEES8_S8_EEENS6_IJNS7_ILi64EEENS7_ILi128EEENS7_ILi96EEEEEENS_6half_tEfNS_4arch4Sm90ELb0ELb1ELb1ELb0ELb0ELb1ELb0ELb0ELi2ELi1ELi2ELi1ELb1EEENS1_24CollectiveEpilogueBwdGQAISD_fSG_Li256ELb0ELb0EEENS1_19SingleTileSchedulerILb0ELb0ELb0ELi128EEEEEEEEEvNT_6ParamsE,"aw",@nobits
	.sectionflags	@""
	.align	16
	.zero		1024


//--------------------- .nv.shared._ZN7cutlass13device_kernelIN5flash11enable_sm90INS1_16FlashAttnBwdSm90INS1_25CollectiveMainloopBwdSm90ILi2ELi2ELi2EN4cute5tupleIJNS5_1CILi1EEES8_S8_EEENS6_IJNS7_ILi64EEENS7_ILi128EEENS7_ILi96EEEEEENS_6half_tEfNS_4arch4Sm90ELb0ELb1ELb1ELb0ELb1ELb1ELb0ELb0ELi2ELi1ELi2ELi1ELb1EEENS1_24CollectiveEpilogueBwdGQAISD_fSG_Li256ELb0ELb1EEENS1_19SingleTileSchedulerILb0ELb0ELb0ELi128EEEEEEEEEvNT_6ParamsE --------------------------
	.section	.nv.shared._ZN7cutlass13device_kernelIN5flash11enable_sm90INS1_16FlashAttnBwdSm90INS1_25CollectiveMainloopBwdSm90ILi2ELi2ELi2EN4cute5tupleIJNS5_1CILi1EEES8_S8_EEENS6_IJNS7_ILi64EEENS7_ILi128EEENS7_ILi96EEEEEENS_6half_tEfNS_4arch4Sm90ELb0ELb1ELb1ELb0ELb1ELb1ELb0ELb0ELi2ELi1ELi2ELi1ELb1EEENS1_24CollectiveEpilogueBwdGQAISD_fSG_Li256ELb0ELb1EEENS1_19SingleTileSchedulerILb0ELb0ELb0ELi128EEEEEEEEEvNT_6ParamsE,"aw",@nobits
	.sectionflags	@""
	.align	16
	.zero		1024


//--------------------- .nv.shared._ZN7cutlass13device_kernelIN5flash11enable_sm90INS1_16FlashAttnBwdSm90INS1_25CollectiveMainloopBwdSm90ILi2ELi2ELi2EN4cute5tupleIJNS5_1CILi1EEES8_S8_EEENS6_IJNS7_ILi64EEENS7_ILi128EEENS7_ILi96EEEEEENS_6half_tEfNS_4arch4Sm90ELb0ELb1ELb1ELb1ELb0ELb1ELb0ELb0ELi2ELi1ELi2ELi1ELb1EEENS1_21CollectiveEpilogueBwdISD_SE_SG_Li256ELb1ELb0ELi1EEENS1_19SingleTileSchedulerILb1ELb0ELb0ELi128EEEEEEEEEvNT_6ParamsE --------------------------
	.section	.nv.shared._ZN7cutlass13device_kernelIN5flash11enable_sm90INS1_16FlashAttnBwdSm90INS1_25CollectiveMainloopBwdSm90ILi2ELi2ELi2EN4cute5tupleIJNS5_1CILi1EEES8_S8_EEENS6_IJNS7_ILi64EEENS7_ILi128EEENS7_ILi96EEEEEENS_6half_tEfNS_4arch4Sm90ELb0ELb1ELb1ELb1ELb0ELb1ELb0ELb0ELi2ELi1ELi2ELi1ELb1EEENS1_21CollectiveEpilogueBwdISD_SE_SG_Li256ELb1ELb0ELi1EEENS1_19SingleTileSchedulerILb1ELb0ELb0ELi128EEEEEEEEEvNT_6ParamsE,"aw",@nobits
	.sectionflags	@""
	.align	16
	.zero		1024


//--------------------- .nv.shared._ZN7cutlass13device_kernelIN5flash11enable_sm90INS1_16FlashAttnBwdSm90INS1_25CollectiveMainloopBwdSm90ILi2ELi2ELi2EN4cute5tupleIJNS5_1CILi1EEES8_S8_EEENS6_IJNS7_ILi64EEENS7_ILi128EEENS7_ILi96EEEEEENS_6half_tEfNS_4arch4Sm90ELb0ELb1ELb1ELb1ELb1ELb1ELb0ELb0ELi2ELi1ELi2ELi1ELb1EEENS1_21CollectiveEpilogueBwdISD_SE_SG_Li256ELb1ELb0ELi1EEENS1_19SingleTileSchedulerILb1ELb0ELb0ELi128EEEEEEEEEvNT_6ParamsE --------------------------
	.section	.nv.shared._ZN7cutlass13device_kernelIN5flash11enable_sm90INS1_16FlashAttnBwdSm90INS1_25CollectiveMainloopBwdSm90ILi2ELi2ELi2EN4cute5tupleIJNS5_1CILi1EEES8_S8_EEENS6_IJNS7_ILi64EEENS7_ILi128EEENS7_ILi96EEEEEENS_6half_tEfNS_4arch4Sm90ELb0ELb1ELb1ELb1ELb1ELb1ELb0ELb0ELi2ELi1ELi2ELi1ELb1EEENS1_21CollectiveEpilogueBwdISD_SE_SG_Li256ELb1ELb0ELi1EEENS1_19SingleTileSchedulerILb1ELb0ELb0ELi128EEEEEEEEEvNT_6ParamsE,"aw",@nobits
	.sectionflags	@""
	.align	16
	.zero		1024


//--------------------- .nv.shared._ZN7cutlass13device_kernelIN5flash11enable_sm90INS1_16FlashAttnBwdSm90INS1_25CollectiveMainloopBwdSm90ILi2ELi2ELi2EN4cute5tupleIJNS5_1CILi1EEES8_S8_EEENS6_IJNS7_ILi64EEENS7_ILi128EEENS7_ILi96EEEEEENS_6half_tEfNS_4arch4Sm90ELb0ELb1ELb1ELb1ELb0ELb1ELb0ELb0ELi2ELi1ELi2ELi1ELb1EEENS1_24CollectiveEpilogueBwdGQAISD_fSG_Li256ELb1ELb0EEENS1_19SingleTileSchedulerILb1ELb0ELb0ELi128EEEEEEEEEvNT_6ParamsE --------------------------
	.section	.nv.shared._ZN7cutlass13device_kernelIN5flash11enable_sm90INS1_16FlashAttnBwdSm90INS1_25CollectiveMainloopBwdSm90ILi2ELi2ELi2EN4cute5tupleIJNS5_1CILi1EEES8_S8_EEENS6_IJNS7_ILi64EEENS7_ILi128EEENS7_ILi96EEEEEENS_6half_tEfNS_4arch4Sm90ELb0ELb1ELb1ELb1ELb0ELb1ELb0ELb0ELi2ELi1ELi2ELi1ELb1EEENS1_24CollectiveEpilogueBwdGQAISD_fSG_Li256ELb1ELb0EEENS1_19SingleTileSchedulerILb1ELb0ELb0ELi128EEEEEEEEEvNT_6ParamsE,"aw",@nobits
	.sectionflags	@""
	.align	16
	.zero		1024


//--------------------- .nv.shared._ZN7cutlass13device_kernelIN5flash11enable_sm90INS1_16FlashAttnBwdSm90INS1_25CollectiveMainloopBwdSm90ILi2ELi2ELi2EN4cute5tupleIJNS5_1CILi1EEES8_S8_EEENS6_IJNS7_ILi64EEENS7_ILi128EEENS7_ILi96EEEEEENS_6half_tEfNS_4arch4Sm90ELb0ELb1ELb1ELb1ELb1ELb1ELb0ELb0ELi2ELi1ELi2ELi1ELb1EEENS1_24CollectiveEpilogueBwdGQAISD_fSG_Li256ELb1ELb1EEENS1_19SingleTileSchedulerILb1ELb0ELb0ELi128EEEEEEEEEvNT_6ParamsE --------------------------
	.section	.nv.shared._ZN7cutlass13device_kernelIN5flash11enable_sm90INS1_16FlashAttnBwdSm90INS1_25CollectiveMainloopBwdSm90ILi2ELi2ELi2EN4cute5tupleIJNS5_1CILi1EEES8_S8_EEENS6_IJNS7_ILi64EEENS7_ILi128EEENS7_ILi96EEEEEENS_6half_tEfNS_4arch4Sm90ELb0ELb1ELb1ELb1ELb1ELb1ELb0ELb0ELi2ELi1ELi2ELi1ELb1EEENS1_24CollectiveEpilogueBwdGQAISD_fSG_Li256ELb1ELb1EEENS1_19SingleTileSchedulerILb1ELb0ELb0ELi128EEEEEEEEEvNT_6ParamsE,"aw",@nobits
	.sectionflags	@""
	.align	16
	.zero		1024


//--------------------- .nv.shared._ZN7cutlass13device_kernelIN5flash11enable_sm90INS1_16FlashAttnBwdSm90INS1_25CollectiveMainloopBwdSm90ILi2ELi2ELi2EN4cute5tupleIJNS5_1CILi1EEES8_S8_EEENS6_IJNS7_ILi64EEENS7_ILi128EEENS7_ILi96EEEEEENS_6half_tEfNS_4arch4Sm90ELb1ELb0ELb1ELb0ELb0ELb1ELb0ELb0ELi2ELi1ELi2ELi1ELb1EEENS1_21CollectiveEpilogueBwdISD_SE_SG_Li256ELb0ELb0ELi1EEENS1_25SingleTileBwdLPTSchedulerILb0ELi128ELb0EEEEEEEEEvNT_6ParamsE --------------------------
	.section	.nv.shared._ZN7cutlass13device_kernelIN5flash11enable_sm90INS1_16FlashAttnBwdSm90INS1_25CollectiveMainloopBwdSm90ILi2ELi2ELi2EN4cute5tupleIJNS5_1CILi1EEES8_S8_EEENS6_IJNS7_ILi64EEENS7_ILi128EEENS7_ILi96EEEEEENS_6half_tEfNS_4arch4Sm90ELb1ELb0ELb1ELb0ELb0ELb1ELb0ELb0ELi2ELi1ELi2ELi1ELb1EEENS1_21CollectiveEpilogueBwdISD_SE_SG_Li256ELb0ELb0ELi1EEENS1_25SingleTileBwdLPTSchedulerILb0ELi128ELb0EEEEEEEEEvNT_6ParamsE,"aw",@nobits
	.sectionflags	@""
	.align	16
	.zero		1024


//--------------------- .nv.shared._ZN7cutlass13device_kernelIN5flash11enable_sm90INS1_16FlashAttnBwdSm90INS1_25CollectiveMainloopBwdSm90ILi2ELi2ELi2EN4cute5tupleIJNS5_1CILi1EEES8_S8_EEENS6_IJNS7_ILi64EEENS7_ILi128EEENS7_ILi96EEEEEENS_6half_tEfNS_4arch4Sm90ELb1ELb0ELb1ELb0ELb1ELb1ELb0ELb0ELi2ELi1ELi2ELi1ELb1EEENS1_21CollectiveEpilogueBwdISD_SE_SG_Li256ELb0ELb0ELi1EEENS1_25SingleTileBwdLPTSchedulerILb0ELi128ELb1EEEEEEEEEvNT_6ParamsE --------------------------
	.section	.nv.shared._ZN7cutlass13device_kernelIN5flash11enable_sm90INS1_16FlashAttnBwdSm90INS1_25CollectiveMainloopBwdSm90ILi2ELi2ELi2EN4cute5tupleIJNS5_1CILi1EEES8_S8_EEENS6_IJNS7_ILi64EEENS7_ILi128EEENS7_ILi96EEEEEENS_6half_tEfNS_4arch4Sm90ELb1ELb0ELb1ELb0ELb1ELb1ELb0ELb0ELi2ELi1ELi2ELi1ELb1EEENS1_21CollectiveEpilogueBwdISD_SE_SG_Li256ELb0ELb0ELi1EEENS1_25SingleTileBwdLPTSchedulerILb0ELi128ELb1EEEEEEEEEvNT_6ParamsE,"aw",@nobits
	.sectionflags	@""
	.align	16
	.zero		1024


//--------------------- .nv.shared._ZN7cutlass13device_kernelIN5flash11enable_sm90INS1_16FlashAttnBwdSm90INS1_25CollectiveMainloopBwdSm90ILi2ELi2ELi2EN4cute5tupleIJNS5_1CILi1EEES8_S8_EEENS6_IJNS7_ILi64EEENS7_ILi128EEENS7_ILi96EEEEEENS_6half_tEfNS_4arch4Sm90ELb1ELb0ELb1ELb0ELb0ELb1ELb0ELb0ELi2ELi1ELi2ELi1ELb1EEENS1_24CollectiveEpilogueBwdGQAISD_fSG_Li256ELb0ELb0EEENS1_25SingleTileBwdLPTSchedulerILb0ELi128ELb0EEEEEEEEEvNT_6ParamsE --------------------------
	.section	.nv.shared._ZN7cutlass13device_kernelIN5flash11enable_sm90INS1_16FlashAttnBwdSm90INS1_25CollectiveMainloopBwdSm90ILi2ELi2ELi2EN4cute5tupleIJNS5_1CILi1EEES8_S8_EEENS6_IJNS7_ILi64EEENS7_ILi128EEENS7_ILi96EEEEEENS_6half_tEfNS_4arch4Sm90ELb1ELb0ELb1ELb0ELb0ELb1ELb0ELb0ELi2ELi1ELi2ELi1ELb1EEENS1_24CollectiveEpilogueBwdGQAISD_fSG_Li256ELb0ELb0EEENS1_25SingleTileBwdLPTSchedulerILb0ELi128ELb0EEEEEEEEEvNT_6ParamsE,"aw",@nobits
	.sectionflags	@""
	.align	16
	.zero		1024


//--------------------- .nv.shared._ZN7cutlass13device_kernelIN5flash11enable_sm90INS1_16FlashAttnBwdSm90INS1_25CollectiveMainloopBwdSm90ILi2ELi2ELi2EN4cute5tupleIJNS5_1CILi1EEES8_S8_EEENS6_IJNS7_ILi64EEENS7_ILi128EEENS7_ILi96EEEEEENS_6half_tEfNS_4arch4Sm90ELb1ELb0ELb1ELb0ELb1ELb1ELb0ELb0ELi2ELi1ELi2ELi1ELb1EEENS1_24CollectiveEpilogueBwdGQAISD_fSG_Li256ELb0ELb1EEENS1_25SingleTileBwdLPTSchedulerILb0ELi128ELb1EEEEEEEEEvNT_6ParamsE --------------------------
	.section	.nv.shared._ZN7cutlass13device_kernelIN5flash11enable_sm90INS1_16FlashAttnBwdSm90INS1_25CollectiveMainloopBwdSm90ILi2ELi2ELi2EN4cute5tupleIJNS5_1CILi1EEES8_S8_EEENS6_IJNS7_ILi64EEENS7_ILi128EEENS7_ILi96EEEEEENS_6half_tEfNS_4arch4Sm90ELb1ELb0ELb1ELb0ELb1ELb1ELb0ELb0ELi2ELi1ELi2ELi1ELb1EEENS1_24CollectiveEpilogueBwdGQAISD_fSG_Li256ELb0ELb1EEENS1_25SingleTileBwdLPTSchedulerILb0ELi128ELb1EEEEEEEEEvNT_6ParamsE,"aw",@nobits
	.sectionflags	@""
	.align	16
	.zero		1024


//--------------------- .nv.shared._ZN7cutlass13device_kernelIN5flash11enable_sm90INS1_16FlashAttnBwdSm90INS1_25CollectiveMainloopBwdSm90ILi2ELi2ELi2EN4cute5tupleIJNS5_1CILi1EEES8_S8_EEENS6_IJNS7_ILi64EEENS7_ILi128EEENS7_ILi96EEEEEENS_6half_tEfNS_4arch4Sm90ELb1ELb0ELb1ELb1ELb0ELb1ELb0ELb0ELi2ELi1ELi2ELi1ELb1EEENS1_21CollectiveEpilogueBwdISD_SE_SG_Li256ELb1ELb0ELi1EEENS1_25SingleTileBwdLPTSchedulerILb1ELi128ELb0EEEEEEEEEvNT_6ParamsE --------------------------
	.section	.nv.shared._ZN7cutlass13device_kernelIN5flash11enable_sm90INS1_16FlashAttnBwdSm90INS1_25CollectiveMainloopBwdSm90ILi2ELi2ELi2EN4cute5tupleIJNS5_1CILi1EEES8_S8_EEENS6_IJNS7_ILi64EEENS7_ILi128EEENS7_ILi96EEEEEENS_6half_tEfNS_4arch4Sm90ELb1ELb0ELb1ELb1ELb0ELb1ELb0ELb0ELi2ELi1ELi2ELi1ELb1EEENS1_21CollectiveEpilogueBwdISD_SE_SG_Li256ELb1ELb0ELi1EEENS1_25SingleTileBwdLPTSchedulerILb1ELi128ELb0EEEEEEEEEvNT_6ParamsE,"aw",@nobits
	.sectionflags	@""
	.align	16
	.zero		1024


//--------------------- .nv.shared._ZN7cutlass13device_kernelIN5flash11enable_sm90INS1_16FlashAttnBwdSm90INS1_25CollectiveMainloopBwdSm90ILi2ELi2ELi2EN4cute5tupleIJNS5_1CILi1EEES8_S8_EEENS6_IJNS7_ILi64EEENS7_ILi128EEENS7_ILi96EEEEEENS_6half_tEfNS_4arch4Sm90ELb1ELb0ELb1ELb1ELb1ELb1ELb0ELb0ELi2ELi1ELi2ELi1ELb1EEENS1_21CollectiveEpilogueBwdISD_SE_SG_Li256ELb1ELb0ELi1EEENS1_25SingleTileBwdLPTSchedulerILb1ELi128ELb1EEEEEEEEEvNT_6ParamsE --------------------------
	.section	.nv.shared._ZN7cutlass13device_kernelIN5flash11enable_sm90INS1_16FlashAttnBwdSm90INS1_25CollectiveMainloopBwdSm90ILi2ELi2ELi2EN4cute5tupleIJNS5_1CILi1EEES8_S8_EEENS6_IJNS7_ILi64EEENS7_ILi128EEENS7_ILi96EEEEEENS_6half_tEfNS_4arch4Sm90ELb1ELb0ELb1ELb1ELb1ELb1ELb0ELb0ELi2ELi1ELi2ELi1ELb1EEENS1_21CollectiveEpilogueBwdISD_SE_SG_Li256ELb1ELb0ELi1EEENS1_25SingleTileBwdLPTSchedulerILb1ELi128ELb1EEEEEEEEEvNT_6ParamsE,"aw",@nobits
	.sectionflags	@""
	.align	16
	.zero		1024


//--------------------- .nv.shared._ZN7cutlass13device_kernelIN5flash11enable_sm90INS1_16FlashAttnBwdSm90INS1_25CollectiveMainloopBwdSm90ILi2ELi2ELi2EN4cute5tupleIJNS5_1CILi1EEES8_S8_EEENS6_IJNS7_ILi64EEENS7_ILi128EEENS7_ILi96EEEEEENS_6half_tEfNS_4arch4Sm90ELb1ELb0ELb1ELb1ELb0ELb1ELb0ELb0ELi2ELi1ELi2ELi1ELb1EEENS1_24CollectiveEpilogueBwdGQAISD_fSG_Li256ELb1ELb0EEENS1_25SingleTileBwdLPTSchedulerILb1ELi128ELb0EEEEEEEEEvNT_6ParamsE --------------------------
	.section	.nv.shared._ZN7cutlass13device_kernelIN5flash11enable_sm90INS1_16FlashAttnBwdSm90INS1_25CollectiveMainloopBwdSm90ILi2ELi2ELi2EN4cute5tupleIJNS5_1CILi1EEES8_S8_EEENS6_IJNS7_ILi64EEENS7_ILi128EEENS7_ILi96EEEEEENS_6half_tEfNS_4arch4Sm90ELb1ELb0ELb1ELb1ELb0ELb1ELb0ELb0ELi2ELi1ELi2ELi1ELb1EEENS1_24CollectiveEpilogueBwdGQAISD_fSG_Li256ELb1ELb0EEENS1_25SingleTileBwdLPTSchedulerILb1ELi128ELb0EEEEEEEEEvNT_6ParamsE,"aw",@nobits
	.sectionflags	@""
	.align	16
	.zero		1024


//--------------------- .nv.shared._ZN7cutlass13device_kernelIN5flash11enable_sm90INS1_16FlashAttnBwdSm90INS1_25CollectiveMainloopBwdSm90ILi2ELi2ELi2EN4cute5tupleIJNS5_1CILi1EEES8_S8_EEENS6_IJNS7_ILi64EEENS7_ILi128EEENS7_ILi96EEEEEENS_6half_tEfNS_4arch4Sm90ELb1ELb0ELb1ELb1ELb1ELb1ELb0ELb0ELi2ELi1ELi2ELi1ELb1EEENS1_24CollectiveEpilogueBwdGQAISD_fSG_Li256ELb1ELb1EEENS1_25SingleTileBwdLPTSchedulerILb1ELi128ELb1EEEEEEEEEvNT_6ParamsE --------------------------
	.section	.nv.shared._ZN7cutlass13device_kernelIN5flash11enable_sm90INS1_16FlashAttnBwdSm90INS1_25CollectiveMainloopBwdSm90ILi2ELi2ELi2EN4cute5tupleIJNS5_1CILi1EEES8_S8_EEENS6_IJNS7_ILi64EEENS7_ILi128EEENS7_ILi96EEEEEENS_6half_tEfNS_4arch4Sm90ELb1ELb0ELb1ELb1ELb1ELb1ELb0ELb0ELi2ELi1ELi2ELi1ELb1EEENS1_24CollectiveEpilogueBwdGQAISD_fSG_Li256ELb1ELb1EEENS1_25SingleTileBwdLPTSchedulerILb1ELi128ELb1EEEEEEEEEvNT_6ParamsE,"aw",@nobits
	.sectionflags	@""
	.align	16
	.zero		1024


//--------------------- .nv.shared._ZN7cutlass13device_kernelIN5flash11enable_sm90INS1_16FlashAttnBwdSm90INS1_25CollectiveMainloopBwdSm90ILi2ELi2ELi2EN4cute5tupleIJNS5_1CILi1EEES8_S8_EEENS6_IJNS7_ILi64EEENS7_ILi128EEENS7_ILi96EEEEEENS_6half_tEfNS_4arch4Sm90ELb0ELb0ELb0ELb0ELb0ELb1ELb0ELb0ELi2ELi1ELi2ELi1ELb1EEENS1_21CollectiveEpilogueBwdISD_SE_SG_Li256ELb0ELb0ELi1EEENS1_19SingleTileSchedulerILb0ELb0ELb0ELi128EEEEEEEEEvNT_6ParamsE --------------------------
	.section	.nv.shared._ZN7cutlass13device_kernelIN5flash11enable_sm90INS1_16FlashAttnBwdSm90INS1_25CollectiveMainloopBwdSm90ILi2ELi2ELi2EN4cute5tupleIJNS5_1CILi1EEES8_S8_EEENS6_IJNS7_ILi64EEENS7_ILi128EEENS7_ILi96EEEEEENS_6half_tEfNS_4arch4Sm90ELb0ELb0ELb0ELb0ELb0ELb1ELb0ELb0ELi2ELi1ELi2ELi1ELb1EEENS1_21CollectiveEpilogueBwdISD_SE_SG_Li256ELb0ELb0ELi1EEENS1_19SingleTileSchedulerILb0ELb0ELb0ELi128EEEEEEEEEvNT_6ParamsE,"aw",@nobits
	.sectionflags	@""
	.align	16
	.zero		1024


//--------------------- .nv.shared._ZN7cutlass13device_kernelIN5flash11enable_sm90INS1_16FlashAttnBwdSm90INS1_25CollectiveMainloopBwdSm90ILi2ELi2ELi2EN4cute5tupleIJNS5_1CILi1EEES8_S8_EEENS6_IJNS7_ILi64EEENS7_ILi128EEENS7_ILi96EEEEEENS_6half_tEfNS_4arch4Sm90ELb0ELb0ELb0ELb0ELb1ELb1ELb0ELb0ELi2ELi1ELi2ELi1ELb1EEENS1_21CollectiveEpilogueBwdISD_SE_SG_Li256ELb0ELb0ELi1EEENS1_19SingleTileSchedulerILb0ELb0ELb0ELi128EEEEEEEEEvNT_6ParamsE --------------------------
	.section	.nv.shared._ZN7cutlass13device_kernelIN5flash11enable_sm90INS1_16FlashAttnBwdSm90INS1_25CollectiveMainloopBwdSm90ILi2ELi2ELi2EN4cute5tupleIJNS5_1CILi1EEES8_S8_EEENS6_IJNS7_ILi64EEENS7_ILi128EEENS7_ILi96EEEEEENS_6half_tEfNS_4arch4Sm90ELb0ELb0ELb0ELb0ELb1ELb1ELb0ELb0ELi2ELi1ELi2ELi1ELb1EEENS1_21CollectiveEpilogueBwdISD_SE_SG_Li256ELb0ELb0ELi1EEENS1_19SingleTileSchedulerILb0ELb0ELb0ELi128EEEEEEEEEvNT_6ParamsE,"aw",@nobits
	.sectionflags	@""
	.align	16
	.zero		1024


//--------------------- .nv.shared._ZN7cutlass13device_kernelIN5flash11enable_sm90INS1_16FlashAttnBwdSm90INS1_25CollectiveMainloopBwdSm90ILi2ELi2ELi2EN4cute5tupleIJNS5_1CILi1EEES8_S8_EEENS6_IJNS7_ILi64EEENS7_ILi128EEENS7_ILi96EEEEEENS_6half_tEfNS_4arch4Sm90ELb0ELb0ELb0ELb0ELb0ELb1ELb0ELb0ELi2ELi1ELi2ELi1ELb1EEENS1_24CollectiveEpilogueBwdGQAISD_fSG_Li256ELb0ELb0EEENS1_19SingleTileSchedulerILb0ELb0ELb0ELi128EEEEEEEEEvNT_6ParamsE --------------------------
	.section	.nv.shared._ZN7cutlass13device_kernelIN5flash11enable_sm90INS1_16FlashAttnBwdSm90INS1_25CollectiveMainloopBwdSm90ILi2ELi2ELi2EN4cute5tupleIJNS5_1CILi1EEES8_S8_EEENS6_IJNS7_ILi64EEENS7_ILi128EEENS7_ILi96EEEEEENS_6half_tEfNS_4arch4Sm90ELb0ELb0ELb0ELb0ELb0ELb1ELb0ELb0ELi2ELi1ELi2ELi1ELb1EEENS1_24CollectiveEpilogueBwdGQAISD_fSG_Li256ELb0ELb0EEENS1_19SingleTileSchedulerILb0ELb0ELb0ELi128EEEEEEEEEvNT_6ParamsE,"aw",@nobits
	.sectionflags	@""
	.align	16
	.zero		1024


//--------------------- .nv.shared._ZN7cutlass13device_kernelIN5flash11enable_sm90INS1_16FlashAttnBwdSm90INS1_25CollectiveMainloopBwdSm90ILi2ELi2ELi2EN4cute5tupleIJNS5_1CILi1EEES8_S8_EEENS6_IJNS7_ILi64EEENS7_ILi128EEENS7_ILi96EEEEEENS_6half_tEfNS_4arch4Sm90ELb0ELb0ELb0ELb0ELb1ELb1ELb0ELb0ELi2ELi1ELi2ELi1ELb1EEENS1_24CollectiveEpilogueBwdGQAISD_fSG_Li256ELb0ELb1EEENS1_19SingleTileSchedulerILb0ELb0ELb0ELi128EEEEEEEEEvNT_6ParamsE --------------------------
	.section	.nv.shared._ZN7cutlass13device_kernelIN5flash11enable_sm90INS1_16FlashAttnBwdSm90INS1_25CollectiveMainloopBwdSm90ILi2ELi2ELi2EN4cute5tupleIJNS5_1CILi1EEES8_S8_EEENS6_IJNS7_ILi64EEENS7_ILi128EEENS7_ILi96EEEEEENS_6half_tEfNS_4arch4Sm90ELb0ELb0ELb0ELb0ELb1ELb1ELb0ELb0ELi2ELi1ELi2ELi1ELb1EEENS1_24CollectiveEpilogueBwdGQAISD_fSG_Li256ELb0ELb1EEENS1_19SingleTileSchedulerILb0ELb0ELb0ELi128EEEEEEEEEvNT_6ParamsE,"aw",@nobits
	.sectionflags	@""
	.align	16
	.zero		1024


//--------------------- .nv.shared._ZN7cutlass13device_kernelIN5flash11enable_sm90INS1_16FlashAttnBwdSm90INS1_25CollectiveMainloopBwdSm90ILi2ELi2ELi2EN4cute5tupleIJNS5_1CILi1EEES8_S8_EEENS6_IJNS7_ILi64EEENS7_ILi128EEENS7_ILi96EEEEEENS_6half_tEfNS_4arch4Sm90ELb0ELb0ELb0ELb1ELb0ELb1ELb0ELb0ELi2ELi1ELi2ELi1ELb1EEENS1_21CollectiveEpilogueBwdISD_SE_SG_Li256ELb1ELb0ELi1EEENS1_19SingleTileSchedulerILb1ELb0ELb0ELi128EEEEEEEEEvNT_6ParamsE --------------------------
	.section	.nv.shared._ZN7cutlass13device_kernelIN5flash11enable_sm90INS1_16FlashAttnBwdSm90INS1_25CollectiveMainloopBwdSm90ILi2ELi2ELi2EN4cute5tupleIJNS5_1CILi1EEES8_S8_EEENS6_IJNS7_ILi64EEENS7_ILi128EEENS7_ILi96EEEEEENS_6half_tEfNS_4arch4Sm90ELb0ELb0ELb0ELb1ELb0ELb1ELb0ELb0ELi2ELi1ELi2ELi1ELb1EEENS1_21CollectiveEpilogueBwdISD_SE_SG_Li256ELb1ELb0ELi1EEENS1_19SingleTileSchedulerILb1ELb0ELb0ELi128EEEEEEEEEvNT_6ParamsE,"aw",@nobits
	.sectionflags	@""
	.align	16
	.zero		1024


//--------------------- .nv.shared._ZN7cutlass13device_kernelIN5flash11enable_sm90INS1_16FlashAttnBwdSm90INS1_25CollectiveMainloopBwdSm90ILi2ELi2ELi2EN4cute5tupleIJNS5_1CILi1EEES8_S8_EEENS6_IJNS7_ILi64EEENS7_ILi128EEENS7_ILi96EEEEEENS_6half_tEfNS_4arch4Sm90ELb0ELb0ELb0ELb1ELb1ELb1ELb0ELb0ELi2ELi1ELi2ELi1ELb1EEENS1_21CollectiveEpilogueBwdISD_SE_SG_Li256ELb1ELb0ELi1EEENS1_19SingleTileSchedulerILb1ELb0ELb0ELi128EEEEEEEEEvNT_6ParamsE --------------------------
	.section	.nv.shared._ZN7cutlass13device_kernelIN5flash11enable_sm90INS1_16FlashAttnBwdSm90INS1_25CollectiveMainloopBwdSm90ILi2ELi2ELi2EN4cute5tupleIJNS5_1CILi1EEES8_S8_EEENS6_IJNS7_ILi64EEENS7_ILi128EEENS7_ILi96EEEEEENS_6half_tEfNS_4arch4Sm90ELb0ELb0ELb0ELb1ELb1ELb1ELb0ELb0ELi2ELi1ELi2ELi1ELb1EEENS1_21CollectiveEpilogueBwdISD_SE_SG_Li256ELb1ELb0ELi1EEENS1_19SingleTileSchedulerILb1ELb0ELb0ELi128EEEEEEEEEvNT_6ParamsE,"aw",@nobits
	.sectionflags	@""
	.align	16
	.zero		1024


//--------------------- .nv.shared._ZN7cutlass13device_kernelIN5flash11enable_sm90INS1_16FlashAttnBwdSm90INS1_25CollectiveMainloopBwdSm90ILi2ELi2ELi2EN4cute5tupleIJNS5_1CILi1EEES8_S8_EEENS6_IJNS7_ILi64EEENS7_ILi128EEENS7_ILi96EEEEEENS_6half_tEfNS_4arch4Sm90ELb0ELb0ELb0ELb1ELb0ELb1ELb0ELb0ELi2ELi1ELi2ELi1ELb1EEENS1_24CollectiveEpilogueBwdGQAISD_fSG_Li256ELb1ELb0EEENS1_19SingleTileSchedulerILb1ELb0ELb0ELi128EEEEEEEEEvNT_6ParamsE --------------------------
	.section	.nv.shared._ZN7cutlass13device_kernelIN5flash11enable_sm90INS1_16FlashAttnBwdSm90INS1_25CollectiveMainloopBwdSm90ILi2ELi2ELi2EN4cute5tupleIJNS5_1CILi1EEES8_S8_EEENS6_IJNS7_ILi64EEENS7_ILi128EEENS7_ILi96EEEEEENS_6half_tEfNS_4arch4Sm90ELb0ELb0ELb0ELb1ELb0ELb1ELb0ELb0ELi2ELi1ELi2ELi1ELb1EEENS1_24CollectiveEpilogueBwdGQAISD_fSG_Li256ELb1ELb0EEENS1_19SingleTileSchedulerILb1ELb0ELb0ELi128EEEEEEEEEvNT_6ParamsE,"aw",@nobits
	.sectionflags	@""
	.align	16
	.zero		1024


//--------------------- .nv.shared._ZN7cutlass13device_kernelIN5flash11enable_sm90INS1_16FlashAttnBwdSm90INS1_25CollectiveMainloopBwdSm90ILi2ELi2ELi2EN4cute5tupleIJNS5_1CILi1EEES8_S8_EEENS6_IJNS7_ILi64EEENS7_ILi128EEENS7_ILi96EEEEEENS_6half_tEfNS_4arch4Sm90ELb0ELb0ELb0ELb1ELb1ELb1ELb0ELb0ELi2ELi1ELi2ELi1ELb1EEENS1_24CollectiveEpilogueBwdGQAISD_fSG_Li256ELb1ELb1EEENS1_19SingleTileSchedulerILb1ELb0ELb0ELi128EEEEEEEEEvNT_6ParamsE --------------------------
	.section	.nv.shared._ZN7cutlass13device_kernelIN5flash11enable_sm90INS1_16FlashAttnBwdSm90INS1_25CollectiveMainloopBwdSm90ILi2ELi2ELi2EN4cute5tupleIJNS5_1CILi1EEES8_S8_EEENS6_IJNS7_ILi64EEENS7_ILi128EEENS7_ILi96EEEEEENS_6half_tEfNS_4arch4Sm90ELb0ELb0ELb0ELb1ELb1ELb1ELb0ELb0ELi2ELi1ELi2ELi1ELb1EEENS1_24CollectiveEpilogueBwdGQAISD_fSG_Li256ELb1ELb1EEENS1_19SingleTileSchedulerILb1ELb0ELb0ELi128EEEEEEEEEvNT_6ParamsE,"aw",@nobits
	.sectionflags	@""
	.align	16
	.zero		1024


//--------------------- .nv.shared._ZN7cutlass13device_kernelIN5flash11enable_sm90INS1_16FlashAttnBwdSm90INS1_25CollectiveMainloopBwdSm90ILi2ELi2ELi2EN4cute5tupleIJNS5_1CILi1EEES8_S8_EEENS6_IJNS7_ILi64EEENS7_ILi128EEENS7_ILi96EEEEEENS_6half_tEfNS_4arch4Sm90ELb0ELb1ELb0ELb0ELb0ELb1ELb0ELb0ELi2ELi1ELi2ELi1ELb1EEENS1_21CollectiveEpilogueBwdISD_SE_SG_Li256ELb0ELb0ELi1EEENS1_19SingleTileSchedulerILb0ELb0ELb0ELi128EEEEEEEEEvNT_6ParamsE --------------------------
	.section	.nv.shared._ZN7cutlass13device_kernelIN5flash11enable_sm90INS1_16FlashAttnBwdSm90INS1_25CollectiveMainloopBwdSm90ILi2ELi2ELi2EN4cute5tupleIJNS5_1CILi1EEES8_S8_EEENS6_IJNS7_ILi64EEENS7_ILi128EEENS7_ILi96EEEEEENS_6half_tEfNS_4arch4Sm90ELb0ELb1ELb0ELb0ELb0ELb1ELb0ELb0ELi2ELi1ELi2ELi1ELb1EEENS1_21CollectiveEpilogueBwdISD_SE_SG_Li256ELb0ELb0ELi1EEENS1_19SingleTileSchedulerILb0ELb0ELb0ELi128EEEEEEEEEvNT_6ParamsE,"aw",@nobits
	.sectionflags	@""
	.align	16
	.zero		1024


//--------------------- .nv.shared._ZN7cutlass13device_kernelIN5flash11enable_sm90INS1_16FlashAttnBwdSm90INS1_25CollectiveMainloopBwdSm90ILi2ELi2ELi2EN4cute5tupleIJNS5_1CILi1EEES8_S8_EEENS6_IJNS7_ILi64EEENS7_ILi128EEENS7_ILi96EEEEEENS_6half_tEfNS_4arch4Sm90ELb0ELb1ELb0ELb0ELb1ELb1ELb0ELb0ELi2ELi1ELi2ELi1ELb1EEENS1_21CollectiveEpilogueBwdISD_SE_SG_Li256ELb0ELb0ELi1EEENS1_19SingleTileSchedulerILb0ELb0ELb0ELi128EEEEEEEEEvNT_6ParamsE --------------------------
	.section	.nv.shared._ZN7cutlass13device_kernelIN5flash11enable_sm90INS1_16FlashAttnBwdSm90INS1_25CollectiveMainloopBwdSm90ILi2ELi2ELi2EN4cute5tupleIJNS5_1CILi1EEES8_S8_EEENS6_IJNS7_ILi64EEENS7_ILi128EEENS7_ILi96EEEEEENS_6half_tEfNS_4arch4Sm90ELb0ELb1ELb0ELb0ELb1ELb1ELb0ELb0ELi2ELi1ELi2ELi1ELb1EEENS1_21CollectiveEpilogueBwdISD_SE_SG_Li256ELb0ELb0ELi1EEENS1_19SingleTileSchedulerILb0ELb0ELb0ELi128EEEEEEEEEvNT_6ParamsE,"aw",@nobits
	.sectionflags	@""
	.align	16
	.zero		1024


//--------------------- .nv.shared._ZN7cutlass13device_kernelIN5flash11enable_sm90INS1_16FlashAttnBwdSm90INS1_25CollectiveMainloopBwdSm90ILi2ELi2ELi2EN4cute5tupleIJNS5_1CILi1EEES8_S8_EEENS6_IJNS7_ILi64EEENS7_ILi128EEENS7_ILi96EEEEEENS_6half_tEfNS_4arch4Sm90ELb0ELb1ELb0ELb0ELb0ELb1ELb0ELb0ELi2ELi1ELi2ELi1ELb1EEENS1_24CollectiveEpilogueBwdGQAISD_fSG_Li256ELb0ELb0EEENS1_19SingleTileSchedulerILb0ELb0ELb0ELi128EEEEEEEEEvNT_6ParamsE --------------------------
	.section	.nv.shared._ZN7cutlass13device_kernelIN5flash11enable_sm90INS1_16FlashAttnBwdSm90INS1_25CollectiveMainloopBwdSm90ILi2ELi2ELi2EN4cute5tupleIJNS5_1CILi1EEES8_S8_EEENS6_IJNS7_ILi64EEENS7_ILi128EEENS7_ILi96EEEEEENS_6half_tEfNS_4arch4Sm90ELb0ELb1ELb0ELb0ELb0ELb1ELb0ELb0ELi2ELi1ELi2ELi1ELb1EEENS1_24CollectiveEpilogueBwdGQAISD_fSG_Li256ELb0ELb0EEENS1_19SingleTileSchedulerILb0ELb0ELb0ELi128EEEEEEEEEvNT_6ParamsE,"aw",@nobits
	.sectionflags	@""
	.align	16
	.zero		1024


//--------------------- .nv.shared._ZN7cutlass13device_kernelIN5flash11enable_sm90INS1_16FlashAttnBwdSm90INS1_25CollectiveMainloopBwdSm90ILi2ELi2ELi2EN4cute5tupleIJNS5_1CILi1EEES8_S8_EEENS6_IJNS7_ILi64EEENS7_ILi128EEENS7_ILi96EEEEEENS_6half_tEfNS_4arch4Sm90ELb0ELb1ELb0ELb0ELb1ELb1ELb0ELb0ELi2ELi1ELi2ELi1ELb1EEENS1_24CollectiveEpilogueBwdGQAISD_fSG_Li256ELb0ELb1EEENS1_19SingleTileSchedulerILb0ELb0ELb0ELi128EEEEEEEEEvNT_6ParamsE --------------------------
	.section	.nv.shared._ZN7cutlass13device_kernelIN5flash11enable_sm90INS1_16FlashAttnBwdSm90INS1_25CollectiveMainloopBwdSm90ILi2ELi2ELi2EN4cute5tupleIJNS5_1CILi1EEES8_S8_EEENS6_IJNS7_ILi64EEENS7_ILi128EEENS7_ILi96EEEEEENS_6half_tEfNS_4arch4Sm90ELb0ELb1ELb0ELb0ELb1ELb1ELb0ELb0ELi2ELi1ELi2ELi1ELb1EEENS1_24CollectiveEpilogueBwdGQAISD_fSG_Li256ELb0ELb1EEENS1_19SingleTileSchedulerILb0ELb0ELb0ELi128EEEEEEEEEvNT_6ParamsE,"aw",@nobits
	.sectionflags	@""
	.align	16
	.zero		1024


//--------------------- .nv.shared._ZN7cutlass13device_kernelIN5flash11enable_sm90INS1_16FlashAttnBwdSm90INS1_25CollectiveMainloopBwdSm90ILi2ELi2ELi2EN4cute5tupleIJNS5_1CILi1EEES8_S8_EEENS6_IJNS7_ILi64EEENS7_ILi128EEENS7_ILi96EEEEEENS_6half_tEfNS_4arch4Sm90ELb0ELb1ELb0ELb1ELb0ELb1ELb0ELb0ELi2ELi1ELi2ELi1ELb1EEENS1_21CollectiveEpilogueBwdISD_SE_SG_Li256ELb1ELb0ELi1EEENS1_19SingleTileSchedulerILb1ELb0ELb0ELi128EEEEEEEEEvNT_6ParamsE --------------------------
	.section	.nv.shared._ZN7cutlass13device_kernelIN5flash11enable_sm90INS1_16FlashAttnBwdSm90INS1_25CollectiveMainloopBwdSm90ILi2ELi2ELi2EN4cute5tupleIJNS5_1CILi1EEES8_S8_EEENS6_IJNS7_ILi64EEENS7_ILi128EEENS7_ILi96EEEEEENS_6half_tEfNS_4arch4Sm90ELb0ELb1ELb0ELb1ELb0ELb1ELb0ELb0ELi2ELi1ELi2ELi1ELb1EEENS1_21CollectiveEpilogueBwdISD_SE_SG_Li256ELb1ELb0ELi1EEENS1_19SingleTileSchedulerILb1ELb0ELb0ELi128EEEEEEEEEvNT_6ParamsE,"aw",@nobits
	.sectionflags	@""
	.align	16
	.zero		1024


//--------------------- .nv.shared._ZN7cutlass13device_kernelIN5flash11enable_sm90INS1_16FlashAttnBwdSm90INS1_25CollectiveMainloopBwdSm90ILi2ELi2ELi2EN4cute5tupleIJNS5_1CILi1EEES8_S8_EEENS6_IJNS7_ILi64EEENS7_ILi128EEENS7_ILi96EEEEEENS_6half_tEfNS_4arch4Sm90ELb0ELb1ELb0ELb1ELb1ELb1ELb0ELb0ELi2ELi1ELi2ELi1ELb1EEENS1_21CollectiveEpilogueBwdISD_SE_SG_Li256ELb1ELb0ELi1EEENS1_19SingleTileSchedulerILb1ELb0ELb0ELi128EEEEEEEEEvNT_6ParamsE --------------------------
	.section	.nv.shared._ZN7cutlass13device_kernelIN5flash11enable_sm90INS1_16FlashAttnBwdSm90INS1_25CollectiveMainloopBwdSm90ILi2ELi2ELi2EN4cute5tupleIJNS5_1CILi1EEES8_S8_EEENS6_IJNS7_ILi64EEENS7_ILi128EEENS7_ILi96EEEEEENS_6half_tEfNS_4arch4Sm90ELb0ELb1ELb0ELb1ELb1ELb1ELb0ELb0ELi2ELi1ELi2ELi1ELb1EEENS1_21CollectiveEpilogueBwdISD_SE_SG_Li256ELb1ELb0ELi1EEENS1_19SingleTileSchedulerILb1ELb0ELb0ELi128EEEEEEEEEvNT_6ParamsE,"aw",@nobits
	.sectionflags	@""
	.align	16
	.zero		1024


//--------------------- .nv.shared._ZN7cutlass13device_kernelIN5flash11enable_sm90INS1_16FlashAttnBwdSm90INS1_25CollectiveMainloopBwdSm90ILi2ELi2ELi2EN4cute5tupleIJNS5_1CILi1EEES8_S8_EEENS6_IJNS7_ILi64EEENS7_ILi128EEENS7_ILi96EEEEEENS_6half_tEfNS_4arch4Sm90ELb0ELb1ELb0ELb1ELb0ELb1ELb0ELb0ELi2ELi1ELi2ELi1ELb1EEENS1_24CollectiveEpilogueBwdGQAISD_fSG_Li256ELb1ELb0EEENS1_19SingleTileSchedulerILb1ELb0ELb0ELi128EEEEEEEEEvNT_6ParamsE --------------------------
	.section	.nv.shared._ZN7cutlass13device_kernelIN5flash11enable_sm90INS1_16FlashAttnBwdSm90INS1_25CollectiveMainloopBwdSm90ILi2ELi2ELi2EN4cute5tupleIJNS5_1CILi1EEES8_S8_EEENS6_IJNS7_ILi64EEENS7_ILi128EEENS7_ILi96EEEEEENS_6half_tEfNS_4arch4Sm90ELb0ELb1ELb0ELb1ELb0ELb1ELb0ELb0ELi2ELi1ELi2ELi1ELb1EEENS1_24CollectiveEpilogueBwdGQAISD_fSG_Li256ELb1ELb0EEENS1_19SingleTileSchedulerILb1ELb0ELb0ELi128EEEEEEEEEvNT_6ParamsE,"aw",@nobits
	.sectionflags	@""
	.align	16
	.zero		1024


//--------------------- .nv.shared._ZN7cutlass13device_kernelIN5flash11enable_sm90INS1_16FlashAttnBwdSm90INS1_25CollectiveMainloopBwdSm90ILi2ELi2ELi2EN4cute5tupleIJNS5_1CILi1EEES8_S8_EEENS6_IJNS7_ILi64EEENS7_ILi128EEENS7_ILi96EEEEEENS_6half_tEfNS_4arch4Sm90ELb0ELb1ELb0ELb1ELb1ELb1ELb0ELb0ELi2ELi1ELi2ELi1ELb1EEENS1_24CollectiveEpilogueBwdGQAISD_fSG_Li256ELb1ELb1EEENS1_19SingleTileSchedulerILb1ELb0ELb0ELi128EEEEEEEEEvNT_6ParamsE --------------------------
	.section	.nv.shared._ZN7cutlass13device_kernelIN5flash11enable_sm90INS1_16FlashAttnBwdSm90INS1_25CollectiveMainloopBwdSm90ILi2ELi2ELi2EN4cute5tupleIJNS5_1CILi1EEES8_S8_EEENS6_IJNS7_ILi64EEENS7_ILi128EEENS7_ILi96EEEEEENS_6half_tEfNS_4arch4Sm90ELb0ELb1ELb0ELb1ELb1ELb1ELb0ELb0ELi2ELi1ELi2ELi1ELb1EEENS1_24CollectiveEpilogueBwdGQAISD_fSG_Li256ELb1ELb1EEENS1_19SingleTileSchedulerILb1ELb0ELb0ELi128EEEEEEEEEvNT_6ParamsE,"aw",@nobits
	.sectionflags	@""
	.align	16
	.zero		1024


//--------------------- .nv.shared._ZN7cutlass13device_kernelIN5flash11enable_sm90INS1_16FlashAttnBwdSm90INS1_25CollectiveMainloopBwdSm90ILi2ELi2ELi2EN4cute5tupleIJNS5_1CILi1EEES8_S8_EEENS6_IJNS7_ILi64EEENS7_ILi128EEENS7_ILi96EEEEEENS_6half_tEfNS_4arch4Sm90ELb1ELb0ELb0ELb0ELb0ELb1ELb0ELb0ELi2ELi1ELi2ELi1ELb1EEENS1_21CollectiveEpilogueBwdISD_SE_SG_Li256ELb0ELb0ELi1EEENS1_25SingleTileBwdLPTSchedulerILb0ELi128ELb0EEEEEEEEEvNT_6ParamsE --------------------------
	.section	.nv.shared._ZN7cutlass13device_kernelIN5flash11enable_sm90INS1_16FlashAttnBwdSm90INS1_25CollectiveMainloopBwdSm90ILi2ELi2ELi2EN4cute5tupleIJNS5_1CILi1EEES8_S8_EEENS6_IJNS7_ILi64EEENS7_ILi128EEENS7_ILi96EEEEEENS_6half_tEfNS_4arch4Sm90ELb1ELb0ELb0ELb0ELb0ELb1ELb0ELb0ELi2ELi1ELi2ELi1ELb1EEENS1_21CollectiveEpilogueBwdISD_SE_SG_Li256ELb0ELb0ELi1EEENS1_25SingleTileBwdLPTSchedulerILb0ELi128ELb0EEEEEEEEEvNT_6ParamsE,"aw",@nobits
	.sectionflags	@""
	.align	16
	.zero		1024


//--------------------- .nv.shared._ZN7cutlass13device_kernelIN5flash11enable_sm90INS1_16FlashAttnBwdSm90INS1_25CollectiveMainloopBwdSm90ILi2ELi2ELi2EN4cute5tupleIJNS5_1CILi1EEES8_S8_EEENS6_IJNS7_ILi64EEENS7_ILi128EEENS7_ILi96EEEEEENS_6half_tEfNS_4arch4Sm90ELb1ELb0ELb0ELb0ELb1ELb1ELb0ELb0ELi2ELi1ELi2ELi1ELb1EEENS1_21CollectiveEpilogueBwdISD_SE_SG_Li256ELb0ELb0ELi1EEENS1_25SingleTileBwdLPTSchedulerILb0ELi128ELb1EEEEEEEEEvNT_6ParamsE --------------------------
	.section	.nv.shared._ZN7cutlass13device_kernelIN5flash11enable_sm90INS1_16FlashAttnBwdSm90INS1_25CollectiveMainloopBwdSm90ILi2ELi2ELi2EN4cute5tupleIJNS5_1CILi1EEES8_S8_EEENS6_IJNS7_ILi64EEENS7_ILi128EEENS7_ILi96EEEEEENS_6half_tEfNS_4arch4Sm90ELb1ELb0ELb0ELb0ELb1ELb1ELb0ELb0ELi2ELi1ELi2ELi1ELb1EEENS1_21CollectiveEpilogueBwdISD_SE_SG_Li256ELb0ELb0ELi1EEENS1_25SingleTileBwdLPTSchedulerILb0ELi128ELb1EEEEEEEEEvNT_6ParamsE,"aw",@nobits
	.sectionflags	@""
	.align	16
	.zero		1024


//--------------------- .nv.shared._ZN7cutlass13device_kernelIN5flash11enable_sm90INS1_16FlashAttnBwdSm90INS1_25CollectiveMainloopBwdSm90ILi2ELi2ELi2EN4cute5tupleIJNS5_1CILi1EEES8_S8_EEENS6_IJNS7_ILi64EEENS7_ILi128EEENS7_ILi96EEEEEENS_6half_tEfNS_4arch4Sm90ELb1ELb0ELb0ELb0ELb0ELb1ELb0ELb0ELi2ELi1ELi2ELi1ELb1EEENS1_24CollectiveEpilogueBwdGQAISD_fSG_Li256ELb0ELb0EEENS1_25SingleTileBwdLPTSchedulerILb0ELi128ELb0EEEEEEEEEvNT_6ParamsE --------------------------
	.section	.nv.shared._ZN7cutlass13device_kernelIN5flash11enable_sm90INS1_16FlashAttnBwdSm90INS1_25CollectiveMainloopBwdSm90ILi2ELi2ELi2EN4cute5tupleIJNS5_1CILi1EEES8_S8_EEENS6_IJNS7_ILi64EEENS7_ILi128EEENS7_ILi96EEEEEENS_6half_tEfNS_4arch4Sm90ELb1ELb0ELb0ELb0ELb0ELb1ELb0ELb0ELi2ELi1ELi2ELi1ELb1EEENS1_24CollectiveEpilogueBwdGQAISD_fSG_Li256ELb0ELb0EEENS1_25SingleTileBwdLPTSchedulerILb0ELi128ELb0EEEEEEEEEvNT_6ParamsE,"aw",@nobits
	.sectionflags	@""
	.align	16
	.zero		1024


//--------------------- .nv.shared._ZN7cutlass13device_kernelIN5flash11enable_sm90INS1_16FlashAttnBwdSm90INS1_25CollectiveMainloopBwdSm90ILi2ELi2ELi2EN4cute5tupleIJNS5_1CILi1EEES8_S8_EEENS6_IJNS7_ILi64EEENS7_ILi128EEENS7_ILi96EEEEEENS_6half_tEfNS_4arch4Sm90ELb1ELb0ELb0ELb0ELb1ELb1ELb0ELb0ELi2ELi1ELi2ELi1ELb1EEENS1_24CollectiveEpilogueBwdGQAISD_fSG_Li256ELb0ELb1EEENS1_25SingleTileBwdLPTSchedulerILb0ELi128ELb1EEEEEEEEEvNT_6ParamsE --------------------------
	.section	.nv.shared._ZN7cutlass13device_kernelIN5flash11enable_sm90INS1_16FlashAttnBwdSm90INS1_25CollectiveMainloopBwdSm90ILi2ELi2ELi2EN4cute5tupleIJNS5_1CILi1EEES8_S8_EEENS6_IJNS7_ILi64EEENS7_ILi128EEENS7_ILi96EEEEEENS_6half_tEfNS_4arch4Sm90ELb1ELb0ELb0ELb0ELb1ELb1ELb0ELb0ELi2ELi1ELi2ELi1ELb1EEENS1_24CollectiveEpilogueBwdGQAISD_fSG_Li256ELb0ELb1EEENS1_25SingleTileBwdLPTSchedulerILb0ELi128ELb1EEEEEEEEEvNT_6ParamsE,"aw",@nobits
	.sectionflags	@""
	.align	16
	.zero		1024


//--------------------- .nv.shared._ZN7cutlass13device_kernelIN5flash22FlashAttnBwdPreprocessIN4cute5tupleIJNS3_1CILi64EEENS5_ILi96EEEEEENS_6half_tEfNS_4arch4Sm90ELb1ELb0EEEEEvNT_6ParamsE --------------------------
	.section	.nv.shared._ZN7cutlass13device_kernelIN5flash22FlashAttnBwdPreprocessIN4cute5tupleIJNS3_1CILi64EEENS5_ILi96EEEEEENS_6half_tEfNS_4arch4Sm90ELb1ELb0EEEEEvNT_6ParamsE,"aw",@nobits
	.sectionflags	@""
	.align	16
	.zero		1024


//--------------------- .nv.shared._ZN7cutlass13device_kernelIN5flash11enable_sm90INS1_16FlashAttnBwdSm90INS1_25CollectiveMainloopBwdSm90ILi2ELi2ELi2EN4cute5tupleIJNS5_1CILi1EEES8_S8_EEENS6_IJNS7_ILi64EEENS7_ILi128EEENS7_ILi96EEEEEENS_6half_tEfNS_4arch4Sm90ELb1ELb0ELb0ELb1ELb0ELb1ELb0ELb0ELi2ELi1ELi2ELi1ELb1EEENS1_21CollectiveEpilogueBwdISD_SE_SG_Li256ELb1ELb0ELi1EEENS1_25SingleTileBwdLPTSchedulerILb1ELi128ELb0EEEEEEEEEvNT_6ParamsE --------------------------
	.section	.nv.shared._ZN7cutlass13device_kernelIN5flash11enable_sm90INS1_16FlashAttnBwdSm90INS1_25CollectiveMainloopBwdSm90ILi2ELi2ELi2EN4cute5tupleIJNS5_1CILi1EEES8_S8_EEENS6_IJNS7_ILi64EEENS7_ILi128EEENS7_ILi96EEEEEENS_6half_tEfNS_4arch4Sm90ELb1ELb0ELb0ELb1ELb0ELb1ELb0ELb0ELi2ELi1ELi2ELi1ELb1EEENS1_21CollectiveEpilogueBwdISD_SE_SG_Li256ELb1ELb0ELi1EEENS1_25SingleTileBwdLPTSchedulerILb1ELi128ELb0EEEEEEEEEvNT_6ParamsE,"aw",@nobits
	.sectionflags	@""
	.align	16
	.zero		1024


//--------------------- .nv.shared._ZN7cutlass13device_kernelIN5flash11enable_sm90INS1_16FlashAttnBwdSm90INS1_25CollectiveMainloopBwdSm90ILi2ELi2ELi2EN4cute5tupleIJNS5_1CILi1EEES8_S8_EEENS6_IJNS7_ILi64EEENS7_ILi128EEENS7_ILi96EEEEEENS_6half_tEfNS_4arch4Sm90ELb1ELb0ELb0ELb1ELb1ELb1ELb0ELb0ELi2ELi1ELi2ELi1ELb1EEENS1_21CollectiveEpilogueBwdISD_SE_SG_Li256ELb1ELb0ELi1EEENS1_25SingleTileBwdLPTSchedulerILb1ELi128ELb1EEEEEEEEEvNT_6ParamsE --------------------------
	.section	.nv.shared._ZN7cutlass13device_kernelIN5flash11enable_sm90INS1_16FlashAttnBwdSm90INS1_25CollectiveMainloopBwdSm90ILi2ELi2ELi2EN4cute5tupleIJNS5_1CILi1EEES8_S8_EEENS6_IJNS7_ILi64EEENS7_ILi128EEENS7_ILi96EEEEEENS_6half_tEfNS_4arch4Sm90ELb1ELb0ELb0ELb1ELb1ELb1ELb0ELb0ELi2ELi1ELi2ELi1ELb1EEENS1_21CollectiveEpilogueBwdISD_SE_SG_Li256ELb1ELb0ELi1EEENS1_25SingleTileBwdLPTSchedulerILb1ELi128ELb1EEEEEEEEEvNT_6ParamsE,"aw",@nobits
	.sectionflags	@""
	.align	16
	.zero		1024


//--------------------- .nv.shared._ZN7cutlass13device_kernelIN5flash11enable_sm90INS1_16FlashAttnBwdSm90INS1_25CollectiveMainloopBwdSm90ILi2ELi2ELi2EN4cute5tupleIJNS5_1CILi1EEES8_S8_EEENS6_IJNS7_ILi64EEENS7_ILi128EEENS7_ILi96EEEEEENS_6half_tEfNS_4arch4Sm90ELb1ELb0ELb0ELb1ELb0ELb1ELb0ELb0ELi2ELi1ELi2ELi1ELb1EEENS1_24CollectiveEpilogueBwdGQAISD_fSG_Li256ELb1ELb0EEENS1_25SingleTileBwdLPTSchedulerILb1ELi128ELb0EEEEEEEEEvNT_6ParamsE --------------------------
	.section	.nv.shared._ZN7cutlass13device_kernelIN5flash11enable_sm90INS1_16FlashAttnBwdSm90INS1_25CollectiveMainloopBwdSm90ILi2ELi2ELi2EN4cute5tupleIJNS5_1CILi1EEES8_S8_EEENS6_IJNS7_ILi64EEENS7_ILi128EEENS7_ILi96EEEEEENS_6half_tEfNS_4arch4Sm90ELb1ELb0ELb0ELb1ELb0ELb1ELb0ELb0ELi2ELi1ELi2ELi1ELb1EEENS1_24CollectiveEpilogueBwdGQAISD_fSG_Li256ELb1ELb0EEENS1_25SingleTileBwdLPTSchedulerILb1ELi128ELb0EEEEEEEEEvNT_6ParamsE,"aw",@nobits
	.sectionflags	@""
	.align	16
	.zero		1024


//--------------------- .nv.shared._ZN7cutlass13device_kernelIN5flash32FlashAttnBwdPostprocessConvertdQIN4cute5tupleIJNS3_1CILi128EEENS5_ILi96EEEEEENS_6half_tEfNS_4arch4Sm90ELi256ENS3_8TiledMMAINS3_8MMA_AtomIJNS3_4SM904GMMA25MMA_64x96x16_F32F16F16_RSILNSF_5MajorE0ELSH_1ELNSF_7ScaleInE1ELSI_1EEEEEENS3_6LayoutINS4_IJNS5_ILi2EEENS5_ILi1EEESN_EEENS4_IJSN_NS5_ILi0EEESP_EEEEENS4_IJNS3_10UnderscoreESS_SS_EEEEELb0EEEEEvNT_6ParamsE --------------------------
	.section	.nv.shared._ZN7cutlass13device_kernelIN5flash32FlashAttnBwdPostprocessConvertdQIN4cute5tupleIJNS3_1CILi128EEENS5_ILi96EEEEEENS_6half_tEfNS_4arch4Sm90ELi256ENS3_8TiledMMAINS3_8MMA_AtomIJNS3_4SM904GMMA25MMA_64x96x16_F32F16F16_RSILNSF_5MajorE0ELSH_1ELNSF_7ScaleInE1ELSI_1EEEEEENS3_6LayoutINS4_IJNS5_ILi2EEENS5_ILi1EEESN_EEENS4_IJSN_NS5_ILi0EEESP_EEEEENS4_IJNS3_10UnderscoreESS_SS_EEEEELb0EEEEEvNT_6ParamsE,"aw",@nobits
	.sectionflags	@""
	.align	16
	.zero		1024


//--------------------- .nv.shared._ZN7cutlass13device_kernelIN5flash32FlashAttnBwdPostprocessConvertdQIN4cute5tupleIJNS3_1CILi64EEENS5_ILi96EEEEEENS_6half_tEfNS_4arch4Sm90ELi256ENS3_8TiledMMAINS3_8MMA_AtomIJNS3_4SM904GMMA25MMA_64x16x16_F32F16F16_SSILNSF_5MajorE0ELSH_1ELNSF_7ScaleInE1ELSI_1EEEEEENS3_6LayoutINS4_IJNS5_ILi1EEENS5_ILi2EEESM_EEENS4_IJNS5_ILi0EEESM_SP_EEEEENS4_IJNS3_10UnderscoreESS_SS_EEEEELb0EEEEEvNT_6ParamsE --------------------------
	.section	.nv.shared._ZN7cutlass13device_kernelIN5flash32FlashAttnBwdPostprocessConvertdQIN4cute5tupleIJNS3_1CILi64EEENS5_ILi96EEEEEENS_6half_tEfNS_4arch4Sm90ELi256ENS3_8TiledMMAINS3_8MMA_AtomIJNS3_4SM904GMMA25MMA_64x16x16_F32F16F16_SSILNSF_5MajorE0ELSH_1ELNSF_7ScaleInE1ELSI_1EEEEEENS3_6LayoutINS4_IJNS5_ILi1EEENS5_ILi2EEESM_EEENS4_IJNS5_ILi0EEESM_SP_EEEEENS4_IJNS3_10UnderscoreESS_SS_EEEEELb0EEEEEvNT_6ParamsE,"aw",@nobits
	.sectionflags	@""
	.align	16
	.zero		1024


//--------------------- .nv.shared._ZN7cutlass13device_kernelIN5flash11enable_sm90INS1_16FlashAttnBwdSm90INS1_25CollectiveMainloopBwdSm90ILi2ELi2ELi2EN4cute5tupleIJNS5_1CILi1EEES8_S8_EEENS6_IJNS7_ILi64EEENS7_ILi128EEENS7_ILi96EEEEEENS_6half_tEfNS_4arch4Sm90ELb1ELb0ELb0ELb1ELb1ELb1ELb0ELb0ELi2ELi1ELi2ELi1ELb1EEENS1_24CollectiveEpilogueBwdGQAISD_fSG_Li256ELb1ELb1EEENS1_25SingleTileBwdLPTSchedulerILb1ELi128ELb1EEEEEEEEEvNT_6ParamsE --------------------------
	.section	.nv.shared._ZN7cutlass13device_kernelIN5flash11enable_sm90INS1_16FlashAttnBwdSm90INS1_25CollectiveMainloopBwdSm90ILi2ELi2ELi2EN4cute5tupleIJNS5_1CILi1EEES8_S8_EEENS6_IJNS7_ILi64EEENS7_ILi128EEENS7_ILi96EEEEEENS_6half_tEfNS_4arch4Sm90ELb1ELb0ELb0ELb1ELb1ELb1ELb0ELb0ELi2ELi1ELi2ELi1ELb1EEENS1_24CollectiveEpilogueBwdGQAISD_fSG_Li256ELb1ELb1EEENS1_25SingleTileBwdLPTSchedulerILb1ELi128ELb1EEEEEEEEEvNT_6ParamsE,"aw",@nobits
	.sectionflags	@""
	.align	16
	.zero		1024


//--------------------- .nv.shared._ZN7cutlass13device_kernelIN5flash22FlashAttnBwdPreprocessIN4cute5tupleIJNS3_1CILi64EEENS5_ILi96EEEEEENS_6half_tEfNS_4arch4Sm90ELb1ELb1EEEEEvNT_6ParamsE --------------------------
	.section	.nv.shared._ZN7cutlass13device_kernelIN5flash22FlashAttnBwdPreprocessIN4cute5tupleIJNS3_1CILi64EEENS5_ILi96EEEEEENS_6half_tEfNS_4arch4Sm90ELb1ELb1EEEEEvNT_6ParamsE,"aw",@nobits
	.sectionflags	@""
	.align	16
	.zero		1024


//--------------------- .nv.constant0._ZN7cutlass13device_kernelIN5flash11enable_sm90INS1_16FlashAttnBwdSm90INS1_25CollectiveMainloopBwdSm90ILi2ELi2ELi2EN4cute5tupleIJNS5_1CILi1EEES8_S8_EEENS6_IJNS7_ILi64EEENS7_ILi128EEENS7_ILi96EEEEEENS_6half_tEfNS_4arch4Sm90ELb0ELb0ELb1ELb0ELb0ELb1ELb0ELb0ELi2ELi1ELi2ELi1ELb1EEENS1_21CollectiveEpilogueBwdISD_SE_SG_Li256ELb0ELb0ELi1EEENS1_19SingleTileSchedulerILb0ELb0ELb0ELi128EEEEEEEEEvNT_6ParamsE --------------------------
	.section	.nv.constant0._ZN7cutlass13device_kernelIN5flash11enable_sm90INS1_16FlashAttnBwdSm90INS1_25CollectiveMainloopBwdSm90ILi2ELi2ELi2EN4cute5tupleIJNS5_1CILi1EEES8_S8_EEENS6_IJNS7_ILi64EEENS7_ILi128EEENS7_ILi96EEEEEENS_6half_tEfNS_4arch4Sm90ELb0ELb0ELb1ELb0ELb0ELb1ELb0ELb0ELi2ELi1ELi2ELi1ELb1EEENS1_21CollectiveEpilogueBwdISD_SE_SG_Li256ELb0ELb0ELi1EEENS1_19SingleTileSchedulerILb0ELb0ELb0ELi128EEEEEEEEEvNT_6ParamsE,"a",@progbits
	.sectionflags	@""
	.align	4
.nv.constant0._ZN7cutlass13device_kernelIN5flash11enable_sm90INS1_16FlashAttnBwdSm90INS1_25CollectiveMainloopBwdSm90ILi2ELi2ELi2EN4cute5tupleIJNS5_1CILi1EEES8_S8_EEENS6_IJNS7_ILi64EEENS7_ILi128EEENS7_ILi96EEEEEENS_6half_tEfNS_4arch4Sm90ELb0ELb0ELb1ELb0ELb0ELb1ELb0ELb0ELi2ELi1ELi2ELi1ELb1EEENS1_21CollectiveEpilogueBwdISD_SE_SG_Li256ELb0ELb0ELi1EEENS1_19SingleTileSchedulerILb0ELb0ELb0ELi128EEEEEEEEEvNT_6ParamsE:
	.zero		2944


//--------------------- .nv.constant0._ZN7cutlass13device_kernelIN5flash11enable_sm90INS1_16FlashAttnBwdSm90INS1_25CollectiveMainloopBwdSm90ILi2ELi2ELi2EN4cute5tupleIJNS5_1CILi1EEES8_S8_EEENS6_IJNS7_ILi64EEENS7_ILi128EEENS7_ILi96EEEEEENS_6half_tEfNS_4arch4Sm90ELb0ELb0ELb1ELb0ELb1ELb1ELb0ELb0ELi2ELi1ELi2ELi1ELb1EEENS1_21CollectiveEpilogueBwdISD_SE_SG_Li256ELb0ELb0ELi1EEENS1_19SingleTileSchedulerILb0ELb0ELb0ELi128EEEEEEEEEvNT_6ParamsE --------------------------
	.section	.nv.constant0._ZN7cutlass13device_kernelIN5flash11enable_sm90INS1_16FlashAttnBwdSm90INS1_25CollectiveMainloopBwdSm90ILi2ELi2ELi2EN4cute5tupleIJNS5_1CILi1EEES8_S8_EEENS6_IJNS7_ILi64EEENS7_ILi128EEENS7_ILi96EEEEEENS_6half_tEfNS_4arch4Sm90ELb0ELb0ELb1ELb0ELb1ELb1ELb0ELb0ELi2ELi1ELi2ELi1ELb1EEENS1_21CollectiveEpilogueBwdISD_SE_SG_Li256ELb0ELb0ELi1EEENS1_19SingleTileSchedulerILb0ELb0ELb0ELi128EEEEEEEEEvNT_6ParamsE,"a",@progbits
	.sectionflags	@""
	.align	4
.nv.constant0._ZN7cutlass13device_kernelIN5flash11enable_sm90INS1_16FlashAttnBwdSm90INS1_25CollectiveMainloopBwdSm90ILi2ELi2ELi2EN4cute5tupleIJNS5_1CILi1EEES8_S8_EEENS6_IJNS7_ILi64EEENS7_ILi128EEENS7_ILi96EEEEEENS_6half_tEfNS_4arch4Sm90ELb0ELb0ELb1ELb0ELb1ELb1ELb0ELb0ELi2ELi1ELi2ELi1ELb1EEENS1_21CollectiveEpilogueBwdISD_SE_SG_Li256ELb0ELb0ELi1EEENS1_19SingleTileSchedulerILb0ELb0ELb0ELi128EEEEEEEEEvNT_6ParamsE:
	.zero		2944


//--------------------- .nv.constant0._ZN7cutlass13device_kernelIN5flash11enable_sm90INS1_16FlashAttnBwdSm90INS1_25CollectiveMainloopBwdSm90ILi2ELi2ELi2EN4cute5tupleIJNS5_1CILi1EEES8_S8_EEENS6_IJNS7_ILi64EEENS7_ILi128EEENS7_ILi96EEEEEENS_6half_tEfNS_4arch4Sm90ELb0ELb0ELb1ELb0ELb0ELb1ELb0ELb0ELi2ELi1ELi2ELi1ELb1EEENS1_24CollectiveEpilogueBwdGQAISD_fSG_Li256ELb0ELb0EEENS1_19SingleTileSchedulerILb0ELb0ELb0ELi128EEEEEEEEEvNT_6ParamsE --------------------------
	.section	.nv.constant0._ZN7cutlass13device_kernelIN5flash11enable_sm90INS1_16FlashAttnBwdSm90INS1_25CollectiveMainloopBwdSm90ILi2ELi2ELi2EN4cute5tupleIJNS5_1CILi1EEES8_S8_EEENS6_IJNS7_ILi64EEENS7_ILi128EEENS7_ILi96EEEEEENS_6half_tEfNS_4arch4Sm90ELb0ELb0ELb1ELb0ELb0ELb1ELb0ELb0ELi2ELi1ELi2ELi1ELb1EEENS1_24CollectiveEpilogueBwdGQAISD_fSG_Li256ELb0ELb0EEENS1_19SingleTileSchedulerILb0ELb0ELb0ELi128EEEEEEEEEvNT_6ParamsE,"a",@progbits
	.sectionflags	@""
	.align	4
.nv.constant0._ZN7cutlass13device_kernelIN5flash11enable_sm90INS1_16FlashAttnBwdSm90INS1_25CollectiveMainloopBwdSm90ILi2ELi2ELi2EN4cute5tupleIJNS5_1CILi1EEES8_S8_EEENS6_IJNS7_ILi64EEENS7_ILi128EEENS7_ILi96EEEEEENS_6half_tEfNS_4arch4Sm90ELb0ELb0ELb1ELb0ELb0ELb1ELb0ELb0ELi2ELi1ELi2ELi1ELb1EEENS1_24CollectiveEpilogueBwdGQAISD_fSG_Li256ELb0ELb0EEENS1_19SingleTileSchedulerILb0ELb0ELb0ELi128EEEEEEEEEvNT_6ParamsE:
	.zero		2304


//--------------------- .nv.constant0._ZN7cutlass13device_kernelIN5flash11enable_sm90INS1_16FlashAttnBwdSm90INS1_25CollectiveMainloopBwdSm90ILi2ELi2ELi2EN4cute5tupleIJNS5_1CILi1EEES8_S8_EEENS6_IJNS7_ILi64EEENS7_ILi128EEENS7_ILi96EEEEEENS_6half_tEfNS_4arch4Sm90ELb0ELb0ELb1ELb0ELb1ELb1ELb0ELb0ELi2ELi1ELi2ELi1ELb1EEENS1_24CollectiveEpilogueBwdGQAISD_fSG_Li256ELb0ELb1EEENS1_19SingleTileSchedulerILb0ELb0ELb0ELi128EEEEEEEEEvNT_6ParamsE --------------------------
	.section	.nv.constant0._ZN7cutlass13device_kernelIN5flash11enable_sm90INS1_16FlashAttnBwdSm90INS1_25CollectiveMainloopBwdSm90ILi2ELi2ELi2EN4cute5tupleIJNS5_1CILi1EEES8_S8_EEENS6_IJNS7_ILi64EEENS7_ILi128EEENS7_ILi96EEEEEENS_6half_tEfNS_4arch4Sm90ELb0ELb0ELb1ELb0ELb1ELb1ELb0ELb0ELi2ELi1ELi2ELi1ELb1EEENS1_24CollectiveEpilogueBwdGQAISD_fSG_Li256ELb0ELb1EEENS1_19SingleTileSchedulerILb0ELb0ELb0ELi128EEEEEEEEEvNT_6ParamsE,"a",@progbits
	.sectionflags	@""
	.align	4
.nv.constant0._ZN7cutlass13device_kernelIN5flash11enable_sm90INS1_16FlashAttnBwdSm90INS1_25CollectiveMainloopBwdSm90ILi2ELi2ELi2EN4cute5tupleIJNS5_1CILi1EEES8_S8_EEENS6_IJNS7_ILi64EEENS7_ILi128EEENS7_ILi96EEEEEENS_6half_tEfNS_4arch4Sm90ELb0ELb0ELb1ELb0ELb1ELb1ELb0ELb0ELi2ELi1ELi2ELi1ELb1EEENS1_24CollectiveEpilogueBwdGQAISD_fSG_Li256ELb0ELb1EEENS1_19SingleTileSchedulerILb0ELb0ELb0ELi128EEEEEEEEEvNT_6ParamsE:
	.zero		2304


//--------------------- .nv.constant0._ZN7cutlass13device_kernelIN5flash11enable_sm90INS1_16FlashAttnBwdSm90INS1_25CollectiveMainloopBwdSm90ILi2ELi2ELi2EN4cute5tupleIJNS5_1CILi1EEES8_S8_EEENS6_IJNS7_ILi64EEENS7_ILi128EEENS7_ILi96EEEEEENS_6half_tEfNS_4arch4Sm90ELb0ELb0ELb1ELb1ELb0ELb1ELb0ELb0ELi2ELi1ELi2ELi1ELb1EEENS1_21CollectiveEpilogueBwdISD_SE_SG_Li256ELb1ELb0ELi1EEENS1_19SingleTileSchedulerILb1ELb0ELb0ELi128EEEEEEEEEvNT_6ParamsE --------------------------
	.section	.nv.constant0._ZN7cutlass13device_kernelIN5flash11enable_sm90INS1_16FlashAttnBwdSm90INS1_25CollectiveMainloopBwdSm90ILi2ELi2ELi2EN4cute5tupleIJNS5_1CILi1EEES8_S8_EEENS6_IJNS7_ILi64EEENS7_ILi128EEENS7_ILi96EEEEEENS_6half_tEfNS_4arch4Sm90ELb0ELb0ELb1ELb1ELb0ELb1ELb0ELb0ELi2ELi1ELi2ELi1ELb1EEENS1_21CollectiveEpilogueBwdISD_SE_SG_Li256ELb1ELb0ELi1EEENS1_19SingleTileSchedulerILb1ELb0ELb0ELi128EEEEEEEEEvNT_6ParamsE,"a",@progbits
	.sectionflags	@""
	.align	4
.nv.constant0._ZN7cutlass13device_kernelIN5flash11enable_sm90INS1_16FlashAttnBwdSm90INS1_25CollectiveMainloopBwdSm90ILi2ELi2ELi2EN4cute5tupleIJNS5_1CILi1EEES8_S8_EEENS6_IJNS7_ILi64EEENS7_ILi128EEENS7_ILi96EEEEEENS_6half_tEfNS_4arch4Sm90ELb0ELb0ELb1ELb1ELb0ELb1ELb0ELb0ELi2ELi1ELi2ELi1ELb1EEENS1_21CollectiveEpilogueBwdISD_SE_SG_Li256ELb1ELb0ELi1EEENS1_19SingleTileSchedulerILb1ELb0ELb0ELi128EEEEEEEEEvNT_6ParamsE:
	.zero		2304


//--------------------- .nv.constant0._ZN7cutlass13device_kernelIN5flash11enable_sm90INS1_16FlashAttnBwdSm90INS1_25CollectiveMainloopBwdSm90ILi2ELi2ELi2EN4cute5tupleIJNS5_1CILi1EEES8_S8_EEENS6_IJNS7_ILi64EEENS7_ILi128EEENS7_ILi96EEEEEENS_6half_tEfNS_4arch4Sm90ELb0ELb0ELb1ELb1ELb1ELb1ELb0ELb0ELi2ELi1ELi2ELi1ELb1EEENS1_21CollectiveEpilogueBwdISD_SE_SG_Li256ELb1ELb0ELi1EEENS1_19SingleTileSchedulerILb1ELb0ELb0ELi128EEEEEEEEEvNT_6ParamsE --------------------------
	.section	.nv.constant0._ZN7cutlass13device_kernelIN5flash11enable_sm90INS1_16FlashAttnBwdSm90INS1_25CollectiveMainloopBwdSm90ILi2ELi2ELi2EN4cute5tupleIJNS5_1CILi1EEES8_S8_EEENS6_IJNS7_ILi64EEENS7_ILi128EEENS7_ILi96EEEEEENS_6half_tEfNS_4arch4Sm90ELb0ELb0ELb1ELb1ELb1ELb1ELb0ELb0ELi2ELi1ELi2ELi1ELb1EEENS1_21CollectiveEpilogueBwdISD_SE_SG_Li256ELb1ELb0ELi1EEENS1_19SingleTileSchedulerILb1ELb0ELb0ELi128EEEEEEEEEvNT_6ParamsE,"a",@progbits
	.sectionflags	@""
	.align	4
.nv.constant0._ZN7cutlass13device_kernelIN5flash11enable_sm90INS1_16FlashAttnBwdSm90INS1_25CollectiveMainloopBwdSm90ILi2ELi2ELi2EN4cute5tupleIJNS5_1CILi1EEES8_S8_EEENS6_IJNS7_ILi64EEENS7_ILi128EEENS7_ILi96EEEEEENS_6half_tEfNS_4arch4Sm90ELb0ELb0ELb1ELb1ELb1ELb1ELb0ELb0ELi2ELi1ELi2ELi1ELb1EEENS1_21CollectiveEpilogueBwdISD_SE_SG_Li256ELb1ELb0ELi1EEENS1_19SingleTileSchedulerILb1ELb0ELb0ELi128EEEEEEEEEvNT_6ParamsE:
	.zero		2304


//--------------------- .nv.constant0._ZN7cutlass13device_kernelIN5flash11enable_sm90INS1_16FlashAttnBwdSm90INS1_25CollectiveMainloopBwdSm90ILi2ELi2ELi2EN4cute5tupleIJNS5_1CILi1EEES8_S8_EEENS6_IJNS7_ILi64EEENS7_ILi128EEENS7_ILi96EEEEEENS_6half_tEfNS_4arch4Sm90ELb0ELb0ELb1ELb1ELb0ELb1ELb0ELb0ELi2ELi1ELi2ELi1ELb1EEENS1_24CollectiveEpilogueBwdGQAISD_fSG_Li256ELb1ELb0EEENS1_19SingleTileSchedulerILb1ELb0ELb0ELi128EEEEEEEEEvNT_6ParamsE --------------------------
	.section	.nv.constant0._ZN7cutlass13device_kernelIN5flash11enable_sm90INS1_16FlashAttnBwdSm90INS1_25CollectiveMainloopBwdSm90ILi2ELi2ELi2EN4cute5tupleIJNS5_1CILi1EEES8_S8_EEENS6_IJNS7_ILi64EEENS7_ILi128EEENS7_ILi96EEEEEENS_6half_tEfNS_4arch4Sm90ELb0ELb0ELb1ELb1ELb0ELb1ELb0ELb0ELi2ELi1ELi2ELi1ELb1EEENS1_24CollectiveEpilogueBwdGQAISD_fSG_Li256ELb1ELb0EEENS1_19SingleTileSchedulerILb1ELb0ELb0ELi128EEEEEEEEEvNT_6ParamsE,"a",@progbits
	.sectionflags	@""
	.align	4
.nv.constant0._ZN7cutlass13device_kernelIN5flash11enable_sm90INS1_16FlashAttnBwdSm90INS1_25CollectiveMainloopBwdSm90ILi2ELi2ELi2EN4cute5tupleIJNS5_1CILi1EEES8_S8_EEENS6_IJNS7_ILi64EEENS7_ILi128EEENS7_ILi96EEEEEENS_6half_tEfNS_4arch4Sm90ELb0ELb0ELb1ELb1ELb0ELb1ELb0ELb0ELi2ELi1ELi2ELi1ELb1EEENS1_24CollectiveEpilogueBwdGQAISD_fSG_Li256ELb1ELb0EEENS1_19SingleTileSchedulerILb1ELb0ELb0ELi128EEEEEEEEEvNT_6ParamsE:
	.zero		2304


//--------------------- .nv.constant0._ZN7cutlass13device_kernelIN5flash11enable_sm90INS1_16FlashAttnBwdSm90INS1_25CollectiveMainloopBwdSm90ILi2ELi2ELi2EN4cute5tupleIJNS5_1CILi1EEES8_S8_EEENS6_IJNS7_ILi64EEENS7_ILi128EEENS7_ILi96EEEEEENS_6half_tEfNS_4arch4Sm90ELb0ELb0ELb1ELb1ELb1ELb1ELb0ELb0ELi2ELi1ELi2ELi1ELb1EEENS1_24CollectiveEpilogueBwdGQAISD_fSG_Li256ELb1ELb1EEENS1_19SingleTileSchedulerILb1ELb0ELb0ELi128EEEEEEEEEvNT_6ParamsE --------------------------
	.section	.nv.constant0._ZN7cutlass13device_kernelIN5flash11enable_sm90INS1_16FlashAttnBwdSm90INS1_25CollectiveMainloopBwdSm90ILi2ELi2ELi2EN4cute5tupleIJNS5_1CILi1EEES8_S8_EEENS6_IJNS7_ILi64EEENS7_ILi128EEENS7_ILi96EEEEEENS_6half_tEfNS_4arch4Sm90ELb0ELb0ELb1ELb1ELb1ELb1ELb0ELb0ELi2ELi1ELi2ELi1ELb1EEENS1_24CollectiveEpilogueBwdGQAISD_fSG_Li256ELb1ELb1EEENS1_19SingleTileSchedulerILb1ELb0ELb0ELi128EEEEEEEEEvNT_6ParamsE,"a",@progbits
	.sectionflags	@""
	.align	4
.nv.constant0._ZN7cutlass13device_kernelIN5flash11enable_sm90INS1_16FlashAttnBwdSm90INS1_25CollectiveMainloopBwdSm90ILi2ELi2ELi2EN4cute5tupleIJNS5_1CILi1EEES8_S8_EEENS6_IJNS7_ILi64EEENS7_ILi128EEENS7_ILi96EEEEEENS_6half_tEfNS_4arch4Sm90ELb0ELb0ELb1ELb1ELb1ELb1ELb0ELb0ELi2ELi1ELi2ELi1ELb1EEENS1_24CollectiveEpilogueBwdGQAISD_fSG_Li256ELb1ELb1EEENS1_19SingleTileSchedulerILb1ELb0ELb0ELi128EEEEEEEEEvNT_6ParamsE:
	.zero		2304


//--------------------- .nv.constant0._ZN7cutlass13device_kernelIN5flash11enable_sm90INS1_16FlashAttnBwdSm90INS1_25CollectiveMainloopBwdSm90ILi2ELi2ELi2EN4cute5tupleIJNS5_1CILi1EEES8_S8_EEENS6_IJNS7_ILi64EEENS7_ILi128EEENS7_ILi96EEEEEENS_6half_tEfNS_4arch4Sm90ELb0ELb1ELb1ELb0ELb0ELb1ELb0ELb0ELi2ELi1ELi2ELi1ELb1EEENS1_21CollectiveEpilogueBwdISD_SE_SG_Li256ELb0ELb0ELi1EEENS1_19SingleTileSchedulerILb0ELb0ELb0ELi128EEEEEEEEEvNT_6ParamsE --------------------------
	.section	.nv.constant0._ZN7cutlass13device_kernelIN5flash11enable_sm90INS1_16FlashAttnBwdSm90INS1_25CollectiveMainloopBwdSm90ILi2ELi2ELi2EN4cute5tupleIJNS5_1CILi1EEES8_S8_EEENS6_IJNS7_ILi64EEENS7_ILi128EEENS7_ILi96EEEEEENS_6half_tEfNS_4arch4Sm90ELb0ELb1ELb1ELb0ELb0ELb1ELb0ELb0ELi2ELi1ELi2ELi1ELb1EEENS1_21CollectiveEpilogueBwdISD_SE_SG_Li256ELb0ELb0ELi1EEENS1_19SingleTileSchedulerILb0ELb0ELb0ELi128EEEEEEEEEvNT_6ParamsE,"a",@progbits
	.sectionflags	@""
	.align	4
.nv.constant0._ZN7cutlass13device_kernelIN5flash11enable_sm90INS1_16FlashAttnBwdSm90INS1_25CollectiveMainloopBwdSm90ILi2ELi2ELi2EN4cute5tupleIJNS5_1CILi1EEES8_S8_EEENS6_IJNS7_ILi64EEENS7_ILi128EEENS7_ILi96EEEEEENS_6half_tEfNS_4arch4Sm90ELb0ELb1ELb1ELb0ELb0ELb1ELb0ELb0ELi2ELi1ELi2ELi1ELb1EEENS1_21CollectiveEpilogueBwdISD_SE_SG_Li256ELb0ELb0ELi1EEENS1_19SingleTileSchedulerILb0ELb0ELb0ELi128EEEEEEEEEvNT_6ParamsE:
	.zero		2944


//--------------------- .nv.constant0._ZN7cutlass13device_kernelIN5flash11enable_sm90INS1_16FlashAttnBwdSm90INS1_25CollectiveMainloopBwdSm90ILi2ELi2ELi2EN4cute5tupleIJNS5_1CILi1EEES8_S8_EEENS6_IJNS7_ILi64EEENS7_ILi128EEENS7_ILi96EEEEEENS_6half_tEfNS_4arch4Sm90ELb0ELb1ELb1ELb0ELb1ELb1ELb0ELb0ELi2ELi1ELi2ELi1ELb1EEENS1_21CollectiveEpilogueBwdISD_SE_SG_Li256ELb0ELb0ELi1EEENS1_19SingleTileSchedulerILb0ELb0ELb0ELi128EEEEEEEEEvNT_6ParamsE --------------------------
	.section	.nv.constant0._ZN7cutlass13device_kernelIN5flash11enable_sm90INS1_16FlashAttnBwdSm90INS1_25CollectiveMainloopBwdSm90ILi2ELi2ELi2EN4cute5tupleIJNS5_1CILi1EEES8_S8_EEENS6_IJNS7_ILi64EEENS7_ILi128EEENS7_ILi96EEEEEENS_6half_tEfNS_4arch4Sm90ELb0ELb1ELb1ELb0ELb1ELb1ELb0ELb0ELi2ELi1ELi2ELi1ELb1EEENS1_21CollectiveEpilogueBwdISD_SE_SG_Li256ELb0ELb0ELi1EEENS1_19SingleTileSchedulerILb0ELb0ELb0ELi128EEEEEEEEEvNT_6ParamsE,"a",@progbits
	.sectionflags	@""
	.align	4
.nv.constant0._ZN7cutlass13device_kernelIN5flash11enable_sm90INS1_16FlashAttnBwdSm90INS1_25CollectiveMainloopBwdSm90ILi2ELi2ELi2EN4cute5tupleIJNS5_1CILi1EEES8_S8_EEENS6_IJNS7_ILi64EEENS7_ILi128EEENS7_ILi96EEEEEENS_6half_tEfNS_4arch4Sm90ELb0ELb1ELb1ELb0ELb1ELb1ELb0ELb0ELi2ELi1ELi2ELi1ELb1EEENS1_21CollectiveEpilogueBwdISD_SE_SG_Li256ELb0ELb0ELi1EEENS1_19SingleTileSchedulerILb0ELb0ELb0ELi128EEEEEEEEEvNT_6ParamsE:
	.zero		2944


//--------------------- .nv.constant0._ZN7cutlass13device_kernelIN5flash11enable_sm90INS1_16FlashAttnBwdSm90INS1_25CollectiveMainloopBwdSm90ILi2ELi2ELi2EN4cute5tupleIJNS5_1CILi1EEES8_S8_EEENS6_IJNS7_ILi64EEENS7_ILi128EEENS7_ILi96EEEEEENS_6half_tEfNS_4arch4Sm90ELb0ELb1ELb1ELb0ELb0ELb1ELb0ELb0ELi2ELi1ELi2ELi1ELb1EEENS1_24CollectiveEpilogueBwdGQAISD_fSG_Li256ELb0ELb0EEENS1_19SingleTileSchedulerILb0ELb0ELb0ELi128EEEEEEEEEvNT_6ParamsE --------------------------
	.section	.nv.constant0._ZN7cutlass13device_kernelIN5flash11enable_sm90INS1_16FlashAttnBwdSm90INS1_25CollectiveMainloopBwdSm90ILi2ELi2ELi2EN4cute5tupleIJNS5_1CILi1EEES8_S8_EEENS6_IJNS7_ILi64EEENS7_ILi128EEENS7_ILi96EEEEEENS_6half_tEfNS_4arch4Sm90ELb0ELb1ELb1ELb0ELb0ELb1ELb0ELb0ELi2ELi1ELi2ELi1ELb1EEENS1_24CollectiveEpilogueBwdGQAISD_fSG_Li256ELb0ELb0EEENS1_19SingleTileSchedulerILb0ELb0ELb0ELi128EEEEEEEEEvNT_6ParamsE,"a",@progbits
	.sectionflags	@""
	.align	4
.nv.constant0._ZN7cutlass13device_kernelIN5flash11enable_sm90INS1_16FlashAttnBwdSm90INS1_25CollectiveMainloopBwdSm90ILi2ELi2ELi2EN4cute5tupleIJNS5_1CILi1EEES8_S8_EEENS6_IJNS7_ILi64EEENS7_ILi128EEENS7_ILi96EEEEEENS_6half_tEfNS_4arch4Sm90ELb0ELb1ELb1ELb0ELb0ELb1ELb0ELb0ELi2ELi1ELi2ELi1ELb1EEENS1_24CollectiveEpilogueBwdGQAISD_fSG_Li256ELb0ELb0EEENS1_19SingleTileSchedulerILb0ELb0ELb0ELi128EEEEEEEEEvNT_6ParamsE:
	.zero		2304


//--------------------- .nv.constant0._ZN7cutlass13device_kernelIN5flash11enable_sm90INS1_16FlashAttnBwdSm90INS1_25CollectiveMainloopBwdSm90ILi2ELi2ELi2EN4cute5tupleIJNS5_1CILi1EEES8_S8_EEENS6_IJNS7_ILi64EEENS7_ILi128EEENS7_ILi96EEEEEENS_6half_tEfNS_4arch4Sm90ELb0ELb1ELb1ELb0ELb1ELb1ELb0ELb0ELi2ELi1ELi2ELi1ELb1EEENS1_24CollectiveEpilogueBwdGQAISD_fSG_Li256ELb0ELb1EEENS1_19SingleTileSchedulerILb0ELb0ELb0ELi128EEEEEEEEEvNT_6ParamsE --------------------------
	.section	.nv.constant0._ZN7cutlass13device_kernelIN5flash11enable_sm90INS1_16FlashAttnBwdSm90INS1_25CollectiveMainloopBwdSm90ILi2ELi2ELi2EN4cute5tupleIJNS5_1CILi1EEES8_S8_EEENS6_IJNS7_ILi64EEENS7_ILi128EEENS7_ILi96EEEEEENS_6half_tEfNS_4arch4Sm90ELb0ELb1ELb1ELb0ELb1ELb1ELb0ELb0ELi2ELi1ELi2ELi1ELb1EEENS1_24CollectiveEpilogueBwdGQAISD_fSG_Li256ELb0ELb1EEENS1_19SingleTileSchedulerILb0ELb0ELb0ELi128EEEEEEEEEvNT_6ParamsE,"a",@progbits
	.sectionflags	@""
	.align	4
.nv.constant0._ZN7cutlass13device_kernelIN5flash11enable_sm90INS1_16FlashAttnBwdSm90INS1_25CollectiveMainloopBwdSm90ILi2ELi2ELi2EN4cute5tupleIJNS5_1CILi1EEES8_S8_EEENS6_IJNS7_ILi64EEENS7_ILi128EEENS7_ILi96EEEEEENS_6half_tEfNS_4arch4Sm90ELb0ELb1ELb1ELb0ELb1ELb1ELb0ELb0ELi2ELi1ELi2ELi1ELb1EEENS1_24CollectiveEpilogueBwdGQAISD_fSG_Li256ELb0ELb1EEENS1_19SingleTileSchedulerILb0ELb0ELb0ELi128EEEEEEEEEvNT_6ParamsE:
	.zero		2304


//--------------------- .nv.constant0._ZN7cutlass13device_kernelIN5flash11enable_sm90INS1_16FlashAttnBwdSm90INS1_25CollectiveMainloopBwdSm90ILi2ELi2ELi2EN4cute5tupleIJNS5_1CILi1EEES8_S8_EEENS6_IJNS7_ILi64EEENS7_ILi128EEENS7_ILi96EEEEEENS_6half_tEfNS_4arch4Sm90ELb0ELb1ELb1ELb1ELb0ELb1ELb0ELb0ELi2ELi1ELi2ELi1ELb1EEENS1_21CollectiveEpilogueBwdISD_SE_SG_Li256ELb1ELb0ELi1EEENS1_19SingleTileSchedulerILb1ELb0ELb0ELi128EEEEEEEEEvNT_6ParamsE --------------------------
	.section	.nv.constant0._ZN7cutlass13device_kernelIN5flash11enable_sm90INS1_16FlashAttnBwdSm90INS1_25CollectiveMainloopBwdSm90ILi2ELi2ELi2EN4cute5tupleIJNS5_1CILi1EEES8_S8_EEENS6_IJNS7_ILi64EEENS7_ILi128EEENS7_ILi96EEEEEENS_6half_tEfNS_4arch4Sm90ELb0ELb1ELb1ELb1ELb0ELb1ELb0ELb0ELi2ELi1ELi2ELi1ELb1EEENS1_21CollectiveEpilogueBwdISD_SE_SG_Li256ELb1ELb0ELi1EEENS1_19SingleTileSchedulerILb1ELb0ELb0ELi128EEEEEEEEEvNT_6ParamsE,"a",@progbits
	.sectionflags	@""
	.align	4
.nv.constant0._ZN7cutlass13device_kernelIN5flash11enable_sm90INS1_16FlashAttnBwdSm90INS1_25CollectiveMainloopBwdSm90ILi2ELi2ELi2EN4cute5tupleIJNS5_1CILi1EEES8_S8_EEENS6_IJNS7_ILi64EEENS7_ILi128EEENS7_ILi96EEEEEENS_6half_tEfNS_4arch4Sm90ELb0ELb1ELb1ELb1ELb0ELb1ELb0ELb0ELi2ELi1ELi2ELi1ELb1EEENS1_21CollectiveEpilogueBwdISD_SE_SG_Li256ELb1ELb0ELi1EEENS1_19SingleTileSchedulerILb1ELb0ELb0ELi128EEEEEEEEEvNT_6ParamsE:
	.zero		2304


//--------------------- .nv.constant0._ZN7cutlass13device_kernelIN5flash11enable_sm90INS1_16FlashAttnBwdSm90INS1_25CollectiveMainloopBwdSm90ILi2ELi2ELi2EN4cute5tupleIJNS5_1CILi1EEES8_S8_EEENS6_IJNS7_ILi64EEENS7_ILi128EEENS7_ILi96EEEEEENS_6half_tEfNS_4arch4Sm90ELb0ELb1ELb1ELb1ELb1ELb1ELb0ELb0ELi2ELi1ELi2ELi1ELb1EEENS1_21CollectiveEpilogueBwdISD_SE_SG_Li256ELb1ELb0ELi1EEENS1_19SingleTileSchedulerILb1ELb0ELb0ELi128EEEEEEEEEvNT_6ParamsE --------------------------
	.section	.nv.constant0._ZN7cutlass13device_kernelIN5flash11enable_sm90INS1_16FlashAttnBwdSm90INS1_25CollectiveMainloopBwdSm90ILi2ELi2ELi2EN4cute5tupleIJNS5_1CILi1EEES8_S8_EEENS6_IJNS7_ILi64EEENS7_ILi128EEENS7_ILi96EEEEEENS_6half_tEfNS_4arch4Sm90ELb0ELb1ELb1ELb1ELb1ELb1ELb0ELb0ELi2ELi1ELi2ELi1ELb1EEENS1_21CollectiveEpilogueBwdISD_SE_SG_Li256ELb1ELb0ELi1EEENS1_19SingleTileSchedulerILb1ELb0ELb0ELi128EEEEEEEEEvNT_6ParamsE,"a",@progbits
	.sectionflags	@""
	.align	4
.nv.constant0._ZN7cutlass13device_kernelIN5flash11enable_sm90INS1_16FlashAttnBwdSm90INS1_25CollectiveMainloopBwdSm90ILi2ELi2ELi2EN4cute5tupleIJNS5_1CILi1EEES8_S8_EEENS6_IJNS7_ILi64EEENS7_ILi128EEENS7_ILi96EEEEEENS_6half_tEfNS_4arch4Sm90ELb0ELb1ELb1ELb1ELb1ELb1ELb0ELb0ELi2ELi1ELi2ELi1ELb1EEENS1_21CollectiveEpilogueBwdISD_SE_SG_Li256ELb1ELb0ELi1EEENS1_19SingleTileSchedulerILb1ELb0ELb0ELi128EEEEEEEEEvNT_6ParamsE:
	.zero		2304


//--------------------- .nv.constant0._ZN7cutlass13device_kernelIN5flash11enable_sm90INS1_16FlashAttnBwdSm90INS1_25CollectiveMainloopBwdSm90ILi2ELi2ELi2EN4cute5tupleIJNS5_1CILi1EEES8_S8_EEENS6_IJNS7_ILi64EEENS7_ILi128EEENS7_ILi96EEEEEENS_6half_tEfNS_4arch4Sm90ELb0ELb1ELb1ELb1ELb0ELb1ELb0ELb0ELi2ELi1ELi2ELi1ELb1EEENS1_24CollectiveEpilogueBwdGQAISD_fSG_Li256ELb1ELb0EEENS1_19SingleTileSchedulerILb1ELb0ELb0ELi128EEEEEEEEEvNT_6ParamsE --------------------------
	.section	.nv.constant0._ZN7cutlass13device_kernelIN5flash11enable_sm90INS1_16FlashAttnBwdSm90INS1_25CollectiveMainloopBwdSm90ILi2ELi2ELi2EN4cute5tupleIJNS5_1CILi1EEES8_S8_EEENS6_IJNS7_ILi64EEENS7_ILi128EEENS7_ILi96EEEEEENS_6half_tEfNS_4arch4Sm90ELb0ELb1ELb1ELb1ELb0ELb1ELb0ELb0ELi2ELi1ELi2ELi1ELb1EEENS1_24CollectiveEpilogueBwdGQAISD_fSG_Li256ELb1ELb0EEENS1_19SingleTileSchedulerILb1ELb0ELb0ELi128EEEEEEEEEvNT_6ParamsE,"a",@progbits
	.sectionflags	@""
	.align	4
.nv.constant0._ZN7cutlass13device_kernelIN5flash11enable_sm90INS1_16FlashAttnBwdSm90INS1_25CollectiveMainloopBwdSm90ILi2ELi2ELi2EN4cute5tupleIJNS5_1CILi1EEES8_S8_EEENS6_IJNS7_ILi64EEENS7_ILi128EEENS7_ILi96EEEEEENS_6half_tEfNS_4arch4Sm90ELb0ELb1ELb1ELb1ELb0ELb1ELb0ELb0ELi2ELi1ELi2ELi1ELb1EEENS1_24CollectiveEpilogueBwdGQAISD_fSG_Li256ELb1ELb0EEENS1_19SingleTileSchedulerILb1ELb0ELb0ELi128EEEEEEEEEvNT_6ParamsE:
	.zero		2304


//--------------------- .nv.constant0._ZN7cutlass13device_kernelIN5flash11enable_sm90INS1_16FlashAttnBwdSm90INS1_25CollectiveMainloopBwdSm90ILi2ELi2ELi2EN4cute5tupleIJNS5_1CILi1EEES8_S8_EEENS6_IJNS7_ILi64EEENS7_ILi128EEENS7_ILi96EEEEEENS_6half_tEfNS_4arch4Sm90ELb0ELb1ELb1ELb1ELb1ELb1ELb0ELb0ELi2ELi1ELi2ELi1ELb1EEENS1_24CollectiveEpilogueBwdGQAISD_fSG_Li256ELb1ELb1EEENS1_19SingleTileSchedulerILb1ELb0ELb0ELi128EEEEEEEEEvNT_6ParamsE --------------------------
	.section	.nv.constant0._ZN7cutlass13device_kernelIN5flash11enable_sm90INS1_16FlashAttnBwdSm90INS1_25CollectiveMainloopBwdSm90ILi2ELi2ELi2EN4cute5tupleIJNS5_1CILi1EEES8_S8_EEENS6_IJNS7_ILi64EEENS7_ILi128EEENS7_ILi96EEEEEENS_6half_tEfNS_4arch4Sm90ELb0ELb1ELb1ELb1ELb1ELb1ELb0ELb0ELi2ELi1ELi2ELi1ELb1EEENS1_24CollectiveEpilogueBwdGQAISD_fSG_Li256ELb1ELb1EEENS1_19SingleTileSchedulerILb1ELb0ELb0ELi128EEEEEEEEEvNT_6ParamsE,"a",@progbits
	.sectionflags	@""
	.align	4
.nv.constant0._ZN7cutlass13device_kernelIN5flash11enable_sm90INS1_16FlashAttnBwdSm90INS1_25CollectiveMainloopBwdSm90ILi2ELi2ELi2EN4cute5tupleIJNS5_1CILi1EEES8_S8_EEENS6_IJNS7_ILi64EEENS7_ILi128EEENS7_ILi96EEEEEENS_6half_tEfNS_4arch4Sm90ELb0ELb1ELb1ELb1ELb1ELb1ELb0ELb0ELi2ELi1ELi2ELi1ELb1EEENS1_24CollectiveEpilogueBwdGQAISD_fSG_Li256ELb1ELb1EEENS1_19SingleTileSchedulerILb1ELb0ELb0ELi128EEEEEEEEEvNT_6ParamsE:
	.zero		2304


//--------------------- .nv.constant0._ZN7cutlass13device_kernelIN5flash11enable_sm90INS1_16FlashAttnBwdSm90INS1_25CollectiveMainloopBwdSm90ILi2ELi2ELi2EN4cute5tupleIJNS5_1CILi1EEES8_S8_EEENS6_IJNS7_ILi64EEENS7_ILi128EEENS7_ILi96EEEEEENS_6half_tEfNS_4arch4Sm90ELb1ELb0ELb1ELb0ELb0ELb1ELb0ELb0ELi2ELi1ELi2ELi1ELb1EEENS1_21CollectiveEpilogueBwdISD_SE_SG_Li256ELb0ELb0ELi1EEENS1_25SingleTileBwdLPTSchedulerILb0ELi128ELb0EEEEEEEEEvNT_6ParamsE --------------------------
	.section	.nv.constant0._ZN7cutlass13device_kernelIN5flash11enable_sm90INS1_16FlashAttnBwdSm90INS1_25CollectiveMainloopBwdSm90ILi2ELi2ELi2EN4cute5tupleIJNS5_1CILi1EEES8_S8_EEENS6_IJNS7_ILi64EEENS7_ILi128EEENS7_ILi96EEEEEENS_6half_tEfNS_4arch4Sm90ELb1ELb0ELb1ELb0ELb0ELb1ELb0ELb0ELi2ELi1ELi2ELi1ELb1EEENS1_21CollectiveEpilogueBwdISD_SE_SG_Li256ELb0ELb0ELi1EEENS1_25SingleTileBwdLPTSchedulerILb0ELi128ELb0EEEEEEEEEvNT_6ParamsE,"a",@progbits
	.sectionflags	@""
	.align	4
.nv.constant0._ZN7cutlass13device_kernelIN5flash11enable_sm90INS1_16FlashAttnBwdSm90INS1_25CollectiveMainloopBwdSm90ILi2ELi2ELi2EN4cute5tupleIJNS5_1CILi1EEES8_S8_EEENS6_IJNS7_ILi64EEENS7_ILi128EEENS7_ILi96EEEEEENS_6half_tEfNS_4arch4Sm90ELb1ELb0ELb1ELb0ELb0ELb1ELb0ELb0ELi2ELi1ELi2ELi1ELb1EEENS1_21CollectiveEpilogueBwdISD_SE_SG_Li256ELb0ELb0ELi1EEENS1_25SingleTileBwdLPTSchedulerILb0ELi128ELb0EEEEEEEEEvNT_6ParamsE:
	.zero		2944


//--------------------- .nv.constant0._ZN7cutlass13device_kernelIN5flash11enable_sm90INS1_16FlashAttnBwdSm90INS1_25CollectiveMainloopBwdSm90ILi2ELi2ELi2EN4cute5tupleIJNS5_1CILi1EEES8_S8_EEENS6_IJNS7_ILi64EEENS7_ILi128EEENS7_ILi96EEEEEENS_6half_tEfNS_4arch4Sm90ELb1ELb0ELb1ELb0ELb1ELb1ELb0ELb0ELi2ELi1ELi2ELi1ELb1EEENS1_21CollectiveEpilogueBwdISD_SE_SG_Li256ELb0ELb0ELi1EEENS1_25SingleTileBwdLPTSchedulerILb0ELi128ELb1EEEEEEEEEvNT_6ParamsE --------------------------
	.section	.nv.constant0._ZN7cutlass13device_kernelIN5flash11enable_sm90INS1_16FlashAttnBwdSm90INS1_25CollectiveMainloopBwdSm90ILi2ELi2ELi2EN4cute5tupleIJNS5_1CILi1EEES8_S8_EEENS6_IJNS7_ILi64EEENS7_ILi128EEENS7_ILi96EEEEEENS_6half_tEfNS_4arch4Sm90ELb1ELb0ELb1ELb0ELb1ELb1ELb0ELb0ELi2ELi1ELi2ELi1ELb1EEENS1_21CollectiveEpilogueBwdISD_SE_SG_Li256ELb0ELb0ELi1EEENS1_25SingleTileBwdLPTSchedulerILb0ELi128ELb1EEEEEEEEEvNT_6ParamsE,"a",@progbits
	.sectionflags	@""
	.align	4
.nv.constant0._ZN7cutlass13device_kernelIN5flash11enable_sm90INS1_16FlashAttnBwdSm90INS1_25CollectiveMainloopBwdSm90ILi2ELi2ELi2EN4cute5tupleIJNS5_1CILi1EEES8_S8_EEENS6_IJNS7_ILi64EEENS7_ILi128EEENS7_ILi96EEEEEENS_6half_tEfNS_4arch4Sm90ELb1ELb0ELb1ELb0ELb1ELb1ELb0ELb0ELi2ELi1ELi2ELi1ELb1EEENS1_21CollectiveEpilogueBwdISD_SE_SG_Li256ELb0ELb0ELi1EEENS1_25SingleTileBwdLPTSchedulerILb0ELi128ELb1EEEEEEEEEvNT_6ParamsE:
	.zero		2944


//--------------------- .nv.constant0._ZN7cutlass13device_kernelIN5flash11enable_sm90INS1_16FlashAttnBwdSm90INS1_25CollectiveMainloopBwdSm90ILi2ELi2ELi2EN4cute5tupleIJNS5_1CILi1EEES8_S8_EEENS6_IJNS7_ILi64EEENS7_ILi128EEENS7_ILi96EEEEEENS_6half_tEfNS_4arch4Sm90ELb1ELb0ELb1ELb0ELb0ELb1ELb0ELb0ELi2ELi1ELi2ELi1ELb1EEENS1_24CollectiveEpilogueBwdGQAISD_fSG_Li256ELb0ELb0EEENS1_25SingleTileBwdLPTSchedulerILb0ELi128ELb0EEEEEEEEEvNT_6ParamsE --------------------------
	.section	.nv.constant0._ZN7cutlass13device_kernelIN5flash11enable_sm90INS1_16FlashAttnBwdSm90INS1_25CollectiveMainloopBwdSm90ILi2ELi2ELi2EN4cute5tupleIJNS5_1CILi1EEES8_S8_EEENS6_IJNS7_ILi64EEENS7_ILi128EEENS7_ILi96EEEEEENS_6half_tEfNS_4arch4Sm90ELb1ELb0ELb1ELb0ELb0ELb1ELb0ELb0ELi2ELi1ELi2ELi1ELb1EEENS1_24CollectiveEpilogueBwdGQAISD_fSG_Li256ELb0ELb0EEENS1_25SingleTileBwdLPTSchedulerILb0ELi128ELb0EEEEEEEEEvNT_6ParamsE,"a",@progbits
	.sectionflags	@""
	.align	4
.nv.constant0._ZN7cutlass13device_kernelIN5flash11enable_sm90INS1_16FlashAttnBwdSm90INS1_25CollectiveMainloopBwdSm90ILi2ELi2ELi2EN4cute5tupleIJNS5_1CILi1EEES8_S8_EEENS6_IJNS7_ILi64EEENS7_ILi128EEENS7_ILi96EEEEEENS_6half_tEfNS_4arch4Sm90ELb1ELb0ELb1ELb0ELb0ELb1ELb0ELb0ELi2ELi1ELi2ELi1ELb1EEENS1_24CollectiveEpilogueBwdGQAISD_fSG_Li256ELb0ELb0EEENS1_25SingleTileBwdLPTSchedulerILb0ELi128ELb0EEEEEEEEEvNT_6ParamsE:
	.zero		2432


//--------------------- .nv.constant0._ZN7cutlass13device_kernelIN5flash11enable_sm90INS1_16FlashAttnBwdSm90INS1_25CollectiveMainloopBwdSm90ILi2ELi2ELi2EN4cute5tupleIJNS5_1CILi1EEES8_S8_EEENS6_IJNS7_ILi64EEENS7_ILi128EEENS7_ILi96EEEEEENS_6half_tEfNS_4arch4Sm90ELb1ELb0ELb1ELb0ELb1ELb1ELb0ELb0ELi2ELi1ELi2ELi1ELb1EEENS1_24CollectiveEpilogueBwdGQAISD_fSG_Li256ELb0ELb1EEENS1_25SingleTileBwdLPTSchedulerILb0ELi128ELb1EEEEEEEEEvNT_6ParamsE --------------------------
	.section	.nv.constant0._ZN7cutlass13device_kernelIN5flash11enable_sm90INS1_16FlashAttnBwdSm90INS1_25CollectiveMainloopBwdSm90ILi2ELi2ELi2EN4cute5tupleIJNS5_1CILi1EEES8_S8_EEENS6_IJNS7_ILi64EEENS7_ILi128EEENS7_ILi96EEEEEENS_6half_tEfNS_4arch4Sm90ELb1ELb0ELb1ELb0ELb1ELb1ELb0ELb0ELi2ELi1ELi2ELi1ELb1EEENS1_24CollectiveEpilogueBwdGQAISD_fSG_Li256ELb0ELb1EEENS1_25SingleTileBwdLPTSchedulerILb0ELi128ELb1EEEEEEEEEvNT_6ParamsE,"a",@progbits
	.sectionflags	@""
	.align	4
.nv.constant0._ZN7cutlass13device_kernelIN5flash11enable_sm90INS1_16FlashAttnBwdSm90INS1_25CollectiveMainloopBwdSm90ILi2ELi2ELi2EN4cute5tupleIJNS5_1CILi1EEES8_S8_EEENS6_IJNS7_ILi64EEENS7_ILi128EEENS7_ILi96EEEEEENS_6half_tEfNS_4arch4Sm90ELb1ELb0ELb1ELb0ELb1ELb1ELb0ELb0ELi2ELi1ELi2ELi1ELb1EEENS1_24CollectiveEpilogueBwdGQAISD_fSG_Li256ELb0ELb1EEENS1_25SingleTileBwdLPTSchedulerILb0ELi128ELb1EEEEEEEEEvNT_6ParamsE:
	.zero		2432


//--------------------- .nv.constant0._ZN7cutlass13device_kernelIN5flash11enable_sm90INS1_16FlashAttnBwdSm90INS1_25CollectiveMainloopBwdSm90ILi2ELi2ELi2EN4cute5tupleIJNS5_1CILi1EEES8_S8_EEENS6_IJNS7_ILi64EEENS7_ILi128EEENS7_ILi96EEEEEENS_6half_tEfNS_4arch4Sm90ELb1ELb0ELb1ELb1ELb0ELb1ELb0ELb0ELi2ELi1ELi2ELi1ELb1EEENS1_21CollectiveEpilogueBwdISD_SE_SG_Li256ELb1ELb0ELi1EEENS1_25SingleTileBwdLPTSchedulerILb1ELi128ELb0EEEEEEEEEvNT_6ParamsE --------------------------
	.section	.nv.constant0._ZN7cutlass13device_kernelIN5flash11enable_sm90INS1_16FlashAttnBwdSm90INS1_25CollectiveMainloopBwdSm90ILi2ELi2ELi2EN4cute5tupleIJNS5_1CILi1EEES8_S8_EEENS6_IJNS7_ILi64EEENS7_ILi128EEENS7_ILi96EEEEEENS_6half_tEfNS_4arch4Sm90ELb1ELb0ELb1ELb1ELb0ELb1ELb0ELb0ELi2ELi1ELi2ELi1ELb1EEENS1_21CollectiveEpilogueBwdISD_SE_SG_Li256ELb1ELb0ELi1EEENS1_25SingleTileBwdLPTSchedulerILb1ELi128ELb0EEEEEEEEEvNT_6ParamsE,"a",@progbits
	.sectionflags	@""
	.align	4
.nv.constant0._ZN7cutlass13device_kernelIN5flash11enable_sm90INS1_16FlashAttnBwdSm90INS1_25CollectiveMainloopBwdSm90ILi2ELi2ELi2EN4cute5tupleIJNS5_1CILi1EEES8_S8_EEENS6_IJNS7_ILi64EEENS7_ILi128EEENS7_ILi96EEEEEENS_6half_tEfNS_4arch4Sm90ELb1ELb0ELb1ELb1ELb0ELb1ELb0ELb0ELi2ELi1ELi2ELi1ELb1EEENS1_21CollectiveEpilogueBwdISD_SE_SG_Li256ELb1ELb0ELi1EEENS1_25SingleTileBwdLPTSchedulerILb1ELi128ELb0EEEEEEEEEvNT_6ParamsE:
	.zero		2304


//--------------------- .nv.constant0._ZN7cutlass13device_kernelIN5flash11enable_sm90INS1_16FlashAttnBwdSm90INS1_25CollectiveMainloopBwdSm90ILi2ELi2ELi2EN4cute5tupleIJNS5_1CILi1EEES8_S8_EEENS6_IJNS7_ILi64EEENS7_ILi128EEENS7_ILi96EEEEEENS_6half_tEfNS_4arch4Sm90ELb1ELb0ELb1ELb1ELb1ELb1ELb0ELb0ELi2ELi1ELi2ELi1ELb1EEENS1_21CollectiveEpilogueBwdISD_SE_SG_Li256ELb1ELb0ELi1EEENS1_25SingleTileBwdLPTSchedulerILb1ELi128ELb1EEEEEEEEEvNT_6ParamsE --------------------------
	.section	.nv.constant0._ZN7cutlass13device_kernelIN5flash11enable_sm90INS1_16FlashAttnBwdSm90INS1_25CollectiveMainloopBwdSm90ILi2ELi2ELi2EN4cute5tupleIJNS5_1CILi1EEES8_S8_EEENS6_IJNS7_ILi64EEENS7_ILi128EEENS7_ILi96EEEEEENS_6half_tEfNS_4arch4Sm90ELb1ELb0ELb1ELb1ELb1ELb1ELb0ELb0ELi2ELi1ELi2ELi1ELb1EEENS1_21CollectiveEpilogueBwdISD_SE_SG_Li256ELb1ELb0ELi1EEENS1_25SingleTileBwdLPTSchedulerILb1ELi128ELb1EEEEEEEEEvNT_6ParamsE,"a",@progbits
	.sectionflags	@""
	.align	4
.nv.constant0._ZN7cutlass13device_kernelIN5flash11enable_sm90INS1_16FlashAttnBwdSm90INS1_25CollectiveMainloopBwdSm90ILi2ELi2ELi2EN4cute5tupleIJNS5_1CILi1EEES8_S8_EEENS6_IJNS7_ILi64EEENS7_ILi128EEENS7_ILi96EEEEEENS_6half_tEfNS_4arch4Sm90ELb1ELb0ELb1ELb1ELb1ELb1ELb0ELb0ELi2ELi1ELi2ELi1ELb1EEENS1_21CollectiveEpilogueBwdISD_SE_SG_Li256ELb1ELb0ELi1EEENS1_25SingleTileBwdLPTSchedulerILb1ELi128ELb1EEEEEEEEEvNT_6ParamsE:
	.zero		2304


//--------------------- .nv.constant0._ZN7cutlass13device_kernelIN5flash11enable_sm90INS1_16FlashAttnBwdSm90INS1_25CollectiveMainloopBwdSm90ILi2ELi2ELi2EN4cute5tupleIJNS5_1CILi1EEES8_S8_EEENS6_IJNS7_ILi64EEENS7_ILi128EEENS7_ILi96EEEEEENS_6half_tEfNS_4arch4Sm90ELb1ELb0ELb1ELb1ELb0ELb1ELb0ELb0ELi2ELi1ELi2ELi1ELb1EEENS1_24CollectiveEpilogueBwdGQAISD_fSG_Li256ELb1ELb0EEENS1_25SingleTileBwdLPTSchedulerILb1ELi128ELb0EEEEEEEEEvNT_6ParamsE --------------------------
	.section	.nv.constant0._ZN7cutlass13device_kernelIN5flash11enable_sm90INS1_16FlashAttnBwdSm90INS1_25CollectiveMainloopBwdSm90ILi2ELi2ELi2EN4cute5tupleIJNS5_1CILi1EEES8_S8_EEENS6_IJNS7_ILi64EEENS7_ILi128EEENS7_ILi96EEEEEENS_6half_tEfNS_4arch4Sm90ELb1ELb0ELb1ELb1ELb0ELb1ELb0ELb0ELi2ELi1ELi2ELi1ELb1EEENS1_24CollectiveEpilogueBwdGQAISD_fSG_Li256ELb1ELb0EEENS1_25SingleTileBwdLPTSchedulerILb1ELi128ELb0EEEEEEEEEvNT_6ParamsE,"a",@progbits
	.sectionflags	@""
	.align	4
.nv.constant0._ZN7cutlass13device_kernelIN5flash11enable_sm90INS1_16FlashAttnBwdSm90INS1_25CollectiveMainloopBwdSm90ILi2ELi2ELi2EN4cute5tupleIJNS5_1CILi1EEES8_S8_EEENS6_IJNS7_ILi64EEENS7_ILi128EEENS7_ILi96EEEEEENS_6half_tEfNS_4arch4Sm90ELb1ELb0ELb1ELb1ELb0ELb1ELb0ELb0ELi2ELi1ELi2ELi1ELb1EEENS1_24CollectiveEpilogueBwdGQAISD_fSG_Li256ELb1ELb0EEENS1_25SingleTileBwdLPTSchedulerILb1ELi128ELb0EEEEEEEEEvNT_6ParamsE:
	.zero		2432


//--------------------- .nv.constant0._ZN7cutlass13device_kernelIN5flash11enable_sm90INS1_16FlashAttnBwdSm90INS1_25CollectiveMainloopBwdSm90ILi2ELi2ELi2EN4cute5tupleIJNS5_1CILi1EEES8_S8_EEENS6_IJNS7_ILi64EEENS7_ILi128EEENS7_ILi96EEEEEENS_6half_tEfNS_4arch4Sm90ELb1ELb0ELb1ELb1ELb1ELb1ELb0ELb0ELi2ELi1ELi2ELi1ELb1EEENS1_24CollectiveEpilogueBwdGQAISD_fSG_Li256ELb1ELb1EEENS1_25SingleTileBwdLPTSchedulerILb1ELi128ELb1EEEEEEEEEvNT_6ParamsE --------------------------
	.section	.nv.constant0._ZN7cutlass13device_kernelIN5flash11enable_sm90INS1_16FlashAttnBwdSm90INS1_25CollectiveMainloopBwdSm90ILi2ELi2ELi2EN4cute5tupleIJNS5_1CILi1EEES8_S8_EEENS6_IJNS7_ILi64EEENS7_ILi128EEENS7_ILi96EEEEEENS_6half_tEfNS_4arch4Sm90ELb1ELb0ELb1ELb1ELb1ELb1ELb0ELb0ELi2ELi1ELi2ELi1ELb1EEENS1_24CollectiveEpilogueBwdGQAISD_fSG_Li256ELb1ELb1EEENS1_25SingleTileBwdLPTSchedulerILb1ELi128ELb1EEEEEEEEEvNT_6ParamsE,"a",@progbits
	.sectionflags	@""
	.align	4
.nv.constant0._ZN7cutlass13device_kernelIN5flash11enable_sm90INS1_16FlashAttnBwdSm90INS1_25CollectiveMainloopBwdSm90ILi2ELi2ELi2EN4cute5tupleIJNS5_1CILi1EEES8_S8_EEENS6_IJNS7_ILi64EEENS7_ILi128EEENS7_ILi96EEEEEENS_6half_tEfNS_4arch4Sm90ELb1ELb0ELb1ELb1ELb1ELb1ELb0ELb0ELi2ELi1ELi2ELi1ELb1EEENS1_24CollectiveEpilogueBwdGQAISD_fSG_Li256ELb1ELb1EEENS1_25SingleTileBwdLPTSchedulerILb1ELi128ELb1EEEEEEEEEvNT_6ParamsE:
	.zero		2432


//--------------------- .nv.constant0._ZN7cutlass13device_kernelIN5flash11enable_sm90INS1_16FlashAttnBwdSm90INS1_25CollectiveMainloopBwdSm90ILi2ELi2ELi2EN4cute5tupleIJNS5_1CILi1EEES8_S8_EEENS6_IJNS7_ILi64EEENS7_ILi128EEENS7_ILi96EEEEEENS_6half_tEfNS_4arch4Sm90ELb0ELb0ELb0ELb0ELb0ELb1ELb0ELb0ELi2ELi1ELi2ELi1ELb1EEENS1_21CollectiveEpilogueBwdISD_SE_SG_Li256ELb0ELb0ELi1EEENS1_19SingleTileSchedulerILb0ELb0ELb0ELi128EEEEEEEEEvNT_6ParamsE --------------------------
	.section	.nv.constant0._ZN7cutlass13device_kernelIN5flash11enable_sm90INS1_16FlashAttnBwdSm90INS1_25CollectiveMainloopBwdSm90ILi2ELi2ELi2EN4cute5tupleIJNS5_1CILi1EEES8_S8_EEENS6_IJNS7_ILi64EEENS7_ILi128EEENS7_ILi96EEEEEENS_6half_tEfNS_4arch4Sm90ELb0ELb0ELb0ELb0ELb0ELb1ELb0ELb0ELi2ELi1ELi2ELi1ELb1EEENS1_21CollectiveEpilogueBwdISD_SE_SG_Li256ELb0ELb0ELi1EEENS1_19SingleTileSchedulerILb0ELb0ELb0ELi128EEEEEEEEEvNT_6ParamsE,"a",@progbits
	.sectionflags	@""
	.align	4
.nv.constant0._ZN7cutlass13device_kernelIN5flash11enable_sm90INS1_16FlashAttnBwdSm90INS1_25CollectiveMainloopBwdSm90ILi2ELi2ELi2EN4cute5tupleIJNS5_1CILi1EEES8_S8_EEENS6_IJNS7_ILi64EEENS7_ILi128EEENS7_ILi96EEEEEENS_6half_tEfNS_4arch4Sm90ELb0ELb0ELb0ELb0ELb0ELb1ELb0ELb0ELi2ELi1ELi2ELi1ELb1EEENS1_21CollectiveEpilogueBwdISD_SE_SG_Li256ELb0ELb0ELi1EEENS1_19SingleTileSchedulerILb0ELb0ELb0ELi128EEEEEEEEEvNT_6ParamsE:
	.zero		2944


//--------------------- .nv.constant0._ZN7cutlass13device_kernelIN5flash11enable_sm90INS1_16FlashAttnBwdSm90INS1_25CollectiveMainloopBwdSm90ILi2ELi2ELi2EN4cute5tupleIJNS5_1CILi1EEES8_S8_EEENS6_IJNS7_ILi64EEENS7_ILi128EEENS7_ILi96EEEEEENS_6half_tEfNS_4arch4Sm90ELb0ELb0ELb0ELb0ELb1ELb1ELb0ELb0ELi2ELi1ELi2ELi1ELb1EEENS1_21CollectiveEpilogueBwdISD_SE_SG_Li256ELb0ELb0ELi1EEENS1_19SingleTileSchedulerILb0ELb0ELb0ELi128EEEEEEEEEvNT_6ParamsE --------------------------
	.section	.nv.constant0._ZN7cutlass13device_kernelIN5flash11enable_sm90INS1_16FlashAttnBwdSm90INS1_25CollectiveMainloopBwdSm90ILi2ELi2ELi2EN4cute5tupleIJNS5_1CILi1EEES8_S8_EEENS6_IJNS7_ILi64EEENS7_ILi128EEENS7_ILi96EEEEEENS_6half_tEfNS_4arch4Sm90ELb0ELb0ELb0ELb0ELb1ELb1ELb0ELb0ELi2ELi1ELi2ELi1ELb1EEENS1_21CollectiveEpilogueBwdISD_SE_SG_Li256ELb0ELb0ELi1EEENS1_19SingleTileSchedulerILb0ELb0ELb0ELi128EEEEEEEEEvNT_6ParamsE,"a",@progbits
	.sectionflags	@""
	.align	4
.nv.constant0._ZN7cutlass13device_kernelIN5flash11enable_sm90INS1_16FlashAttnBwdSm90INS1_25CollectiveMainloopBwdSm90ILi2ELi2ELi2EN4cute5tupleIJNS5_1CILi1EEES8_S8_EEENS6_IJNS7_ILi64EEENS7_ILi128EEENS7_ILi96EEEEEENS_6half_tEfNS_4arch4Sm90ELb0ELb0ELb0ELb0ELb1ELb1ELb0ELb0ELi2ELi1ELi2ELi1ELb1EEENS1_21CollectiveEpilogueBwdISD_SE_SG_Li256ELb0ELb0ELi1EEENS1_19SingleTileSchedulerILb0ELb0ELb0ELi128EEEEEEEEEvNT_6ParamsE:
	.zero		2944


//--------------------- .nv.constant0._ZN7cutlass13device_kernelIN5flash11enable_sm90INS1_16FlashAttnBwdSm90INS1_25CollectiveMainloopBwdSm90ILi2ELi2ELi2EN4cute5tupleIJNS5_1CILi1EEES8_S8_EEENS6_IJNS7_ILi64EEENS7_ILi128EEENS7_ILi96EEEEEENS_6half_tEfNS_4arch4Sm90ELb0ELb0ELb0ELb0ELb0ELb1ELb0ELb0ELi2ELi1ELi2ELi1ELb1EEENS1_24CollectiveEpilogueBwdGQAISD_fSG_Li256ELb0ELb0EEENS1_19SingleTileSchedulerILb0ELb0ELb0ELi128EEEEEEEEEvNT_6ParamsE --------------------------
	.section	.nv.constant0._ZN7cutlass13device_kernelIN5flash11enable_sm90INS1_16FlashAttnBwdSm90INS1_25CollectiveMainloopBwdSm90ILi2ELi2ELi2EN4cute5tupleIJNS5_1CILi1EEES8_S8_EEENS6_IJNS7_ILi64EEENS7_ILi128EEENS7_ILi96EEEEEENS_6half_tEfNS_4arch4Sm90ELb0ELb0ELb0ELb0ELb0ELb1ELb0ELb0ELi2ELi1ELi2ELi1ELb1EEENS1_24CollectiveEpilogueBwdGQAISD_fSG_Li256ELb0ELb0EEENS1_19SingleTileSchedulerILb0ELb0ELb0ELi128EEEEEEEEEvNT_6ParamsE,"a",@progbits
	.sectionflags	@""
	.align	4
.nv.constant0._ZN7cutlass13device_kernelIN5flash11enable_sm90INS1_16FlashAttnBwdSm90INS1_25CollectiveMainloopBwdSm90ILi2ELi2ELi2EN4cute5tupleIJNS5_1CILi1EEES8_S8_EEENS6_IJNS7_ILi64EEENS7_ILi128EEENS7_ILi96EEEEEENS_6half_tEfNS_4arch4Sm90ELb0ELb0ELb0ELb0ELb0ELb1ELb0ELb0ELi2ELi1ELi2ELi1ELb1EEENS1_24CollectiveEpilogueBwdGQAISD_fSG_Li256ELb0ELb0EEENS1_19SingleTileSchedulerILb0ELb0ELb0ELi128EEEEEEEEEvNT_6ParamsE:
	.zero		2304


//--------------------- .nv.constant0._ZN7cutlass13device_kernelIN5flash11enable_sm90INS1_16FlashAttnBwdSm90INS1_25CollectiveMainloopBwdSm90ILi2ELi2ELi2EN4cute5tupleIJNS5_1CILi1EEES8_S8_EEENS6_IJNS7_ILi64EEENS7_ILi128EEENS7_ILi96EEEEEENS_6half_tEfNS_4arch4Sm90ELb0ELb0ELb0ELb0ELb1ELb1ELb0ELb0ELi2ELi1ELi2ELi1ELb1EEENS1_24CollectiveEpilogueBwdGQAISD_fSG_Li256ELb0ELb1EEENS1_19SingleTileSchedulerILb0ELb0ELb0ELi128EEEEEEEEEvNT_6ParamsE --------------------------
	.section	.nv.constant0._ZN7cutlass13device_kernelIN5flash11enable_sm90INS1_16FlashAttnBwdSm90INS1_25CollectiveMainloopBwdSm90ILi2ELi2ELi2EN4cute5tupleIJNS5_1CILi1EEES8_S8_EEENS6_IJNS7_ILi64EEENS7_ILi128EEENS7_ILi96EEEEEENS_6half_tEfNS_4arch4Sm90ELb0ELb0ELb0ELb0ELb1ELb1ELb0ELb0ELi2ELi1ELi2ELi1ELb1EEENS1_24CollectiveEpilogueBwdGQAISD_fSG_Li256ELb0ELb1EEENS1_19SingleTileSchedulerILb0ELb0ELb0ELi128EEEEEEEEEvNT_6ParamsE,"a",@progbits
	.sectionflags	@""
	.align	4
.nv.constant0._ZN7cutlass13device_kernelIN5flash11enable_sm90INS1_16FlashAttnBwdSm90INS1_25CollectiveMainloopBwdSm90ILi2ELi2ELi2EN4cute5tupleIJNS5_1CILi1EEES8_S8_EEENS6_IJNS7_ILi64EEENS7_ILi128EEENS7_ILi96EEEEEENS_6half_tEfNS_4arch4Sm90ELb0ELb0ELb0ELb0ELb1ELb1ELb0ELb0ELi2ELi1ELi2ELi1ELb1EEENS1_24CollectiveEpilogueBwdGQAISD_fSG_Li256ELb0ELb1EEENS1_19SingleTileSchedulerILb0ELb0ELb0ELi128EEEEEEEEEvNT_6ParamsE:
	.zero		2304


//--------------------- .nv.constant0._ZN7cutlass13device_kernelIN5flash11enable_sm90INS1_16FlashAttnBwdSm90INS1_25CollectiveMainloopBwdSm90ILi2ELi2ELi2EN4cute5tupleIJNS5_1CILi1EEES8_S8_EEENS6_IJNS7_ILi64EEENS7_ILi128EEENS7_ILi96EEEEEENS_6half_tEfNS_4arch4Sm90ELb0ELb0ELb0ELb1ELb0ELb1ELb0ELb0ELi2ELi1ELi2ELi1ELb1EEENS1_21CollectiveEpilogueBwdISD_SE_SG_Li256ELb1ELb0ELi1EEENS1_19SingleTileSchedulerILb1ELb0ELb0ELi128EEEEEEEEEvNT_6ParamsE --------------------------
	.section	.nv.constant0._ZN7cutlass13device_kernelIN5flash11enable_sm90INS1_16FlashAttnBwdSm90INS1_25CollectiveMainloopBwdSm90ILi2ELi2ELi2EN4cute5tupleIJNS5_1CILi1EEES8_S8_EEENS6_IJNS7_ILi64EEENS7_ILi128EEENS7_ILi96EEEEEENS_6half_tEfNS_4arch4Sm90ELb0ELb0ELb0ELb1ELb0ELb1ELb0ELb0ELi2ELi1ELi2ELi1ELb1EEENS1_21CollectiveEpilogueBwdISD_SE_SG_Li256ELb1ELb0ELi1EEENS1_19SingleTileSchedulerILb1ELb0ELb0ELi128EEEEEEEEEvNT_6ParamsE,"a",@progbits
	.sectionflags	@""
	.align	4
.nv.constant0._ZN7cutlass13device_kernelIN5flash11enable_sm90INS1_16FlashAttnBwdSm90INS1_25CollectiveMainloopBwdSm90ILi2ELi2ELi2EN4cute5tupleIJNS5_1CILi1EEES8_S8_EEENS6_IJNS7_ILi64EEENS7_ILi128EEENS7_ILi96EEEEEENS_6half_tEfNS_4arch4Sm90ELb0ELb0ELb0ELb1ELb0ELb1ELb0ELb0ELi2ELi1ELi2ELi1ELb1EEENS1_21CollectiveEpilogueBwdISD_SE_SG_Li256ELb1ELb0ELi1EEENS1_19SingleTileSchedulerILb1ELb0ELb0ELi128EEEEEEEEEvNT_6ParamsE:
	.zero		2304


//--------------------- .nv.constant0._ZN7cutlass13device_kernelIN5flash11enable_sm90INS1_16FlashAttnBwdSm90INS1_25CollectiveMainloopBwdSm90ILi2ELi2ELi2EN4cute5tupleIJNS5_1CILi1EEES8_S8_EEENS6_IJNS7_ILi64EEENS7_ILi128EEENS7_ILi96EEEEEENS_6half_tEfNS_4arch4Sm90ELb0ELb0ELb0ELb1ELb1ELb1ELb0ELb0ELi2ELi1ELi2ELi1ELb1EEENS1_21CollectiveEpilogueBwdISD_SE_SG_Li256ELb1ELb0ELi1EEENS1_19SingleTileSchedulerILb1ELb0ELb0ELi128EEEEEEEEEvNT_6ParamsE --------------------------
	.section	.nv.constant0._ZN7cutlass13device_kernelIN5flash11enable_sm90INS1_16FlashAttnBwdSm90INS1_25CollectiveMainloopBwdSm90ILi2ELi2ELi2EN4cute5tupleIJNS5_1CILi1EEES8_S8_EEENS6_IJNS7_ILi64EEENS7_ILi128EEENS7_ILi96EEEEEENS_6half_tEfNS_4arch4Sm90ELb0ELb0ELb0ELb1ELb1ELb1ELb0ELb0ELi2ELi1ELi2ELi1ELb1EEENS1_21CollectiveEpilogueBwdISD_SE_SG_Li256ELb1ELb0ELi1EEENS1_19SingleTileSchedulerILb1ELb0ELb0ELi128EEEEEEEEEvNT_6ParamsE,"a",@progbits
	.sectionflags	@""
	.align	4
.nv.constant0._ZN7cutlass13device_kernelIN5flash11enable_sm90INS1_16FlashAttnBwdSm90INS1_25CollectiveMainloopBwdSm90ILi2ELi2ELi2EN4cute5tupleIJNS5_1CILi1EEES8_S8_EEENS6_IJNS7_ILi64EEENS7_ILi128EEENS7_ILi96EEEEEENS_6half_tEfNS_4arch4Sm90ELb0ELb0ELb0ELb1ELb1ELb1ELb0ELb0ELi2ELi1ELi2ELi1ELb1EEENS1_21CollectiveEpilogueBwdISD_SE_SG_Li256ELb1ELb0ELi1EEENS1_19SingleTileSchedulerILb1ELb0ELb0ELi128EEEEEEEEEvNT_6ParamsE:
	.zero		2304


//--------------------- .nv.constant0._ZN7cutlass13device_kernelIN5flash11enable_sm90INS1_16FlashAttnBwdSm90INS1_25CollectiveMainloopBwdSm90ILi2ELi2ELi2EN4cute5tupleIJNS5_1CILi1EEES8_S8_EEENS6_IJNS7_ILi64EEENS7_ILi128EEENS7_ILi96EEEEEENS_6half_tEfNS_4arch4Sm90ELb0ELb0ELb0ELb1ELb0ELb1ELb0ELb0ELi2ELi1ELi2ELi1ELb1EEENS1_24CollectiveEpilogueBwdGQAISD_fSG_Li256ELb1ELb0EEENS1_19SingleTileSchedulerILb1ELb0ELb0ELi128EEEEEEEEEvNT_6ParamsE --------------------------
	.section	.nv.constant0._ZN7cutlass13device_kernelIN5flash11enable_sm90INS1_16FlashAttnBwdSm90INS1_25CollectiveMainloopBwdSm90ILi2ELi2ELi2EN4cute5tupleIJNS5_1CILi1EEES8_S8_EEENS6_IJNS7_ILi64EEENS7_ILi128EEENS7_ILi96EEEEEENS_6half_tEfNS_4arch4Sm90ELb0ELb0ELb0ELb1ELb0ELb1ELb0ELb0ELi2ELi1ELi2ELi1ELb1EEENS1_24CollectiveEpilogueBwdGQAISD_fSG_Li256ELb1ELb0EEENS1_19SingleTileSchedulerILb1ELb0ELb0ELi128EEEEEEEEEvNT_6ParamsE,"a",@progbits
	.sectionflags	@""
	.align	4
.nv.constant0._ZN7cutlass13device_kernelIN5flash11enable_sm90INS1_16FlashAttnBwdSm90INS1_25CollectiveMainloopBwdSm90ILi2ELi2ELi2EN4cute5tupleIJNS5_1CILi1EEES8_S8_EEENS6_IJNS7_ILi64EEENS7_ILi128EEENS7_ILi96EEEEEENS_6half_tEfNS_4arch4Sm90ELb0ELb0ELb0ELb1ELb0ELb1ELb0ELb0ELi2ELi1ELi2ELi1ELb1EEENS1_24CollectiveEpilogueBwdGQAISD_fSG_Li256ELb1ELb0EEENS1_19SingleTileSchedulerILb1ELb0ELb0ELi128EEEEEEEEEvNT_6ParamsE:
	.zero		2304


//--------------------- .nv.constant0._ZN7cutlass13device_kernelIN5flash11enable_sm90INS1_16FlashAttnBwdSm90INS1_25CollectiveMainloopBwdSm90ILi2ELi2ELi2EN4cute5tupleIJNS5_1CILi1EEES8_S8_EEENS6_IJNS7_ILi64EEENS7_ILi128EEENS7_ILi96EEEEEENS_6half_tEfNS_4arch4Sm90ELb0ELb0ELb0ELb1ELb1ELb1ELb0ELb0ELi2ELi1ELi2ELi1ELb1EEENS1_24CollectiveEpilogueBwdGQAISD_fSG_Li256ELb1ELb1EEENS1_19SingleTileSchedulerILb1ELb0ELb0ELi128EEEEEEEEEvNT_6ParamsE --------------------------
	.section	.nv.constant0._ZN7cutlass13device_kernelIN5flash11enable_sm90INS1_16FlashAttnBwdSm90INS1_25CollectiveMainloopBwdSm90ILi2ELi2ELi2EN4cute5tupleIJNS5_1CILi1EEES8_S8_EEENS6_IJNS7_ILi64EEENS7_ILi128EEENS7_ILi96EEEEEENS_6half_tEfNS_4arch4Sm90ELb0ELb0ELb0ELb1ELb1ELb1ELb0ELb0ELi2ELi1ELi2ELi1ELb1EEENS1_24CollectiveEpilogueBwdGQAISD_fSG_Li256ELb1ELb1EEENS1_19SingleTileSchedulerILb1ELb0ELb0ELi128EEEEEEEEEvNT_6ParamsE,"a",@progbits
	.sectionflags	@""
	.align	4
.nv.constant0._ZN7cutlass13device_kernelIN5flash11enable_sm90INS1_16FlashAttnBwdSm90INS1_25CollectiveMainloopBwdSm90ILi2ELi2ELi2EN4cute5tupleIJNS5_1CILi1EEES8_S8_EEENS6_IJNS7_ILi64EEENS7_ILi128EEENS7_ILi96EEEEEENS_6half_tEfNS_4arch4Sm90ELb0ELb0ELb0ELb1ELb1ELb1ELb0ELb0ELi2ELi1ELi2ELi1ELb1EEENS1_24CollectiveEpilogueBwdGQAISD_fSG_Li256ELb1ELb1EEENS1_19SingleTileSchedulerILb1ELb0ELb0ELi128EEEEEEEEEvNT_6ParamsE:
	.zero		2304


//--------------------- .nv.constant0._ZN7cutlass13device_kernelIN5flash11enable_sm90INS1_16FlashAttnBwdSm90INS1_25CollectiveMainloopBwdSm90ILi2ELi2ELi2EN4cute5tupleIJNS5_1CILi1EEES8_S8_EEENS6_IJNS7_ILi64EEENS7_ILi128EEENS7_ILi96EEEEEENS_6half_tEfNS_4arch4Sm90ELb0ELb1ELb0ELb0ELb0ELb1ELb0ELb0ELi2ELi1ELi2ELi1ELb1EEENS1_21CollectiveEpilogueBwdISD_SE_SG_Li256ELb0ELb0ELi1EEENS1_19SingleTileSchedulerILb0ELb0ELb0ELi128EEEEEEEEEvNT_6ParamsE --------------------------
	.section	.nv.constant0._ZN7cutlass13device_kernelIN5flash11enable_sm90INS1_16FlashAttnBwdSm90INS1_25CollectiveMainloopBwdSm90ILi2ELi2ELi2EN4cute5tupleIJNS5_1CILi1EEES8_S8_EEENS6_IJNS7_ILi64EEENS7_ILi128EEENS7_ILi96EEEEEENS_6half_tEfNS_4arch4Sm90ELb0ELb1ELb0ELb0ELb0ELb1ELb0ELb0ELi2ELi1ELi2ELi1ELb1EEENS1_21CollectiveEpilogueBwdISD_SE_SG_Li256ELb0ELb0ELi1EEENS1_19SingleTileSchedulerILb0ELb0ELb0ELi128EEEEEEEEEvNT_6ParamsE,"a",@progbits
	.sectionflags	@""
	.align	4
.nv.constant0._ZN7cutlass13device_kernelIN5flash11enable_sm90INS1_16FlashAttnBwdSm90INS1_25CollectiveMainloopBwdSm90ILi2ELi2ELi2EN4cute5tupleIJNS5_1CILi1EEES8_S8_EEENS6_IJNS7_ILi64EEENS7_ILi128EEENS7_ILi96EEEEEENS_6half_tEfNS_4arch4Sm90ELb0ELb1ELb0ELb0ELb0ELb1ELb0ELb0ELi2ELi1ELi2ELi1ELb1EEENS1_21CollectiveEpilogueBwdISD_SE_SG_Li256ELb0ELb0ELi1EEENS1_19SingleTileSchedulerILb0ELb0ELb0ELi128EEEEEEEEEvNT_6ParamsE:
	.zero		2944


//--------------------- .nv.constant0._ZN7cutlass13device_kernelIN5flash11enable_sm90INS1_16FlashAttnBwdSm90INS1_25CollectiveMainloopBwdSm90ILi2ELi2ELi2EN4cute5tupleIJNS5_1CILi1EEES8_S8_EEENS6_IJNS7_ILi64EEENS7_ILi128EEENS7_ILi96EEEEEENS_6half_tEfNS_4arch4Sm90ELb0ELb1ELb0ELb0ELb1ELb1ELb0ELb0ELi2ELi1ELi2ELi1ELb1EEENS1_21CollectiveEpilogueBwdISD_SE_SG_Li256ELb0ELb0ELi1EEENS1_19SingleTileSchedulerILb0ELb0ELb0ELi128EEEEEEEEEvNT_6ParamsE --------------------------
	.section	.nv.constant0._ZN7cutlass13device_kernelIN5flash11enable_sm90INS1_16FlashAttnBwdSm90INS1_25CollectiveMainloopBwdSm90ILi2ELi2ELi2EN4cute5tupleIJNS5_1CILi1EEES8_S8_EEENS6_IJNS7_ILi64EEENS7_ILi128EEENS7_ILi96EEEEEENS_6half_tEfNS_4arch4Sm90ELb0ELb1ELb0ELb0ELb1ELb1ELb0ELb0ELi2ELi1ELi2ELi1ELb1EEENS1_21CollectiveEpilogueBwdISD_SE_SG_Li256ELb0ELb0ELi1EEENS1_19SingleTileSchedulerILb0ELb0ELb0ELi128EEEEEEEEEvNT_6ParamsE,"a",@progbits
	.sectionflags	@""
	.align	4
.nv.constant0._ZN7cutlass13device_kernelIN5flash11enable_sm90INS1_16FlashAttnBwdSm90INS1_25CollectiveMainloopBwdSm90ILi2ELi2ELi2EN4cute5tupleIJNS5_1CILi1EEES8_S8_EEENS6_IJNS7_ILi64EEENS7_ILi128EEENS7_ILi96EEEEEENS_6half_tEfNS_4arch4Sm90ELb0ELb1ELb0ELb0ELb1ELb1ELb0ELb0ELi2ELi1ELi2ELi1ELb1EEENS1_21CollectiveEpilogueBwdISD_SE_SG_Li256ELb0ELb0ELi1EEENS1_19SingleTileSchedulerILb0ELb0ELb0ELi128EEEEEEEEEvNT_6ParamsE:
	.zero		2944


//--------------------- .nv.constant0._ZN7cutlass13device_kernelIN5flash11enable_sm90INS1_16FlashAttnBwdSm90INS1_25CollectiveMainloopBwdSm90ILi2ELi2ELi2EN4cute5tupleIJNS5_1CILi1EEES8_S8_EEENS6_IJNS7_ILi64EEENS7_ILi128EEENS7_ILi96EEEEEENS_6half_tEfNS_4arch4Sm90ELb0ELb1ELb0ELb0ELb0ELb1ELb0ELb0ELi2ELi1ELi2ELi1ELb1EEENS1_24CollectiveEpilogueBwdGQAISD_fSG_Li256ELb0ELb0EEENS1_19SingleTileSchedulerILb0ELb0ELb0ELi128EEEEEEEEEvNT_6ParamsE --------------------------
	.section	.nv.constant0._ZN7cutlass13device_kernelIN5flash11enable_sm90INS1_16FlashAttnBwdSm90INS1_25CollectiveMainloopBwdSm90ILi2ELi2ELi2EN4cute5tupleIJNS5_1CILi1EEES8_S8_EEENS6_IJNS7_ILi64EEENS7_ILi128EEENS7_ILi96EEEEEENS_6half_tEfNS_4arch4Sm90ELb0ELb1ELb0ELb0ELb0ELb1ELb0ELb0ELi2ELi1ELi2ELi1ELb1EEENS1_24CollectiveEpilogueBwdGQAISD_fSG_Li256ELb0ELb0EEENS1_19SingleTileSchedulerILb0ELb0ELb0ELi128EEEEEEEEEvNT_6ParamsE,"a",@progbits
	.sectionflags	@""
	.align	4
.nv.constant0._ZN7cutlass13device_kernelIN5flash11enable_sm90INS1_16FlashAttnBwdSm90INS1_25CollectiveMainloopBwdSm90ILi2ELi2ELi2EN4cute5tupleIJNS5_1CILi1EEES8_S8_EEENS6_IJNS7_ILi64EEENS7_ILi128EEENS7_ILi96EEEEEENS_6half_tEfNS_4arch4Sm90ELb0ELb1ELb0ELb0ELb0ELb1ELb0ELb0ELi2ELi1ELi2ELi1ELb1EEENS1_24CollectiveEpilogueBwdGQAISD_fSG_Li256ELb0ELb0EEENS1_19SingleTileSchedulerILb0ELb0ELb0ELi128EEEEEEEEEvNT_6ParamsE:
	.zero		2304


//--------------------- .nv.constant0._ZN7cutlass13device_kernelIN5flash11enable_sm90INS1_16FlashAttnBwdSm90INS1_25CollectiveMainloopBwdSm90ILi2ELi2ELi2EN4cute5tupleIJNS5_1CILi1EEES8_S8_EEENS6_IJNS7_ILi64EEENS7_ILi128EEENS7_ILi96EEEEEENS_6half_tEfNS_4arch4Sm90ELb0ELb1ELb0ELb0ELb1ELb1ELb0ELb0ELi2ELi1ELi2ELi1ELb1EEENS1_24CollectiveEpilogueBwdGQAISD_fSG_Li256ELb0ELb1EEENS1_19SingleTileSchedulerILb0ELb0ELb0ELi128EEEEEEEEEvNT_6ParamsE --------------------------
	.section	.nv.constant0._ZN7cutlass13device_kernelIN5flash11enable_sm90INS1_16FlashAttnBwdSm90INS1_25CollectiveMainloopBwdSm90ILi2ELi2ELi2EN4cute5tupleIJNS5_1CILi1EEES8_S8_EEENS6_IJNS7_ILi64EEENS7_ILi128EEENS7_ILi96EEEEEENS_6half_tEfNS_4arch4Sm90ELb0ELb1ELb0ELb0ELb1ELb1ELb0ELb0ELi2ELi1ELi2ELi1ELb1EEENS1_24CollectiveEpilogueBwdGQAISD_fSG_Li256ELb0ELb1EEENS1_19SingleTileSchedulerILb0ELb0ELb0ELi128EEEEEEEEEvNT_6ParamsE,"a",@progbits
	.sectionflags	@""
	.align	4
.nv.constant0._ZN7cutlass13device_kernelIN5flash11enable_sm90INS1_16FlashAttnBwdSm90INS1_25CollectiveMainloopBwdSm90ILi2ELi2ELi2EN4cute5tupleIJNS5_1CILi1EEES8_S8_EEENS6_IJNS7_ILi64EEENS7_ILi128EEENS7_ILi96EEEEEENS_6half_tEfNS_4arch4Sm90ELb0ELb1ELb0ELb0ELb1ELb1ELb0ELb0ELi2ELi1ELi2ELi1ELb1EEENS1_24CollectiveEpilogueBwdGQAISD_fSG_Li256ELb0ELb1EEENS1_19SingleTileSchedulerILb0ELb0ELb0ELi128EEEEEEEEEvNT_6ParamsE:
	.zero		2304


//--------------------- .nv.constant0._ZN7cutlass13device_kernelIN5flash11enable_sm90INS1_16FlashAttnBwdSm90INS1_25CollectiveMainloopBwdSm90ILi2ELi2ELi2EN4cute5tupleIJNS5_1CILi1EEES8_S8_EEENS6_IJNS7_ILi64EEENS7_ILi128EEENS7_ILi96EEEEEENS_6half_tEfNS_4arch4Sm90ELb0ELb1ELb0ELb1ELb0ELb1ELb0ELb0ELi2ELi1ELi2ELi1ELb1EEENS1_21CollectiveEpilogueBwdISD_SE_SG_Li256ELb1ELb0ELi1EEENS1_19SingleTileSchedulerILb1ELb0ELb0ELi128EEEEEEEEEvNT_6ParamsE --------------------------
	.section	.nv.constant0._ZN7cutlass13device_kernelIN5flash11enable_sm90INS1_16FlashAttnBwdSm90INS1_25CollectiveMainloopBwdSm90ILi2ELi2ELi2EN4cute5tupleIJNS5_1CILi1EEES8_S8_EEENS6_IJNS7_ILi64EEENS7_ILi128EEENS7_ILi96EEEEEENS_6half_tEfNS_4arch4Sm90ELb0ELb1ELb0ELb1ELb0ELb1ELb0ELb0ELi2ELi1ELi2ELi1ELb1EEENS1_21CollectiveEpilogueBwdISD_SE_SG_Li256ELb1ELb0ELi1EEENS1_19SingleTileSchedulerILb1ELb0ELb0ELi128EEEEEEEEEvNT_6ParamsE,"a",@progbits
	.sectionflags	@""
	.align	4
.nv.constant0._ZN7cutlass13device_kernelIN5flash11enable_sm90INS1_16FlashAttnBwdSm90INS1_25CollectiveMainloopBwdSm90ILi2ELi2ELi2EN4cute5tupleIJNS5_1CILi1EEES8_S8_EEENS6_IJNS7_ILi64EEENS7_ILi128EEENS7_ILi96EEEEEENS_6half_tEfNS_4arch4Sm90ELb0ELb1ELb0ELb1ELb0ELb1ELb0ELb0ELi2ELi1ELi2ELi1ELb1EEENS1_21CollectiveEpilogueBwdISD_SE_SG_Li256ELb1ELb0ELi1EEENS1_19SingleTileSchedulerILb1ELb0ELb0ELi128EEEEEEEEEvNT_6ParamsE:
	.zero		2304


//--------------------- .nv.constant0._ZN7cutlass13device_kernelIN5flash11enable_sm90INS1_16FlashAttnBwdSm90INS1_25CollectiveMainloopBwdSm90ILi2ELi2ELi2EN4cute5tupleIJNS5_1CILi1EEES8_S8_EEENS6_IJNS7_ILi64EEENS7_ILi128EEENS7_ILi96EEEEEENS_6half_tEfNS_4arch4Sm90ELb0ELb1ELb0ELb1ELb1ELb1ELb0ELb0ELi2ELi1ELi2ELi1ELb1EEENS1_21CollectiveEpilogueBwdISD_SE_SG_Li256ELb1ELb0ELi1EEENS1_19SingleTileSchedulerILb1ELb0ELb0ELi128EEEEEEEEEvNT_6ParamsE --------------------------
	.section	.nv.constant0._ZN7cutlass13device_kernelIN5flash11enable_sm90INS1_16FlashAttnBwdSm90INS1_25CollectiveMainloopBwdSm90ILi2ELi2ELi2EN4cute5tupleIJNS5_1CILi1EEES8_S8_EEENS6_IJNS7_ILi64EEENS7_ILi128EEENS7_ILi96EEEEEENS_6half_tEfNS_4arch4Sm90ELb0ELb1ELb0ELb1ELb1ELb1ELb0ELb0ELi2ELi1ELi2ELi1ELb1EEENS1_21CollectiveEpilogueBwdISD_SE_SG_Li256ELb1ELb0ELi1EEENS1_19SingleTileSchedulerILb1ELb0ELb0ELi128EEEEEEEEEvNT_6ParamsE,"a",@progbits
	.sectionflags	@""
	.align	4
.nv.constant0._ZN7cutlass13device_kernelIN5flash11enable_sm90INS1_16FlashAttnBwdSm90INS1_25CollectiveMainloopBwdSm90ILi2ELi2ELi2EN4cute5tupleIJNS5_1CILi1EEES8_S8_EEENS6_IJNS7_ILi64EEENS7_ILi128EEENS7_ILi96EEEEEENS_6half_tEfNS_4arch4Sm90ELb0ELb1ELb0ELb1ELb1ELb1ELb0ELb0ELi2ELi1ELi2ELi1ELb1EEENS1_21CollectiveEpilogueBwdISD_SE_SG_Li256ELb1ELb0ELi1EEENS1_19SingleTileSchedulerILb1ELb0ELb0ELi128EEEEEEEEEvNT_6ParamsE:
	.zero		2304


//--------------------- .nv.constant0._ZN7cutlass13device_kernelIN5flash11enable_sm90INS1_16FlashAttnBwdSm90INS1_25CollectiveMainloopBwdSm90ILi2ELi2ELi2EN4cute5tupleIJNS5_1CILi1EEES8_S8_EEENS6_IJNS7_ILi64EEENS7_ILi128EEENS7_ILi96EEEEEENS_6half_tEfNS_4arch4Sm90ELb0ELb1ELb0ELb1ELb0ELb1ELb0ELb0ELi2ELi1ELi2ELi1ELb1EEENS1_24CollectiveEpilogueBwdGQAISD_fSG_Li256ELb1ELb0EEENS1_19SingleTileSchedulerILb1ELb0ELb0ELi128EEEEEEEEEvNT_6ParamsE --------------------------
	.section	.nv.constant0._ZN7cutlass13device_kernelIN5flash11enable_sm90INS1_16FlashAttnBwdSm90INS1_25CollectiveMainloopBwdSm90ILi2ELi2ELi2EN4cute5tupleIJNS5_1CILi1EEES8_S8_EEENS6_IJNS7_ILi64EEENS7_ILi128EEENS7_ILi96EEEEEENS_6half_tEfNS_4arch4Sm90ELb0ELb1ELb0ELb1ELb0ELb1ELb0ELb0ELi2ELi1ELi2ELi1ELb1EEENS1_24CollectiveEpilogueBwdGQAISD_fSG_Li256ELb1ELb0EEENS1_19SingleTileSchedulerILb1ELb0ELb0ELi128EEEEEEEEEvNT_6ParamsE,"a",@progbits
	.sectionflags	@""
	.align	4
.nv.constant0._ZN7cutlass13device_kernelIN5flash11enable_sm90INS1_16FlashAttnBwdSm90INS1_25CollectiveMainloopBwdSm90ILi2ELi2ELi2EN4cute5tupleIJNS5_1CILi1EEES8_S8_EEENS6_IJNS7_ILi64EEENS7_ILi128EEENS7_ILi96EEEEEENS_6half_tEfNS_4arch4Sm90ELb0ELb1ELb0ELb1ELb0ELb1ELb0ELb0ELi2ELi1ELi2ELi1ELb1EEENS1_24CollectiveEpilogueBwdGQAISD_fSG_Li256ELb1ELb0EEENS1_19SingleTileSchedulerILb1ELb0ELb0ELi128EEEEEEEEEvNT_6ParamsE:
	.zero		2304


//--------------------- .nv.constant0._ZN7cutlass13device_kernelIN5flash11enable_sm90INS1_16FlashAttnBwdSm90INS1_25CollectiveMainloopBwdSm90ILi2ELi2ELi2EN4cute5tupleIJNS5_1CILi1EEES8_S8_EEENS6_IJNS7_ILi64EEENS7_ILi128EEENS7_ILi96EEEEEENS_6half_tEfNS_4arch4Sm90ELb0ELb1ELb0ELb1ELb1ELb1ELb0ELb0ELi2ELi1ELi2ELi1ELb1EEENS1_24CollectiveEpilogueBwdGQAISD_fSG_Li256ELb1ELb1EEENS1_19SingleTileSchedulerILb1ELb0ELb0ELi128EEEEEEEEEvNT_6ParamsE --------------------------
	.section	.nv.constant0._ZN7cutlass13device_kernelIN5flash11enable_sm90INS1_16FlashAttnBwdSm90INS1_25CollectiveMainloopBwdSm90ILi2ELi2ELi2EN4cute5tupleIJNS5_1CILi1EEES8_S8_EEENS6_IJNS7_ILi64EEENS7_ILi128EEENS7_ILi96EEEEEENS_6half_tEfNS_4arch4Sm90ELb0ELb1ELb0ELb1ELb1ELb1ELb0ELb0ELi2ELi1ELi2ELi1ELb1EEENS1_24CollectiveEpilogueBwdGQAISD_fSG_Li256ELb1ELb1EEENS1_19SingleTileSchedulerILb1ELb0ELb0ELi128EEEEEEEEEvNT_6ParamsE,"a",@progbits
	.sectionflags	@""
	.align	4
.nv.constant0._ZN7cutlass13device_kernelIN5flash11enable_sm90INS1_16FlashAttnBwdSm90INS1_25CollectiveMainloopBwdSm90ILi2ELi2ELi2EN4cute5tupleIJNS5_1CILi1EEES8_S8_EEENS6_IJNS7_ILi64EEENS7_ILi128EEENS7_ILi96EEEEEENS_6half_tEfNS_4arch4Sm90ELb0ELb1ELb0ELb1ELb1ELb1ELb0ELb0ELi2ELi1ELi2ELi1ELb1EEENS1_24CollectiveEpilogueBwdGQAISD_fSG_Li256ELb1ELb1EEENS1_19SingleTileSchedulerILb1ELb0ELb0ELi128EEEEEEEEEvNT_6ParamsE:
	.zero		2304


//--------------------- .nv.constant0._ZN7cutlass13device_kernelIN5flash11enable_sm90INS1_16FlashAttnBwdSm90INS1_25CollectiveMainloopBwdSm90ILi2ELi2ELi2EN4cute5tupleIJNS5_1CILi1EEES8_S8_EEENS6_IJNS7_ILi64EEENS7_ILi128EEENS7_ILi96EEEEEENS_6half_tEfNS_4arch4Sm90ELb1ELb0ELb0ELb0ELb0ELb1ELb0ELb0ELi2ELi1ELi2ELi1ELb1EEENS1_21CollectiveEpilogueBwdISD_SE_SG_Li256ELb0ELb0ELi1EEENS1_25SingleTileBwdLPTSchedulerILb0ELi128ELb0EEEEEEEEEvNT_6ParamsE --------------------------
	.section	.nv.constant0._ZN7cutlass13device_kernelIN5flash11enable_sm90INS1_16FlashAttnBwdSm90INS1_25CollectiveMainloopBwdSm90ILi2ELi2ELi2EN4cute5tupleIJNS5_1CILi1EEES8_S8_EEENS6_IJNS7_ILi64EEENS7_ILi128EEENS7_ILi96EEEEEENS_6half_tEfNS_4arch4Sm90ELb1ELb0ELb0ELb0ELb0ELb1ELb0ELb0ELi2ELi1ELi2ELi1ELb1EEENS1_21CollectiveEpilogueBwdISD_SE_SG_Li256ELb0ELb0ELi1EEENS1_25SingleTileBwdLPTSchedulerILb0ELi128ELb0EEEEEEEEEvNT_6ParamsE,"a",@progbits
	.sectionflags	@""
	.align	4
.nv.constant0._ZN7cutlass13device_kernelIN5flash11enable_sm90INS1_16FlashAttnBwdSm90INS1_25CollectiveMainloopBwdSm90ILi2ELi2ELi2EN4cute5tupleIJNS5_1CILi1EEES8_S8_EEENS6_IJNS7_ILi64EEENS7_ILi128EEENS7_ILi96EEEEEENS_6half_tEfNS_4arch4Sm90ELb1ELb0ELb0ELb0ELb0ELb1ELb0ELb0ELi2ELi1ELi2ELi1ELb1EEENS1_21CollectiveEpilogueBwdISD_SE_SG_Li256ELb0ELb0ELi1EEENS1_25SingleTileBwdLPTSchedulerILb0ELi128ELb0EEEEEEEEEvNT_6ParamsE:
	.zero		2944


//--------------------- .nv.constant0._ZN7cutlass13device_kernelIN5flash11enable_sm90INS1_16FlashAttnBwdSm90INS1_25CollectiveMainloopBwdSm90ILi2ELi2ELi2EN4cute5tupleIJNS5_1CILi1EEES8_S8_EEENS6_IJNS7_ILi64EEENS7_ILi128EEENS7_ILi96EEEEEENS_6half_tEfNS_4arch4Sm90ELb1ELb0ELb0ELb0ELb1ELb1ELb0ELb0ELi2ELi1ELi2ELi1ELb1EEENS1_21CollectiveEpilogueBwdISD_SE_SG_Li256ELb0ELb0ELi1EEENS1_25SingleTileBwdLPTSchedulerILb0ELi128ELb1EEEEEEEEEvNT_6ParamsE --------------------------
	.section	.nv.constant0._ZN7cutlass13device_kernelIN5flash11enable_sm90INS1_16FlashAttnBwdSm90INS1_25CollectiveMainloopBwdSm90ILi2ELi2ELi2EN4cute5tupleIJNS5_1CILi1EEES8_S8_EEENS6_IJNS7_ILi64EEENS7_ILi128EEENS7_ILi96EEEEEENS_6half_tEfNS_4arch4Sm90ELb1ELb0ELb0ELb0ELb1ELb1ELb0ELb0ELi2ELi1ELi2ELi1ELb1EEENS1_21CollectiveEpilogueBwdISD_SE_SG_Li256ELb0ELb0ELi1EEENS1_25SingleTileBwdLPTSchedulerILb0ELi128ELb1EEEEEEEEEvNT_6ParamsE,"a",@progbits
	.sectionflags	@""
	.align	4
.nv.constant0._ZN7cutlass13device_kernelIN5flash11enable_sm90INS1_16FlashAttnBwdSm90INS1_25CollectiveMainloopBwdSm90ILi2ELi2ELi2EN4cute5tupleIJNS5_1CILi1EEES8_S8_EEENS6_IJNS7_ILi64EEENS7_ILi128EEENS7_ILi96EEEEEENS_6half_tEfNS_4arch4Sm90ELb1ELb0ELb0ELb0ELb1ELb1ELb0ELb0ELi2ELi1ELi2ELi1ELb1EEENS1_21CollectiveEpilogueBwdISD_SE_SG_Li256ELb0ELb0ELi1EEENS1_25SingleTileBwdLPTSchedulerILb0ELi128ELb1EEEEEEEEEvNT_6ParamsE:
	.zero		2944


//--------------------- .nv.constant0._ZN7cutlass13device_kernelIN5flash11enable_sm90INS1_16FlashAttnBwdSm90INS1_25CollectiveMainloopBwdSm90ILi2ELi2ELi2EN4cute5tupleIJNS5_1CILi1EEES8_S8_EEENS6_IJNS7_ILi64EEENS7_ILi128EEENS7_ILi96EEEEEENS_6half_tEfNS_4arch4Sm90ELb1ELb0ELb0ELb0ELb0ELb1ELb0ELb0ELi2ELi1ELi2ELi1ELb1EEENS1_24CollectiveEpilogueBwdGQAISD_fSG_Li256ELb0ELb0EEENS1_25SingleTileBwdLPTSchedulerILb0ELi128ELb0EEEEEEEEEvNT_6ParamsE --------------------------
	.section	.nv.constant0._ZN7cutlass13device_kernelIN5flash11enable_sm90INS1_16FlashAttnBwdSm90INS1_25CollectiveMainloopBwdSm90ILi2ELi2ELi2EN4cute5tupleIJNS5_1CILi1EEES8_S8_EEENS6_IJNS7_ILi64EEENS7_ILi128EEENS7_ILi96EEEEEENS_6half_tEfNS_4arch4Sm90ELb1ELb0ELb0ELb0ELb0ELb1ELb0ELb0ELi2ELi1ELi2ELi1ELb1EEENS1_24CollectiveEpilogueBwdGQAISD_fSG_Li256ELb0ELb0EEENS1_25SingleTileBwdLPTSchedulerILb0ELi128ELb0EEEEEEEEEvNT_6ParamsE,"a",@progbits
	.sectionflags	@""
	.align	4
.nv.constant0._ZN7cutlass13device_kernelIN5flash11enable_sm90INS1_16FlashAttnBwdSm90INS1_25CollectiveMainloopBwdSm90ILi2ELi2ELi2EN4cute5tupleIJNS5_1CILi1EEES8_S8_EEENS6_IJNS7_ILi64EEENS7_ILi128EEENS7_ILi96EEEEEENS_6half_tEfNS_4arch4Sm90ELb1ELb0ELb0ELb0ELb0ELb1ELb0ELb0ELi2ELi1ELi2ELi1ELb1EEENS1_24CollectiveEpilogueBwdGQAISD_fSG_Li256ELb0ELb0EEENS1_25SingleTileBwdLPTSchedulerILb0ELi128ELb0EEEEEEEEEvNT_6ParamsE:
	.zero		2432


//--------------------- .nv.constant0._ZN7cutlass13device_kernelIN5flash11enable_sm90INS1_16FlashAttnBwdSm90INS1_25CollectiveMainloopBwdSm90ILi2ELi2ELi2EN4cute5tupleIJNS5_1CILi1EEES8_S8_EEENS6_IJNS7_ILi64EEENS7_ILi128EEENS7_ILi96EEEEEENS_6half_tEfNS_4arch4Sm90ELb1ELb0ELb0ELb0ELb1ELb1ELb0ELb0ELi2ELi1ELi2ELi1ELb1EEENS1_24CollectiveEpilogueBwdGQAISD_fSG_Li256ELb0ELb1EEENS1_25SingleTileBwdLPTSchedulerILb0ELi128ELb1EEEEEEEEEvNT_6ParamsE --------------------------
	.section	.nv.constant0._ZN7cutlass13device_kernelIN5flash11enable_sm90INS1_16FlashAttnBwdSm90INS1_25CollectiveMainloopBwdSm90ILi2ELi2ELi2EN4cute5tupleIJNS5_1CILi1EEES8_S8_EEENS6_IJNS7_ILi64EEENS7_ILi128EEENS7_ILi96EEEEEENS_6half_tEfNS_4arch4Sm90ELb1ELb0ELb0ELb0ELb1ELb1ELb0ELb0ELi2ELi1ELi2ELi1ELb1EEENS1_24CollectiveEpilogueBwdGQAISD_fSG_Li256ELb0ELb1EEENS1_25SingleTileBwdLPTSchedulerILb0ELi128ELb1EEEEEEEEEvNT_6ParamsE,"a",@progbits
	.sectionflags	@""
	.align	4
.nv.constant0._ZN7cutlass13device_kernelIN5flash11enable_sm90INS1_16FlashAttnBwdSm90INS1_25CollectiveMainloopBwdSm90ILi2ELi2ELi2EN4cute5tupleIJNS5_1CILi1EEES8_S8_EEENS6_IJNS7_ILi64EEENS7_ILi128EEENS7_ILi96EEEEEENS_6half_tEfNS_4arch4Sm90ELb1ELb0ELb0ELb0ELb1ELb1ELb0ELb0ELi2ELi1ELi2ELi1ELb1EEENS1_24CollectiveEpilogueBwdGQAISD_fSG_Li256ELb0ELb1EEENS1_25SingleTileBwdLPTSchedulerILb0ELi128ELb1EEEEEEEEEvNT_6ParamsE:
	.zero		2432


//--------------------- .nv.constant0._ZN7cutlass13device_kernelIN5flash22FlashAttnBwdPreprocessIN4cute5tupleIJNS3_1CILi64EEENS5_ILi96EEEEEENS_6half_tEfNS_4arch4Sm90ELb1ELb0EEEEEvNT_6ParamsE --------------------------
	.section	.nv.constant0._ZN7cutlass13device_kernelIN5flash22FlashAttnBwdPreprocessIN4cute5tupleIJNS3_1CILi64EEENS5_ILi96EEEEEENS_6half_tEfNS_4arch4Sm90ELb1ELb0EEEEEvNT_6ParamsE,"a",@progbits
	.sectionflags	@""
	.align	4
.nv.constant0._ZN7cutlass13device_kernelIN5flash22FlashAttnBwdPreprocessIN4cute5tupleIJNS3_1CILi64EEENS5_ILi96EEEEEENS_6half_tEfNS_4arch4Sm90ELb1ELb0EEEEEvNT_6ParamsE:
	.zero		768


//--------------------- .nv.constant0._ZN7cutlass13device_kernelIN5flash11enable_sm90INS1_16FlashAttnBwdSm90INS1_25CollectiveMainloopBwdSm90ILi2ELi2ELi2EN4cute5tupleIJNS5_1CILi1EEES8_S8_EEENS6_IJNS7_ILi64EEENS7_ILi128EEENS7_ILi96EEEEEENS_6half_tEfNS_4arch4Sm90ELb1ELb0ELb0ELb1ELb0ELb1ELb0ELb0ELi2ELi1ELi2ELi1ELb1EEENS1_21CollectiveEpilogueBwdISD_SE_SG_Li256ELb1ELb0ELi1EEENS1_25SingleTileBwdLPTSchedulerILb1ELi128ELb0EEEEEEEEEvNT_6ParamsE --------------------------
	.section	.nv.constant0._ZN7cutlass13device_kernelIN5flash11enable_sm90INS1_16FlashAttnBwdSm90INS1_25CollectiveMainloopBwdSm90ILi2ELi2ELi2EN4cute5tupleIJNS5_1CILi1EEES8_S8_EEENS6_IJNS7_ILi64EEENS7_ILi128EEENS7_ILi96EEEEEENS_6half_tEfNS_4arch4Sm90ELb1ELb0ELb0ELb1ELb0ELb1ELb0ELb0ELi2ELi1ELi2ELi1ELb1EEENS1_21CollectiveEpilogueBwdISD_SE_SG_Li256ELb1ELb0ELi1EEENS1_25SingleTileBwdLPTSchedulerILb1ELi128ELb0EEEEEEEEEvNT_6ParamsE,"a",@progbits
	.sectionflags	@""
	.align	4
.nv.constant0._ZN7cutlass13device_kernelIN5flash11enable_sm90INS1_16FlashAttnBwdSm90INS1_25CollectiveMainloopBwdSm90ILi2ELi2ELi2EN4cute5tupleIJNS5_1CILi1EEES8_S8_EEENS6_IJNS7_ILi64EEENS7_ILi128EEENS7_ILi96EEEEEENS_6half_tEfNS_4arch4Sm90ELb1ELb0ELb0ELb1ELb0ELb1ELb0ELb0ELi2ELi1ELi2ELi1ELb1EEENS1_21CollectiveEpilogueBwdISD_SE_SG_Li256ELb1ELb0ELi1EEENS1_25SingleTileBwdLPTSchedulerILb1ELi128ELb0EEEEEEEEEvNT_6ParamsE:
	.zero		2304


//--------------------- .nv.constant0._ZN7cutlass13device_kernelIN5flash11enable_sm90INS1_16FlashAttnBwdSm90INS1_25CollectiveMainloopBwdSm90ILi2ELi2ELi2EN4cute5tupleIJNS5_1CILi1EEES8_S8_EEENS6_IJNS7_ILi64EEENS7_ILi128EEENS7_ILi96EEEEEENS_6half_tEfNS_4arch4Sm90ELb1ELb0ELb0ELb1ELb1ELb1ELb0ELb0ELi2ELi1ELi2ELi1ELb1EEENS1_21CollectiveEpilogueBwdISD_SE_SG_Li256ELb1ELb0ELi1EEENS1_25SingleTileBwdLPTSchedulerILb1ELi128ELb1EEEEEEEEEvNT_6ParamsE --------------------------
	.section	.nv.constant0._ZN7cutlass13device_kernelIN5flash11enable_sm90INS1_16FlashAttnBwdSm90INS1_25CollectiveMainloopBwdSm90ILi2ELi2ELi2EN4cute5tupleIJNS5_1CILi1EEES8_S8_EEENS6_IJNS7_ILi64EEENS7_ILi128EEENS7_ILi96EEEEEENS_6half_tEfNS_4arch4Sm90ELb1ELb0ELb0ELb1ELb1ELb1ELb0ELb0ELi2ELi1ELi2ELi1ELb1EEENS1_21CollectiveEpilogueBwdISD_SE_SG_Li256ELb1ELb0ELi1EEENS1_25SingleTileBwdLPTSchedulerILb1ELi128ELb1EEEEEEEEEvNT_6ParamsE,"a",@progbits
	.sectionflags	@""
	.align	4
.nv.constant0._ZN7cutlass13device_kernelIN5flash11enable_sm90INS1_16FlashAttnBwdSm90INS1_25CollectiveMainloopBwdSm90ILi2ELi2ELi2EN4cute5tupleIJNS5_1CILi1EEES8_S8_EEENS6_IJNS7_ILi64EEENS7_ILi128EEENS7_ILi96EEEEEENS_6half_tEfNS_4arch4Sm90ELb1ELb0ELb0ELb1ELb1ELb1ELb0ELb0ELi2ELi1ELi2ELi1ELb1EEENS1_21CollectiveEpilogueBwdISD_SE_SG_Li256ELb1ELb0ELi1EEENS1_25SingleTileBwdLPTSchedulerILb1ELi128ELb1EEEEEEEEEvNT_6ParamsE:
	.zero		2304


//--------------------- .nv.constant0._ZN7cutlass13device_kernelIN5flash11enable_sm90INS1_16FlashAttnBwdSm90INS1_25CollectiveMainloopBwdSm90ILi2ELi2ELi2EN4cute5tupleIJNS5_1CILi1EEES8_S8_EEENS6_IJNS7_ILi64EEENS7_ILi128EEENS7_ILi96EEEEEENS_6half_tEfNS_4arch4Sm90ELb1ELb0ELb0ELb1ELb0ELb1ELb0ELb0ELi2ELi1ELi2ELi1ELb1EEENS1_24CollectiveEpilogueBwdGQAISD_fSG_Li256ELb1ELb0EEENS1_25SingleTileBwdLPTSchedulerILb1ELi128ELb0EEEEEEEEEvNT_6ParamsE --------------------------
	.section	.nv.constant0._ZN7cutlass13device_kernelIN5flash11enable_sm90INS1_16FlashAttnBwdSm90INS1_25CollectiveMainloopBwdSm90ILi2ELi2ELi2EN4cute5tupleIJNS5_1CILi1EEES8_S8_EEENS6_IJNS7_ILi64EEENS7_ILi128EEENS7_ILi96EEEEEENS_6half_tEfNS_4arch4Sm90ELb1ELb0ELb0ELb1ELb0ELb1ELb0ELb0ELi2ELi1ELi2ELi1ELb1EEENS1_24CollectiveEpilogueBwdGQAISD_fSG_Li256ELb1ELb0EEENS1_25SingleTileBwdLPTSchedulerILb1ELi128ELb0EEEEEEEEEvNT_6ParamsE,"a",@progbits
	.sectionflags	@""
	.align	4
.nv.constant0._ZN7cutlass13device_kernelIN5flash11enable_sm90INS1_16FlashAttnBwdSm90INS1_25CollectiveMainloopBwdSm90ILi2ELi2ELi2EN4cute5tupleIJNS5_1CILi1EEES8_S8_EEENS6_IJNS7_ILi64EEENS7_ILi128EEENS7_ILi96EEEEEENS_6half_tEfNS_4arch4Sm90ELb1ELb0ELb0ELb1ELb0ELb1ELb0ELb0ELi2ELi1ELi2ELi1ELb1EEENS1_24CollectiveEpilogueBwdGQAISD_fSG_Li256ELb1ELb0EEENS1_25SingleTileBwdLPTSchedulerILb1ELi128ELb0EEEEEEEEEvNT_6ParamsE:
	.zero		2432


//--------------------- .nv.constant0._ZN7cutlass13device_kernelIN5flash32FlashAttnBwdPostprocessConvertdQIN4cute5tupleIJNS3_1CILi128EEENS5_ILi96EEEEEENS_6half_tEfNS_4arch4Sm90ELi256ENS3_8TiledMMAINS3_8MMA_AtomIJNS3_4SM904GMMA25MMA_64x96x16_F32F16F16_RSILNSF_5MajorE0ELSH_1ELNSF_7ScaleInE1ELSI_1EEEEEENS3_6LayoutINS4_IJNS5_ILi2EEENS5_ILi1EEESN_EEENS4_IJSN_NS5_ILi0EEESP_EEEEENS4_IJNS3_10UnderscoreESS_SS_EEEEELb0EEEEEvNT_6ParamsE --------------------------
	.section	.nv.constant0._ZN7cutlass13device_kernelIN5flash32FlashAttnBwdPostprocessConvertdQIN4cute5tupleIJNS3_1CILi128EEENS5_ILi96EEEEEENS_6half_tEfNS_4arch4Sm90ELi256ENS3_8TiledMMAINS3_8MMA_AtomIJNS3_4SM904GMMA25MMA_64x96x16_F32F16F16_RSILNSF_5MajorE0ELSH_1ELNSF_7ScaleInE1ELSI_1EEEEEENS3_6LayoutINS4_IJNS5_ILi2EEENS5_ILi1EEESN_EEENS4_IJSN_NS5_ILi0EEESP_EEEEENS4_IJNS3_10UnderscoreESS_SS_EEEEELb0EEEEEvNT_6ParamsE,"a",@progbits
	.sectionflags	@""
	.align	4
.nv.constant0._ZN7cutlass13device_kernelIN5flash32FlashAttnBwdPostprocessConvertdQIN4cute5tupleIJNS3_1CILi128EEENS5_ILi96EEEEEENS_6half_tEfNS_4arch4Sm90ELi256ENS3_8TiledMMAINS3_8MMA_AtomIJNS3_4SM904GMMA25MMA_64x96x16_F32F16F16_RSILNSF_5MajorE0ELSH_1ELNSF_7ScaleInE1ELSI_1EEEEEENS3_6LayoutINS4_IJNS5_ILi2EEENS5_ILi1EEESN_EEENS4_IJSN_NS5_ILi0EEESP_EEEEENS4_IJNS3_10UnderscoreESS_SS_EEEEELb0EEEEEvNT_6ParamsE:
	.zero		640


//--------------------- .nv.constant0._ZN7cutlass13device_kernelIN5flash32FlashAttnBwdPostprocessConvertdQIN4cute5tupleIJNS3_1CILi64EEENS5_ILi96EEEEEENS_6half_tEfNS_4arch4Sm90ELi256ENS3_8TiledMMAINS3_8MMA_AtomIJNS3_4SM904GMMA25MMA_64x16x16_F32F16F16_SSILNSF_5MajorE0ELSH_1ELNSF_7ScaleInE1ELSI_1EEEEEENS3_6LayoutINS4_IJNS5_ILi1EEENS5_ILi2EEESM_EEENS4_IJNS5_ILi0EEESM_SP_EEEEENS4_IJNS3_10UnderscoreESS_SS_EEEEELb0EEEEEvNT_6ParamsE --------------------------
	.section	.nv.constant0._ZN7cutlass13device_kernelIN5flash32FlashAttnBwdPostprocessConvertdQIN4cute5tupleIJNS3_1CILi64EEENS5_ILi96EEEEEENS_6half_tEfNS_4arch4Sm90ELi256ENS3_8TiledMMAINS3_8MMA_AtomIJNS3_4SM904GMMA25MMA_64x16x16_F32F16F16_SSILNSF_5MajorE0ELSH_1ELNSF_7ScaleInE1ELSI_1EEEEEENS3_6LayoutINS4_IJNS5_ILi1EEENS5_ILi2EEESM_EEENS4_IJNS5_ILi0EEESM_SP_EEEEENS4_IJNS3_10UnderscoreESS_SS_EEEEELb0EEEEEvNT_6ParamsE,"a",@progbits
	.sectionflags	@""
	.align	4
.nv.constant0._ZN7cutlass13device_kernelIN5flash32FlashAttnBwdPostprocessConvertdQIN4cute5tupleIJNS3_1CILi64EEENS5_ILi96EEEEEENS_6half_tEfNS_4arch4Sm90ELi256ENS3_8TiledMMAINS3_8MMA_AtomIJNS3_4SM904GMMA25MMA_64x16x16_F32F16F16_SSILNSF_5MajorE0ELSH_1ELNSF_7ScaleInE1ELSI_1EEEEEENS3_6LayoutINS4_IJNS5_ILi1EEENS5_ILi2EEESM_EEENS4_IJNS5_ILi0EEESM_SP_EEEEENS4_IJNS3_10UnderscoreESS_SS_EEEEELb0EEEEEvNT_6ParamsE:
	.zero		640


//--------------------- .nv.constant0._ZN7cutlass13device_kernelIN5flash11enable_sm90INS1_16FlashAttnBwdSm90INS1_25CollectiveMainloopBwdSm90ILi2ELi2ELi2EN4cute5tupleIJNS5_1CILi1EEES8_S8_EEENS6_IJNS7_ILi64EEENS7_ILi128EEENS7_ILi96EEEEEENS_6half_tEfNS_4arch4Sm90ELb1ELb0ELb0ELb1ELb1ELb1ELb0ELb0ELi2ELi1ELi2ELi1ELb1EEENS1_24CollectiveEpilogueBwdGQAISD_fSG_Li256ELb1ELb1EEENS1_25SingleTileBwdLPTSchedulerILb1ELi128ELb1EEEEEEEEEvNT_6ParamsE --------------------------
	.section	.nv.constant0._ZN7cutlass13device_kernelIN5flash11enable_sm90INS1_16FlashAttnBwdSm90INS1_25CollectiveMainloopBwdSm90ILi2ELi2ELi2EN4cute5tupleIJNS5_1CILi1EEES8_S8_EEENS6_IJNS7_ILi64EEENS7_ILi128EEENS7_ILi96EEEEEENS_6half_tEfNS_4arch4Sm90ELb1ELb0ELb0ELb1ELb1ELb1ELb0ELb0ELi2ELi1ELi2ELi1ELb1EEENS1_24CollectiveEpilogueBwdGQAISD_fSG_Li256ELb1ELb1EEENS1_25SingleTileBwdLPTSchedulerILb1ELi128ELb1EEEEEEEEEvNT_6ParamsE,"a",@progbits
	.sectionflags	@""
	.align	4
.nv.constant0._ZN7cutlass13device_kernelIN5flash11enable_sm90INS1_16FlashAttnBwdSm90INS1_25CollectiveMainloopBwdSm90ILi2ELi2ELi2EN4cute5tupleIJNS5_1CILi1EEES8_S8_EEENS6_IJNS7_ILi64EEENS7_ILi128EEENS7_ILi96EEEEEENS_6half_tEfNS_4arch4Sm90ELb1ELb0ELb0ELb1ELb1ELb1ELb0ELb0ELi2ELi1ELi2ELi1ELb1EEENS1_24CollectiveEpilogueBwdGQAISD_fSG_Li256ELb1ELb1EEENS1_25SingleTileBwdLPTSchedulerILb1ELi128ELb1EEEEEEEEEvNT_6ParamsE:
	.zero		2432


//--------------------- .nv.constant0._ZN7cutlass13device_kernelIN5flash22FlashAttnBwdPreprocessIN4cute5tupleIJNS3_1CILi64EEENS5_ILi96EEEEEENS_6half_tEfNS_4arch4Sm90ELb1ELb1EEEEEvNT_6ParamsE --------------------------
	.section	.nv.constant0._ZN7cutlass13device_kernelIN5flash22FlashAttnBwdPreprocessIN4cute5tupleIJNS3_1CILi64EEENS5_ILi96EEEEEENS_6half_tEfNS_4arch4Sm90ELb1ELb1EEEEEvNT_6ParamsE,"a",@progbits
	.sectionflags	@""
	.align	4
.nv.constant0._ZN7cutlass13device_kernelIN5flash22FlashAttnBwdPreprocessIN4cute5tupleIJNS3_1CILi64EEENS5_ILi96EEEEEENS_6half_tEfNS_4arch4Sm90ELb1ELb1EEEEEvNT_6ParamsE:
	.zero		768


//--------------------- SYMBOLS --------------------------

	.type		.nv.reservedSmem.offset0,@object
	.size		.nv.reservedSmem.offset0,0x4
	.type		__assertfail,@function
